	.target	sm_80

	.elftype	@"ET_EXEC"


//--------------------- .note.nv.tkinfo           --------------------------
	.section	.note.nv.tkinfo,"",@"SHT_NOTE"
	.sectionflags	@"SHF_NOTE_NV_TKINFO"
	.tkinfo
        /*0018*/ 	.word	0x00000002
        /*0030*/ 	.string	""
        /*0030*/ 	.string	"ptxas"
        /*0030*/ 	.string	"Cuda compilation tools, release 13.0, V13.0.88"
        /*0030*/ 	.string	"Build cuda_13.0.r13.0/compiler.36424714_0"
        /*0030*/ 	.string	"-arch sm_80 -m 64 "



//--------------------- .note.nv.cuinfo           --------------------------
	.section	.note.nv.cuinfo,"",@"SHT_NOTE"
	.sectionflags	@"SHF_NOTE_NV_CUINFO"
        /*0018*/ 	.short	0x0002
        /*001a*/ 	.short	0x0050
        /*001c*/ 	.short	0x0082
	.zero		2


//--------------------- .nv.info                  --------------------------
	.section	.nv.info,"",@"SHT_CUDA_INFO"
	.align	4


	//----- nvinfo : EIATTR_REGCOUNT
	.align		4
        /*0000*/ 	.byte	0x04, 0x2f
        /*0002*/ 	.short	(.L_12 - .L_11)
	.align		4
.L_11:
        /*0004*/ 	.word	index@(_ZN7cutlass13device_kernelIN5flash19enable_sm80_to_sm89INS1_16FlashAttnFwdSm80INS1_25CollectiveMainloopFwdSm80ILi8ELi2ELb0EN4cute5tupleIJNS5_1CILi128EEENS7_ILi64EEENS7_ILi192EEEEEELi192ENS_6half_tEfNS_4arch4Sm80ELb1ELb0ELb0ELb1ELb0ELb1ELb1ELb0EEENS1_21CollectiveEpilogueFwdINS6_IJS8_SA_S9_EEENS6_IJNS7_ILi1EEESI_SI_EEESC_SE_Li256ELb1ELb1ELb0ELb0EEENS1_19SingleTileSchedulerILb1ELb0ELb1ELi128EEEEEEEEEvNT_6ParamsE)
        /*0008*/ 	.word	0x000000ff


	//----- nvinfo : EIATTR_FRAME_SIZE
	.align		4
.L_12:
        /*000c*/ 	.byte	0x04, 0x11
        /*000e*/ 	.short	(.L_14 - .L_13)
	.align		4
.L_13:
        /*0010*/ 	.word	index@(_ZN7cutlass13device_kernelIN5flash19enable_sm80_to_sm89INS1_16FlashAttnFwdSm80INS1_25CollectiveMainloopFwdSm80ILi8ELi2ELb0EN4cute5tupleIJNS5_1CILi128EEENS7_ILi64EEENS7_ILi192EEEEEELi192ENS_6half_tEfNS_4arch4Sm80ELb1ELb0ELb0ELb1ELb0ELb1ELb1ELb0EEENS1_21CollectiveEpilogueFwdINS6_IJS8_SA_S9_EEENS6_IJNS7_ILi1EEESI_SI_EEESC_SE_Li256ELb1ELb1ELb0ELb0EEENS1_19SingleTileSchedulerILb1ELb0ELb1ELi128EEEEEEEEEvNT_6ParamsE)
        /*0014*/ 	.word	0x00000000


	//----- nvinfo : EIATTR_REGCOUNT
	.align		4
.L_14:
        /*0018*/ 	.byte	0x04, 0x2f
        /*001a*/ 	.short	(.L_16 - .L_15)
	.align		4
.L_15:
        /*001c*/ 	.word	index@(_ZN7cutlass13device_kernelIN5flash19enable_sm80_to_sm89INS1_16FlashAttnFwdSm80INS1_25CollectiveMainloopFwdSm80ILi8ELi2ELb1EN4cute5tupleIJNS5_1CILi128EEENS7_ILi96EEENS7_ILi192EEEEEELi192ENS_6half_tEfNS_4arch4Sm80ELb1ELb0ELb0ELb1ELb0ELb0ELb1ELb0EEENS1_21CollectiveEpilogueFwdINS6_IJS8_SA_S9_EEENS6_IJNS7_ILi1EEESI_SI_EEESC_SE_Li256ELb1ELb1ELb0ELb0EEENS1_19SingleTileSchedulerILb1ELb0ELb1ELi128EEEEEEEEEvNT_6ParamsE)
        /*0020*/ 	.word	0x000000ff


	//----- nvinfo : EIATTR_FRAME_SIZE
	.align		4
.L_16:
        /*0024*/ 	.byte	0x04, 0x11
        /*0026*/ 	.short	(.L_18 - .L_17)
	.align		4
.L_17:
        /*0028*/ 	.word	index@(_ZN7cutlass13device_kernelIN5flash19enable_sm80_to_sm89INS1_16FlashAttnFwdSm80INS1_25CollectiveMainloopFwdSm80ILi8ELi2ELb1EN4cute5tupleIJNS5_1CILi128EEENS7_ILi96EEENS7_ILi192EEEEEELi192ENS_6half_tEfNS_4arch4Sm80ELb1ELb0ELb0ELb1ELb0ELb0ELb1ELb0EEENS1_21CollectiveEpilogueFwdINS6_IJS8_SA_S9_EEENS6_IJNS7_ILi1EEESI_SI_EEESC_SE_Li256ELb1ELb1ELb0ELb0EEENS1_19SingleTileSchedulerILb1ELb0ELb1ELi128EEEEEEEEEvNT_6ParamsE)
        /*002c*/ 	.word	0x00000048


	//----- nvinfo : EIATTR_REGCOUNT
	.align		4
.L_18:
        /*0030*/ 	.byte	0x04, 0x2f
        /*0032*/ 	.short	(.L_20 - .L_19)
	.align		4
.L_19:
        /*0034*/ 	.word	index@(_ZN7cutlass13device_kernelIN5flash19enable_sm80_to_sm89INS1_16FlashAttnFwdSm80INS1_25CollectiveMainloopFwdSm80ILi8ELi2ELb1EN4cute5tupleIJNS5_1CILi128EEENS7_ILi96EEENS7_ILi192EEEEEELi192ENS_6half_tEfNS_4arch4Sm80ELb1ELb0ELb0ELb0ELb0ELb0ELb1ELb0EEENS1_21CollectiveEpilogueFwdINS6_IJS8_SA_S9_EEENS6_IJNS7_ILi1EEESI_SI_EEESC_SE_Li256ELb0ELb1ELb0ELb0EEENS1_30DynamicPersistentTileSchedulerILi256ELi256ELb0ELb1ELb0EEEEEEEEEvNT_6ParamsE)
        /*0038*/ 	.word	0x000000ff


	//----- nvinfo : EIATTR_FRAME_SIZE
	.align		4
.L_20:
        /*003c*/ 	.byte	0x04, 0x11
        /*003e*/ 	.short	(.L_22 - .L_21)
	.align		4
.L_21:
        /*0040*/ 	.word	index@($__internal_3_$__cuda_sm70_shflsync_idx_p)
        /*0044*/ 	.word	0x00000000


	//----- nvinfo : EIATTR_FRAME_SIZE
	.align		4
.L_22:
        /*0048*/ 	.byte	0x04, 0x11
        /*004a*/ 	.short	(.L_24 - .L_23)
	.align		4
.L_23:
        /*004c*/ 	.word	index@($__internal_2_$__cuda_sm70_shflsync_bfly_p)
        /*0050*/ 	.word	0x00000000


	//----- nvinfo : EIATTR_FRAME_SIZE
	.align		4
.L_24:
        /*0054*/ 	.byte	0x04, 0x11
        /*0056*/ 	.short	(.L_26 - .L_25)
	.align		4
.L_25:
        /*0058*/ 	.word	index@(_ZN7cutlass13device_kernelIN5flash19enable_sm80_to_sm89INS1_16FlashAttnFwdSm80INS1_25CollectiveMainloopFwdSm80ILi8ELi2ELb1EN4cute5tupleIJNS5_1CILi128EEENS7_ILi96EEENS7_ILi192EEEEEELi192ENS_6half_tEfNS_4arch4Sm80ELb1ELb0ELb0ELb0ELb0ELb0ELb1ELb0EEENS1_21CollectiveEpilogueFwdINS6_IJS8_SA_S9_EEENS6_IJNS7_ILi1EEESI_SI_EEESC_SE_Li256ELb0ELb1ELb0ELb0EEENS1_30DynamicPersistentTileSchedulerILi256ELi256ELb0ELb1ELb0EEEEEEEEEvNT_6ParamsE)
        /*005c*/ 	.word	0x000000a8


	//----- nvinfo : EIATTR_REGCOUNT
	.align		4
.L_26:
        /*0060*/ 	.byte	0x04, 0x2f
        /*0062*/ 	.short	(.L_28 - .L_27)
	.align		4
.L_27:
        /*0064*/ 	.word	index@(_ZN7cutlass13device_kernelIN5flash19enable_sm80_to_sm89INS1_16FlashAttnFwdSm80INS1_25CollectiveMainloopFwdSm80ILi8ELi2ELb0EN4cute5tupleIJNS5_1CILi128EEENS7_ILi64EEENS7_ILi192EEEEEELi192ENS_6half_tEfNS_4arch4Sm80ELb0ELb1ELb0ELb1ELb0ELb1ELb1ELb0EEENS1_21CollectiveEpilogueFwdINS6_IJS8_SA_S9_EEENS6_IJNS7_ILi1EEESI_SI_EEESC_SE_Li256ELb1ELb1ELb0ELb0EEENS1_19SingleTileSchedulerILb1ELb0ELb1ELi128EEEEEEEEEvNT_6ParamsE)
        /*0068*/ 	.word	0x000000ec


	//----- nvinfo : EIATTR_FRAME_SIZE
	.align		4
.L_28:
        /*006c*/ 	.byte	0x04, 0x11
        /*006e*/ 	.short	(.L_30 - .L_29)
	.align		4
.L_29:
        /*0070*/ 	.word	index@(_ZN7cutlass13device_kernelIN5flash19enable_sm80_to_sm89INS1_16FlashAttnFwdSm80INS1_25CollectiveMainloopFwdSm80ILi8ELi2ELb0EN4cute5tupleIJNS5_1CILi128EEENS7_ILi64EEENS7_ILi192EEEEEELi192ENS_6half_tEfNS_4arch4Sm80ELb0ELb1ELb0ELb1ELb0ELb1ELb1ELb0EEENS1_21CollectiveEpilogueFwdINS6_IJS8_SA_S9_EEENS6_IJNS7_ILi1EEESI_SI_EEESC_SE_Li256ELb1ELb1ELb0ELb0EEENS1_19SingleTileSchedulerILb1ELb0ELb1ELi128EEEEEEEEEvNT_6ParamsE)
        /*0074*/ 	.word	0x00000000


	//----- nvinfo : EIATTR_REGCOUNT
	.align		4
.L_30:
        /*0078*/ 	.byte	0x04, 0x2f
        /*007a*/ 	.short	(.L_32 - .L_31)
	.align		4
.L_31:
        /*007c*/ 	.word	index@(_ZN7cutlass13device_kernelIN5flash19enable_sm80_to_sm89INS1_16FlashAttnFwdSm80INS1_25CollectiveMainloopFwdSm80ILi8ELi2ELb0EN4cute5tupleIJNS5_1CILi128EEENS7_ILi64EEENS7_ILi192EEEEEELi192ENS_6half_tEfNS_4arch4Sm80ELb0ELb1ELb0ELb1ELb0ELb0ELb1ELb0EEENS1_21CollectiveEpilogueFwdINS6_IJS8_SA_S9_EEENS6_IJNS7_ILi1EEESI_SI_EEESC_SE_Li256ELb1ELb1ELb0ELb0EEENS1_19SingleTileSchedulerILb1ELb0ELb1ELi128EEEEEEEEEvNT_6ParamsE)
        /*0080*/ 	.word	0x000000f0


	//----- nvinfo : EIATTR_FRAME_SIZE
	.align		4
.L_32:
        /*0084*/ 	.byte	0x04, 0x11
        /*0086*/ 	.short	(.L_34 - .L_33)
	.align		4
.L_33:
        /*0088*/ 	.word	index@(_ZN7cutlass13device_kernelIN5flash19enable_sm80_to_sm89INS1_16FlashAttnFwdSm80INS1_25CollectiveMainloopFwdSm80ILi8ELi2ELb0EN4cute5tupleIJNS5_1CILi128EEENS7_ILi64EEENS7_ILi192EEEEEELi192ENS_6half_tEfNS_4arch4Sm80ELb0ELb1ELb0ELb1ELb0ELb0ELb1ELb0EEENS1_21CollectiveEpilogueFwdINS6_IJS8_SA_S9_EEENS6_IJNS7_ILi1EEESI_SI_EEESC_SE_Li256ELb1ELb1ELb0ELb0EEENS1_19SingleTileSchedulerILb1ELb0ELb1ELi128EEEEEEEEEvNT_6ParamsE)
        /*008c*/ 	.word	0x00000000


	//----- nvinfo : EIATTR_REGCOUNT
	.align		4
.L_34:
        /*0090*/ 	.byte	0x04, 0x2f
        /*0092*/ 	.short	(.L_36 - .L_35)
	.align		4
.L_35:
        /*0094*/ 	.word	index@(_ZN7cutlass13device_kernelIN5flash19enable_sm80_to_sm89INS1_16FlashAttnFwdSm80INS1_25CollectiveMainloopFwdSm80ILi8ELi2ELb0EN4cute5tupleIJNS5_1CILi128EEENS7_ILi64EEENS7_ILi192EEEEEELi192ENS_6half_tEfNS_4arch4Sm80ELb0ELb1ELb0ELb0ELb0ELb0ELb1ELb0EEENS1_21CollectiveEpilogueFwdINS6_IJS8_SA_S9_EEENS6_IJNS7_ILi1EEESI_SI_EEESC_SE_Li256ELb0ELb1ELb0ELb0EEENS1_19SingleTileSchedulerILb0ELb0ELb1ELi128EEEEEEEEEvNT_6ParamsE)
        /*0098*/ 	.word	0x000000e9


	//----- nvinfo : EIATTR_FRAME_SIZE
	.align		4
.L_36:
        /*009c*/ 	.byte	0x04, 0x11
        /*009e*/ 	.short	(.L_38 - .L_37)
	.align		4
.L_37:
        /*00a0*/ 	.word	index@(_ZN7cutlass13device_kernelIN5flash19enable_sm80_to_sm89INS1_16FlashAttnFwdSm80INS1_25CollectiveMainloopFwdSm80ILi8ELi2ELb0EN4cute5tupleIJNS5_1CILi128EEENS7_ILi64EEENS7_ILi192EEEEEELi192ENS_6half_tEfNS_4arch4Sm80ELb0ELb1ELb0ELb0ELb0ELb0ELb1ELb0EEENS1_21CollectiveEpilogueFwdINS6_IJS8_SA_S9_EEENS6_IJNS7_ILi1EEESI_SI_EEESC_SE_Li256ELb0ELb1ELb0ELb0EEENS1_19SingleTileSchedulerILb0ELb0ELb1ELi128EEEEEEEEEvNT_6ParamsE)
        /*00a4*/ 	.word	0x00000000


	//----- nvinfo : EIATTR_REGCOUNT
	.align		4
.L_38:
        /*00a8*/ 	.byte	0x04, 0x2f
        /*00aa*/ 	.short	(.L_40 - .L_39)
	.align		4
.L_39:
        /*00ac*/ 	.word	index@(_ZN7cutlass13device_kernelIN5flash19enable_sm80_to_sm89INS1_16FlashAttnFwdSm80INS1_25CollectiveMainloopFwdSm80ILi8ELi2ELb0EN4cute5tupleIJNS5_1CILi128EEENS7_ILi64EEENS7_ILi192EEEEEELi192ENS_6half_tEfNS_4arch4Sm80ELb0ELb0ELb0ELb1ELb0ELb1ELb1ELb0EEENS1_21CollectiveEpilogueFwdINS6_IJS8_SA_S9_EEENS6_IJNS7_ILi1EEESI_SI_EEESC_SE_Li256ELb1ELb1ELb0ELb0EEENS1_19SingleTileSchedulerILb1ELb0ELb1ELi128EEEEEEEEEvNT_6ParamsE)
        /*00b0*/ 	.word	0x000000ea


	//----- nvinfo : EIATTR_FRAME_SIZE
	.align		4
.L_40:
        /*00b4*/ 	.byte	0x04, 0x11
        /*00b6*/ 	.short	(.L_42 - .L_41)
	.align		4
.L_41:
        /*00b8*/ 	.word	index@(_ZN7cutlass13device_kernelIN5flash19enable_sm80_to_sm89INS1_16FlashAttnFwdSm80INS1_25CollectiveMainloopFwdSm80ILi8ELi2ELb0EN4cute5tupleIJNS5_1CILi128EEENS7_ILi64EEENS7_ILi192EEEEEELi192ENS_6half_tEfNS_4arch4Sm80ELb0ELb0ELb0ELb1ELb0ELb1ELb1ELb0EEENS1_21CollectiveEpilogueFwdINS6_IJS8_SA_S9_EEENS6_IJNS7_ILi1EEESI_SI_EEESC_SE_Li256ELb1ELb1ELb0ELb0EEENS1_19SingleTileSchedulerILb1ELb0ELb1ELi128EEEEEEEEEvNT_6ParamsE)
        /*00bc*/ 	.word	0x00000000


	//----- nvinfo : EIATTR_REGCOUNT
	.align		4
.L_42:
        /*00c0*/ 	.byte	0x04, 0x2f
        /*00c2*/ 	.short	(.L_44 - .L_43)
	.align		4
.L_43:
        /*00c4*/ 	.word	index@(_ZN7cutlass13device_kernelIN5flash19enable_sm80_to_sm89INS1_16FlashAttnFwdSm80INS1_25CollectiveMainloopFwdSm80ILi8ELi2ELb1EN4cute5tupleIJNS5_1CILi128EEENS7_ILi96EEENS7_ILi192EEEEEELi192ENS_6half_tEfNS_4arch4Sm80ELb0ELb0ELb0ELb1ELb0ELb0ELb1ELb0EEENS1_21CollectiveEpilogueFwdINS6_IJS8_SA_S9_EEENS6_IJNS7_ILi1EEESI_SI_EEESC_SE_Li256ELb1ELb1ELb0ELb0EEENS1_19SingleTileSchedulerILb1ELb0ELb1ELi128EEEEEEEEEvNT_6ParamsE)
        /*00c8*/ 	.word	0x000000ff


	//----- nvinfo : EIATTR_FRAME_SIZE
	.align		4
.L_44:
        /*00cc*/ 	.byte	0x04, 0x11
        /*00ce*/ 	.short	(.L_46 - .L_45)
	.align		4
.L_45:
        /*00d0*/ 	.word	index@(_ZN7cutlass13device_kernelIN5flash19enable_sm80_to_sm89INS1_16FlashAttnFwdSm80INS1_25CollectiveMainloopFwdSm80ILi8ELi2ELb1EN4cute5tupleIJNS5_1CILi128EEENS7_ILi96EEENS7_ILi192EEEEEELi192ENS_6half_tEfNS_4arch4Sm80ELb0ELb0ELb0ELb1ELb0ELb0ELb1ELb0EEENS1_21CollectiveEpilogueFwdINS6_IJS8_SA_S9_EEENS6_IJNS7_ILi1EEESI_SI_EEESC_SE_Li256ELb1ELb1ELb0ELb0EEENS1_19SingleTileSchedulerILb1ELb0ELb1ELi128EEEEEEEEEvNT_6ParamsE)
        /*00d4*/ 	.word	0x00000030


	//----- nvinfo : EIATTR_REGCOUNT
	.align		4
.L_46:
        /*00d8*/ 	.byte	0x04, 0x2f
        /*00da*/ 	.short	(.L_48 - .L_47)
	.align		4
.L_47:
        /*00dc*/ 	.word	index@(_ZN7cutlass13device_kernelIN5flash19enable_sm80_to_sm89INS1_16FlashAttnFwdSm80INS1_25CollectiveMainloopFwdSm80ILi8ELi2ELb1EN4cute5tupleIJNS5_1CILi128EEENS7_ILi96EEENS7_ILi192EEEEEELi192ENS_6half_tEfNS_4arch4Sm80ELb0ELb0ELb0ELb0ELb0ELb0ELb1ELb0EEENS1_21CollectiveEpilogueFwdINS6_IJS8_SA_S9_EEENS6_IJNS7_ILi1EEESI_SI_EEESC_SE_Li256ELb0ELb1ELb0ELb0EEENS1_19SingleTileSchedulerILb0ELb0ELb1ELi128EEEEEEEEEvNT_6ParamsE)
        /*00e0*/ 	.word	0x000000ff


	//----- nvinfo : EIATTR_FRAME_SIZE
	.align		4
.L_48:
        /*00e4*/ 	.byte	0x04, 0x11
        /*00e6*/ 	.short	(.L_50 - .L_49)
	.align		4
.L_49:
        /*00e8*/ 	.word	index@(_ZN7cutlass13device_kernelIN5flash19enable_sm80_to_sm89INS1_16FlashAttnFwdSm80INS1_25CollectiveMainloopFwdSm80ILi8ELi2ELb1EN4cute5tupleIJNS5_1CILi128EEENS7_ILi96EEENS7_ILi192EEEEEELi192ENS_6half_tEfNS_4arch4Sm80ELb0ELb0ELb0ELb0ELb0ELb0ELb1ELb0EEENS1_21CollectiveEpilogueFwdINS6_IJS8_SA_S9_EEENS6_IJNS7_ILi1EEESI_SI_EEESC_SE_Li256ELb0ELb1ELb0ELb0EEENS1_19SingleTileSchedulerILb0ELb0ELb1ELi128EEEEEEEEEvNT_6ParamsE)
        /*00ec*/ 	.word	0x00000028


	//----- nvinfo : EIATTR_REGCOUNT
	.align		4
.L_50:
        /*00f0*/ 	.byte	0x04, 0x2f
        /*00f2*/ 	.short	(.L_52 - .L_51)
	.align		4
.L_51:
        /*00f4*/ 	.word	index@(_ZN7cutlass13device_kernelIN5flash19enable_sm80_to_sm89INS1_16FlashAttnFwdSm80INS1_25CollectiveMainloopFwdSm80ILi8ELi1ELb0EN4cute5tupleIJNS5_1CILi128EEENS7_ILi64EEENS7_ILi192EEEEEELi192ENS_6half_tEfNS_4arch4Sm80ELb1ELb0ELb0ELb1ELb0ELb1ELb1ELb0EEENS1_21CollectiveEpilogueFwdINS6_IJS8_SA_S9_EEENS6_IJNS7_ILi1EEESI_SI_EEESC_SE_Li256ELb1ELb1ELb0ELb0EEENS1_19SingleTileSchedulerILb1ELb0ELb1ELi128EEEEEEEEEvNT_6ParamsE)
        /*00f8*/ 	.word	0x000000fe


	//----- nvinfo : EIATTR_FRAME_SIZE
	.align		4
.L_52:
        /*00fc*/ 	.byte	0x04, 0x11
        /*00fe*/ 	.short	(.L_54 - .L_53)
	.align		4
.L_53:
        /*0100*/ 	.word	index@(_ZN7cutlass13device_kernelIN5flash19enable_sm80_to_sm89INS1_16FlashAttnFwdSm80INS1_25CollectiveMainloopFwdSm80ILi8ELi1ELb0EN4cute5tupleIJNS5_1CILi128EEENS7_ILi64EEENS7_ILi192EEEEEELi192ENS_6half_tEfNS_4arch4Sm80ELb1ELb0ELb0ELb1ELb0ELb1ELb1ELb0EEENS1_21CollectiveEpilogueFwdINS6_IJS8_SA_S9_EEENS6_IJNS7_ILi1EEESI_SI_EEESC_SE_Li256ELb1ELb1ELb0ELb0EEENS1_19SingleTileSchedulerILb1ELb0ELb1ELi128EEEEEEEEEvNT_6ParamsE)
        /*0104*/ 	.word	0x00000000


	//----- nvinfo : EIATTR_REGCOUNT
	.align		4
.L_54:
        /*0108*/ 	.byte	0x04, 0x2f
        /*010a*/ 	.short	(.L_56 - .L_55)
	.align		4
.L_55:
        /*010c*/ 	.word	index@(_ZN7cutlass13device_kernelIN5flash19enable_sm80_to_sm89INS1_16FlashAttnFwdSm80INS1_25CollectiveMainloopFwdSm80ILi8ELi1ELb1EN4cute5tupleIJNS5_1CILi128EEENS7_ILi96EEENS7_ILi192EEEEEELi192ENS_6half_tEfNS_4arch4Sm80ELb1ELb0ELb0ELb1ELb0ELb0ELb1ELb0EEENS1_21CollectiveEpilogueFwdINS6_IJS8_SA_S9_EEENS6_IJNS7_ILi1EEESI_SI_EEESC_SE_Li256ELb1ELb1ELb0ELb0EEENS1_19SingleTileSchedulerILb1ELb0ELb1ELi128EEEEEEEEEvNT_6ParamsE)
        /*0110*/ 	.word	0x000000ff


	//----- nvinfo : EIATTR_FRAME_SIZE
	.align		4
.L_56:
        /*0114*/ 	.byte	0x04, 0x11
        /*0116*/ 	.short	(.L_58 - .L_57)
	.align		4
.L_57:
        /*0118*/ 	.word	index@(_ZN7cutlass13device_kernelIN5flash19enable_sm80_to_sm89INS1_16FlashAttnFwdSm80INS1_25CollectiveMainloopFwdSm80ILi8ELi1ELb1EN4cute5tupleIJNS5_1CILi128EEENS7_ILi96EEENS7_ILi192EEEEEELi192ENS_6half_tEfNS_4arch4Sm80ELb1ELb0ELb0ELb1ELb0ELb0ELb1ELb0EEENS1_21CollectiveEpilogueFwdINS6_IJS8_SA_S9_EEENS6_IJNS7_ILi1EEESI_SI_EEESC_SE_Li256ELb1ELb1ELb0ELb0EEENS1_19SingleTileSchedulerILb1ELb0ELb1ELi128EEEEEEEEEvNT_6ParamsE)
        /*011c*/ 	.word	0x00000068


	//----- nvinfo : EIATTR_REGCOUNT
	.align		4
.L_58:
        /*0120*/ 	.byte	0x04, 0x2f
        /*0122*/ 	.short	(.L_60 - .L_59)
	.align		4
.L_59:
        /*0124*/ 	.word	index@(_ZN7cutlass13device_kernelIN5flash19enable_sm80_to_sm89INS1_16FlashAttnFwdSm80INS1_25CollectiveMainloopFwdSm80ILi8ELi1ELb1EN4cute5tupleIJNS5_1CILi128EEENS7_ILi96EEENS7_ILi192EEEEEELi192ENS_6half_tEfNS_4arch4Sm80ELb1ELb0ELb0ELb0ELb0ELb0ELb1ELb0EEENS1_21CollectiveEpilogueFwdINS6_IJS8_SA_S9_EEENS6_IJNS7_ILi1EEESI_SI_EEESC_SE_Li256ELb0ELb1ELb0ELb0EEENS1_30DynamicPersistentTileSchedulerILi256ELi256ELb0ELb1ELb0EEEEEEEEEvNT_6ParamsE)
        /*0128*/ 	.word	0x000000ff


	//----- nvinfo : EIATTR_FRAME_SIZE
	.align		4
.L_60:
        /*012c*/ 	.byte	0x04, 0x11
        /*012e*/ 	.short	(.L_62 - .L_61)
	.align		4
.L_61:
        /*0130*/ 	.word	index@($__internal_1_$__cuda_sm70_shflsync_idx_p)
        /*0134*/ 	.word	0x00000000


	//----- nvinfo : EIATTR_FRAME_SIZE
	.align		4
.L_62:
        /*0138*/ 	.byte	0x04, 0x11
        /*013a*/ 	.short	(.L_64 - .L_63)
	.align		4
.L_63:
        /*013c*/ 	.word	index@($__internal_0_$__cuda_sm70_shflsync_bfly_p)
        /*0140*/ 	.word	0x00000000


	//----- nvinfo : EIATTR_FRAME_SIZE
	.align		4
.L_64:
        /*0144*/ 	.byte	0x04, 0x11
        /*0146*/ 	.short	(.L_66 - .L_65)
	.align		4
.L_65:
        /*0148*/ 	.word	index@(_ZN7cutlass13device_kernelIN5flash19enable_sm80_to_sm89INS1_16FlashAttnFwdSm80INS1_25CollectiveMainloopFwdSm80ILi8ELi1ELb1EN4cute5tupleIJNS5_1CILi128EEENS7_ILi96EEENS7_ILi192EEEEEELi192ENS_6half_tEfNS_4arch4Sm80ELb1ELb0ELb0ELb0ELb0ELb0ELb1ELb0EEENS1_21CollectiveEpilogueFwdINS6_IJS8_SA_S9_EEENS6_IJNS7_ILi1EEESI_SI_EEESC_SE_Li256ELb0ELb1ELb0ELb0EEENS1_30DynamicPersistentTileSchedulerILi256ELi256ELb0ELb1ELb0EEEEEEEEEvNT_6ParamsE)
        /*014c*/ 	.word	0x000000a0


	//----- nvinfo : EIATTR_REGCOUNT
	.align		4
.L_66:
        /*0150*/ 	.byte	0x04, 0x2f
        /*0152*/ 	.short	(.L_68 - .L_67)
	.align		4
.L_67:
        /*0154*/ 	.word	index@(_ZN7cutlass13device_kernelIN5flash19enable_sm80_to_sm89INS1_16FlashAttnFwdSm80INS1_25CollectiveMainloopFwdSm80ILi8ELi1ELb0EN4cute5tupleIJNS5_1CILi128EEENS7_ILi64EEENS7_ILi192EEEEEELi192ENS_6half_tEfNS_4arch4Sm80ELb0ELb1ELb0ELb1ELb0ELb1ELb1ELb0EEENS1_21CollectiveEpilogueFwdINS6_IJS8_SA_S9_EEENS6_IJNS7_ILi1EEESI_SI_EEESC_SE_Li256ELb1ELb1ELb0ELb0EEENS1_19SingleTileSchedulerILb1ELb0ELb1ELi128EEEEEEEEEvNT_6ParamsE)
        /*0158*/ 	.word	0x000000f1


	//----- nvinfo : EIATTR_FRAME_SIZE
	.align		4
.L_68:
        /*015c*/ 	.byte	0x04, 0x11
        /*015e*/ 	.short	(.L_70 - .L_69)
	.align		4
.L_69:
        /*0160*/ 	.word	index@(_ZN7cutlass13device_kernelIN5flash19enable_sm80_to_sm89INS1_16FlashAttnFwdSm80INS1_25CollectiveMainloopFwdSm80ILi8ELi1ELb0EN4cute5tupleIJNS5_1CILi128EEENS7_ILi64EEENS7_ILi192EEEEEELi192ENS_6half_tEfNS_4arch4Sm80ELb0ELb1ELb0ELb1ELb0ELb1ELb1ELb0EEENS1_21CollectiveEpilogueFwdINS6_IJS8_SA_S9_EEENS6_IJNS7_ILi1EEESI_SI_EEESC_SE_Li256ELb1ELb1ELb0ELb0EEENS1_19SingleTileSchedulerILb1ELb0ELb1ELi128EEEEEEEEEvNT_6ParamsE)
        /*0164*/ 	.word	0x00000000


	//----- nvinfo : EIATTR_REGCOUNT
	.align		4
.L_70:
        /*0168*/ 	.byte	0x04, 0x2f
        /*016a*/ 	.short	(.L_72 - .L_71)
	.align		4
.L_71:
        /*016c*/ 	.word	index@(_ZN7cutlass13device_kernelIN5flash19enable_sm80_to_sm89INS1_16FlashAttnFwdSm80INS1_25CollectiveMainloopFwdSm80ILi8ELi1ELb0EN4cute5tupleIJNS5_1CILi128EEENS7_ILi64EEENS7_ILi192EEEEEELi192ENS_6half_tEfNS_4arch4Sm80ELb0ELb1ELb0ELb1ELb0ELb0ELb1ELb0EEENS1_21CollectiveEpilogueFwdINS6_IJS8_SA_S9_EEENS6_IJNS7_ILi1EEESI_SI_EEESC_SE_Li256ELb1ELb1ELb0ELb0EEENS1_19SingleTileSchedulerILb1ELb0ELb1ELi128EEEEEEEEEvNT_6ParamsE)
        /*0170*/ 	.word	0x000000f0


	//----- nvinfo : EIATTR_FRAME_SIZE
	.align		4
.L_72:
        /*0174*/ 	.byte	0x04, 0x11
        /*0176*/ 	.short	(.L_74 - .L_73)
	.align		4
.L_73:
        /*0178*/ 	.word	index@(_ZN7cutlass13device_kernelIN5flash19enable_sm80_to_sm89INS1_16FlashAttnFwdSm80INS1_25CollectiveMainloopFwdSm80ILi8ELi1ELb0EN4cute5tupleIJNS5_1CILi128EEENS7_ILi64EEENS7_ILi192EEEEEELi192ENS_6half_tEfNS_4arch4Sm80ELb0ELb1ELb0ELb1ELb0ELb0ELb1ELb0EEENS1_21CollectiveEpilogueFwdINS6_IJS8_SA_S9_EEENS6_IJNS7_ILi1EEESI_SI_EEESC_SE_Li256ELb1ELb1ELb0ELb0EEENS1_19SingleTileSchedulerILb1ELb0ELb1ELi128EEEEEEEEEvNT_6ParamsE)
        /*017c*/ 	.word	0x00000000


	//----- nvinfo : EIATTR_REGCOUNT
	.align		4
.L_74:
        /*0180*/ 	.byte	0x04, 0x2f
        /*0182*/ 	.short	(.L_76 - .L_75)
	.align		4
.L_75:
        /*0184*/ 	.word	index@(_ZN7cutlass13device_kernelIN5flash19enable_sm80_to_sm89INS1_16FlashAttnFwdSm80INS1_25CollectiveMainloopFwdSm80ILi8ELi1ELb0EN4cute5tupleIJNS5_1CILi128EEENS7_ILi64EEENS7_ILi192EEEEEELi192ENS_6half_tEfNS_4arch4Sm80ELb0ELb1ELb0ELb0ELb0ELb0ELb1ELb0EEENS1_21CollectiveEpilogueFwdINS6_IJS8_SA_S9_EEENS6_IJNS7_ILi1EEESI_SI_EEESC_SE_Li256ELb0ELb1ELb0ELb0EEENS1_19SingleTileSchedulerILb0ELb0ELb1ELi128EEEEEEEEEvNT_6ParamsE)
        /*0188*/ 	.word	0x000000f0


	//----- nvinfo : EIATTR_FRAME_SIZE
	.align		4
.L_76:
        /*018c*/ 	.byte	0x04, 0x11
        /*018e*/ 	.short	(.L_78 - .L_77)
	.align		4
.L_77:
        /*0190*/ 	.word	index@(_ZN7cutlass13device_kernelIN5flash19enable_sm80_to_sm89INS1_16FlashAttnFwdSm80INS1_25CollectiveMainloopFwdSm80ILi8ELi1ELb0EN4cute5tupleIJNS5_1CILi128EEENS7_ILi64EEENS7_ILi192EEEEEELi192ENS_6half_tEfNS_4arch4Sm80ELb0ELb1ELb0ELb0ELb0ELb0ELb1ELb0EEENS1_21CollectiveEpilogueFwdINS6_IJS8_SA_S9_EEENS6_IJNS7_ILi1EEESI_SI_EEESC_SE_Li256ELb0ELb1ELb0ELb0EEENS1_19SingleTileSchedulerILb0ELb0ELb1ELi128EEEEEEEEEvNT_6ParamsE)
        /*0194*/ 	.word	0x00000000


	//----- nvinfo : EIATTR_REGCOUNT
	.align		4
.L_78:
        /*0198*/ 	.byte	0x04, 0x2f
        /*019a*/ 	.short	(.L_80 - .L_79)
	.align		4
.L_79:
        /*019c*/ 	.word	index@(_ZN7cutlass13device_kernelIN5flash19enable_sm80_to_sm89INS1_16FlashAttnFwdSm80INS1_25CollectiveMainloopFwdSm80ILi8ELi1ELb0EN4cute5tupleIJNS5_1CILi128EEENS7_ILi64EEENS7_ILi192EEEEEELi192ENS_6half_tEfNS_4arch4Sm80ELb0ELb0ELb0ELb1ELb0ELb1ELb1ELb0EEENS1_21CollectiveEpilogueFwdINS6_IJS8_SA_S9_EEENS6_IJNS7_ILi1EEESI_SI_EEESC_SE_Li256ELb1ELb1ELb0ELb0EEENS1_19SingleTileSchedulerILb1ELb0ELb1ELi128EEEEEEEEEvNT_6ParamsE)
        /*01a0*/ 	.word	0x000000f2


	//----- nvinfo : EIATTR_FRAME_SIZE
	.align		4
.L_80:
        /*01a4*/ 	.byte	0x04, 0x11
        /*01a6*/ 	.short	(.L_82 - .L_81)
	.align		4
.L_81:
        /*01a8*/ 	.word	index@(_ZN7cutlass13device_kernelIN5flash19enable_sm80_to_sm89INS1_16FlashAttnFwdSm80INS1_25CollectiveMainloopFwdSm80ILi8ELi1ELb0EN4cute5tupleIJNS5_1CILi128EEENS7_ILi64EEENS7_ILi192EEEEEELi192ENS_6half_tEfNS_4arch4Sm80ELb0ELb0ELb0ELb1ELb0ELb1ELb1ELb0EEENS1_21CollectiveEpilogueFwdINS6_IJS8_SA_S9_EEENS6_IJNS7_ILi1EEESI_SI_EEESC_SE_Li256ELb1ELb1ELb0ELb0EEENS1_19SingleTileSchedulerILb1ELb0ELb1ELi128EEEEEEEEEvNT_6ParamsE)
        /*01ac*/ 	.word	0x00000000


	//----- nvinfo : EIATTR_REGCOUNT
	.align		4
.L_82:
        /*01b0*/ 	.byte	0x04, 0x2f
        /*01b2*/ 	.short	(.L_84 - .L_83)
	.align		4
.L_83:
        /*01b4*/ 	.word	index@(_ZN7cutlass13device_kernelIN5flash19enable_sm80_to_sm89INS1_16FlashAttnFwdSm80INS1_25CollectiveMainloopFwdSm80ILi8ELi1ELb1EN4cute5tupleIJNS5_1CILi128EEENS7_ILi96EEENS7_ILi192EEEEEELi192ENS_6half_tEfNS_4arch4Sm80ELb0ELb0ELb0ELb1ELb0ELb0ELb1ELb0EEENS1_21CollectiveEpilogueFwdINS6_IJS8_SA_S9_EEENS6_IJNS7_ILi1EEESI_SI_EEESC_SE_Li256ELb1ELb1ELb0ELb0EEENS1_19SingleTileSchedulerILb1ELb0ELb1ELi128EEEEEEEEEvNT_6ParamsE)
        /*01b8*/ 	.word	0x000000ff


	//----- nvinfo : EIATTR_FRAME_SIZE
	.align		4
.L_84:
        /*01bc*/ 	.byte	0x04, 0x11
        /*01be*/ 	.short	(.L_86 - .L_85)
	.align		4
.L_85:
        /*01c0*/ 	.word	index@(_ZN7cutlass13device_kernelIN5flash19enable_sm80_to_sm89INS1_16FlashAttnFwdSm80INS1_25CollectiveMainloopFwdSm80ILi8ELi1ELb1EN4cute5tupleIJNS5_1CILi128EEENS7_ILi96EEENS7_ILi192EEEEEELi192ENS_6half_tEfNS_4arch4Sm80ELb0ELb0ELb0ELb1ELb0ELb0ELb1ELb0EEENS1_21CollectiveEpilogueFwdINS6_IJS8_SA_S9_EEENS6_IJNS7_ILi1EEESI_SI_EEESC_SE_Li256ELb1ELb1ELb0ELb0EEENS1_19SingleTileSchedulerILb1ELb0ELb1ELi128EEEEEEEEEvNT_6ParamsE)
        /*01c4*/ 	.word	0x00000070


	//----- nvinfo : EIATTR_REGCOUNT
	.align		4
.L_86:
        /*01c8*/ 	.byte	0x04, 0x2f
        /*01ca*/ 	.short	(.L_88 - .L_87)
	.align		4
.L_87:
        /*01cc*/ 	.word	index@(_ZN7cutlass13device_kernelIN5flash19enable_sm80_to_sm89INS1_16FlashAttnFwdSm80INS1_25CollectiveMainloopFwdSm80ILi8ELi1ELb1EN4cute5tupleIJNS5_1CILi128EEENS7_ILi96EEENS7_ILi192EEEEEELi192ENS_6half_tEfNS_4arch4Sm80ELb0ELb0ELb0ELb0ELb0ELb0ELb1ELb0EEENS1_21CollectiveEpilogueFwdINS6_IJS8_SA_S9_EEENS6_IJNS7_ILi1EEESI_SI_EEESC_SE_Li256ELb0ELb1ELb0ELb0EEENS1_19SingleTileSchedulerILb0ELb0ELb1ELi128EEEEEEEEEvNT_6ParamsE)
        /*01d0*/ 	.word	0x000000ff


	//----- nvinfo : EIATTR_FRAME_SIZE
	.align		4
.L_88:
        /*01d4*/ 	.byte	0x04, 0x11
        /*01d6*/ 	.short	(.L_90 - .L_89)
	.align		4
.L_89:
        /*01d8*/ 	.word	index@(_ZN7cutlass13device_kernelIN5flash19enable_sm80_to_sm89INS1_16FlashAttnFwdSm80INS1_25CollectiveMainloopFwdSm80ILi8ELi1ELb1EN4cute5tupleIJNS5_1CILi128EEENS7_ILi96EEENS7_ILi192EEEEEELi192ENS_6half_tEfNS_4arch4Sm80ELb0ELb0ELb0ELb0ELb0ELb0ELb1ELb0EEENS1_21CollectiveEpilogueFwdINS6_IJS8_SA_S9_EEENS6_IJNS7_ILi1EEESI_SI_EEESC_SE_Li256ELb0ELb1ELb0ELb0EEENS1_19SingleTileSchedulerILb0ELb0ELb1ELi128EEEEEEEEEvNT_6ParamsE)
        /*01dc*/ 	.word	0x00000090


	//----- nvinfo : EIATTR_MIN_STACK_SIZE
	.align		4
.L_90:
        /*01e0*/ 	.byte	0x04, 0x12
        /*01e2*/ 	.short	(.L_92 - .L_91)
	.align		4
.L_91:
        /*01e4*/ 	.word	index@(_ZN7cutlass13device_kernelIN5flash19enable_sm80_to_sm89INS1_16FlashAttnFwdSm80INS1_25CollectiveMainloopFwdSm80ILi8ELi1ELb1EN4cute5tupleIJNS5_1CILi128EEENS7_ILi96EEENS7_ILi192EEEEEELi192ENS_6half_tEfNS_4arch4Sm80ELb0ELb0ELb0ELb0ELb0ELb0ELb1ELb0EEENS1_21CollectiveEpilogueFwdINS6_IJS8_SA_S9_EEENS6_IJNS7_ILi1EEESI_SI_EEESC_SE_Li256ELb0ELb1ELb0ELb0EEENS1_19SingleTileSchedulerILb0ELb0ELb1ELi128EEEEEEEEEvNT_6ParamsE)
        /*01e8*/ 	.word	0x00000090


	//----- nvinfo : EIATTR_MIN_STACK_SIZE
	.align		4
.L_92:
        /*01ec*/ 	.byte	0x04, 0x12
        /*01ee*/ 	.short	(.L_94 - .L_93)
	.align		4
.L_93:
        /*01f0*/ 	.word	index@(_ZN7cutlass13device_kernelIN5flash19enable_sm80_to_sm89INS1_16FlashAttnFwdSm80INS1_25CollectiveMainloopFwdSm80ILi8ELi1ELb1EN4cute5tupleIJNS5_1CILi128EEENS7_ILi96EEENS7_ILi192EEEEEELi192ENS_6half_tEfNS_4arch4Sm80ELb0ELb0ELb0ELb1ELb0ELb0ELb1ELb0EEENS1_21CollectiveEpilogueFwdINS6_IJS8_SA_S9_EEENS6_IJNS7_ILi1EEESI_SI_EEESC_SE_Li256ELb1ELb1ELb0ELb0EEENS1_19SingleTileSchedulerILb1ELb0ELb1ELi128EEEEEEEEEvNT_6ParamsE)
        /*01f4*/ 	.word	0x00000070


	//----- nvinfo : EIATTR_MIN_STACK_SIZE
	.align		4
.L_94:
        /*01f8*/ 	.byte	0x04, 0x12
        /*01fa*/ 	.short	(.L_96 - .L_95)
	.align		4
.L_95:
        /*01fc*/ 	.word	index@(_ZN7cutlass13device_kernelIN5flash19enable_sm80_to_sm89INS1_16FlashAttnFwdSm80INS1_25CollectiveMainloopFwdSm80ILi8ELi1ELb0EN4cute5tupleIJNS5_1CILi128EEENS7_ILi64EEENS7_ILi192EEEEEELi192ENS_6half_tEfNS_4arch4Sm80ELb0ELb0ELb0ELb1ELb0ELb1ELb1ELb0EEENS1_21CollectiveEpilogueFwdINS6_IJS8_SA_S9_EEENS6_IJNS7_ILi1EEESI_SI_EEESC_SE_Li256ELb1ELb1ELb0ELb0EEENS1_19SingleTileSchedulerILb1ELb0ELb1ELi128EEEEEEEEEvNT_6ParamsE)
        /*0200*/ 	.word	0x00000000


	//----- nvinfo : EIATTR_MIN_STACK_SIZE
	.align		4
.L_96:
        /*0204*/ 	.byte	0x04, 0x12
        /*0206*/ 	.short	(.L_98 - .L_97)
	.align		4
.L_97:
        /*0208*/ 	.word	index@(_ZN7cutlass13device_kernelIN5flash19enable_sm80_to_sm89INS1_16FlashAttnFwdSm80INS1_25CollectiveMainloopFwdSm80ILi8ELi1ELb0EN4cute5tupleIJNS5_1CILi128EEENS7_ILi64EEENS7_ILi192EEEEEELi192ENS_6half_tEfNS_4arch4Sm80ELb0ELb1ELb0ELb0ELb0ELb0ELb1ELb0EEENS1_21CollectiveEpilogueFwdINS6_IJS8_SA_S9_EEENS6_IJNS7_ILi1EEESI_SI_EEESC_SE_Li256ELb0ELb1ELb0ELb0EEENS1_19SingleTileSchedulerILb0ELb0ELb1ELi128EEEEEEEEEvNT_6ParamsE)
        /*020c*/ 	.word	0x00000000


	//----- nvinfo : EIATTR_MIN_STACK_SIZE
	.align		4
.L_98:
        /*0210*/ 	.byte	0x04, 0x12
        /*0212*/ 	.short	(.L_100 - .L_99)
	.align		4
.L_99:
        /*0214*/ 	.word	index@(_ZN7cutlass13device_kernelIN5flash19enable_sm80_to_sm89INS1_16FlashAttnFwdSm80INS1_25CollectiveMainloopFwdSm80ILi8ELi1ELb0EN4cute5tupleIJNS5_1CILi128EEENS7_ILi64EEENS7_ILi192EEEEEELi192ENS_6half_tEfNS_4arch4Sm80ELb0ELb1ELb0ELb1ELb0ELb0ELb1ELb0EEENS1_21CollectiveEpilogueFwdINS6_IJS8_SA_S9_EEENS6_IJNS7_ILi1EEESI_SI_EEESC_SE_Li256ELb1ELb1ELb0ELb0EEENS1_19SingleTileSchedulerILb1ELb0ELb1ELi128EEEEEEEEEvNT_6ParamsE)
        /*0218*/ 	.word	0x00000000


	//----- nvinfo : EIATTR_MIN_STACK_SIZE
	.align		4
.L_100:
        /*021c*/ 	.byte	0x04, 0x12
        /*021e*/ 	.short	(.L_102 - .L_101)
	.align		4
.L_101:
        /*0220*/ 	.word	index@(_ZN7cutlass13device_kernelIN5flash19enable_sm80_to_sm89INS1_16FlashAttnFwdSm80INS1_25CollectiveMainloopFwdSm80ILi8ELi1ELb0EN4cute5tupleIJNS5_1CILi128EEENS7_ILi64EEENS7_ILi192EEEEEELi192ENS_6half_tEfNS_4arch4Sm80ELb0ELb1ELb0ELb1ELb0ELb1ELb1ELb0EEENS1_21CollectiveEpilogueFwdINS6_IJS8_SA_S9_EEENS6_IJNS7_ILi1EEESI_SI_EEESC_SE_Li256ELb1ELb1ELb0ELb0EEENS1_19SingleTileSchedulerILb1ELb0ELb1ELi128EEEEEEEEEvNT_6ParamsE)
        /*0224*/ 	.word	0x00000000


	//----- nvinfo : EIATTR_MIN_STACK_SIZE
	.align		4
.L_102:
        /*0228*/ 	.byte	0x04, 0x12
        /*022a*/ 	.short	(.L_104 - .L_103)
	.align		4
.L_103:
        /*022c*/ 	.word	index@(_ZN7cutlass13device_kernelIN5flash19enable_sm80_to_sm89INS1_16FlashAttnFwdSm80INS1_25CollectiveMainloopFwdSm80ILi8ELi1ELb1EN4cute5tupleIJNS5_1CILi128EEENS7_ILi96EEENS7_ILi192EEEEEELi192ENS_6half_tEfNS_4arch4Sm80ELb1ELb0ELb0ELb0ELb0ELb0ELb1ELb0EEENS1_21CollectiveEpilogueFwdINS6_IJS8_SA_S9_EEENS6_IJNS7_ILi1EEESI_SI_EEESC_SE_Li256ELb0ELb1ELb0ELb0EEENS1_30DynamicPersistentTileSchedulerILi256ELi256ELb0ELb1ELb0EEEEEEEEEvNT_6ParamsE)
        /*0230*/ 	.word	0x000000a0


	//----- nvinfo : EIATTR_MIN_STACK_SIZE
	.align		4
.L_104:
        /*0234*/ 	.byte	0x04, 0x12
        /*0236*/ 	.short	(.L_106 - .L_105)
	.align		4
.L_105:
        /*0238*/ 	.word	index@(_ZN7cutlass13device_kernelIN5flash19enable_sm80_to_sm89INS1_16FlashAttnFwdSm80INS1_25CollectiveMainloopFwdSm80ILi8ELi1ELb1EN4cute5tupleIJNS5_1CILi128EEENS7_ILi96EEENS7_ILi192EEEEEELi192ENS_6half_tEfNS_4arch4Sm80ELb1ELb0ELb0ELb1ELb0ELb0ELb1ELb0EEENS1_21CollectiveEpilogueFwdINS6_IJS8_SA_S9_EEENS6_IJNS7_ILi1EEESI_SI_EEESC_SE_Li256ELb1ELb1ELb0ELb0EEENS1_19SingleTileSchedulerILb1ELb0ELb1ELi128EEEEEEEEEvNT_6ParamsE)
        /*023c*/ 	.word	0x00000068


	//----- nvinfo : EIATTR_MIN_STACK_SIZE
	.align		4
.L_106:
        /*0240*/ 	.byte	0x04, 0x12
        /*0242*/ 	.short	(.L_108 - .L_107)
	.align		4
.L_107:
        /*0244*/ 	.word	index@(_ZN7cutlass13device_kernelIN5flash19enable_sm80_to_sm89INS1_16FlashAttnFwdSm80INS1_25CollectiveMainloopFwdSm80ILi8ELi1ELb0EN4cute5tupleIJNS5_1CILi128EEENS7_ILi64EEENS7_ILi192EEEEEELi192ENS_6half_tEfNS_4arch4Sm80ELb1ELb0ELb0ELb1ELb0ELb1ELb1ELb0EEENS1_21CollectiveEpilogueFwdINS6_IJS8_SA_S9_EEENS6_IJNS7_ILi1EEESI_SI_EEESC_SE_Li256ELb1ELb1ELb0ELb0EEENS1_19SingleTileSchedulerILb1ELb0ELb1ELi128EEEEEEEEEvNT_6ParamsE)
        /*0248*/ 	.word	0x00000000


	//----- nvinfo : EIATTR_MIN_STACK_SIZE
	.align		4
.L_108:
        /*024c*/ 	.byte	0x04, 0x12
        /*024e*/ 	.short	(.L_110 - .L_109)
	.align		4
.L_109:
        /*0250*/ 	.word	index@(_ZN7cutlass13device_kernelIN5flash19enable_sm80_to_sm89INS1_16FlashAttnFwdSm80INS1_25CollectiveMainloopFwdSm80ILi8ELi2ELb1EN4cute5tupleIJNS5_1CILi128EEENS7_ILi96EEENS7_ILi192EEEEEELi192ENS_6half_tEfNS_4arch4Sm80ELb0ELb0ELb0ELb0ELb0ELb0ELb1ELb0EEENS1_21CollectiveEpilogueFwdINS6_IJS8_SA_S9_EEENS6_IJNS7_ILi1EEESI_SI_EEESC_SE_Li256ELb0ELb1ELb0ELb0EEENS1_19SingleTileSchedulerILb0ELb0ELb1ELi128EEEEEEEEEvNT_6ParamsE)
        /*0254*/ 	.word	0x00000028


	//----- nvinfo : EIATTR_MIN_STACK_SIZE
	.align		4
.L_110:
        /*0258*/ 	.byte	0x04, 0x12
        /*025a*/ 	.short	(.L_112 - .L_111)
	.align		4
.L_111:
        /*025c*/ 	.word	index@(_ZN7cutlass13device_kernelIN5flash19enable_sm80_to_sm89INS1_16FlashAttnFwdSm80INS1_25CollectiveMainloopFwdSm80ILi8ELi2ELb1EN4cute5tupleIJNS5_1CILi128EEENS7_ILi96EEENS7_ILi192EEEEEELi192ENS_6half_tEfNS_4arch4Sm80ELb0ELb0ELb0ELb1ELb0ELb0ELb1ELb0EEENS1_21CollectiveEpilogueFwdINS6_IJS8_SA_S9_EEENS6_IJNS7_ILi1EEESI_SI_EEESC_SE_Li256ELb1ELb1ELb0ELb0EEENS1_19SingleTileSchedulerILb1ELb0ELb1ELi128EEEEEEEEEvNT_6ParamsE)
        /*0260*/ 	.word	0x00000030


	//----- nvinfo : EIATTR_MIN_STACK_SIZE
	.align		4
.L_112:
        /*0264*/ 	.byte	0x04, 0x12
        /*0266*/ 	.short	(.L_114 - .L_113)
	.align		4
.L_113:
        /*0268*/ 	.word	index@(_ZN7cutlass13device_kernelIN5flash19enable_sm80_to_sm89INS1_16FlashAttnFwdSm80INS1_25CollectiveMainloopFwdSm80ILi8ELi2ELb0EN4cute5tupleIJNS5_1CILi128EEENS7_ILi64EEENS7_ILi192EEEEEELi192ENS_6half_tEfNS_4arch4Sm80ELb0ELb0ELb0ELb1ELb0ELb1ELb1ELb0EEENS1_21CollectiveEpilogueFwdINS6_IJS8_SA_S9_EEENS6_IJNS7_ILi1EEESI_SI_EEESC_SE_Li256ELb1ELb1ELb0ELb0EEENS1_19SingleTileSchedulerILb1ELb0ELb1ELi128EEEEEEEEEvNT_6ParamsE)
        /*026c*/ 	.word	0x00000000


	//----- nvinfo : EIATTR_MIN_STACK_SIZE
	.align		4
.L_114:
        /*0270*/ 	.byte	0x04, 0x12
        /*0272*/ 	.short	(.L_116 - .L_115)
	.align		4
.L_115:
        /*0274*/ 	.word	index@(_ZN7cutlass13device_kernelIN5flash19enable_sm80_to_sm89INS1_16FlashAttnFwdSm80INS1_25CollectiveMainloopFwdSm80ILi8ELi2ELb0EN4cute5tupleIJNS5_1CILi128EEENS7_ILi64EEENS7_ILi192EEEEEELi192ENS_6half_tEfNS_4arch4Sm80ELb0ELb1ELb0ELb0ELb0ELb0ELb1ELb0EEENS1_21CollectiveEpilogueFwdINS6_IJS8_SA_S9_EEENS6_IJNS7_ILi1EEESI_SI_EEESC_SE_Li256ELb0ELb1ELb0ELb0EEENS1_19SingleTileSchedulerILb0ELb0ELb1ELi128EEEEEEEEEvNT_6ParamsE)
        /*0278*/ 	.word	0x00000000


	//----- nvinfo : EIATTR_MIN_STACK_SIZE
	.align		4
.L_116:
        /*027c*/ 	.byte	0x04, 0x12
        /*027e*/ 	.short	(.L_118 - .L_117)
	.align		4
.L_117:
        /*0280*/ 	.word	index@(_ZN7cutlass13device_kernelIN5flash19enable_sm80_to_sm89INS1_16FlashAttnFwdSm80INS1_25CollectiveMainloopFwdSm80ILi8ELi2ELb0EN4cute5tupleIJNS5_1CILi128EEENS7_ILi64EEENS7_ILi192EEEEEELi192ENS_6half_tEfNS_4arch4Sm80ELb0ELb1ELb0ELb1ELb0ELb0ELb1ELb0EEENS1_21CollectiveEpilogueFwdINS6_IJS8_SA_S9_EEENS6_IJNS7_ILi1EEESI_SI_EEESC_SE_Li256ELb1ELb1ELb0ELb0EEENS1_19SingleTileSchedulerILb1ELb0ELb1ELi128EEEEEEEEEvNT_6ParamsE)
        /*0284*/ 	.word	0x00000000


	//----- nvinfo : EIATTR_MIN_STACK_SIZE
	.align		4
.L_118:
        /*0288*/ 	.byte	0x04, 0x12
        /*028a*/ 	.short	(.L_120 - .L_119)
	.align		4
.L_119:
        /*028c*/ 	.word	index@(_ZN7cutlass13device_kernelIN5flash19enable_sm80_to_sm89INS1_16FlashAttnFwdSm80INS1_25CollectiveMainloopFwdSm80ILi8ELi2ELb0EN4cute5tupleIJNS5_1CILi128EEENS7_ILi64EEENS7_ILi192EEEEEELi192ENS_6half_tEfNS_4arch4Sm80ELb0ELb1ELb0ELb1ELb0ELb1ELb1ELb0EEENS1_21CollectiveEpilogueFwdINS6_IJS8_SA_S9_EEENS6_IJNS7_ILi1EEESI_SI_EEESC_SE_Li256ELb1ELb1ELb0ELb0EEENS1_19SingleTileSchedulerILb1ELb0ELb1ELi128EEEEEEEEEvNT_6ParamsE)
        /*0290*/ 	.word	0x00000000


	//----- nvinfo : EIATTR_MIN_STACK_SIZE
	.align		4
.L_120:
        /*0294*/ 	.byte	0x04, 0x12
        /*0296*/ 	.short	(.L_122 - .L_121)
	.align		4
.L_121:
        /*0298*/ 	.word	index@(_ZN7cutlass13device_kernelIN5flash19enable_sm80_to_sm89INS1_16FlashAttnFwdSm80INS1_25CollectiveMainloopFwdSm80ILi8ELi2ELb1EN4cute5tupleIJNS5_1CILi128EEENS7_ILi96EEENS7_ILi192EEEEEELi192ENS_6half_tEfNS_4arch4Sm80ELb1ELb0ELb0ELb0ELb0ELb0ELb1ELb0EEENS1_21CollectiveEpilogueFwdINS6_IJS8_SA_S9_EEENS6_IJNS7_ILi1EEESI_SI_EEESC_SE_Li256ELb0ELb1ELb0ELb0EEENS1_30DynamicPersistentTileSchedulerILi256ELi256ELb0ELb1ELb0EEEEEEEEEvNT_6ParamsE)
        /*029c*/ 	.word	0x000000a8


	//----- nvinfo : EIATTR_MIN_STACK_SIZE
	.align		4
.L_122:
        /*02a0*/ 	.byte	0x04, 0x12
        /*02a2*/ 	.short	(.L_124 - .L_123)
	.align		4
.L_123:
        /*02a4*/ 	.word	index@(_ZN7cutlass13device_kernelIN5flash19enable_sm80_to_sm89INS1_16FlashAttnFwdSm80INS1_25CollectiveMainloopFwdSm80ILi8ELi2ELb1EN4cute5tupleIJNS5_1CILi128EEENS7_ILi96EEENS7_ILi192EEEEEELi192ENS_6half_tEfNS_4arch4Sm80ELb1ELb0ELb0ELb1ELb0ELb0ELb1ELb0EEENS1_21CollectiveEpilogueFwdINS6_IJS8_SA_S9_EEENS6_IJNS7_ILi1EEESI_SI_EEESC_SE_Li256ELb1ELb1ELb0ELb0EEENS1_19SingleTileSchedulerILb1ELb0ELb1ELi128EEEEEEEEEvNT_6ParamsE)
        /*02a8*/ 	.word	0x00000048


	//----- nvinfo : EIATTR_MIN_STACK_SIZE
	.align		4
.L_124:
        /*02ac*/ 	.byte	0x04, 0x12
        /*02ae*/ 	.short	(.L_126 - .L_125)
	.align		4
.L_125:
        /*02b0*/ 	.word	index@(_ZN7cutlass13device_kernelIN5flash19enable_sm80_to_sm89INS1_16FlashAttnFwdSm80INS1_25CollectiveMainloopFwdSm80ILi8ELi2ELb0EN4cute5tupleIJNS5_1CILi128EEENS7_ILi64EEENS7_ILi192EEEEEELi192ENS_6half_tEfNS_4arch4Sm80ELb1ELb0ELb0ELb1ELb0ELb1ELb1ELb0EEENS1_21CollectiveEpilogueFwdINS6_IJS8_SA_S9_EEENS6_IJNS7_ILi1EEESI_SI_EEESC_SE_Li256ELb1ELb1ELb0ELb0EEENS1_19SingleTileSchedulerILb1ELb0ELb1ELi128EEEEEEEEEvNT_6ParamsE)
        /*02b4*/ 	.word	0x00000000
.L_126:


//--------------------- .nv.info._ZN7cutlass13device_kernelIN5flash19enable_sm80_to_sm89INS1_16FlashAttnFwdSm80INS1_25CollectiveMainloopFwdSm80ILi8ELi1ELb1EN4cute5tupleIJNS5_1CILi128EEENS7_ILi96EEENS7_ILi192EEEEEELi192ENS_6half_tEfNS_4arch4Sm80ELb0ELb0ELb0ELb0ELb0ELb0ELb1ELb0EEENS1_21CollectiveEpilogueFwdINS6_IJS8_SA_S9_EEENS6_IJNS7_ILi1EEESI_SI_EEESC_SE_Li256ELb0ELb1ELb0ELb0EEENS1_19SingleTileSchedulerILb0ELb0ELb1ELi128EEEEEEEEEvNT_6ParamsE --------------------------
	.section	.nv.info._ZN7cutlass13device_kernelIN5flash19enable_sm80_to_sm89INS1_16FlashAttnFwdSm80INS1_25CollectiveMainloopFwdSm80ILi8ELi1ELb1EN4cute5tupleIJNS5_1CILi128EEENS7_ILi96EEENS7_ILi192EEEEEELi192ENS_6half_tEfNS_4arch4Sm80ELb0ELb0ELb0ELb0ELb0ELb0ELb1ELb0EEENS1_21CollectiveEpilogueFwdINS6_IJS8_SA_S9_EEENS6_IJNS7_ILi1EEESI_SI_EEESC_SE_Li256ELb0ELb1ELb0ELb0EEENS1_19SingleTileSchedulerILb0ELb0ELb1ELi128EEEEEEEEEvNT_6ParamsE,"",@"SHT_CUDA_INFO"
	.sectionflags	@""
	.align	4


	//----- nvinfo : EIATTR_CUDA_API_VERSION
	.align		4
        /*0000*/ 	.byte	0x04, 0x37
        /*0002*/ 	.short	(.L_128 - .L_127)
.L_127:
        /*0004*/ 	.word	0x00000082


	//----- nvinfo : EIATTR_SW2861232_WAR
	.align		4
.L_128:
        /*0008*/ 	.byte	0x01, 0x35
	.zero		2


	//----- nvinfo : EIATTR_PARAM_CBANK
	.align		4
        /*000c*/ 	.byte	0x04, 0x0a
        /*000e*/ 	.short	(.L_130 - .L_129)
	.align		4
.L_129:
        /*0010*/ 	.word	index@(.nv.constant0._ZN7cutlass13device_kernelIN5flash19enable_sm80_to_sm89INS1_16FlashAttnFwdSm80INS1_25CollectiveMainloopFwdSm80ILi8ELi1ELb1EN4cute5tupleIJNS5_1CILi128EEENS7_ILi96EEENS7_ILi192EEEEEELi192ENS_6half_tEfNS_4arch4Sm80ELb0ELb0ELb0ELb0ELb0ELb0ELb1ELb0EEENS1_21CollectiveEpilogueFwdINS6_IJS8_SA_S9_EEENS6_IJNS7_ILi1EEESI_SI_EEESC_SE_Li256ELb0ELb1ELb0ELb0EEENS1_19SingleTileSchedulerILb0ELb0ELb1ELi128EEEEEEEEEvNT_6ParamsE)
        /*0014*/ 	.short	0x0160
        /*0016*/ 	.short	0x0418


	//----- nvinfo : EIATTR_CBANK_PARAM_SIZE
	.align		4
.L_130:
        /*0018*/ 	.byte	0x03, 0x19
        /*001a*/ 	.short	0x0418


	//----- nvinfo : EIATTR_KPARAM_INFO
	.align		4
        /*001c*/ 	.byte	0x04, 0x17
        /*001e*/ 	.short	(.L_132 - .L_131)
.L_131:
        /*0020*/ 	.word	0x00000000
        /*0024*/ 	.short	0x0000
        /*0026*/ 	.short	0x0000
        /*0028*/ 	.byte	0x00, 0xf0, 0x61, 0x10


	//----- nvinfo : EIATTR_MAXREG_COUNT
	.align		4
.L_132:
        /*002c*/ 	.byte	0x03, 0x1b
        /*002e*/ 	.short	0x00ff


	//----- nvinfo : EIATTR_NUM_BARRIERS
	.align		4
        /*0030*/ 	.byte	0x02, 0x4c
        /*0032*/ 	.byte	0x02
	.zero		1


	//----- nvinfo : EIATTR_ANNOTATIONS
	.align		4
        /*0034*/ 	.byte	0x04, 0x55
        /*0036*/ 	.short	(.L_134 - .L_133)


	//   ....[0]....
.L_133:
        /*0038*/ 	.word	0x00000001
        /*003c*/ 	.byte	0x90, 0x02, 0x00, 0x00, 0x01, 0x00, 0x00, 0x00, 0x10, 0x04, 0x00, 0x00, 0x01, 0x00, 0x00, 0x00
        /* <DEDUP_REMOVED lines=27> */
        /*01fc*/ 	.byte	0x80, 0xa4, 0x00, 0x00, 0x01, 0x00, 0x00, 0x00, 0xb0, 0xa4, 0x00, 0x00


	//----- nvinfo : EIATTR_MERCURY_ISA_VERSION
	.align		4
.L_134:
        /*0208*/ 	.byte	0x03, 0x5f
        /*020a*/ 	.short	0x0000


	//----- nvinfo : EIATTR_COOP_GROUP_MASK_REGIDS
	.align		4
        /*020c*/ 	.byte	0x04, 0x29
        /*020e*/ 	.short	(.L_136 - .L_135)


	//   ....[0]....
.L_135:
        /*0210*/ 	.word	0xffffffff


	//   ....[1]....
        /*0214*/ 	.word	0xffffffff


	//   ....[2]....
        /*0218*/ 	.word	0xffffffff


	//   ....[3]....
        /*021c*/ 	.word	0xffffffff


	//   ....[4]....
        /*0220*/ 	.word	0xffffffff


	//   ....[5]....
        /*0224*/ 	.word	0xffffffff


	//   ....[6]....
        /*0228*/ 	.word	0xffffffff


	//   ....[7]....
        /*022c*/ 	.word	0xffffffff


	//   ....[8]....
        /*0230*/ 	.word	0xffffffff


	//   ....[9]....
        /*0234*/ 	.word	0xffffffff


	//   ....[10]....
        /*0238*/ 	.word	0xffffffff


	//   ....[11]....
        /*023c*/ 	.word	0xffffffff


	//   ....[12]....
        /*0240*/ 	.word	0xffffffff


	//   ....[13]....
        /*0244*/ 	.word	0xffffffff


	//   ....[14]....
        /*0248*/ 	.word	0xffffffff


	//   ....[15]....
        /*024c*/ 	.word	0xffffffff


	//   ....[16]....
        /*0250*/ 	.word	0xffffffff


	//   ....[17]....
        /*0254*/ 	.word	0xffffffff


	//   ....[18]....
        /*0258*/ 	.word	0xffffffff


	//   ....[19]....
        /*025c*/ 	.word	0xffffffff


	//   ....[20]....
        /*0260*/ 	.word	0xffffffff


	//   ....[21]....
        /*0264*/ 	.word	0xffffffff


	//   ....[22]....
        /*0268*/ 	.word	0xffffffff


	//   ....[23]....
        /*026c*/ 	.word	0xffffffff


	//   ....[24]....
        /*0270*/ 	.word	0xffffffff


	//   ....[25]....
        /*0274*/ 	.word	0xffffffff


	//   ....[26]....
        /*0278*/ 	.word	0xffffffff


	//   ....[27]....
        /*027c*/ 	.word	0xffffffff


	//   ....[28]....
        /*0280*/ 	.word	0xffffffff


	//   ....[29]....
        /*0284*/ 	.word	0xffffffff


	//   ....[30]....
        /*0288*/ 	.word	0xffffffff


	//   ....[31]....
        /*028c*/ 	.word	0xffffffff


	//----- nvinfo : EIATTR_COOP_GROUP_INSTR_OFFSETS
	.align		4
.L_136:
        /*0290*/ 	.byte	0x04, 0x28
        /*0292*/ 	.short	(.L_138 - .L_137)


	//   ....[0]....
.L_137:
        /*0294*/ 	.word	0x00000610


	//   ....[1]....
        /*0298*/ 	.word	0x00000650


	//   ....[2]....
        /*029c*/ 	.word	0x000006d0


	//   ....[3]....
        /*02a0*/ 	.word	0x00000730


	//   ....[4]....
        /*02a4*/ 	.word	0x00000760


	//   ....[5]....
        /*02a8*/ 	.word	0x00000800


	//   ....[6]....
        /*02ac*/ 	.word	0x00000830


	//   ....[7]....
        /*02b0*/ 	.word	0x00000870


	//   ....[8]....
        /*02b4*/ 	.word	0x00002f80


	//   ....[9]....
        /*02b8*/ 	.word	0x00003050


	//   ....[10]....
        /*02bc*/ 	.word	0x00003090


	//   ....[11]....
        /*02c0*/ 	.word	0x00003110


	//   ....[12]....
        /*02c4*/ 	.word	0x00007e00


	//   ....[13]....
        /*02c8*/ 	.word	0x00007e30


	//   ....[14]....
        /*02cc*/ 	.word	0x00007e50


	//   ....[15]....
        /*02d0*/ 	.word	0x00007e70


	//   ....[16]....
        /*02d4*/ 	.word	0x0000a1d0


	//   ....[17]....
        /*02d8*/ 	.word	0x0000a1e0


	//   ....[18]....
        /*02dc*/ 	.word	0x0000a210


	//   ....[19]....
        /*02e0*/ 	.word	0x0000a230


	//   ....[20]....
        /*02e4*/ 	.word	0x0000b610


	//   ....[21]....
        /*02e8*/ 	.word	0x0000b620


	//   ....[22]....
        /*02ec*/ 	.word	0x0000b640


	//   ....[23]....
        /*02f0*/ 	.word	0x0000b650


	//   ....[24]....
        /*02f4*/ 	.word	0x0000b760


	//   ....[25]....
        /*02f8*/ 	.word	0x0000b780


	//   ....[26]....
        /*02fc*/ 	.word	0x0000b8e0


	//   ....[27]....
        /*0300*/ 	.word	0x0000b910


	//   ....[28]....
        /*0304*/ 	.word	0x0000ba40


	//   ....[29]....
        /*0308*/ 	.word	0x0000ba70


	//   ....[30]....
        /*030c*/ 	.word	0x0000bba0


	//   ....[31]....
        /*0310*/ 	.word	0x0000bbc0


	//----- nvinfo : EIATTR_EXIT_INSTR_OFFSETS
	.align		4
.L_138:
        /*0314*/ 	.byte	0x04, 0x1c
        /*0316*/ 	.short	(.L_140 - .L_139)


	//   ....[0]....
.L_139:
        /*0318*/ 	.word	0x00000040


	//   ....[1]....
        /*031c*/ 	.word	0x0000bbd0


	//   ....[2]....
        /*0320*/ 	.word	0x0000bc80


	//   ....[3]....
        /*0324*/ 	.word	0x0000bce0


	//----- nvinfo : EIATTR_CTAIDZ_USED
	.align		4
.L_140:
        /*0328*/ 	.byte	0x01, 0x04
	.zero		2


	//----- nvinfo : EIATTR_MAX_THREADS
	.align		4
        /*032c*/ 	.byte	0x04, 0x05
        /*032e*/ 	.short	(.L_142 - .L_141)
.L_141:
        /*0330*/ 	.word	0x00000100
        /*0334*/ 	.word	0x00000001
        /*0338*/ 	.word	0x00000001


	//----- nvinfo : EIATTR_CRS_STACK_SIZE
	.align		4
.L_142:
        /*033c*/ 	.byte	0x04, 0x1e
        /*033e*/ 	.short	(.L_144 - .L_143)
.L_143:
        /*0340*/ 	.word	0x00000000
.L_144:


//--------------------- .nv.info._ZN7cutlass13device_kernelIN5flash19enable_sm80_to_sm89INS1_16FlashAttnFwdSm80INS1_25CollectiveMainloopFwdSm80ILi8ELi1ELb1EN4cute5tupleIJNS5_1CILi128EEENS7_ILi96EEENS7_ILi192EEEEEELi192ENS_6half_tEfNS_4arch4Sm80ELb0ELb0ELb0ELb1ELb0ELb0ELb1ELb0EEENS1_21CollectiveEpilogueFwdINS6_IJS8_SA_S9_EEENS6_IJNS7_ILi1EEESI_SI_EEESC_SE_Li256ELb1ELb1ELb0ELb0EEENS1_19SingleTileSchedulerILb1ELb0ELb1ELi128EEEEEEEEEvNT_6ParamsE --------------------------
	.section	.nv.info._ZN7cutlass13device_kernelIN5flash19enable_sm80_to_sm89INS1_16FlashAttnFwdSm80INS1_25CollectiveMainloopFwdSm80ILi8ELi1ELb1EN4cute5tupleIJNS5_1CILi128EEENS7_ILi96EEENS7_ILi192EEEEEELi192ENS_6half_tEfNS_4arch4Sm80ELb0ELb0ELb0ELb1ELb0ELb0ELb1ELb0EEENS1_21CollectiveEpilogueFwdINS6_IJS8_SA_S9_EEENS6_IJNS7_ILi1EEESI_SI_EEESC_SE_Li256ELb1ELb1ELb0ELb0EEENS1_19SingleTileSchedulerILb1ELb0ELb1ELi128EEEEEEEEEvNT_6ParamsE,"",@"SHT_CUDA_INFO"
	.sectionflags	@""
	.align	4


	//----- nvinfo : EIATTR_CUDA_API_VERSION
	.align		4
        /*0000*/ 	.byte	0x04, 0x37
        /*0002*/ 	.short	(.L_146 - .L_145)
.L_145:
        /*0004*/ 	.word	0x00000082


	//----- nvinfo : EIATTR_SW2861232_WAR
	.align		4
.L_146:
        /*0008*/ 	.byte	0x01, 0x35
	.zero		2


	//----- nvinfo : EIATTR_PARAM_CBANK
	.align		4
        /*000c*/ 	.byte	0x04, 0x0a
        /*000e*/ 	.short	(.L_148 - .L_147)
	.align		4
.L_147:
        /*0010*/ 	.word	index@(.nv.constant0._ZN7cutlass13device_kernelIN5flash19enable_sm80_to_sm89INS1_16FlashAttnFwdSm80INS1_25CollectiveMainloopFwdSm80ILi8ELi1ELb1EN4cute5tupleIJNS5_1CILi128EEENS7_ILi96EEENS7_ILi192EEEEEELi192ENS_6half_tEfNS_4arch4Sm80ELb0ELb0ELb0ELb1ELb0ELb0ELb1ELb0EEENS1_21CollectiveEpilogueFwdINS6_IJS8_SA_S9_EEENS6_IJNS7_ILi1EEESI_SI_EEESC_SE_Li256ELb1ELb1ELb0ELb0EEENS1_19SingleTileSchedulerILb1ELb0ELb1ELi128EEEEEEEEEvNT_6ParamsE)
        /*0014*/ 	.short	0x0160
        /*0016*/ 	.short	0x0418


	//----- nvinfo : EIATTR_CBANK_PARAM_SIZE
	.align		4
.L_148:
        /*0018*/ 	.byte	0x03, 0x19
        /*001a*/ 	.short	0x0418


	//----- nvinfo : EIATTR_KPARAM_INFO
	.align		4
        /*001c*/ 	.byte	0x04, 0x17
        /*001e*/ 	.short	(.L_150 - .L_149)
.L_149:
        /*0020*/ 	.word	0x00000000
        /*0024*/ 	.short	0x0000
        /*0026*/ 	.short	0x0000
        /*0028*/ 	.byte	0x00, 0xf0, 0x61, 0x10


	//----- nvinfo : EIATTR_MAXREG_COUNT
	.align		4
.L_150:
        /*002c*/ 	.byte	0x03, 0x1b
        /*002e*/ 	.short	0x00ff


	//----- nvinfo : EIATTR_NUM_BARRIERS
	.align		4
        /*0030*/ 	.byte	0x02, 0x4c
        /*0032*/ 	.byte	0x02
	.zero		1


	//----- nvinfo : EIATTR_ANNOTATIONS
	.align		4
        /*0034*/ 	.byte	0x04, 0x55
        /*0036*/ 	.short	(.L_152 - .L_151)


	//   ....[0]....
.L_151:
        /* <DEDUP_REMOVED lines=25> */
        /*01bc*/ 	.byte	0x60, 0xbf, 0x00, 0x00


	//----- nvinfo : EIATTR_MERCURY_ISA_VERSION
	.align		4
.L_152:
        /*01c0*/ 	.byte	0x03, 0x5f
        /*01c2*/ 	.short	0x0000


	//----- nvinfo : EIATTR_COOP_GROUP_MASK_REGIDS
	.align		4
        /*01c4*/ 	.byte	0x04, 0x29
        /*01c6*/ 	.short	(.L_154 - .L_153)


	//   ....[0]....
.L_153:
        /*01c8*/ 	.word	0xffffffff


	//   ....[1]....
        /*01cc*/ 	.word	0xffffffff


	//   ....[2]....
        /*01d0*/ 	.word	0xffffffff


	//   ....[3]....
        /*01d4*/ 	.word	0xffffffff


	//   ....[4]....
        /*01d8*/ 	.word	0xffffffff


	//   ....[5]....
        /*01dc*/ 	.word	0xffffffff


	//   ....[6]....
        /*01e0*/ 	.word	0xffffffff


	//   ....[7]....
        /*01e4*/ 	.word	0xffffffff


	//   ....[8]....
        /*01e8*/ 	.word	0xffffffff


	//   ....[9]....
        /*01ec*/ 	.word	0xffffffff


	//   ....[10]....
        /*01f0*/ 	.word	0xffffffff


	//   ....[11]....
        /*01f4*/ 	.word	0xffffffff


	//   ....[12]....
        /*01f8*/ 	.word	0xffffffff


	//   ....[13]....
        /*01fc*/ 	.word	0xffffffff


	//   ....[14]....
        /*0200*/ 	.word	0xffffffff


	//   ....[15]....
        /*0204*/ 	.word	0xffffffff


	//   ....[16]....
        /*0208*/ 	.word	0xffffffff


	//   ....[17]....
        /*020c*/ 	.word	0xffffffff


	//   ....[18]....
        /*0210*/ 	.word	0xffffffff


	//   ....[19]....
        /*0214*/ 	.word	0xffffffff


	//   ....[20]....
        /*0218*/ 	.word	0xffffffff


	//   ....[21]....
        /*021c*/ 	.word	0xffffffff


	//   ....[22]....
        /*0220*/ 	.word	0xffffffff


	//   ....[23]....
        /*0224*/ 	.word	0xffffffff


	//   ....[24]....
        /*0228*/ 	.word	0xffffffff


	//   ....[25]....
        /*022c*/ 	.word	0xffffffff


	//   ....[26]....
        /*0230*/ 	.word	0xffffffff


	//   ....[27]....
        /*0234*/ 	.word	0xffffffff


	//   ....[28]....
        /*0238*/ 	.word	0xffffffff


	//   ....[29]....
        /*023c*/ 	.word	0xffffffff


	//   ....[30]....
        /*0240*/ 	.word	0xffffffff


	//   ....[31]....
        /*0244*/ 	.word	0xffffffff


	//   ....[32]....
        /*0248*/ 	.word	0xffffffff


	//   ....[33]....
        /*024c*/ 	.word	0xffffffff


	//   ....[34]....
        /*0250*/ 	.word	0xffffffff


	//   ....[35]....
        /*0254*/ 	.word	0xffffffff


	//   ....[36]....
        /*0258*/ 	.word	0xffffffff


	//   ....[37]....
        /*025c*/ 	.word	0xffffffff


	//   ....[38]....
        /*0260*/ 	.word	0xffffffff


	//   ....[39]....
        /*0264*/ 	.word	0xffffffff


	//   ....[40]....
        /*0268*/ 	.word	0xffffffff


	//----- nvinfo : EIATTR_COOP_GROUP_INSTR_OFFSETS
	.align		4
.L_154:
        /*026c*/ 	.byte	0x04, 0x28
        /*026e*/ 	.short	(.L_156 - .L_155)


	//   ....[0]....
.L_155:
        /*0270*/ 	.word	0x00000090


	//   ....[1]....
        /*0274*/ 	.word	0x00000e60


	//   ....[2]....
        /*0278*/ 	.word	0x00000e90


	//   ....[3]....
        /*027c*/ 	.word	0x00000ff0


	//   ....[4]....
        /*0280*/ 	.word	0x00001020


	//   ....[5]....
        /*0284*/ 	.word	0x000011c0


	//   ....[6]....
        /*0288*/ 	.word	0x00001200


	//   ....[7]....
        /*028c*/ 	.word	0x00001260


	//   ....[8]....
        /*0290*/ 	.word	0x00001280


	//   ....[9]....
        /*0294*/ 	.word	0x000038f0


	//   ....[10]....
        /*0298*/ 	.word	0x000039c0


	//   ....[11]....
        /*029c*/ 	.word	0x000039f0


	//   ....[12]....
        /*02a0*/ 	.word	0x00003a60


	//   ....[13]....
        /*02a4*/ 	.word	0x00007e20


	//   ....[14]....
        /*02a8*/ 	.word	0x00007e50


	//   ....[15]....
        /*02ac*/ 	.word	0x00007e70


	//   ....[16]....
        /*02b0*/ 	.word	0x00007e90


	//   ....[17]....
        /*02b4*/ 	.word	0x0000a120


	//   ....[18]....
        /*02b8*/ 	.word	0x0000a130


	//   ....[19]....
        /*02bc*/ 	.word	0x0000a160


	//   ....[20]....
        /*02c0*/ 	.word	0x0000a170


	//   ....[21]....
        /*02c4*/ 	.word	0x0000b6e0


	//   ....[22]....
        /*02c8*/ 	.word	0x0000b730


	//   ....[23]....
        /*02cc*/ 	.word	0x0000b760


	//   ....[24]....
        /*02d0*/ 	.word	0x0000b780


	//   ....[25]....
        /*02d4*/ 	.word	0x0000b960


	//   ....[26]....
        /*02d8*/ 	.word	0x0000b970


	//   ....[27]....
        /*02dc*/ 	.word	0x0000baf0


	//   ....[28]....
        /*02e0*/ 	.word	0x0000bb20


	//   ....[29]....
        /*02e4*/ 	.word	0x0000bc70


	//   ....[30]....
        /*02e8*/ 	.word	0x0000bca0


	//   ....[31]....
        /*02ec*/ 	.word	0x0000bdf0


	//   ....[32]....
        /*02f0*/ 	.word	0x0000be10


	//   ....[33]....
        /*02f4*/ 	.word	0x0000c610


	//   ....[34]....
        /*02f8*/ 	.word	0x0000c630


	//   ....[35]....
        /*02fc*/ 	.word	0x0000c780


	//   ....[36]....
        /*0300*/ 	.word	0x0000c7b0


	//   ....[37]....
        /*0304*/ 	.word	0x0000c8e0


	//   ....[38]....
        /*0308*/ 	.word	0x0000c910


	//   ....[39]....
        /*030c*/ 	.word	0x0000ca40


	//   ....[40]....
        /*0310*/ 	.word	0x0000ca60


	//----- nvinfo : EIATTR_EXIT_INSTR_OFFSETS
	.align		4
.L_156:
        /*0314*/ 	.byte	0x04, 0x1c
        /*0316*/ 	.short	(.L_158 - .L_157)


	//   ....[0]....
.L_157:
        /*0318*/ 	.word	0x00000350


	//   ....[1]....
        /*031c*/ 	.word	0x0000be20


	//   ....[2]....
        /*0320*/ 	.word	0x0000bef0


	//   ....[3]....
        /*0324*/ 	.word	0x0000bf50


	//   ....[4]....
        /*0328*/ 	.word	0x0000ca70


	//   ....[5]....
        /*032c*/ 	.word	0x0000cb20


	//   ....[6]....
        /*0330*/ 	.word	0x0000cb80


	//----- nvinfo : EIATTR_CTAIDZ_USED
	.align		4
.L_158:
        /*0334*/ 	.byte	0x01, 0x04
	.zero		2


	//----- nvinfo : EIATTR_MAX_THREADS
	.align		4
        /*0338*/ 	.byte	0x04, 0x05
        /*033a*/ 	.short	(.L_160 - .L_159)
.L_159:
        /*033c*/ 	.word	0x00000100
        /*0340*/ 	.word	0x00000001
        /*0344*/ 	.word	0x00000001


	//----- nvinfo : EIATTR_CRS_STACK_SIZE
	.align		4
.L_160:
        /*0348*/ 	.byte	0x04, 0x1e
        /*034a*/ 	.short	(.L_162 - .L_161)
.L_161:
        /*034c*/ 	.word	0x00000000
.L_162:


//--------------------- .nv.info._ZN7cutlass13device_kernelIN5flash19enable_sm80_to_sm89INS1_16FlashAttnFwdSm80INS1_25CollectiveMainloopFwdSm80ILi8ELi1ELb0EN4cute5tupleIJNS5_1CILi128EEENS7_ILi64EEENS7_ILi192EEEEEELi192ENS_6half_tEfNS_4arch4Sm80ELb0ELb0ELb0ELb1ELb0ELb1ELb1ELb0EEENS1_21CollectiveEpilogueFwdINS6_IJS8_SA_S9_EEENS6_IJNS7_ILi1EEESI_SI_EEESC_SE_Li256ELb1ELb1ELb0ELb0EEENS1_19SingleTileSchedulerILb1ELb0ELb1ELi128EEEEEEEEEvNT_6ParamsE --------------------------
	.section	.nv.info._ZN7cutlass13device_kernelIN5flash19enable_sm80_to_sm89INS1_16FlashAttnFwdSm80INS1_25CollectiveMainloopFwdSm80ILi8ELi1ELb0EN4cute5tupleIJNS5_1CILi128EEENS7_ILi64EEENS7_ILi192EEEEEELi192ENS_6half_tEfNS_4arch4Sm80ELb0ELb0ELb0ELb1ELb0ELb1ELb1ELb0EEENS1_21CollectiveEpilogueFwdINS6_IJS8_SA_S9_EEENS6_IJNS7_ILi1EEESI_SI_EEESC_SE_Li256ELb1ELb1ELb0ELb0EEENS1_19SingleTileSchedulerILb1ELb0ELb1ELi128EEEEEEEEEvNT_6ParamsE,"",@"SHT_CUDA_INFO"
	.sectionflags	@""
	.align	4


	//----- nvinfo : EIATTR_CUDA_API_VERSION
	.align		4
        /*0000*/ 	.byte	0x04, 0x37
        /*0002*/ 	.short	(.L_164 - .L_163)
.L_163:
        /*0004*/ 	.word	0x00000082


	//----- nvinfo : EIATTR_SW2861232_WAR
	.align		4
.L_164:
        /*0008*/ 	.byte	0x01, 0x35
	.zero		2


	//----- nvinfo : EIATTR_PARAM_CBANK
	.align		4
        /*000c*/ 	.byte	0x04, 0x0a
        /*000e*/ 	.short	(.L_166 - .L_165)
	.align		4
.L_165:
        /*0010*/ 	.word	index@(.nv.constant0._ZN7cutlass13device_kernelIN5flash19enable_sm80_to_sm89INS1_16FlashAttnFwdSm80INS1_25CollectiveMainloopFwdSm80ILi8ELi1ELb0EN4cute5tupleIJNS5_1CILi128EEENS7_ILi64EEENS7_ILi192EEEEEELi192ENS_6half_tEfNS_4arch4Sm80ELb0ELb0ELb0ELb1ELb0ELb1ELb1ELb0EEENS1_21CollectiveEpilogueFwdINS6_IJS8_SA_S9_EEENS6_IJNS7_ILi1EEESI_SI_EEESC_SE_Li256ELb1ELb1ELb0ELb0EEENS1_19SingleTileSchedulerILb1ELb0ELb1ELi128EEEEEEEEEvNT_6ParamsE)
        /*0014*/ 	.short	0x0160
        /*0016*/ 	.short	0x0418


	//----- nvinfo : EIATTR_CBANK_PARAM_SIZE
	.align		4
.L_166:
        /*0018*/ 	.byte	0x03, 0x19
        /*001a*/ 	.short	0x0418


	//----- nvinfo : EIATTR_KPARAM_INFO
	.align		4
        /*001c*/ 	.byte	0x04, 0x17
        /*001e*/ 	.short	(.L_168 - .L_167)
.L_167:
        /*0020*/ 	.word	0x00000000
        /*0024*/ 	.short	0x0000
        /*0026*/ 	.short	0x0000
        /*0028*/ 	.byte	0x00, 0xf0, 0x61, 0x10


	//----- nvinfo : EIATTR_MAXREG_COUNT
	.align		4
.L_168:
        /*002c*/ 	.byte	0x03, 0x1b
        /*002e*/ 	.short	0x00ff


	//----- nvinfo : EIATTR_NUM_BARRIERS
	.align		4
        /*0030*/ 	.byte	0x02, 0x4c
        /*0032*/ 	.byte	0x02
	.zero		1


	//----- nvinfo : EIATTR_MERCURY_ISA_VERSION
	.align		4
        /*0034*/ 	.byte	0x03, 0x5f
        /*0036*/ 	.short	0x0000


	//----- nvinfo : EIATTR_COOP_GROUP_MASK_REGIDS
	.align		4
        /*0038*/ 	.byte	0x04, 0x29
        /*003a*/ 	.short	(.L_170 - .L_169)


	//   ....[0]....
.L_169:
        /*003c*/ 	.word	0xffffffff


	//   ....[1]....
        /*0040*/ 	.word	0xffffffff


	//   ....[2]....
        /*0044*/ 	.word	0xffffffff


	//   ....[3]....
        /*0048*/ 	.word	0xffffffff


	//   ....[4]....
        /*004c*/ 	.word	0xffffffff


	//   ....[5]....
        /*0050*/ 	.word	0xffffffff


	//   ....[6]....
        /*0054*/ 	.word	0xffffffff


	//   ....[7]....
        /*0058*/ 	.word	0xffffffff


	//   ....[8]....
        /*005c*/ 	.word	0xffffffff


	//   ....[9]....
        /*0060*/ 	.word	0xffffffff


	//   ....[10]....
        /*0064*/ 	.word	0xffffffff


	//   ....[11]....
        /*0068*/ 	.word	0xffffffff


	//   ....[12]....
        /*006c*/ 	.word	0xffffffff


	//   ....[13]....
        /*0070*/ 	.word	0xffffffff


	//   ....[14]....
        /*0074*/ 	.word	0xffffffff


	//   ....[15]....
        /*0078*/ 	.word	0xffffffff


	//   ....[16]....
        /*007c*/ 	.word	0xffffffff


	//   ....[17]....
        /*0080*/ 	.word	0xffffffff


	//   ....[18]....
        /*0084*/ 	.word	0xffffffff


	//   ....[19]....
        /*0088*/ 	.word	0xffffffff


	//   ....[20]....
        /*008c*/ 	.word	0xffffffff


	//   ....[21]....
        /*0090*/ 	.word	0xffffffff


	//   ....[22]....
        /*0094*/ 	.word	0xffffffff


	//   ....[23]....
        /*0098*/ 	.word	0xffffffff


	//   ....[24]....
        /*009c*/ 	.word	0xffffffff


	//   ....[25]....
        /*00a0*/ 	.word	0xffffffff


	//   ....[26]....
        /*00a4*/ 	.word	0xffffffff


	//   ....[27]....
        /*00a8*/ 	.word	0xffffffff


	//   ....[28]....
        /*00ac*/ 	.word	0xffffffff


	//   ....[29]....
        /*00b0*/ 	.word	0xffffffff


	//   ....[30]....
        /*00b4*/ 	.word	0xffffffff


	//   ....[31]....
        /*00b8*/ 	.word	0xffffffff


	//   ....[32]....
        /*00bc*/ 	.word	0xffffffff


	//   ....[33]....
        /*00c0*/ 	.word	0xffffffff


	//   ....[34]....
        /*00c4*/ 	.word	0xffffffff


	//   ....[35]....
        /*00c8*/ 	.word	0xffffffff


	//   ....[36]....
        /*00cc*/ 	.word	0xffffffff


	//   ....[37]....
        /*00d0*/ 	.word	0xffffffff


	//   ....[38]....
        /*00d4*/ 	.word	0xffffffff


	//   ....[39]....
        /*00d8*/ 	.word	0xffffffff


	//   ....[40]....
        /*00dc*/ 	.word	0xffffffff


	//----- nvinfo : EIATTR_COOP_GROUP_INSTR_OFFSETS
	.align		4
.L_170:
        /*00e0*/ 	.byte	0x04, 0x28
        /*00e2*/ 	.short	(.L_172 - .L_171)


	//   ....[0]....
.L_171:
        /*00e4*/ 	.word	0x00000080


	//   ....[1]....
        /*00e8*/ 	.word	0x00006300


	//   ....[2]....
        /*00ec*/ 	.word	0x00006340


	//   ....[3]....
        /*00f0*/ 	.word	0x00006630


	//   ....[4]....
        /*00f4*/ 	.word	0x00006660


	//   ....[5]....
        /*00f8*/ 	.word	0x000067a0


	//   ....[6]....
        /*00fc*/ 	.word	0x000067d0


	//   ....[7]....
        /*0100*/ 	.word	0x00006900


	//   ....[8]....
        /*0104*/ 	.word	0x00006940


	//   ....[9]....
        /*0108*/ 	.word	0x0000dbe0


	//   ....[10]....
        /*010c*/ 	.word	0x0000dca0


	//   ....[11]....
        /*0110*/ 	.word	0x0000dcc0


	//   ....[12]....
        /*0114*/ 	.word	0x0000dd20


	//   ....[13]....
        /*0118*/ 	.word	0x0000ff40


	//   ....[14]....
        /*011c*/ 	.word	0x0000ff60


	//   ....[15]....
        /*0120*/ 	.word	0x0000ff80


	//   ....[16]....
        /*0124*/ 	.word	0x0000ffb0


	//   ....[17]....
        /*0128*/ 	.word	0x00011900


	//   ....[18]....
        /*012c*/ 	.word	0x00011930


	//   ....[19]....
        /*0130*/ 	.word	0x00011990


	//   ....[20]....
        /*0134*/ 	.word	0x000119a0


	//   ....[21]....
        /*0138*/ 	.word	0x00012eb0


	//   ....[22]....
        /*013c*/ 	.word	0x00012ef0


	//   ....[23]....
        /*0140*/ 	.word	0x00012f30


	//   ....[24]....
        /*0144*/ 	.word	0x00012f70


	//   ....[25]....
        /*0148*/ 	.word	0x00013160


	//   ....[26]....
        /*014c*/ 	.word	0x00013170


	//   ....[27]....
        /*0150*/ 	.word	0x000132f0


	//   ....[28]....
        /*0154*/ 	.word	0x00013320


	//   ....[29]....
        /*0158*/ 	.word	0x00013470


	//   ....[30]....
        /*015c*/ 	.word	0x000134a0


	//   ....[31]....
        /*0160*/ 	.word	0x000135f0


	//   ....[32]....
        /*0164*/ 	.word	0x00013610


	//   ....[33]....
        /*0168*/ 	.word	0x00013df0


	//   ....[34]....
        /*016c*/ 	.word	0x00013e10


	//   ....[35]....
        /*0170*/ 	.word	0x00013f40


	//   ....[36]....
        /*0174*/ 	.word	0x00013f70


	//   ....[37]....
        /*0178*/ 	.word	0x000140a0


	//   ....[38]....
        /*017c*/ 	.word	0x000140d0


	//   ....[39]....
        /*0180*/ 	.word	0x00014200


	//   ....[40]....
        /*0184*/ 	.word	0x00014220


	//----- nvinfo : EIATTR_EXIT_INSTR_OFFSETS
	.align		4
.L_172:
        /*0188*/ 	.byte	0x04, 0x1c
        /*018a*/ 	.short	(.L_174 - .L_173)


	//   ....[0]....
.L_173:
        /*018c*/ 	.word	0x00000310


	//   ....[1]....
        /*0190*/ 	.word	0x00013620


	//   ....[2]....
        /*0194*/ 	.word	0x000136f0


	//   ....[3]....
        /*0198*/ 	.word	0x00013750


	//   ....[4]....
        /*019c*/ 	.word	0x00014230


	//   ....[5]....
        /*01a0*/ 	.word	0x000142e0


	//   ....[6]....
        /*01a4*/ 	.word	0x00014340


	//----- nvinfo : EIATTR_CTAIDZ_USED
	.align		4
.L_174:
        /*01a8*/ 	.byte	0x01, 0x04
	.zero		2


	//----- nvinfo : EIATTR_MAX_THREADS
	.align		4
        /*01ac*/ 	.byte	0x04, 0x05
        /*01ae*/ 	.short	(.L_176 - .L_175)
.L_175:
        /*01b0*/ 	.word	0x00000100
        /*01b4*/ 	.word	0x00000001
        /*01b8*/ 	.word	0x00000001


	//----- nvinfo : EIATTR_CRS_STACK_SIZE
	.align		4
.L_176:
        /*01bc*/ 	.byte	0x04, 0x1e
        /*01be*/ 	.short	(.L_178 - .L_177)
.L_177:
        /*01c0*/ 	.word	0x00000000
.L_178:


//--------------------- .nv.info._ZN7cutlass13device_kernelIN5flash19enable_sm80_to_sm89INS1_16FlashAttnFwdSm80INS1_25CollectiveMainloopFwdSm80ILi8ELi1ELb0EN4cute5tupleIJNS5_1CILi128EEENS7_ILi64EEENS7_ILi192EEEEEELi192ENS_6half_tEfNS_4arch4Sm80ELb0ELb1ELb0ELb0ELb0ELb0ELb1ELb0EEENS1_21CollectiveEpilogueFwdINS6_IJS8_SA_S9_EEENS6_IJNS7_ILi1EEESI_SI_EEESC_SE_Li256ELb0ELb1ELb0ELb0EEENS1_19SingleTileSchedulerILb0ELb0ELb1ELi128EEEEEEEEEvNT_6ParamsE --------------------------
	.section	.nv.info._ZN7cutlass13device_kernelIN5flash19enable_sm80_to_sm89INS1_16FlashAttnFwdSm80INS1_25CollectiveMainloopFwdSm80ILi8ELi1ELb0EN4cute5tupleIJNS5_1CILi128EEENS7_ILi64EEENS7_ILi192EEEEEELi192ENS_6half_tEfNS_4arch4Sm80ELb0ELb1ELb0ELb0ELb0ELb0ELb1ELb0EEENS1_21CollectiveEpilogueFwdINS6_IJS8_SA_S9_EEENS6_IJNS7_ILi1EEESI_SI_EEESC_SE_Li256ELb0ELb1ELb0ELb0EEENS1_19SingleTileSchedulerILb0ELb0ELb1ELi128EEEEEEEEEvNT_6ParamsE,"",@"SHT_CUDA_INFO"
	.sectionflags	@""
	.align	4


	//----- nvinfo : EIATTR_CUDA_API_VERSION
	.align		4
        /*0000*/ 	.byte	0x04, 0x37
        /*0002*/ 	.short	(.L_180 - .L_179)
.L_179:
        /*0004*/ 	.word	0x00000082


	//----- nvinfo : EIATTR_SW2861232_WAR
	.align		4
.L_180:
        /*0008*/ 	.byte	0x01, 0x35
	.zero		2


	//----- nvinfo : EIATTR_PARAM_CBANK
	.align		4
        /*000c*/ 	.byte	0x04, 0x0a
        /*000e*/ 	.short	(.L_182 - .L_181)
	.align		4
.L_181:
        /*0010*/ 	.word	index@(.nv.constant0._ZN7cutlass13device_kernelIN5flash19enable_sm80_to_sm89INS1_16FlashAttnFwdSm80INS1_25CollectiveMainloopFwdSm80ILi8ELi1ELb0EN4cute5tupleIJNS5_1CILi128EEENS7_ILi64EEENS7_ILi192EEEEEELi192ENS_6half_tEfNS_4arch4Sm80ELb0ELb1ELb0ELb0ELb0ELb0ELb1ELb0EEENS1_21CollectiveEpilogueFwdINS6_IJS8_SA_S9_EEENS6_IJNS7_ILi1EEESI_SI_EEESC_SE_Li256ELb0ELb1ELb0ELb0EEENS1_19SingleTileSchedulerILb0ELb0ELb1ELi128EEEEEEEEEvNT_6ParamsE)
        /*0014*/ 	.short	0x0160
        /*0016*/ 	.short	0x0418


	//----- nvinfo : EIATTR_CBANK_PARAM_SIZE
	.align		4
.L_182:
        /*0018*/ 	.byte	0x03, 0x19
        /*001a*/ 	.short	0x0418


	//----- nvinfo : EIATTR_KPARAM_INFO
	.align		4
        /*001c*/ 	.byte	0x04, 0x17
        /*001e*/ 	.short	(.L_184 - .L_183)
.L_183:
        /*0020*/ 	.word	0x00000000
        /*0024*/ 	.short	0x0000
        /*0026*/ 	.short	0x0000
        /*0028*/ 	.byte	0x00, 0xf0, 0x61, 0x10


	//----- nvinfo : EIATTR_MAXREG_COUNT
	.align		4
.L_184:
        /*002c*/ 	.byte	0x03, 0x1b
        /*002e*/ 	.short	0x00ff


	//----- nvinfo : EIATTR_NUM_BARRIERS
	.align		4
        /*0030*/ 	.byte	0x02, 0x4c
        /*0032*/ 	.byte	0x02
	.zero		1


	//----- nvinfo : EIATTR_MERCURY_ISA_VERSION
	.align		4
        /*0034*/ 	.byte	0x03, 0x5f
        /*0036*/ 	.short	0x0000


	//----- nvinfo : EIATTR_COOP_GROUP_MASK_REGIDS
	.align		4
        /*0038*/ 	.byte	0x04, 0x29
        /*003a*/ 	.short	(.L_186 - .L_185)


	//   ....[0]....
.L_185:
        /*003c*/ 	.word	0xffffffff


	//   ....[1]....
        /*0040*/ 	.word	0xffffffff


	//   ....[2]....
        /*0044*/ 	.word	0xffffffff


	//   ....[3]....
        /*0048*/ 	.word	0xffffffff


	//   ....[4]....
        /*004c*/ 	.word	0xffffffff


	//   ....[5]....
        /*0050*/ 	.word	0xffffffff


	//   ....[6]....
        /*0054*/ 	.word	0xffffffff


	//   ....[7]....
        /*0058*/ 	.word	0xffffffff


	//   ....[8]....
        /*005c*/ 	.word	0xffffffff


	//   ....[9]....
        /*0060*/ 	.word	0xffffffff


	//   ....[10]....
        /*0064*/ 	.word	0xffffffff


	//   ....[11]....
        /*0068*/ 	.word	0xffffffff


	//   ....[12]....
        /*006c*/ 	.word	0xffffffff


	//   ....[13]....
        /*0070*/ 	.word	0xffffffff


	//   ....[14]....
        /*0074*/ 	.word	0xffffffff


	//   ....[15]....
        /*0078*/ 	.word	0xffffffff


	//   ....[16]....
        /*007c*/ 	.word	0xffffffff


	//   ....[17]....
        /*0080*/ 	.word	0xffffffff


	//   ....[18]....
        /*0084*/ 	.word	0xffffffff


	//   ....[19]....
        /*0088*/ 	.word	0xffffffff


	//   ....[20]....
        /*008c*/ 	.word	0xffffffff


	//   ....[21]....
        /*0090*/ 	.word	0xffffffff


	//   ....[22]....
        /*0094*/ 	.word	0xffffffff


	//   ....[23]....
        /*0098*/ 	.word	0xffffffff


	//   ....[24]....
        /*009c*/ 	.word	0xffffffff


	//   ....[25]....
        /*00a0*/ 	.word	0xffffffff


	//   ....[26]....
        /*00a4*/ 	.word	0xffffffff


	//   ....[27]....
        /*00a8*/ 	.word	0xffffffff


	//   ....[28]....
        /*00ac*/ 	.word	0xffffffff


	//   ....[29]....
        /*00b0*/ 	.word	0xffffffff


	//   ....[30]....
        /*00b4*/ 	.word	0xffffffff


	//   ....[31]....
        /*00b8*/ 	.word	0xffffffff


	//   ....[32]....
        /*00bc*/ 	.word	0xffffffff


	//   ....[33]....
        /*00c0*/ 	.word	0xffffffff


	//   ....[34]....
        /*00c4*/ 	.word	0xffffffff


	//   ....[35]....
        /*00c8*/ 	.word	0xffffffff


	//   ....[36]....
        /*00cc*/ 	.word	0xffffffff


	//   ....[37]....
        /*00d0*/ 	.word	0xffffffff


	//   ....[38]....
        /*00d4*/ 	.word	0xffffffff


	//   ....[39]....
        /*00d8*/ 	.word	0xffffffff


	//   ....[40]....
        /*00dc*/ 	.word	0xffffffff


	//   ....[41]....
        /*00e0*/ 	.word	0xffffffff


	//   ....[42]....
        /*00e4*/ 	.word	0xffffffff


	//   ....[43]....
        /*00e8*/ 	.word	0xffffffff


	//   ....[44]....
        /*00ec*/ 	.word	0xffffffff


	//   ....[45]....
        /*00f0*/ 	.word	0xffffffff


	//   ....[46]....
        /*00f4*/ 	.word	0xffffffff


	//   ....[47]....
        /*00f8*/ 	.word	0xffffffff


	//   ....[48]....
        /*00fc*/ 	.word	0xffffffff


	//   ....[49]....
        /*0100*/ 	.word	0xffffffff


	//   ....[50]....
        /*0104*/ 	.word	0xffffffff


	//   ....[51]....
        /*0108*/ 	.word	0xffffffff


	//   ....[52]....
        /*010c*/ 	.word	0xffffffff


	//   ....[53]....
        /*0110*/ 	.word	0xffffffff


	//----- nvinfo : EIATTR_COOP_GROUP_INSTR_OFFSETS
	.align		4
.L_186:
        /*0114*/ 	.byte	0x04, 0x28
        /*0116*/ 	.short	(.L_188 - .L_187)


	//   ....[0]....
.L_187:
        /*0118*/ 	.word	0x00000d30


	//   ....[1]....
        /*011c*/ 	.word	0x00000d60


	//   ....[2]....
        /*0120*/ 	.word	0x00000d90


	//   ....[3]....
        /*0124*/ 	.word	0x00000dc0


	//   ....[4]....
        /*0128*/ 	.word	0x00000f40


	//   ....[5]....
        /*012c*/ 	.word	0x00000f70


	//   ....[6]....
        /*0130*/ 	.word	0x00000fe0


	//   ....[7]....
        /*0134*/ 	.word	0x00001010


	//   ....[8]....
        /*0138*/ 	.word	0x00002880


	//   ....[9]....
        /*013c*/ 	.word	0x00002b80


	//   ....[10]....
        /*0140*/ 	.word	0x00003580


	//   ....[11]....
        /*0144*/ 	.word	0x000036f0


	//   ....[12]....
        /*0148*/ 	.word	0x00003700


	//   ....[13]....
        /*014c*/ 	.word	0x00003750


	//   ....[14]....
        /*0150*/ 	.word	0x000051d0


	//   ....[15]....
        /*0154*/ 	.word	0x00005c50


	//   ....[16]....
        /*0158*/ 	.word	0x00006410


	//   ....[17]....
        /*015c*/ 	.word	0x00006620


	//   ....[18]....
        /*0160*/ 	.word	0x00006650


	//   ....[19]....
        /*0164*/ 	.word	0x000066c0


	//   ....[20]....
        /*0168*/ 	.word	0x000090b0


	//   ....[21]....
        /*016c*/ 	.word	0x000090d0


	//   ....[22]....
        /*0170*/ 	.word	0x000090f0


	//   ....[23]....
        /*0174*/ 	.word	0x00009110


	//   ....[24]....
        /*0178*/ 	.word	0x0000bb30


	//   ....[25]....
        /*017c*/ 	.word	0x0000be70


	//   ....[26]....
        /*0180*/ 	.word	0x0000c7a0


	//   ....[27]....
        /*0184*/ 	.word	0x0000c7f0


	//   ....[28]....
        /*0188*/ 	.word	0x0000c810


	//   ....[29]....
        /*018c*/ 	.word	0x0000c830


	//   ....[30]....
        /*0190*/ 	.word	0x0000df60


	//   ....[31]....
        /*0194*/ 	.word	0x0000df90


	//   ....[32]....
        /*0198*/ 	.word	0x0000dfd0


	//   ....[33]....
        /*019c*/ 	.word	0x0000dfe0


	//   ....[34]....
        /*01a0*/ 	.word	0x0000f510


	//   ....[35]....
        /*01a4*/ 	.word	0x0000f520


	//   ....[36]....
        /*01a8*/ 	.word	0x0000f540


	//   ....[37]....
        /*01ac*/ 	.word	0x0000f560


	//   ....[38]....
        /*01b0*/ 	.word	0x0000f580


	//   ....[39]....
        /*01b4*/ 	.word	0x0000f5a0


	//   ....[40]....
        /*01b8*/ 	.word	0x0000f7d0


	//   ....[41]....
        /*01bc*/ 	.word	0x0000f800


	//   ....[42]....
        /*01c0*/ 	.word	0x0000f950


	//   ....[43]....
        /*01c4*/ 	.word	0x0000f980


	//   ....[44]....
        /*01c8*/ 	.word	0x0000fad0


	//   ....[45]....
        /*01cc*/ 	.word	0x0000faf0


	//   ....[46]....
        /*01d0*/ 	.word	0x00010180


	//   ....[47]....
        /*01d4*/ 	.word	0x000101a0


	//   ....[48]....
        /*01d8*/ 	.word	0x000102d0


	//   ....[49]....
        /*01dc*/ 	.word	0x00010300


	//   ....[50]....
        /*01e0*/ 	.word	0x00010430


	//   ....[51]....
        /*01e4*/ 	.word	0x00010460


	//   ....[52]....
        /*01e8*/ 	.word	0x00010590


	//   ....[53]....
        /*01ec*/ 	.word	0x000105b0


	//----- nvinfo : EIATTR_EXIT_INSTR_OFFSETS
	.align		4
.L_188:
        /*01f0*/ 	.byte	0x04, 0x1c
        /*01f2*/ 	.short	(.L_190 - .L_189)


	//   ....[0]....
.L_189:
        /*01f4*/ 	.word	0x00000030


	//   ....[1]....
        /*01f8*/ 	.word	0x0000fb00


	//   ....[2]....
        /*01fc*/ 	.word	0x0000fbd0


	//   ....[3]....
        /*0200*/ 	.word	0x0000fc30


	//   ....[4]....
        /*0204*/ 	.word	0x000105c0


	//   ....[5]....
        /*0208*/ 	.word	0x00010670


	//   ....[6]....
        /*020c*/ 	.word	0x000106d0


	//----- nvinfo : EIATTR_CTAIDZ_USED
	.align		4
.L_190:
        /*0210*/ 	.byte	0x01, 0x04
	.zero		2


	//----- nvinfo : EIATTR_MAX_THREADS
	.align		4
        /*0214*/ 	.byte	0x04, 0x05
        /*0216*/ 	.short	(.L_192 - .L_191)
.L_191:
        /*0218*/ 	.word	0x00000100
        /*021c*/ 	.word	0x00000001
        /*0220*/ 	.word	0x00000001


	//----- nvinfo : EIATTR_CRS_STACK_SIZE
	.align		4
.L_192:
        /*0224*/ 	.byte	0x04, 0x1e
        /*0226*/ 	.short	(.L_194 - .L_193)
.L_193:
        /*0228*/ 	.word	0x00000000
.L_194:


//--------------------- .nv.info._ZN7cutlass13device_kernelIN5flash19enable_sm80_to_sm89INS1_16FlashAttnFwdSm80INS1_25CollectiveMainloopFwdSm80ILi8ELi1ELb0EN4cute5tupleIJNS5_1CILi128EEENS7_ILi64EEENS7_ILi192EEEEEELi192ENS_6half_tEfNS_4arch4Sm80ELb0ELb1ELb0ELb1ELb0ELb0ELb1ELb0EEENS1_21CollectiveEpilogueFwdINS6_IJS8_SA_S9_EEENS6_IJNS7_ILi1EEESI_SI_EEESC_SE_Li256ELb1ELb1ELb0ELb0EEENS1_19SingleTileSchedulerILb1ELb0ELb1ELi128EEEEEEEEEvNT_6ParamsE --------------------------
	.section	.nv.info._ZN7cutlass13device_kernelIN5flash19enable_sm80_to_sm89INS1_16FlashAttnFwdSm80INS1_25CollectiveMainloopFwdSm80ILi8ELi1ELb0EN4cute5tupleIJNS5_1CILi128EEENS7_ILi64EEENS7_ILi192EEEEEELi192ENS_6half_tEfNS_4arch4Sm80ELb0ELb1ELb0ELb1ELb0ELb0ELb1ELb0EEENS1_21CollectiveEpilogueFwdINS6_IJS8_SA_S9_EEENS6_IJNS7_ILi1EEESI_SI_EEESC_SE_Li256ELb1ELb1ELb0ELb0EEENS1_19SingleTileSchedulerILb1ELb0ELb1ELi128EEEEEEEEEvNT_6ParamsE,"",@"SHT_CUDA_INFO"
	.sectionflags	@""
	.align	4


	//----- nvinfo : EIATTR_CUDA_API_VERSION
	.align		4
        /*0000*/ 	.byte	0x04, 0x37
        /*0002*/ 	.short	(.L_196 - .L_195)
.L_195:
        /*0004*/ 	.word	0x00000082


	//----- nvinfo : EIATTR_SW2861232_WAR
	.align		4
.L_196:
        /*0008*/ 	.byte	0x01, 0x35
	.zero		2


	//----- nvinfo : EIATTR_PARAM_CBANK
	.align		4
        /*000c*/ 	.byte	0x04, 0x0a
        /*000e*/ 	.short	(.L_198 - .L_197)
	.align		4
.L_197:
        /*0010*/ 	.word	index@(.nv.constant0._ZN7cutlass13device_kernelIN5flash19enable_sm80_to_sm89INS1_16FlashAttnFwdSm80INS1_25CollectiveMainloopFwdSm80ILi8ELi1ELb0EN4cute5tupleIJNS5_1CILi128EEENS7_ILi64EEENS7_ILi192EEEEEELi192ENS_6half_tEfNS_4arch4Sm80ELb0ELb1ELb0ELb1ELb0ELb0ELb1ELb0EEENS1_21CollectiveEpilogueFwdINS6_IJS8_SA_S9_EEENS6_IJNS7_ILi1EEESI_SI_EEESC_SE_Li256ELb1ELb1ELb0ELb0EEENS1_19SingleTileSchedulerILb1ELb0ELb1ELi128EEEEEEEEEvNT_6ParamsE)
        /*0014*/ 	.short	0x0160
        /*0016*/ 	.short	0x0418


	//----- nvinfo : EIATTR_CBANK_PARAM_SIZE
	.align		4
.L_198:
        /*0018*/ 	.byte	0x03, 0x19
        /*001a*/ 	.short	0x0418


	//----- nvinfo : EIATTR_KPARAM_INFO
	.align		4
        /*001c*/ 	.byte	0x04, 0x17
        /*001e*/ 	.short	(.L_200 - .L_199)
.L_199:
        /*0020*/ 	.word	0x00000000
        /*0024*/ 	.short	0x0000
        /*0026*/ 	.short	0x0000
        /*0028*/ 	.byte	0x00, 0xf0, 0x61, 0x10


	//----- nvinfo : EIATTR_MAXREG_COUNT
	.align		4
.L_200:
        /*002c*/ 	.byte	0x03, 0x1b
        /*002e*/ 	.short	0x00ff


	//----- nvinfo : EIATTR_NUM_BARRIERS
	.align		4
        /*0030*/ 	.byte	0x02, 0x4c
        /*0032*/ 	.byte	0x02
	.zero		1


	//----- nvinfo : EIATTR_MERCURY_ISA_VERSION
	.align		4
        /*0034*/ 	.byte	0x03, 0x5f
        /*0036*/ 	.short	0x0000


	//----- nvinfo : EIATTR_COOP_GROUP_MASK_REGIDS
	.align		4
        /*0038*/ 	.byte	0x04, 0x29
        /*003a*/ 	.short	(.L_202 - .L_201)


	//   ....[0]....
.L_201:
        /*003c*/ 	.word	0xffffffff


	//   ....[1]....
        /*0040*/ 	.word	0xffffffff


	//   ....[2]....
        /*0044*/ 	.word	0xffffffff


	//   ....[3]....
        /*0048*/ 	.word	0xffffffff


	//   ....[4]....
        /*004c*/ 	.word	0xffffffff


	//   ....[5]....
        /*0050*/ 	.word	0xffffffff


	//   ....[6]....
        /*0054*/ 	.word	0xffffffff


	//   ....[7]....
        /*0058*/ 	.word	0xffffffff


	//   ....[8]....
        /*005c*/ 	.word	0xffffffff


	//   ....[9]....
        /*0060*/ 	.word	0xffffffff


	//   ....[10]....
        /*0064*/ 	.word	0xffffffff


	//   ....[11]....
        /*0068*/ 	.word	0xffffffff


	//   ....[12]....
        /*006c*/ 	.word	0xffffffff


	//   ....[13]....
        /*0070*/ 	.word	0xffffffff


	//   ....[14]....
        /*0074*/ 	.word	0xffffffff


	//   ....[15]....
        /*0078*/ 	.word	0xffffffff


	//   ....[16]....
        /*007c*/ 	.word	0xffffffff


	//   ....[17]....
        /*0080*/ 	.word	0xffffffff


	//   ....[18]....
        /*0084*/ 	.word	0xffffffff


	//   ....[19]....
        /*0088*/ 	.word	0xffffffff


	//   ....[20]....
        /*008c*/ 	.word	0xffffffff


	//   ....[21]....
        /*0090*/ 	.word	0xffffffff


	//   ....[22]....
        /*0094*/ 	.word	0xffffffff


	//   ....[23]....
        /*0098*/ 	.word	0xffffffff


	//   ....[24]....
        /*009c*/ 	.word	0xffffffff


	//   ....[25]....
        /*00a0*/ 	.word	0xffffffff


	//   ....[26]....
        /*00a4*/ 	.word	0xffffffff


	//   ....[27]....
        /*00a8*/ 	.word	0xffffffff


	//   ....[28]....
        /*00ac*/ 	.word	0xffffffff


	//   ....[29]....
        /*00b0*/ 	.word	0xffffffff


	//   ....[30]....
        /*00b4*/ 	.word	0xffffffff


	//   ....[31]....
        /*00b8*/ 	.word	0xffffffff


	//   ....[32]....
        /*00bc*/ 	.word	0xffffffff


	//   ....[33]....
        /*00c0*/ 	.word	0xffffffff


	//   ....[34]....
        /*00c4*/ 	.word	0xffffffff


	//   ....[35]....
        /*00c8*/ 	.word	0xffffffff


	//   ....[36]....
        /*00cc*/ 	.word	0xffffffff


	//   ....[37]....
        /*00d0*/ 	.word	0xffffffff


	//   ....[38]....
        /*00d4*/ 	.word	0xffffffff


	//   ....[39]....
        /*00d8*/ 	.word	0xffffffff


	//   ....[40]....
        /*00dc*/ 	.word	0xffffffff


	//   ....[41]....
        /*00e0*/ 	.word	0xffffffff


	//   ....[42]....
        /*00e4*/ 	.word	0xffffffff


	//   ....[43]....
        /*00e8*/ 	.word	0xffffffff


	//   ....[44]....
        /*00ec*/ 	.word	0xffffffff


	//   ....[45]....
        /*00f0*/ 	.word	0xffffffff


	//   ....[46]....
        /*00f4*/ 	.word	0xffffffff


	//   ....[47]....
        /*00f8*/ 	.word	0xffffffff


	//   ....[48]....
        /*00fc*/ 	.word	0xffffffff


	//   ....[49]....
        /*0100*/ 	.word	0xffffffff


	//   ....[50]....
        /*0104*/ 	.word	0xffffffff


	//   ....[51]....
        /*0108*/ 	.word	0xffffffff


	//   ....[52]....
        /*010c*/ 	.word	0xffffffff


	//   ....[53]....
        /*0110*/ 	.word	0xffffffff


	//   ....[54]....
        /*0114*/ 	.word	0xffffffff


	//----- nvinfo : EIATTR_COOP_GROUP_INSTR_OFFSETS
	.align		4
.L_202:
        /*0118*/ 	.byte	0x04, 0x28
        /*011a*/ 	.short	(.L_204 - .L_203)


	//   ....[0]....
.L_203:
        /*011c*/ 	.word	0x00000080


	//   ....[1]....
        /*0120*/ 	.word	0x000013c0


	//   ....[2]....
        /*0124*/ 	.word	0x000014a0


	//   ....[3]....
        /*0128*/ 	.word	0x000017c0


	//   ....[4]....
        /*012c*/ 	.word	0x000017f0


	//   ....[5]....
        /*0130*/ 	.word	0x00001930


	//   ....[6]....
        /*0134*/ 	.word	0x00001960


	//   ....[7]....
        /*0138*/ 	.word	0x00001a90


	//   ....[8]....
        /*013c*/ 	.word	0x00001ad0


	//   ....[9]....
        /*0140*/ 	.word	0x00002f50


	//   ....[10]....
        /*0144*/ 	.word	0x00003250


	//   ....[11]....
        /*0148*/ 	.word	0x00003da0


	//   ....[12]....
        /*014c*/ 	.word	0x00003dc0


	//   ....[13]....
        /*0150*/ 	.word	0x00003de0


	//   ....[14]....
        /*0154*/ 	.word	0x00003e00


	//   ....[15]....
        /*0158*/ 	.word	0x00005870


	//   ....[16]....
        /*015c*/ 	.word	0x000062a0


	//   ....[17]....
        /*0160*/ 	.word	0x00006ad0


	//   ....[18]....
        /*0164*/ 	.word	0x00006ce0


	//   ....[19]....
        /*0168*/ 	.word	0x00006d10


	//   ....[20]....
        /*016c*/ 	.word	0x00006d80


	//   ....[21]....
        /*0170*/ 	.word	0x00009740


	//   ....[22]....
        /*0174*/ 	.word	0x00009760


	//   ....[23]....
        /*0178*/ 	.word	0x00009780


	//   ....[24]....
        /*017c*/ 	.word	0x000097a0


	//   ....[25]....
        /*0180*/ 	.word	0x0000c170


	//   ....[26]....
        /*0184*/ 	.word	0x0000c500


	//   ....[27]....
        /*0188*/ 	.word	0x0000ce30


	//   ....[28]....
        /*018c*/ 	.word	0x0000ce80


	//   ....[29]....
        /*0190*/ 	.word	0x0000cea0


	//   ....[30]....
        /*0194*/ 	.word	0x0000cec0


	//   ....[31]....
        /*0198*/ 	.word	0x0000e5f0


	//   ....[32]....
        /*019c*/ 	.word	0x0000e620


	//   ....[33]....
        /*01a0*/ 	.word	0x0000e660


	//   ....[34]....
        /*01a4*/ 	.word	0x0000e670


	//   ....[35]....
        /*01a8*/ 	.word	0x0000fbb0


	//   ....[36]....
        /*01ac*/ 	.word	0x0000fbe0


	//   ....[37]....
        /*01b0*/ 	.word	0x0000fc20


	//   ....[38]....
        /*01b4*/ 	.word	0x0000fc60


	//   ....[39]....
        /*01b8*/ 	.word	0x0000fe50


	//   ....[40]....
        /*01bc*/ 	.word	0x0000fe60


	//   ....[41]....
        /*01c0*/ 	.word	0x0000ffe0


	//   ....[42]....
        /*01c4*/ 	.word	0x00010010


	//   ....[43]....
        /*01c8*/ 	.word	0x00010160


	//   ....[44]....
        /*01cc*/ 	.word	0x00010190


	//   ....[45]....
        /*01d0*/ 	.word	0x000102e0


	//   ....[46]....
        /*01d4*/ 	.word	0x00010300


	//   ....[47]....
        /*01d8*/ 	.word	0x00010b10


	//   ....[48]....
        /*01dc*/ 	.word	0x00010b30


	//   ....[49]....
        /*01e0*/ 	.word	0x00010c60


	//   ....[50]....
        /*01e4*/ 	.word	0x00010c90


	//   ....[51]....
        /*01e8*/ 	.word	0x00010dc0


	//   ....[52]....
        /*01ec*/ 	.word	0x00010df0


	//   ....[53]....
        /*01f0*/ 	.word	0x00010f20


	//   ....[54]....
        /*01f4*/ 	.word	0x00010f40


	//----- nvinfo : EIATTR_EXIT_INSTR_OFFSETS
	.align		4
.L_204:
        /*01f8*/ 	.byte	0x04, 0x1c
        /*01fa*/ 	.short	(.L_206 - .L_205)


	//   ....[0]....
.L_205:
        /*01fc*/ 	.word	0x00000310


	//   ....[1]....
        /*0200*/ 	.word	0x00010310


	//   ....[2]....
        /*0204*/ 	.word	0x000103e0


	//   ....[3]....
        /*0208*/ 	.word	0x00010440


	//   ....[4]....
        /*020c*/ 	.word	0x00010f50


	//   ....[5]....
        /*0210*/ 	.word	0x00011000


	//   ....[6]....
        /*0214*/ 	.word	0x00011060


	//----- nvinfo : EIATTR_CTAIDZ_USED
	.align		4
.L_206:
        /*0218*/ 	.byte	0x01, 0x04
	.zero		2


	//----- nvinfo : EIATTR_MAX_THREADS
	.align		4
        /*021c*/ 	.byte	0x04, 0x05
        /*021e*/ 	.short	(.L_208 - .L_207)
.L_207:
        /*0220*/ 	.word	0x00000100
        /*0224*/ 	.word	0x00000001
        /*0228*/ 	.word	0x00000001


	//----- nvinfo : EIATTR_CRS_STACK_SIZE
	.align		4
.L_208:
        /*022c*/ 	.byte	0x04, 0x1e
        /*022e*/ 	.short	(.L_210 - .L_209)
.L_209:
        /*0230*/ 	.word	0x00000000
.L_210:


//--------------------- .nv.info._ZN7cutlass13device_kernelIN5flash19enable_sm80_to_sm89INS1_16FlashAttnFwdSm80INS1_25CollectiveMainloopFwdSm80ILi8ELi1ELb0EN4cute5tupleIJNS5_1CILi128EEENS7_ILi64EEENS7_ILi192EEEEEELi192ENS_6half_tEfNS_4arch4Sm80ELb0ELb1ELb0ELb1ELb0ELb1ELb1ELb0EEENS1_21CollectiveEpilogueFwdINS6_IJS8_SA_S9_EEENS6_IJNS7_ILi1EEESI_SI_EEESC_SE_Li256ELb1ELb1ELb0ELb0EEENS1_19SingleTileSchedulerILb1ELb0ELb1ELi128EEEEEEEEEvNT_6ParamsE --------------------------
	.section	.nv.info._ZN7cutlass13device_kernelIN5flash19enable_sm80_to_sm89INS1_16FlashAttnFwdSm80INS1_25CollectiveMainloopFwdSm80ILi8ELi1ELb0EN4cute5tupleIJNS5_1CILi128EEENS7_ILi64EEENS7_ILi192EEEEEELi192ENS_6half_tEfNS_4arch4Sm80ELb0ELb1ELb0ELb1ELb0ELb1ELb1ELb0EEENS1_21CollectiveEpilogueFwdINS6_IJS8_SA_S9_EEENS6_IJNS7_ILi1EEESI_SI_EEESC_SE_Li256ELb1ELb1ELb0ELb0EEENS1_19SingleTileSchedulerILb1ELb0ELb1ELi128EEEEEEEEEvNT_6ParamsE,"",@"SHT_CUDA_INFO"
	.sectionflags	@""
	.align	4


	//----- nvinfo : EIATTR_CUDA_API_VERSION
	.align		4
        /*0000*/ 	.byte	0x04, 0x37
        /*0002*/ 	.short	(.L_212 - .L_211)
.L_211:
        /*0004*/ 	.word	0x00000082


	//----- nvinfo : EIATTR_SW2861232_WAR
	.align		4
.L_212:
        /*0008*/ 	.byte	0x01, 0x35
	.zero		2


	//----- nvinfo : EIATTR_PARAM_CBANK
	.align		4
        /*000c*/ 	.byte	0x04, 0x0a
        /*000e*/ 	.short	(.L_214 - .L_213)
	.align		4
.L_213:
        /*0010*/ 	.word	index@(.nv.constant0._ZN7cutlass13device_kernelIN5flash19enable_sm80_to_sm89INS1_16FlashAttnFwdSm80INS1_25CollectiveMainloopFwdSm80ILi8ELi1ELb0EN4cute5tupleIJNS5_1CILi128EEENS7_ILi64EEENS7_ILi192EEEEEELi192ENS_6half_tEfNS_4arch4Sm80ELb0ELb1ELb0ELb1ELb0ELb1ELb1ELb0EEENS1_21CollectiveEpilogueFwdINS6_IJS8_SA_S9_EEENS6_IJNS7_ILi1EEESI_SI_EEESC_SE_Li256ELb1ELb1ELb0ELb0EEENS1_19SingleTileSchedulerILb1ELb0ELb1ELi128EEEEEEEEEvNT_6ParamsE)
        /*0014*/ 	.short	0x0160
        /*0016*/ 	.short	0x0418


	//----- nvinfo : EIATTR_CBANK_PARAM_SIZE
	.align		4
.L_214:
        /*0018*/ 	.byte	0x03, 0x19
        /*001a*/ 	.short	0x0418


	//----- nvinfo : EIATTR_KPARAM_INFO
	.align		4
        /*001c*/ 	.byte	0x04, 0x17
        /*001e*/ 	.short	(.L_216 - .L_215)
.L_215:
        /*0020*/ 	.word	0x00000000
        /*0024*/ 	.short	0x0000
        /*0026*/ 	.short	0x0000
        /*0028*/ 	.byte	0x00, 0xf0, 0x61, 0x10


	//----- nvinfo : EIATTR_MAXREG_COUNT
	.align		4
.L_216:
        /*002c*/ 	.byte	0x03, 0x1b
        /*002e*/ 	.short	0x00ff


	//----- nvinfo : EIATTR_NUM_BARRIERS
	.align		4
        /*0030*/ 	.byte	0x02, 0x4c
        /*0032*/ 	.byte	0x02
	.zero		1


	//----- nvinfo : EIATTR_MERCURY_ISA_VERSION
	.align		4
        /*0034*/ 	.byte	0x03, 0x5f
        /*0036*/ 	.short	0x0000


	//----- nvinfo : EIATTR_COOP_GROUP_MASK_REGIDS
	.align		4
        /*0038*/ 	.byte	0x04, 0x29
        /*003a*/ 	.short	(.L_218 - .L_217)


	//   ....[0]....
.L_217:
        /*003c*/ 	.word	0xffffffff


	//   ....[1]....
        /*0040*/ 	.word	0xffffffff


	//   ....[2]....
        /*0044*/ 	.word	0xffffffff


	//   ....[3]....
        /*0048*/ 	.word	0xffffffff


	//   ....[4]....
        /*004c*/ 	.word	0xffffffff


	//   ....[5]....
        /*0050*/ 	.word	0xffffffff


	//   ....[6]....
        /*0054*/ 	.word	0xffffffff


	//   ....[7]....
        /*0058*/ 	.word	0xffffffff


	//   ....[8]....
        /*005c*/ 	.word	0xffffffff


	//   ....[9]....
        /*0060*/ 	.word	0xffffffff


	//   ....[10]....
        /*0064*/ 	.word	0xffffffff


	//   ....[11]....
        /*0068*/ 	.word	0xffffffff


	//   ....[12]....
        /*006c*/ 	.word	0xffffffff


	//   ....[13]....
        /*0070*/ 	.word	0xffffffff


	//   ....[14]....
        /*0074*/ 	.word	0xffffffff


	//   ....[15]....
        /*0078*/ 	.word	0xffffffff


	//   ....[16]....
        /*007c*/ 	.word	0xffffffff


	//   ....[17]....
        /*0080*/ 	.word	0xffffffff


	//   ....[18]....
        /*0084*/ 	.word	0xffffffff


	//   ....[19]....
        /*0088*/ 	.word	0xffffffff


	//   ....[20]....
        /*008c*/ 	.word	0xffffffff


	//   ....[21]....
        /*0090*/ 	.word	0xffffffff


	//   ....[22]....
        /*0094*/ 	.word	0xffffffff


	//   ....[23]....
        /*0098*/ 	.word	0xffffffff


	//   ....[24]....
        /*009c*/ 	.word	0xffffffff


	//   ....[25]....
        /*00a0*/ 	.word	0xffffffff


	//   ....[26]....
        /*00a4*/ 	.word	0xffffffff


	//   ....[27]....
        /*00a8*/ 	.word	0xffffffff


	//   ....[28]....
        /*00ac*/ 	.word	0xffffffff


	//   ....[29]....
        /*00b0*/ 	.word	0xffffffff


	//   ....[30]....
        /*00b4*/ 	.word	0xffffffff


	//   ....[31]....
        /*00b8*/ 	.word	0xffffffff


	//   ....[32]....
        /*00bc*/ 	.word	0xffffffff


	//   ....[33]....
        /*00c0*/ 	.word	0xffffffff


	//   ....[34]....
        /*00c4*/ 	.word	0xffffffff


	//   ....[35]....
        /*00c8*/ 	.word	0xffffffff


	//   ....[36]....
        /*00cc*/ 	.word	0xffffffff


	//   ....[37]....
        /*00d0*/ 	.word	0xffffffff


	//   ....[38]....
        /*00d4*/ 	.word	0xffffffff


	//   ....[39]....
        /*00d8*/ 	.word	0xffffffff


	//   ....[40]....
        /*00dc*/ 	.word	0xffffffff


	//   ....[41]....
        /*00e0*/ 	.word	0xffffffff


	//   ....[42]....
        /*00e4*/ 	.word	0xffffffff


	//   ....[43]....
        /*00e8*/ 	.word	0xffffffff


	//   ....[44]....
        /*00ec*/ 	.word	0xffffffff


	//   ....[45]....
        /*00f0*/ 	.word	0xffffffff


	//   ....[46]....
        /*00f4*/ 	.word	0xffffffff


	//   ....[47]....
        /*00f8*/ 	.word	0xffffffff


	//   ....[48]....
        /*00fc*/ 	.word	0xffffffff


	//   ....[49]....
        /*0100*/ 	.word	0xffffffff


	//   ....[50]....
        /*0104*/ 	.word	0xffffffff


	//   ....[51]....
        /*0108*/ 	.word	0xffffffff


	//   ....[52]....
        /*010c*/ 	.word	0xffffffff


	//   ....[53]....
        /*0110*/ 	.word	0xffffffff


	//   ....[54]....
        /*0114*/ 	.word	0xffffffff


	//   ....[55]....
        /*0118*/ 	.word	0xffffffff


	//   ....[56]....
        /*011c*/ 	.word	0xffffffff


	//   ....[57]....
        /*0120*/ 	.word	0xffffffff


	//   ....[58]....
        /*0124*/ 	.word	0xffffffff


	//   ....[59]....
        /*0128*/ 	.word	0xffffffff


	//   ....[60]....
        /*012c*/ 	.word	0xffffffff


	//   ....[61]....
        /*0130*/ 	.word	0xffffffff


	//   ....[62]....
        /*0134*/ 	.word	0xffffffff


	//   ....[63]....
        /*0138*/ 	.word	0xffffffff


	//   ....[64]....
        /*013c*/ 	.word	0xffffffff


	//   ....[65]....
        /*0140*/ 	.word	0xffffffff


	//   ....[66]....
        /*0144*/ 	.word	0xffffffff


	//   ....[67]....
        /*0148*/ 	.word	0xffffffff


	//   ....[68]....
        /*014c*/ 	.word	0xffffffff


	//   ....[69]....
        /*0150*/ 	.word	0xffffffff


	//   ....[70]....
        /*0154*/ 	.word	0xffffffff


	//----- nvinfo : EIATTR_COOP_GROUP_INSTR_OFFSETS
	.align		4
.L_218:
        /*0158*/ 	.byte	0x04, 0x28
        /*015a*/ 	.short	(.L_220 - .L_219)


	//   ....[0]....
.L_219:
        /*015c*/ 	.word	0x00000090


	//   ....[1]....
        /*0160*/ 	.word	0x000074e0


	//   ....[2]....
        /*0164*/ 	.word	0x000075b0


	//   ....[3]....
        /*0168*/ 	.word	0x00007740


	//   ....[4]....
        /*016c*/ 	.word	0x00007770


	//   ....[5]....
        /*0170*/ 	.word	0x000078b0


	//   ....[6]....
        /*0174*/ 	.word	0x000078e0


	//   ....[7]....
        /*0178*/ 	.word	0x00007a10


	//   ....[8]....
        /*017c*/ 	.word	0x00007a50


	//   ....[9]....
        /*0180*/ 	.word	0x00008140


	//   ....[10]....
        /*0184*/ 	.word	0x000081a0


	//   ....[11]....
        /*0188*/ 	.word	0x000081e0


	//   ....[12]....
        /*018c*/ 	.word	0x000081f0


	//   ....[13]....
        /*0190*/ 	.word	0x00008620


	//   ....[14]....
        /*0194*/ 	.word	0x00008660


	//   ....[15]....
        /*0198*/ 	.word	0x000086a0


	//   ....[16]....
        /*019c*/ 	.word	0x00008710


	//   ....[17]....
        /*01a0*/ 	.word	0x0000b6a0


	//   ....[18]....
        /*01a4*/ 	.word	0x0000b6f0


	//   ....[19]....
        /*01a8*/ 	.word	0x0000b700


	//   ....[20]....
        /*01ac*/ 	.word	0x0000b710


	//   ....[21]....
        /*01b0*/ 	.word	0x0000b990


	//   ....[22]....
        /*01b4*/ 	.word	0x0000b9d0


	//   ....[23]....
        /*01b8*/ 	.word	0x0000ba10


	//   ....[24]....
        /*01bc*/ 	.word	0x0000ba80


	//   ....[25]....
        /*01c0*/ 	.word	0x0000fe20


	//   ....[26]....
        /*01c4*/ 	.word	0x000100f0


	//   ....[27]....
        /*01c8*/ 	.word	0x00010b10


	//   ....[28]....
        /*01cc*/ 	.word	0x00010c80


	//   ....[29]....
        /*01d0*/ 	.word	0x00010c90


	//   ....[30]....
        /*01d4*/ 	.word	0x00010ce0


	//   ....[31]....
        /*01d8*/ 	.word	0x00012f60


	//   ....[32]....
        /*01dc*/ 	.word	0x000131f0


	//   ....[33]....
        /*01e0*/ 	.word	0x00013a40


	//   ....[34]....
        /*01e4*/ 	.word	0x00013bb0


	//   ....[35]....
        /*01e8*/ 	.word	0x00013bc0


	//   ....[36]....
        /*01ec*/ 	.word	0x00013be0


	//   ....[37]....
        /*01f0*/ 	.word	0x000165c0


	//   ....[38]....
        /*01f4*/ 	.word	0x000165e0


	//   ....[39]....
        /*01f8*/ 	.word	0x00016600


	//   ....[40]....
        /*01fc*/ 	.word	0x00016630


	//   ....[41]....
        /*0200*/ 	.word	0x00019090


	//   ....[42]....
        /*0204*/ 	.word	0x000194f0


	//   ....[43]....
        /*0208*/ 	.word	0x00019d30


	//   ....[44]....
        /*020c*/ 	.word	0x00019d80


	//   ....[45]....
        /*0210*/ 	.word	0x00019da0


	//   ....[46]....
        /*0214*/ 	.word	0x00019dc0


	//   ....[47]....
        /*0218*/ 	.word	0x0001b510


	//   ....[48]....
        /*021c*/ 	.word	0x0001b540


	//   ....[49]....
        /*0220*/ 	.word	0x0001b590


	//   ....[50]....
        /*0224*/ 	.word	0x0001b5a0


	//   ....[51]....
        /*0228*/ 	.word	0x0001cb90


	//   ....[52]....
        /*022c*/ 	.word	0x0001cc10


	//   ....[53]....
        /*0230*/ 	.word	0x0001cc50


	//   ....[54]....
        /*0234*/ 	.word	0x0001cc90


	//   ....[55]....
        /*0238*/ 	.word	0x0001cec0


	//   ....[56]....
        /*023c*/ 	.word	0x0001ced0


	//   ....[57]....
        /*0240*/ 	.word	0x0001d050


	//   ....[58]....
        /*0244*/ 	.word	0x0001d080


	//   ....[59]....
        /*0248*/ 	.word	0x0001d1d0


	//   ....[60]....
        /*024c*/ 	.word	0x0001d200


	//   ....[61]....
        /*0250*/ 	.word	0x0001d350


	//   ....[62]....
        /*0254*/ 	.word	0x0001d370


	//   ....[63]....
        /*0258*/ 	.word	0x0001dcb0


	//   ....[64]....
        /*025c*/ 	.word	0x0001dcc0


	//   ....[65]....
        /*0260*/ 	.word	0x0001ddf0


	//   ....[66]....
        /*0264*/ 	.word	0x0001de20


	//   ....[67]....
        /*0268*/ 	.word	0x0001df50


	//   ....[68]....
        /*026c*/ 	.word	0x0001df80


	//   ....[69]....
        /*0270*/ 	.word	0x0001e0b0


	//   ....[70]....
        /*0274*/ 	.word	0x0001e0d0


	//----- nvinfo : EIATTR_EXIT_INSTR_OFFSETS
	.align		4
.L_220:
        /*0278*/ 	.byte	0x04, 0x1c
        /*027a*/ 	.short	(.L_222 - .L_221)


	//   ....[0]....
.L_221:
        /*027c*/ 	.word	0x00000440


	//   ....[1]....
        /*0280*/ 	.word	0x0001d380


	//   ....[2]....
        /*0284*/ 	.word	0x0001d450


	//   ....[3]....
        /*0288*/ 	.word	0x0001d4b0


	//   ....[4]....
        /*028c*/ 	.word	0x0001e0e0


	//   ....[5]....
        /*0290*/ 	.word	0x0001e190


	//   ....[6]....
        /*0294*/ 	.word	0x0001e1f0


	//----- nvinfo : EIATTR_CTAIDZ_USED
	.align		4
.L_222:
        /*0298*/ 	.byte	0x01, 0x04
	.zero		2


	//----- nvinfo : EIATTR_MAX_THREADS
	.align		4
        /*029c*/ 	.byte	0x04, 0x05
        /*029e*/ 	.short	(.L_224 - .L_223)
.L_223:
        /*02a0*/ 	.word	0x00000100
        /*02a4*/ 	.word	0x00000001
        /*02a8*/ 	.word	0x00000001


	//----- nvinfo : EIATTR_CRS_STACK_SIZE
	.align		4
.L_224:
        /*02ac*/ 	.byte	0x04, 0x1e
        /*02ae*/ 	.short	(.L_226 - .L_225)
.L_225:
        /*02b0*/ 	.word	0x00000000
.L_226:


//--------------------- .nv.info._ZN7cutlass13device_kernelIN5flash19enable_sm80_to_sm89INS1_16FlashAttnFwdSm80INS1_25CollectiveMainloopFwdSm80ILi8ELi1ELb1EN4cute5tupleIJNS5_1CILi128EEENS7_ILi96EEENS7_ILi192EEEEEELi192ENS_6half_tEfNS_4arch4Sm80ELb1ELb0ELb0ELb0ELb0ELb0ELb1ELb0EEENS1_21CollectiveEpilogueFwdINS6_IJS8_SA_S9_EEENS6_IJNS7_ILi1EEESI_SI_EEESC_SE_Li256ELb0ELb1ELb0ELb0EEENS1_30DynamicPersistentTileSchedulerILi256ELi256ELb0ELb1ELb0EEEEEEEEEvNT_6ParamsE --------------------------
	.section	.nv.info._ZN7cutlass13device_kernelIN5flash19enable_sm80_to_sm89INS1_16FlashAttnFwdSm80INS1_25CollectiveMainloopFwdSm80ILi8ELi1ELb1EN4cute5tupleIJNS5_1CILi128EEENS7_ILi96EEENS7_ILi192EEEEEELi192ENS_6half_tEfNS_4arch4Sm80ELb1ELb0ELb0ELb0ELb0ELb0ELb1ELb0EEENS1_21CollectiveEpilogueFwdINS6_IJS8_SA_S9_EEENS6_IJNS7_ILi1EEESI_SI_EEESC_SE_Li256ELb0ELb1ELb0ELb0EEENS1_30DynamicPersistentTileSchedulerILi256ELi256ELb0ELb1ELb0EEEEEEEEEvNT_6ParamsE,"",@"SHT_CUDA_INFO"
	.sectionflags	@""
	.align	4


	//----- nvinfo : EIATTR_CUDA_API_VERSION
	.align		4
        /*0000*/ 	.byte	0x04, 0x37
        /*0002*/ 	.short	(.L_228 - .L_227)
.L_227:
        /*0004*/ 	.word	0x00000082


	//----- nvinfo : EIATTR_SW2861232_WAR
	.align		4
.L_228:
        /*0008*/ 	.byte	0x01, 0x35
	.zero		2


	//----- nvinfo : EIATTR_PARAM_CBANK
	.align		4
        /*000c*/ 	.byte	0x04, 0x0a
        /*000e*/ 	.short	(.L_230 - .L_229)
	.align		4
.L_229:
        /*0010*/ 	.word	index@(.nv.constant0._ZN7cutlass13device_kernelIN5flash19enable_sm80_to_sm89INS1_16FlashAttnFwdSm80INS1_25CollectiveMainloopFwdSm80ILi8ELi1ELb1EN4cute5tupleIJNS5_1CILi128EEENS7_ILi96EEENS7_ILi192EEEEEELi192ENS_6half_tEfNS_4arch4Sm80ELb1ELb0ELb0ELb0ELb0ELb0ELb1ELb0EEENS1_21CollectiveEpilogueFwdINS6_IJS8_SA_S9_EEENS6_IJNS7_ILi1EEESI_SI_EEESC_SE_Li256ELb0ELb1ELb0ELb0EEENS1_30DynamicPersistentTileSchedulerILi256ELi256ELb0ELb1ELb0EEEEEEEEEvNT_6ParamsE)
        /*0014*/ 	.short	0x0160
        /*0016*/ 	.short	0x0428


	//----- nvinfo : EIATTR_CBANK_PARAM_SIZE
	.align		4
.L_230:
        /*0018*/ 	.byte	0x03, 0x19
        /*001a*/ 	.short	0x0428


	//----- nvinfo : EIATTR_KPARAM_INFO
	.align		4
        /*001c*/ 	.byte	0x04, 0x17
        /*001e*/ 	.short	(.L_232 - .L_231)
.L_231:
        /*0020*/ 	.word	0x00000000
        /*0024*/ 	.short	0x0000
        /*0026*/ 	.short	0x0000
        /*0028*/ 	.byte	0x00, 0xf0, 0xa1, 0x10


	//----- nvinfo : EIATTR_MAXREG_COUNT
	.align		4
.L_232:
        /*002c*/ 	.byte	0x03, 0x1b
        /*002e*/ 	.short	0x00ff


	//----- nvinfo : EIATTR_NUM_BARRIERS
	.align		4
        /*0030*/ 	.byte	0x02, 0x4c
        /*0032*/ 	.byte	0x06
	.zero		1


	//----- nvinfo : EIATTR_ANNOTATIONS
	.align		4
        /*0034*/ 	.byte	0x04, 0x55
        /*0036*/ 	.short	(.L_234 - .L_233)


	//   ....[0]....
.L_233:
        /* <DEDUP_REMOVED lines=68> */


	//----- nvinfo : EIATTR_MERCURY_ISA_VERSION
	.align		4
.L_234:
        /*0460*/ 	.byte	0x03, 0x5f
        /*0462*/ 	.short	0x0000


	//----- nvinfo : EIATTR_INT_WARP_WIDE_INSTR_OFFSETS
	.align		4
        /*0464*/ 	.byte	0x04, 0x31
        /*0466*/ 	.short	(.L_236 - .L_235)


	//   ....[0]....
.L_235:
        /*0468*/ 	.word	0x0000e130


	//   ....[1]....
        /*046c*/ 	.word	0x0000e1b0


	//----- nvinfo : EIATTR_COOP_GROUP_MASK_REGIDS
	.align		4
.L_236:
        /*0470*/ 	.byte	0x04, 0x29
        /*0472*/ 	.short	(.L_238 - .L_237)


	//   ....[0]....
.L_237:
        /*0474*/ 	.word	0xffffffff


	//   ....[1]....
        /*0478*/ 	.word	0xffffffff


	//   ....[2]....
        /*047c*/ 	.word	0xffffffff


	//   ....[3]....
        /*0480*/ 	.word	0xffffffff


	//   ....[4]....
        /*0484*/ 	.word	0xffffffff


	//   ....[5]....
        /*0488*/ 	.word	0xffffffff


	//   ....[6]....
        /*048c*/ 	.word	0xffffffff


	//   ....[7]....
        /*0490*/ 	.word	0xffffffff


	//   ....[8]....
        /*0494*/ 	.word	0xffffffff


	//   ....[9]....
        /*0498*/ 	.word	0xffffffff


	//   ....[10]....
        /*049c*/ 	.word	0xffffffff


	//   ....[11]....
        /*04a0*/ 	.word	0xffffffff


	//   ....[12]....
        /*04a4*/ 	.word	0xffffffff


	//   ....[13]....
        /*04a8*/ 	.word	0xffffffff


	//   ....[14]....
        /*04ac*/ 	.word	0xffffffff


	//   ....[15]....
        /*04b0*/ 	.word	0xffffffff


	//   ....[16]....
        /*04b4*/ 	.word	0xffffffff


	//   ....[17]....
        /*04b8*/ 	.word	0xffffffff


	//   ....[18]....
        /*04bc*/ 	.word	0xffffffff


	//   ....[19]....
        /*04c0*/ 	.word	0xffffffff


	//   ....[20]....
        /*04c4*/ 	.word	0xffffffff


	//   ....[21]....
        /*04c8*/ 	.word	0xffffffff


	//   ....[22]....
        /*04cc*/ 	.word	0xffffffff


	//   ....[23]....
        /*04d0*/ 	.word	0xffffffff


	//   ....[24]....
        /*04d4*/ 	.word	0xffffffff


	//   ....[25]....
        /*04d8*/ 	.word	0xffffffff


	//   ....[26]....
        /*04dc*/ 	.word	0xffffffff


	//   ....[27]....
        /*04e0*/ 	.word	0xffffffff


	//   ....[28]....
        /*04e4*/ 	.word	0xffffffff


	//   ....[29]....
        /*04e8*/ 	.word	0xffffffff


	//   ....[30]....
        /*04ec*/ 	.word	0xffffffff


	//   ....[31]....
        /*04f0*/ 	.word	0xffffffff


	//   ....[32]....
        /*04f4*/ 	.word	0xffffffff


	//   ....[33]....
        /*04f8*/ 	.word	0xffffffff


	//   ....[34]....
        /*04fc*/ 	.word	0xffffffff


	//   ....[35]....
        /*0500*/ 	.word	0xffffffff


	//   ....[36]....
        /*0504*/ 	.word	0xffffffff


	//   ....[37]....
        /*0508*/ 	.word	0xffffffff


	//   ....[38]....
        /*050c*/ 	.word	0xffffffff


	//   ....[39]....
        /*0510*/ 	.word	0xffffffff


	//   ....[40]....
        /*0514*/ 	.word	0xffffffff


	//   ....[41]....
        /*0518*/ 	.word	0xffffffff


	//   ....[42]....
        /*051c*/ 	.word	0xffffffff


	//   ....[43]....
        /*0520*/ 	.word	0xffffffff


	//   ....[44]....
        /*0524*/ 	.word	0xffffffff


	//   ....[45]....
        /*0528*/ 	.word	0xffffffff


	//   ....[46]....
        /*052c*/ 	.word	0xffffffff


	//   ....[47]....
        /*0530*/ 	.word	0xffffffff


	//   ....[48]....
        /*0534*/ 	.word	0xffffffff


	//   ....[49]....
        /*0538*/ 	.word	0xffffffff


	//   ....[50]....
        /*053c*/ 	.word	0xffffffff


	//   ....[51]....
        /*0540*/ 	.word	0xffffffff


	//   ....[52]....
        /*0544*/ 	.word	0xffffffff


	//   ....[53]....
        /*0548*/ 	.word	0xffffffff


	//   ....[54]....
        /*054c*/ 	.word	0xffffffff


	//   ....[55]....
        /*0550*/ 	.word	0xffffffff


	//   ....[56]....
        /*0554*/ 	.word	0xffffffff


	//   ....[57]....
        /*0558*/ 	.word	0xffffffff


	//   ....[58]....
        /*055c*/ 	.word	0xffffffff


	//   ....[59]....
        /*0560*/ 	.word	0xffffffff


	//   ....[60]....
        /*0564*/ 	.word	0xffffffff


	//   ....[61]....
        /*0568*/ 	.word	0xffffffff


	//   ....[62]....
        /*056c*/ 	.word	0xffffffff


	//   ....[63]....
        /*0570*/ 	.word	0xffffffff


	//----- nvinfo : EIATTR_COOP_GROUP_INSTR_OFFSETS
	.align		4
.L_238:
        /*0574*/ 	.byte	0x04, 0x28
        /*0576*/ 	.short	(.L_240 - .L_239)


	//   ....[0]....
.L_239:
        /*0578*/ 	.word	0x00000050


	//   ....[1]....
        /*057c*/ 	.word	0x000018f0


	//   ....[2]....
        /*0580*/ 	.word	0x00001900


	//   ....[3]....
        /*0584*/ 	.word	0x00001920


	//   ....[4]....
        /*0588*/ 	.word	0x00001930


	//   ....[5]....
        /*058c*/ 	.word	0x00001a60


	//   ....[6]....
        /*0590*/ 	.word	0x00001a80


	//   ....[7]....
        /*0594*/ 	.word	0x00001b20


	//   ....[8]....
        /*0598*/ 	.word	0x00001b40


	//   ....[9]....
        /*059c*/ 	.word	0x00003400


	//   ....[10]....
        /*05a0*/ 	.word	0x00003410


	//   ....[11]....
        /*05a4*/ 	.word	0x00003c80


	//   ....[12]....
        /*05a8*/ 	.word	0x00003e00


	//   ....[13]....
        /*05ac*/ 	.word	0x00003e10


	//   ....[14]....
        /*05b0*/ 	.word	0x00003e60


	//   ....[15]....
        /*05b4*/ 	.word	0x00006450


	//   ....[16]....
        /*05b8*/ 	.word	0x00007030


	//   ....[17]....
        /*05bc*/ 	.word	0x00007410


	//   ....[18]....
        /*05c0*/ 	.word	0x00007530


	//   ....[19]....
        /*05c4*/ 	.word	0x00007900


	//   ....[20]....
        /*05c8*/ 	.word	0x000079a0


	//   ....[21]....
        /*05cc*/ 	.word	0x0000b4c0


	//   ....[22]....
        /*05d0*/ 	.word	0x0000b510


	//   ....[23]....
        /*05d4*/ 	.word	0x0000b530


	//   ....[24]....
        /*05d8*/ 	.word	0x0000b550


	//   ....[25]....
        /*05dc*/ 	.word	0x0000d8e0


	//   ....[26]....
        /*05e0*/ 	.word	0x0000d930


	//   ....[27]....
        /*05e4*/ 	.word	0x0000d950


	//   ....[28]....
        /*05e8*/ 	.word	0x0000d970


	//   ....[29]....
        /*05ec*/ 	.word	0x0000e990


	//   ....[30]....
        /*05f0*/ 	.word	0x0000ed00


	//   ....[31]....
        /*05f4*/ 	.word	0x0000ed30


	//   ....[32]....
        /*05f8*/ 	.word	0x0000ed50


	//   ....[33]....
        /*05fc*/ 	.word	0x0000ed80


	//   ....[34]....
        /*0600*/ 	.word	0x0000ef50


	//   ....[35]....
        /*0604*/ 	.word	0x0000ef70


	//   ....[36]....
        /*0608*/ 	.word	0x0000f130


	//   ....[37]....
        /*060c*/ 	.word	0x0000f160


	//   ....[38]....
        /*0610*/ 	.word	0x0000f260


	//   ....[39]....
        /*0614*/ 	.word	0x0000f290


	//   ....[40]....
        /*0618*/ 	.word	0x0000f390


	//   ....[41]....
        /*061c*/ 	.word	0x0000f3b0


	//   ....[42]....
        /*0620*/ 	.word	0x0000f960


	//   ....[43]....
        /*0624*/ 	.word	0x0000f980


	//   ....[44]....
        /*0628*/ 	.word	0x0000fb10


	//   ....[45]....
        /*062c*/ 	.word	0x0000fb20


	//   ....[46]....
        /*0630*/ 	.word	0x0000fca0


	//   ....[47]....
        /*0634*/ 	.word	0x0000fcc0


	//   ....[48]....
        /*0638*/ 	.word	0x0000fe40


	//   ....[49]....
        /*063c*/ 	.word	0x0000fe50


	//   ....[50]....
        /*0640*/ 	.word	0x00010040


	//   ....[51]....
        /*0644*/ 	.word	0x00010120


	//   ....[52]....
        /*0648*/ 	.word	0x00010180


	//   ....[53]....
        /*064c*/ 	.word	0x000101d0


	//   ....[54]....
        /*0650*/ 	.word	0x00010220


	//   ....[55]....
        /*0654*/ 	.word	0x00010290


	//   ....[56]....
        /*0658*/ 	.word	0x00010300


	//   ....[57]....
        /*065c*/ 	.word	0x00010360


	//   ....[58]....
        /*0660*/ 	.word	0x000103c0


	//   ....[59]....
        /*0664*/ 	.word	0x00010420


	//   ....[60]....
        /*0668*/ 	.word	0x00010490


	//   ....[61]....
        /*066c*/ 	.word	0x000104f0


	//   ....[62]....
        /*0670*/ 	.word	0x00010550


	//   ....[63]....
        /*0674*/ 	.word	0x000105c0


	//----- nvinfo : EIATTR_EXIT_INSTR_OFFSETS
	.align		4
.L_240:
        /*0678*/ 	.byte	0x04, 0x1c
        /*067a*/ 	.short	(.L_242 - .L_241)


	//   ....[0]....
.L_241:
        /*067c*/ 	.word	0x000000a0


	//   ....[1]....
        /*0680*/ 	.word	0x000100e0


	//----- nvinfo : EIATTR_MAX_THREADS
	.align		4
.L_242:
        /*0684*/ 	.byte	0x04, 0x05
        /*0686*/ 	.short	(.L_244 - .L_243)
.L_243:
        /*0688*/ 	.word	0x00000100
        /*068c*/ 	.word	0x00000001
        /*0690*/ 	.word	0x00000001


	//----- nvinfo : EIATTR_CRS_STACK_SIZE
	.align		4
.L_244:
        /*0694*/ 	.byte	0x04, 0x1e
        /*0696*/ 	.short	(.L_246 - .L_245)
.L_245:
        /*0698*/ 	.word	0x00000000
.L_246:


//--------------------- .nv.info._ZN7cutlass13device_kernelIN5flash19enable_sm80_to_sm89INS1_16FlashAttnFwdSm80INS1_25CollectiveMainloopFwdSm80ILi8ELi1ELb1EN4cute5tupleIJNS5_1CILi128EEENS7_ILi96EEENS7_ILi192EEEEEELi192ENS_6half_tEfNS_4arch4Sm80ELb1ELb0ELb0ELb1ELb0ELb0ELb1ELb0EEENS1_21CollectiveEpilogueFwdINS6_IJS8_SA_S9_EEENS6_IJNS7_ILi1EEESI_SI_EEESC_SE_Li256ELb1ELb1ELb0ELb0EEENS1_19SingleTileSchedulerILb1ELb0ELb1ELi128EEEEEEEEEvNT_6ParamsE --------------------------
	.section	.nv.info._ZN7cutlass13device_kernelIN5flash19enable_sm80_to_sm89INS1_16FlashAttnFwdSm80INS1_25CollectiveMainloopFwdSm80ILi8ELi1ELb1EN4cute5tupleIJNS5_1CILi128EEENS7_ILi96EEENS7_ILi192EEEEEELi192ENS_6half_tEfNS_4arch4Sm80ELb1ELb0ELb0ELb1ELb0ELb0ELb1ELb0EEENS1_21CollectiveEpilogueFwdINS6_IJS8_SA_S9_EEENS6_IJNS7_ILi1EEESI_SI_EEESC_SE_Li256ELb1ELb1ELb0ELb0EEENS1_19SingleTileSchedulerILb1ELb0ELb1ELi128EEEEEEEEEvNT_6ParamsE,"",@"SHT_CUDA_INFO"
	.sectionflags	@""
	.align	4


	//----- nvinfo : EIATTR_CUDA_API_VERSION
	.align		4
        /*0000*/ 	.byte	0x04, 0x37
        /*0002*/ 	.short	(.L_248 - .L_247)
.L_247:
        /*0004*/ 	.word	0x00000082


	//----- nvinfo : EIATTR_SW2861232_WAR
	.align		4
.L_248:
        /*0008*/ 	.byte	0x01, 0x35
	.zero		2


	//----- nvinfo : EIATTR_PARAM_CBANK
	.align		4
        /*000c*/ 	.byte	0x04, 0x0a
        /*000e*/ 	.short	(.L_250 - .L_249)
	.align		4
.L_249:
        /*0010*/ 	.word	index@(.nv.constant0._ZN7cutlass13device_kernelIN5flash19enable_sm80_to_sm89INS1_16FlashAttnFwdSm80INS1_25CollectiveMainloopFwdSm80ILi8ELi1ELb1EN4cute5tupleIJNS5_1CILi128EEENS7_ILi96EEENS7_ILi192EEEEEELi192ENS_6half_tEfNS_4arch4Sm80ELb1ELb0ELb0ELb1ELb0ELb0ELb1ELb0EEENS1_21CollectiveEpilogueFwdINS6_IJS8_SA_S9_EEENS6_IJNS7_ILi1EEESI_SI_EEESC_SE_Li256ELb1ELb1ELb0ELb0EEENS1_19SingleTileSchedulerILb1ELb0ELb1ELi128EEEEEEEEEvNT_6ParamsE)
        /*0014*/ 	.short	0x0160
        /*0016*/ 	.short	0x0418


	//----- nvinfo : EIATTR_CBANK_PARAM_SIZE
	.align		4
.L_250:
        /*0018*/ 	.byte	0x03, 0x19
        /*001a*/ 	.short	0x0418


	//----- nvinfo : EIATTR_KPARAM_INFO
	.align		4
        /*001c*/ 	.byte	0x04, 0x17
        /*001e*/ 	.short	(.L_252 - .L_251)
.L_251:
        /*0020*/ 	.word	0x00000000
        /*0024*/ 	.short	0x0000
        /*0026*/ 	.short	0x0000
        /*0028*/ 	.byte	0x00, 0xf0, 0x61, 0x10


	//----- nvinfo : EIATTR_MAXREG_COUNT
	.align		4
.L_252:
        /*002c*/ 	.byte	0x03, 0x1b
        /*002e*/ 	.short	0x00ff


	//----- nvinfo : EIATTR_NUM_BARRIERS
	.align		4
        /*0030*/ 	.byte	0x02, 0x4c
        /*0032*/ 	.byte	0x02
	.zero		1


	//----- nvinfo : EIATTR_ANNOTATIONS
	.align		4
        /*0034*/ 	.byte	0x04, 0x55
        /*0036*/ 	.short	(.L_254 - .L_253)


	//   ....[0]....
.L_253:
        /* <DEDUP_REMOVED lines=26> */


	//----- nvinfo : EIATTR_MERCURY_ISA_VERSION
	.align		4
.L_254:
        /*01c8*/ 	.byte	0x03, 0x5f
        /*01ca*/ 	.short	0x0000


	//----- nvinfo : EIATTR_COOP_GROUP_MASK_REGIDS
	.align		4
        /*01cc*/ 	.byte	0x04, 0x29
        /*01ce*/ 	.short	(.L_256 - .L_255)


	//   ....[0]....
.L_255:
        /*01d0*/ 	.word	0xffffffff


	//   ....[1]....
        /*01d4*/ 	.word	0xffffffff


	//   ....[2]....
        /*01d8*/ 	.word	0xffffffff


	//   ....[3]....
        /*01dc*/ 	.word	0xffffffff


	//   ....[4]....
        /*01e0*/ 	.word	0xffffffff


	//   ....[5]....
        /*01e4*/ 	.word	0xffffffff


	//   ....[6]....
        /*01e8*/ 	.word	0xffffffff


	//   ....[7]....
        /*01ec*/ 	.word	0xffffffff


	//   ....[8]....
        /*01f0*/ 	.word	0xffffffff


	//   ....[9]....
        /*01f4*/ 	.word	0xffffffff


	//   ....[10]....
        /*01f8*/ 	.word	0xffffffff


	//   ....[11]....
        /*01fc*/ 	.word	0xffffffff


	//   ....[12]....
        /*0200*/ 	.word	0xffffffff


	//   ....[13]....
        /*0204*/ 	.word	0xffffffff


	//   ....[14]....
        /*0208*/ 	.word	0xffffffff


	//   ....[15]....
        /*020c*/ 	.word	0xffffffff


	//   ....[16]....
        /*0210*/ 	.word	0xffffffff


	//   ....[17]....
        /*0214*/ 	.word	0xffffffff


	//   ....[18]....
        /*0218*/ 	.word	0xffffffff


	//   ....[19]....
        /*021c*/ 	.word	0xffffffff


	//   ....[20]....
        /*0220*/ 	.word	0xffffffff


	//   ....[21]....
        /*0224*/ 	.word	0xffffffff


	//   ....[22]....
        /*0228*/ 	.word	0xffffffff


	//   ....[23]....
        /*022c*/ 	.word	0xffffffff


	//   ....[24]....
        /*0230*/ 	.word	0xffffffff


	//   ....[25]....
        /*0234*/ 	.word	0xffffffff


	//   ....[26]....
        /*0238*/ 	.word	0xffffffff


	//   ....[27]....
        /*023c*/ 	.word	0xffffffff


	//   ....[28]....
        /*0240*/ 	.word	0xffffffff


	//   ....[29]....
        /*0244*/ 	.word	0xffffffff


	//   ....[30]....
        /*0248*/ 	.word	0xffffffff


	//   ....[31]....
        /*024c*/ 	.word	0xffffffff


	//   ....[32]....
        /*0250*/ 	.word	0xffffffff


	//   ....[33]....
        /*0254*/ 	.word	0xffffffff


	//   ....[34]....
        /*0258*/ 	.word	0xffffffff


	//   ....[35]....
        /*025c*/ 	.word	0xffffffff


	//   ....[36]....
        /*0260*/ 	.word	0xffffffff


	//   ....[37]....
        /*0264*/ 	.word	0xffffffff


	//   ....[38]....
        /*0268*/ 	.word	0xffffffff


	//   ....[39]....
        /*026c*/ 	.word	0xffffffff


	//   ....[40]....
        /*0270*/ 	.word	0xffffffff


	//   ....[41]....
        /*0274*/ 	.word	0xffffffff


	//   ....[42]....
        /*0278*/ 	.word	0xffffffff


	//   ....[43]....
        /*027c*/ 	.word	0xffffffff


	//   ....[44]....
        /*0280*/ 	.word	0xffffffff


	//   ....[45]....
        /*0284*/ 	.word	0xffffffff


	//   ....[46]....
        /*0288*/ 	.word	0xffffffff


	//   ....[47]....
        /*028c*/ 	.word	0xffffffff


	//   ....[48]....
        /*0290*/ 	.word	0xffffffff


	//----- nvinfo : EIATTR_COOP_GROUP_INSTR_OFFSETS
	.align		4
.L_256:
        /*0294*/ 	.byte	0x04, 0x28
        /*0296*/ 	.short	(.L_258 - .L_257)


	//   ....[0]....
.L_257:
        /*0298*/ 	.word	0x00000090


	//   ....[1]....
        /*029c*/ 	.word	0x000011b0


	//   ....[2]....
        /*02a0*/ 	.word	0x000011f0


	//   ....[3]....
        /*02a4*/ 	.word	0x00001240


	//   ....[4]....
        /*02a8*/ 	.word	0x000012e0


	//   ....[5]....
        /*02ac*/ 	.word	0x00001480


	//   ....[6]....
        /*02b0*/ 	.word	0x000014c0


	//   ....[7]....
        /*02b4*/ 	.word	0x00001540


	//   ....[8]....
        /*02b8*/ 	.word	0x00001550


	//   ....[9]....
        /*02bc*/ 	.word	0x000034c0


	//   ....[10]....
        /*02c0*/ 	.word	0x000034e0


	//   ....[11]....
        /*02c4*/ 	.word	0x00003ec0


	//   ....[12]....
        /*02c8*/ 	.word	0x00003f50


	//   ....[13]....
        /*02cc*/ 	.word	0x00003f70


	//   ....[14]....
        /*02d0*/ 	.word	0x00003f90


	//   ....[15]....
        /*02d4*/ 	.word	0x00006b80


	//   ....[16]....
        /*02d8*/ 	.word	0x00006bc0


	//   ....[17]....
        /*02dc*/ 	.word	0x00007df0


	//   ....[18]....
        /*02e0*/ 	.word	0x00007f80


	//   ....[19]....
        /*02e4*/ 	.word	0x00008030


	//   ....[20]....
        /*02e8*/ 	.word	0x000080b0


	//   ....[21]....
        /*02ec*/ 	.word	0x0000bc90


	//   ....[22]....
        /*02f0*/ 	.word	0x0000bcc0


	//   ....[23]....
        /*02f4*/ 	.word	0x0000bce0


	//   ....[24]....
        /*02f8*/ 	.word	0x0000bd00


	//   ....[25]....
        /*02fc*/ 	.word	0x0000df70


	//   ....[26]....
        /*0300*/ 	.word	0x0000df80


	//   ....[27]....
        /*0304*/ 	.word	0x0000dfb0


	//   ....[28]....
        /*0308*/ 	.word	0x0000dfc0


	//   ....[29]....
        /*030c*/ 	.word	0x0000f530


	//   ....[30]....
        /*0310*/ 	.word	0x0000f580


	//   ....[31]....
        /*0314*/ 	.word	0x0000f5b0


	//   ....[32]....
        /*0318*/ 	.word	0x0000f5d0


	//   ....[33]....
        /*031c*/ 	.word	0x0000f7b0


	//   ....[34]....
        /*0320*/ 	.word	0x0000f7c0


	//   ....[35]....
        /*0324*/ 	.word	0x0000f940


	//   ....[36]....
        /*0328*/ 	.word	0x0000f970


	//   ....[37]....
        /*032c*/ 	.word	0x0000fac0


	//   ....[38]....
        /*0330*/ 	.word	0x0000faf0


	//   ....[39]....
        /*0334*/ 	.word	0x0000fc40


	//   ....[40]....
        /*0338*/ 	.word	0x0000fc60


	//   ....[41]....
        /*033c*/ 	.word	0x00010460


	//   ....[42]....
        /*0340*/ 	.word	0x00010480


	//   ....[43]....
        /*0344*/ 	.word	0x000105d0


	//   ....[44]....
        /*0348*/ 	.word	0x00010600


	//   ....[45]....
        /*034c*/ 	.word	0x00010730


	//   ....[46]....
        /*0350*/ 	.word	0x00010760


	//   ....[47]....
        /*0354*/ 	.word	0x00010890


	//   ....[48]....
        /*0358*/ 	.word	0x000108b0


	//----- nvinfo : EIATTR_EXIT_INSTR_OFFSETS
	.align		4
.L_258:
        /*035c*/ 	.byte	0x04, 0x1c
        /*035e*/ 	.short	(.L_260 - .L_259)


	//   ....[0]....
.L_259:
        /*0360*/ 	.word	0x00000350


	//   ....[1]....
        /*0364*/ 	.word	0x0000fc70


	//   ....[2]....
        /*0368*/ 	.word	0x0000fd40


	//   ....[3]....
        /*036c*/ 	.word	0x0000fda0


	//   ....[4]....
        /*0370*/ 	.word	0x000108c0


	//   ....[5]....
        /*0374*/ 	.word	0x00010970


	//   ....[6]....
        /*0378*/ 	.word	0x000109d0


	//----- nvinfo : EIATTR_CTAIDZ_USED
	.align		4
.L_260:
        /*037c*/ 	.byte	0x01, 0x04
	.zero		2


	//----- nvinfo : EIATTR_MAX_THREADS
	.align		4
        /*0380*/ 	.byte	0x04, 0x05
        /*0382*/ 	.short	(.L_262 - .L_261)
.L_261:
        /*0384*/ 	.word	0x00000100
        /*0388*/ 	.word	0x00000001
        /*038c*/ 	.word	0x00000001


	//----- nvinfo : EIATTR_CRS_STACK_SIZE
	.align		4
.L_262:
        /*0390*/ 	.byte	0x04, 0x1e
        /*0392*/ 	.short	(.L_264 - .L_263)
.L_263:
        /*0394*/ 	.word	0x00000000
.L_264:


//--------------------- .nv.info._ZN7cutlass13device_kernelIN5flash19enable_sm80_to_sm89INS1_16FlashAttnFwdSm80INS1_25CollectiveMainloopFwdSm80ILi8ELi1ELb0EN4cute5tupleIJNS5_1CILi128EEENS7_ILi64EEENS7_ILi192EEEEEELi192ENS_6half_tEfNS_4arch4Sm80ELb1ELb0ELb0ELb1ELb0ELb1ELb1ELb0EEENS1_21CollectiveEpilogueFwdINS6_IJS8_SA_S9_EEENS6_IJNS7_ILi1EEESI_SI_EEESC_SE_Li256ELb1ELb1ELb0ELb0EEENS1_19SingleTileSchedulerILb1ELb0ELb1ELi128EEEEEEEEEvNT_6ParamsE --------------------------
	.section	.nv.info._ZN7cutlass13device_kernelIN5flash19enable_sm80_to_sm89INS1_16FlashAttnFwdSm80INS1_25CollectiveMainloopFwdSm80ILi8ELi1ELb0EN4cute5tupleIJNS5_1CILi128EEENS7_ILi64EEENS7_ILi192EEEEEELi192ENS_6half_tEfNS_4arch4Sm80ELb1ELb0ELb0ELb1ELb0ELb1ELb1ELb0EEENS1_21CollectiveEpilogueFwdINS6_IJS8_SA_S9_EEENS6_IJNS7_ILi1EEESI_SI_EEESC_SE_Li256ELb1ELb1ELb0ELb0EEENS1_19SingleTileSchedulerILb1ELb0ELb1ELi128EEEEEEEEEvNT_6ParamsE,"",@"SHT_CUDA_INFO"
	.sectionflags	@""
	.align	4


	//----- nvinfo : EIATTR_CUDA_API_VERSION
	.align		4
        /*0000*/ 	.byte	0x04, 0x37
        /*0002*/ 	.short	(.L_266 - .L_265)
.L_265:
        /*0004*/ 	.word	0x00000082


	//----- nvinfo : EIATTR_SW2861232_WAR
	.align		4
.L_266:
        /*0008*/ 	.byte	0x01, 0x35
	.zero		2


	//----- nvinfo : EIATTR_PARAM_CBANK
	.align		4
        /*000c*/ 	.byte	0x04, 0x0a
        /*000e*/ 	.short	(.L_268 - .L_267)
	.align		4
.L_267:
        /*0010*/ 	.word	index@(.nv.constant0._ZN7cutlass13device_kernelIN5flash19enable_sm80_to_sm89INS1_16FlashAttnFwdSm80INS1_25CollectiveMainloopFwdSm80ILi8ELi1ELb0EN4cute5tupleIJNS5_1CILi128EEENS7_ILi64EEENS7_ILi192EEEEEELi192ENS_6half_tEfNS_4arch4Sm80ELb1ELb0ELb0ELb1ELb0ELb1ELb1ELb0EEENS1_21CollectiveEpilogueFwdINS6_IJS8_SA_S9_EEENS6_IJNS7_ILi1EEESI_SI_EEESC_SE_Li256ELb1ELb1ELb0ELb0EEENS1_19SingleTileSchedulerILb1ELb0ELb1ELi128EEEEEEEEEvNT_6ParamsE)
        /*0014*/ 	.short	0x0160
        /*0016*/ 	.short	0x0418


	//----- nvinfo : EIATTR_CBANK_PARAM_SIZE
	.align		4
.L_268:
        /*0018*/ 	.byte	0x03, 0x19
        /*001a*/ 	.short	0x0418


	//----- nvinfo : EIATTR_KPARAM_INFO
	.align		4
        /*001c*/ 	.byte	0x04, 0x17
        /*001e*/ 	.short	(.L_270 - .L_269)
.L_269:
        /*0020*/ 	.word	0x00000000
        /*0024*/ 	.short	0x0000
        /*0026*/ 	.short	0x0000
        /*0028*/ 	.byte	0x00, 0xf0, 0x61, 0x10


	//----- nvinfo : EIATTR_MAXREG_COUNT
	.align		4
.L_270:
        /*002c*/ 	.byte	0x03, 0x1b
        /*002e*/ 	.short	0x00ff


	//----- nvinfo : EIATTR_NUM_BARRIERS
	.align		4
        /*0030*/ 	.byte	0x02, 0x4c
        /*0032*/ 	.byte	0x02
	.zero		1


	//----- nvinfo : EIATTR_MERCURY_ISA_VERSION
	.align		4
        /*0034*/ 	.byte	0x03, 0x5f
        /*0036*/ 	.short	0x0000


	//----- nvinfo : EIATTR_COOP_GROUP_MASK_REGIDS
	.align		4
        /*0038*/ 	.byte	0x04, 0x29
        /*003a*/ 	.short	(.L_272 - .L_271)


	//   ....[0]....
.L_271:
        /*003c*/ 	.word	0xffffffff


	//   ....[1]....
        /*0040*/ 	.word	0xffffffff


	//   ....[2]....
        /*0044*/ 	.word	0xffffffff


	//   ....[3]....
        /*0048*/ 	.word	0xffffffff


	//   ....[4]....
        /*004c*/ 	.word	0xffffffff


	//   ....[5]....
        /*0050*/ 	.word	0xffffffff


	//   ....[6]....
        /*0054*/ 	.word	0xffffffff


	//   ....[7]....
        /*0058*/ 	.word	0xffffffff


	//   ....[8]....
        /*005c*/ 	.word	0xffffffff


	//   ....[9]....
        /*0060*/ 	.word	0xffffffff


	//   ....[10]....
        /*0064*/ 	.word	0xffffffff


	//   ....[11]....
        /*0068*/ 	.word	0xffffffff


	//   ....[12]....
        /*006c*/ 	.word	0xffffffff


	//   ....[13]....
        /*0070*/ 	.word	0xffffffff


	//   ....[14]....
        /*0074*/ 	.word	0xffffffff


	//   ....[15]....
        /*0078*/ 	.word	0xffffffff


	//   ....[16]....
        /*007c*/ 	.word	0xffffffff


	//   ....[17]....
        /*0080*/ 	.word	0xffffffff


	//   ....[18]....
        /*0084*/ 	.word	0xffffffff


	//   ....[19]....
        /*0088*/ 	.word	0xffffffff


	//   ....[20]....
        /*008c*/ 	.word	0xffffffff


	//   ....[21]....
        /*0090*/ 	.word	0xffffffff


	//   ....[22]....
        /*0094*/ 	.word	0xffffffff


	//   ....[23]....
        /*0098*/ 	.word	0xffffffff


	//   ....[24]....
        /*009c*/ 	.word	0xffffffff


	//   ....[25]....
        /*00a0*/ 	.word	0xffffffff


	//   ....[26]....
        /*00a4*/ 	.word	0xffffffff


	//   ....[27]....
        /*00a8*/ 	.word	0xffffffff


	//   ....[28]....
        /*00ac*/ 	.word	0xffffffff


	//   ....[29]....
        /*00b0*/ 	.word	0xffffffff


	//   ....[30]....
        /*00b4*/ 	.word	0xffffffff


	//   ....[31]....
        /*00b8*/ 	.word	0xffffffff


	//   ....[32]....
        /*00bc*/ 	.word	0xffffffff


	//   ....[33]....
        /*00c0*/ 	.word	0xffffffff


	//   ....[34]....
        /*00c4*/ 	.word	0xffffffff


	//   ....[35]....
        /*00c8*/ 	.word	0xffffffff


	//   ....[36]....
        /*00cc*/ 	.word	0xffffffff


	//   ....[37]....
        /*00d0*/ 	.word	0xffffffff


	//   ....[38]....
        /*00d4*/ 	.word	0xffffffff


	//   ....[39]....
        /*00d8*/ 	.word	0xffffffff


	//   ....[40]....
        /*00dc*/ 	.word	0xffffffff


	//   ....[41]....
        /*00e0*/ 	.word	0xffffffff


	//   ....[42]....
        /*00e4*/ 	.word	0xffffffff


	//   ....[43]....
        /*00e8*/ 	.word	0xffffffff


	//   ....[44]....
        /*00ec*/ 	.word	0xffffffff


	//   ....[45]....
        /*00f0*/ 	.word	0xffffffff


	//   ....[46]....
        /*00f4*/ 	.word	0xffffffff


	//   ....[47]....
        /*00f8*/ 	.word	0xffffffff


	//   ....[48]....
        /*00fc*/ 	.word	0xffffffff


	//   ....[49]....
        /*0100*/ 	.word	0xffffffff


	//   ....[50]....
        /*0104*/ 	.word	0xffffffff


	//   ....[51]....
        /*0108*/ 	.word	0xffffffff


	//   ....[52]....
        /*010c*/ 	.word	0xffffffff


	//   ....[53]....
        /*0110*/ 	.word	0xffffffff


	//   ....[54]....
        /*0114*/ 	.word	0xffffffff


	//   ....[55]....
        /*0118*/ 	.word	0xffffffff


	//   ....[56]....
        /*011c*/ 	.word	0xffffffff


	//   ....[57]....
        /*0120*/ 	.word	0xffffffff


	//   ....[58]....
        /*0124*/ 	.word	0xffffffff


	//   ....[59]....
        /*0128*/ 	.word	0xffffffff


	//   ....[60]....
        /*012c*/ 	.word	0xffffffff


	//   ....[61]....
        /*0130*/ 	.word	0xffffffff


	//   ....[62]....
        /*0134*/ 	.word	0xffffffff


	//   ....[63]....
        /*0138*/ 	.word	0xffffffff


	//   ....[64]....
        /*013c*/ 	.word	0xffffffff


	//----- nvinfo : EIATTR_COOP_GROUP_INSTR_OFFSETS
	.align		4
.L_272:
        /*0140*/ 	.byte	0x04, 0x28
        /*0142*/ 	.short	(.L_274 - .L_273)


	//   ....[0]....
.L_273:
        /*0144*/ 	.word	0x00000080


	//   ....[1]....
        /*0148*/ 	.word	0x00006620


	//   ....[2]....
        /*014c*/ 	.word	0x00006670


	//   ....[3]....
        /*0150*/ 	.word	0x00006830


	//   ....[4]....
        /*0154*/ 	.word	0x00006860


	//   ....[5]....
        /*0158*/ 	.word	0x000069a0


	//   ....[6]....
        /*015c*/ 	.word	0x000069d0


	//   ....[7]....
        /*0160*/ 	.word	0x00006b00


	//   ....[8]....
        /*0164*/ 	.word	0x00006b40


	//   ....[9]....
        /*0168*/ 	.word	0x00007240


	//   ....[10]....
        /*016c*/ 	.word	0x00007270


	//   ....[11]....
        /*0170*/ 	.word	0x000072a0


	//   ....[12]....
        /*0174*/ 	.word	0x000072b0


	//   ....[13]....
        /*0178*/ 	.word	0x000076e0


	//   ....[14]....
        /*017c*/ 	.word	0x00007720


	//   ....[15]....
        /*0180*/ 	.word	0x00007760


	//   ....[16]....
        /*0184*/ 	.word	0x000077d0


	//   ....[17]....
        /*0188*/ 	.word	0x0000a710


	//   ....[18]....
        /*018c*/ 	.word	0x0000a7a0


	//   ....[19]....
        /*0190*/ 	.word	0x0000a7b0


	//   ....[20]....
        /*0194*/ 	.word	0x0000a7c0


	//   ....[21]....
        /*0198*/ 	.word	0x0000aa40


	//   ....[22]....
        /*019c*/ 	.word	0x0000aa80


	//   ....[23]....
        /*01a0*/ 	.word	0x0000aac0


	//   ....[24]....
        /*01a4*/ 	.word	0x0000ab30


	//   ....[25]....
        /*01a8*/ 	.word	0x0000ece0


	//   ....[26]....
        /*01ac*/ 	.word	0x0000ecf0


	//   ....[27]....
        /*01b0*/ 	.word	0x0000f370


	//   ....[28]....
        /*01b4*/ 	.word	0x0000f410


	//   ....[29]....
        /*01b8*/ 	.word	0x0000f450


	//   ....[30]....
        /*01bc*/ 	.word	0x0000f480


	//   ....[31]....
        /*01c0*/ 	.word	0x00011440


	//   ....[32]....
        /*01c4*/ 	.word	0x00011470


	//   ....[33]....
        /*01c8*/ 	.word	0x00011a90


	//   ....[34]....
        /*01cc*/ 	.word	0x00011bb0


	//   ....[35]....
        /*01d0*/ 	.word	0x00011c00


	//   ....[36]....
        /*01d4*/ 	.word	0x00011d10


	//   ....[37]....
        /*01d8*/ 	.word	0x00014590


	//   ....[38]....
        /*01dc*/ 	.word	0x000145b0


	//   ....[39]....
        /*01e0*/ 	.word	0x000145f0


	//   ....[40]....
        /*01e4*/ 	.word	0x00014640


	//   ....[41]....
        /*01e8*/ 	.word	0x00015f60


	//   ....[42]....
        /*01ec*/ 	.word	0x00015f90


	//   ....[43]....
        /*01f0*/ 	.word	0x00015fe0


	//   ....[44]....
        /*01f4*/ 	.word	0x00015ff0


	//   ....[45]....
        /*01f8*/ 	.word	0x00017530


	//   ....[46]....
        /*01fc*/ 	.word	0x00017570


	//   ....[47]....
        /*0200*/ 	.word	0x000175b0


	//   ....[48]....
        /*0204*/ 	.word	0x000175f0


	//   ....[49]....
        /*0208*/ 	.word	0x000177b0


	//   ....[50]....
        /*020c*/ 	.word	0x000177c0


	//   ....[51]....
        /*0210*/ 	.word	0x00017940


	//   ....[52]....
        /*0214*/ 	.word	0x00017970


	//   ....[53]....
        /*0218*/ 	.word	0x00017ac0


	//   ....[54]....
        /*021c*/ 	.word	0x00017af0


	//   ....[55]....
        /*0220*/ 	.word	0x00017c40


	//   ....[56]....
        /*0224*/ 	.word	0x00017c60


	//   ....[57]....
        /*0228*/ 	.word	0x00018440


	//   ....[58]....
        /*022c*/ 	.word	0x00018460


	//   ....[59]....
        /*0230*/ 	.word	0x00018590


	//   ....[60]....
        /*0234*/ 	.word	0x000185c0


	//   ....[61]....
        /*0238*/ 	.word	0x000186f0


	//   ....[62]....
        /*023c*/ 	.word	0x00018720


	//   ....[63]....
        /*0240*/ 	.word	0x00018850


	//   ....[64]....
        /*0244*/ 	.word	0x00018870


	//----- nvinfo : EIATTR_EXIT_INSTR_OFFSETS
	.align		4
.L_274:
        /*0248*/ 	.byte	0x04, 0x1c
        /*024a*/ 	.short	(.L_276 - .L_275)


	//   ....[0]....
.L_275:
        /*024c*/ 	.word	0x00000330


	//   ....[1]....
        /*0250*/ 	.word	0x00017c70


	//   ....[2]....
        /*0254*/ 	.word	0x00017d40


	//   ....[3]....
        /*0258*/ 	.word	0x00017da0


	//   ....[4]....
        /*025c*/ 	.word	0x00018880


	//   ....[5]....
        /*0260*/ 	.word	0x00018930


	//   ....[6]....
        /*0264*/ 	.word	0x00018990


	//----- nvinfo : EIATTR_CTAIDZ_USED
	.align		4
.L_276:
        /*0268*/ 	.byte	0x01, 0x04
	.zero		2


	//----- nvinfo : EIATTR_MAX_THREADS
	.align		4
        /*026c*/ 	.byte	0x04, 0x05
        /*026e*/ 	.short	(.L_278 - .L_277)
.L_277:
        /*0270*/ 	.word	0x00000100
        /*0274*/ 	.word	0x00000001
        /*0278*/ 	.word	0x00000001


	//----- nvinfo : EIATTR_CRS_STACK_SIZE
	.align		4
.L_278:
        /*027c*/ 	.byte	0x04, 0x1e
        /*027e*/ 	.short	(.L_280 - .L_279)
.L_279:
        /*0280*/ 	.word	0x00000000
.L_280:


//--------------------- .nv.info._ZN7cutlass13device_kernelIN5flash19enable_sm80_to_sm89INS1_16FlashAttnFwdSm80INS1_25CollectiveMainloopFwdSm80ILi8ELi2ELb1EN4cute5tupleIJNS5_1CILi128EEENS7_ILi96EEENS7_ILi192EEEEEELi192ENS_6half_tEfNS_4arch4Sm80ELb0ELb0ELb0ELb0ELb0ELb0ELb1ELb0EEENS1_21CollectiveEpilogueFwdINS6_IJS8_SA_S9_EEENS6_IJNS7_ILi1EEESI_SI_EEESC_SE_Li256ELb0ELb1ELb0ELb0EEENS1_19SingleTileSchedulerILb0ELb0ELb1ELi128EEEEEEEEEvNT_6ParamsE --------------------------
	.section	.nv.info._ZN7cutlass13device_kernelIN5flash19enable_sm80_to_sm89INS1_16FlashAttnFwdSm80INS1_25CollectiveMainloopFwdSm80ILi8ELi2ELb1EN4cute5tupleIJNS5_1CILi128EEENS7_ILi96EEENS7_ILi192EEEEEELi192ENS_6half_tEfNS_4arch4Sm80ELb0ELb0ELb0ELb0ELb0ELb0ELb1ELb0EEENS1_21CollectiveEpilogueFwdINS6_IJS8_SA_S9_EEENS6_IJNS7_ILi1EEESI_SI_EEESC_SE_Li256ELb0ELb1ELb0ELb0EEENS1_19SingleTileSchedulerILb0ELb0ELb1ELi128EEEEEEEEEvNT_6ParamsE,"",@"SHT_CUDA_INFO"
	.sectionflags	@""
	.align	4


	//----- nvinfo : EIATTR_CUDA_API_VERSION
	.align		4
        /*0000*/ 	.byte	0x04, 0x37
        /*0002*/ 	.short	(.L_282 - .L_281)
.L_281:
        /*0004*/ 	.word	0x00000082


	//----- nvinfo : EIATTR_SW2861232_WAR
	.align		4
.L_282:
        /*0008*/ 	.byte	0x01, 0x35
	.zero		2


	//----- nvinfo : EIATTR_PARAM_CBANK
	.align		4
        /*000c*/ 	.byte	0x04, 0x0a
        /*000e*/ 	.short	(.L_284 - .L_283)
	.align		4
.L_283:
        /*0010*/ 	.word	index@(.nv.constant0._ZN7cutlass13device_kernelIN5flash19enable_sm80_to_sm89INS1_16FlashAttnFwdSm80INS1_25CollectiveMainloopFwdSm80ILi8ELi2ELb1EN4cute5tupleIJNS5_1CILi128EEENS7_ILi96EEENS7_ILi192EEEEEELi192ENS_6half_tEfNS_4arch4Sm80ELb0ELb0ELb0ELb0ELb0ELb0ELb1ELb0EEENS1_21CollectiveEpilogueFwdINS6_IJS8_SA_S9_EEENS6_IJNS7_ILi1EEESI_SI_EEESC_SE_Li256ELb0ELb1ELb0ELb0EEENS1_19SingleTileSchedulerILb0ELb0ELb1ELi128EEEEEEEEEvNT_6ParamsE)
        /*0014*/ 	.short	0x0160
        /*0016*/ 	.short	0x0418


	//----- nvinfo : EIATTR_CBANK_PARAM_SIZE
	.align		4
.L_284:
        /*0018*/ 	.byte	0x03, 0x19
        /*001a*/ 	.short	0x0418


	//----- nvinfo : EIATTR_KPARAM_INFO
	.align		4
        /*001c*/ 	.byte	0x04, 0x17
        /*001e*/ 	.short	(.L_286 - .L_285)
.L_285:
        /*0020*/ 	.word	0x00000000
        /*0024*/ 	.short	0x0000
        /*0026*/ 	.short	0x0000
        /*0028*/ 	.byte	0x00, 0xf0, 0x61, 0x10


	//----- nvinfo : EIATTR_MAXREG_COUNT
	.align		4
.L_286:
        /*002c*/ 	.byte	0x03, 0x1b
        /*002e*/ 	.short	0x00ff


	//----- nvinfo : EIATTR_NUM_BARRIERS
	.align		4
        /*0030*/ 	.byte	0x02, 0x4c
        /*0032*/ 	.byte	0x02
	.zero		1


	//----- nvinfo : EIATTR_ANNOTATIONS
	.align		4
        /*0034*/ 	.byte	0x04, 0x55
        /*0036*/ 	.short	(.L_288 - .L_287)


	//   ....[0]....
.L_287:
        /*0038*/ 	.word	0x00000001
        /*003c*/ 	.byte	0xe0, 0x02, 0x00, 0x00, 0x01, 0x00, 0x00, 0x00, 0x10, 0x03, 0x00, 0x00, 0x01, 0x00, 0x00, 0x00
        /*004c*/ 	.byte	0x00, 0x0b, 0x00, 0x00, 0x01, 0x00, 0x00, 0x00, 0x20, 0x0d, 0x00, 0x00, 0x01, 0x00, 0x00, 0x00
        /*005c*/ 	.byte	0x00, 0x11, 0x00, 0x00, 0x01, 0x00, 0x00, 0x00, 0x60, 0x1a, 0x00, 0x00, 0x01, 0x00, 0x00, 0x00
        /*006c*/ 	.byte	0x00, 0x27, 0x00, 0x00, 0x01, 0x00, 0x00, 0x00, 0x70, 0x49, 0x00, 0x00, 0x01, 0x00, 0x00, 0x00
        /*007c*/ 	.byte	0x80, 0x5d, 0x00, 0x00, 0x01, 0x00, 0x00, 0x00, 0xb0, 0x5d, 0x00, 0x00, 0x01, 0x00, 0x00, 0x00
        /*008c*/ 	.byte	0x90, 0x88, 0x00, 0x00, 0x01, 0x00, 0x00, 0x00, 0x70, 0x94, 0x00, 0x00, 0x01, 0x00, 0x00, 0x00
        /*009c*/ 	.byte	0x90, 0x94, 0x00, 0x00, 0x01, 0x00, 0x00, 0x00, 0xe0, 0x96, 0x00, 0x00


	//----- nvinfo : EIATTR_MERCURY_ISA_VERSION
	.align		4
.L_288:
        /*00a8*/ 	.byte	0x03, 0x5f
        /*00aa*/ 	.short	0x0000


	//----- nvinfo : EIATTR_COOP_GROUP_MASK_REGIDS
	.align		4
        /*00ac*/ 	.byte	0x04, 0x29
        /*00ae*/ 	.short	(.L_290 - .L_289)


	//   ....[0]....
.L_289:
        /*00b0*/ 	.word	0xffffffff


	//   ....[1]....
        /*00b4*/ 	.word	0xffffffff


	//   ....[2]....
        /*00b8*/ 	.word	0xffffffff


	//   ....[3]....
        /*00bc*/ 	.word	0xffffffff


	//   ....[4]....
        /*00c0*/ 	.word	0xffffffff


	//   ....[5]....
        /*00c4*/ 	.word	0xffffffff


	//   ....[6]....
        /*00c8*/ 	.word	0xffffffff


	//   ....[7]....
        /*00cc*/ 	.word	0xffffffff


	//   ....[8]....
        /*00d0*/ 	.word	0xffffffff


	//   ....[9]....
        /*00d4*/ 	.word	0xffffffff


	//   ....[10]....
        /*00d8*/ 	.word	0xffffffff


	//   ....[11]....
        /*00dc*/ 	.word	0xffffffff


	//   ....[12]....
        /*00e0*/ 	.word	0xffffffff


	//   ....[13]....
        /*00e4*/ 	.word	0xffffffff


	//   ....[14]....
        /*00e8*/ 	.word	0xffffffff


	//   ....[15]....
        /*00ec*/ 	.word	0xffffffff


	//   ....[16]....
        /*00f0*/ 	.word	0xffffffff


	//   ....[17]....
        /*00f4*/ 	.word	0xffffffff


	//   ....[18]....
        /*00f8*/ 	.word	0xffffffff


	//   ....[19]....
        /*00fc*/ 	.word	0xffffffff


	//   ....[20]....
        /*0100*/ 	.word	0xffffffff


	//   ....[21]....
        /*0104*/ 	.word	0xffffffff


	//   ....[22]....
        /*0108*/ 	.word	0xffffffff


	//   ....[23]....
        /*010c*/ 	.word	0xffffffff


	//   ....[24]....
        /*0110*/ 	.word	0xffffffff


	//   ....[25]....
        /*0114*/ 	.word	0xffffffff


	//   ....[26]....
        /*0118*/ 	.word	0xffffffff


	//   ....[27]....
        /*011c*/ 	.word	0xffffffff


	//   ....[28]....
        /*0120*/ 	.word	0xffffffff


	//   ....[29]....
        /*0124*/ 	.word	0xffffffff


	//   ....[30]....
        /*0128*/ 	.word	0xffffffff


	//   ....[31]....
        /*012c*/ 	.word	0xffffffff


	//----- nvinfo : EIATTR_COOP_GROUP_INSTR_OFFSETS
	.align		4
.L_290:
        /*0130*/ 	.byte	0x04, 0x28
        /*0132*/ 	.short	(.L_292 - .L_291)


	//   ....[0]....
.L_291:
        /*0134*/ 	.word	0x00000610


	//   ....[1]....
        /*0138*/ 	.word	0x000006d0


	//   ....[2]....
        /*013c*/ 	.word	0x00000840


	//   ....[3]....
        /*0140*/ 	.word	0x00000920


	//   ....[4]....
        /*0144*/ 	.word	0x00000950


	//   ....[5]....
        /*0148*/ 	.word	0x00000970


	//   ....[6]....
        /*014c*/ 	.word	0x00000b70


	//   ....[7]....
        /*0150*/ 	.word	0x00000bc0


	//   ....[8]....
        /*0154*/ 	.word	0x00002f80


	//   ....[9]....
        /*0158*/ 	.word	0x00003020


	//   ....[10]....
        /*015c*/ 	.word	0x00003030


	//   ....[11]....
        /*0160*/ 	.word	0x00003060


	//   ....[12]....
        /*0164*/ 	.word	0x00007250


	//   ....[13]....
        /*0168*/ 	.word	0x00007280


	//   ....[14]....
        /*016c*/ 	.word	0x000072a0


	//   ....[15]....
        /*0170*/ 	.word	0x000072c0


	//   ....[16]....
        /*0174*/ 	.word	0x000094c0


	//   ....[17]....
        /*0178*/ 	.word	0x000094d0


	//   ....[18]....
        /*017c*/ 	.word	0x00009520


	//   ....[19]....
        /*0180*/ 	.word	0x00009540


	//   ....[20]....
        /*0184*/ 	.word	0x0000a8f0


	//   ....[21]....
        /*0188*/ 	.word	0x0000a900


	//   ....[22]....
        /*018c*/ 	.word	0x0000a920


	//   ....[23]....
        /*0190*/ 	.word	0x0000a930


	//   ....[24]....
        /*0194*/ 	.word	0x0000aa30


	//   ....[25]....
        /*0198*/ 	.word	0x0000aa50


	//   ....[26]....
        /*019c*/ 	.word	0x0000abb0


	//   ....[27]....
        /*01a0*/ 	.word	0x0000abe0


	//   ....[28]....
        /*01a4*/ 	.word	0x0000ad10


	//   ....[29]....
        /*01a8*/ 	.word	0x0000ad40


	//   ....[30]....
        /*01ac*/ 	.word	0x0000ae70


	//   ....[31]....
        /*01b0*/ 	.word	0x0000ae90


	//----- nvinfo : EIATTR_EXIT_INSTR_OFFSETS
	.align		4
.L_292:
        /*01b4*/ 	.byte	0x04, 0x1c
        /*01b6*/ 	.short	(.L_294 - .L_293)


	//   ....[0]....
.L_293:
        /*01b8*/ 	.word	0x00000040


	//   ....[1]....
        /*01bc*/ 	.word	0x0000aea0


	//   ....[2]....
        /*01c0*/ 	.word	0x0000af50


	//   ....[3]....
        /*01c4*/ 	.word	0x0000afb0


	//----- nvinfo : EIATTR_CTAIDZ_USED
	.align		4
.L_294:
        /*01c8*/ 	.byte	0x01, 0x04
	.zero		2


	//----- nvinfo : EIATTR_MAX_THREADS
	.align		4
        /*01cc*/ 	.byte	0x04, 0x05
        /*01ce*/ 	.short	(.L_296 - .L_295)
.L_295:
        /*01d0*/ 	.word	0x00000100
        /*01d4*/ 	.word	0x00000001
        /*01d8*/ 	.word	0x00000001


	//----- nvinfo : EIATTR_CRS_STACK_SIZE
	.align		4
.L_296:
        /*01dc*/ 	.byte	0x04, 0x1e
        /*01de*/ 	.short	(.L_298 - .L_297)
.L_297:
        /*01e0*/ 	.word	0x00000000
.L_298:


//--------------------- .nv.info._ZN7cutlass13device_kernelIN5flash19enable_sm80_to_sm89INS1_16FlashAttnFwdSm80INS1_25CollectiveMainloopFwdSm80ILi8ELi2ELb1EN4cute5tupleIJNS5_1CILi128EEENS7_ILi96EEENS7_ILi192EEEEEELi192ENS_6half_tEfNS_4arch4Sm80ELb0ELb0ELb0ELb1ELb0ELb0ELb1ELb0EEENS1_21CollectiveEpilogueFwdINS6_IJS8_SA_S9_EEENS6_IJNS7_ILi1EEESI_SI_EEESC_SE_Li256ELb1ELb1ELb0ELb0EEENS1_19SingleTileSchedulerILb1ELb0ELb1ELi128EEEEEEEEEvNT_6ParamsE --------------------------
	.section	.nv.info._ZN7cutlass13device_kernelIN5flash19enable_sm80_to_sm89INS1_16FlashAttnFwdSm80INS1_25CollectiveMainloopFwdSm80ILi8ELi2ELb1EN4cute5tupleIJNS5_1CILi128EEENS7_ILi96EEENS7_ILi192EEEEEELi192ENS_6half_tEfNS_4arch4Sm80ELb0ELb0ELb0ELb1ELb0ELb0ELb1ELb0EEENS1_21CollectiveEpilogueFwdINS6_IJS8_SA_S9_EEENS6_IJNS7_ILi1EEESI_SI_EEESC_SE_Li256ELb1ELb1ELb0ELb0EEENS1_19SingleTileSchedulerILb1ELb0ELb1ELi128EEEEEEEEEvNT_6ParamsE,"",@"SHT_CUDA_INFO"
	.sectionflags	@""
	.align	4


	//----- nvinfo : EIATTR_CUDA_API_VERSION
	.align		4
        /*0000*/ 	.byte	0x04, 0x37
        /*0002*/ 	.short	(.L_300 - .L_299)
.L_299:
        /*0004*/ 	.word	0x00000082


	//----- nvinfo : EIATTR_SW2861232_WAR
	.align		4
.L_300:
        /*0008*/ 	.byte	0x01, 0x35
	.zero		2


	//----- nvinfo : EIATTR_PARAM_CBANK
	.align		4
        /*000c*/ 	.byte	0x04, 0x0a
        /*000e*/ 	.short	(.L_302 - .L_301)
	.align		4
.L_301:
        /*0010*/ 	.word	index@(.nv.constant0._ZN7cutlass13device_kernelIN5flash19enable_sm80_to_sm89INS1_16FlashAttnFwdSm80INS1_25CollectiveMainloopFwdSm80ILi8ELi2ELb1EN4cute5tupleIJNS5_1CILi128EEENS7_ILi96EEENS7_ILi192EEEEEELi192ENS_6half_tEfNS_4arch4Sm80ELb0ELb0ELb0ELb1ELb0ELb0ELb1ELb0EEENS1_21CollectiveEpilogueFwdINS6_IJS8_SA_S9_EEENS6_IJNS7_ILi1EEESI_SI_EEESC_SE_Li256ELb1ELb1ELb0ELb0EEENS1_19SingleTileSchedulerILb1ELb0ELb1ELi128EEEEEEEEEvNT_6ParamsE)
        /*0014*/ 	.short	0x0160
        /*0016*/ 	.short	0x0418


	//----- nvinfo : EIATTR_CBANK_PARAM_SIZE
	.align		4
.L_302:
        /*0018*/ 	.byte	0x03, 0x19
        /*001a*/ 	.short	0x0418


	//----- nvinfo : EIATTR_KPARAM_INFO
	.align		4
        /*001c*/ 	.byte	0x04, 0x17
        /*001e*/ 	.short	(.L_304 - .L_303)
.L_303:
        /*0020*/ 	.word	0x00000000
        /*0024*/ 	.short	0x0000
        /*0026*/ 	.short	0x0000
        /*0028*/ 	.byte	0x00, 0xf0, 0x61, 0x10


	//----- nvinfo : EIATTR_MAXREG_COUNT
	.align		4
.L_304:
        /*002c*/ 	.byte	0x03, 0x1b
        /*002e*/ 	.short	0x00ff


	//----- nvinfo : EIATTR_NUM_BARRIERS
	.align		4
        /*0030*/ 	.byte	0x02, 0x4c
        /*0032*/ 	.byte	0x02
	.zero		1


	//----- nvinfo : EIATTR_ANNOTATIONS
	.align		4
        /*0034*/ 	.byte	0x04, 0x55
        /*0036*/ 	.short	(.L_306 - .L_305)


	//   ....[0]....
.L_305:
        /* <DEDUP_REMOVED lines=10> */


	//----- nvinfo : EIATTR_MERCURY_ISA_VERSION
	.align		4
.L_306:
        /*00c8*/ 	.byte	0x03, 0x5f
        /*00ca*/ 	.short	0x0000


	//----- nvinfo : EIATTR_COOP_GROUP_MASK_REGIDS
	.align		4
        /*00cc*/ 	.byte	0x04, 0x29
        /*00ce*/ 	.short	(.L_308 - .L_307)


	//   ....[0]....
.L_307:
        /*00d0*/ 	.word	0xffffffff


	//   ....[1]....
        /*00d4*/ 	.word	0xffffffff


	//   ....[2]....
        /*00d8*/ 	.word	0xffffffff


	//   ....[3]....
        /*00dc*/ 	.word	0xffffffff


	//   ....[4]....
        /*00e0*/ 	.word	0xffffffff


	//   ....[5]....
        /*00e4*/ 	.word	0xffffffff


	//   ....[6]....
        /*00e8*/ 	.word	0xffffffff


	//   ....[7]....
        /*00ec*/ 	.word	0xffffffff


	//   ....[8]....
        /*00f0*/ 	.word	0xffffffff


	//   ....[9]....
        /*00f4*/ 	.word	0xffffffff


	//   ....[10]....
        /*00f8*/ 	.word	0xffffffff


	//   ....[11]....
        /*00fc*/ 	.word	0xffffffff


	//   ....[12]....
        /*0100*/ 	.word	0xffffffff


	//   ....[13]....
        /*0104*/ 	.word	0xffffffff


	//   ....[14]....
        /*0108*/ 	.word	0xffffffff


	//   ....[15]....
        /*010c*/ 	.word	0xffffffff


	//   ....[16]....
        /*0110*/ 	.word	0xffffffff


	//   ....[17]....
        /*0114*/ 	.word	0xffffffff


	//   ....[18]....
        /*0118*/ 	.word	0xffffffff


	//   ....[19]....
        /*011c*/ 	.word	0xffffffff


	//   ....[20]....
        /*0120*/ 	.word	0xffffffff


	//   ....[21]....
        /*0124*/ 	.word	0xffffffff


	//   ....[22]....
        /*0128*/ 	.word	0xffffffff


	//   ....[23]....
        /*012c*/ 	.word	0xffffffff


	//   ....[24]....
        /*0130*/ 	.word	0xffffffff


	//   ....[25]....
        /*0134*/ 	.word	0xffffffff


	//   ....[26]....
        /*0138*/ 	.word	0xffffffff


	//   ....[27]....
        /*013c*/ 	.word	0xffffffff


	//   ....[28]....
        /*0140*/ 	.word	0xffffffff


	//   ....[29]....
        /*0144*/ 	.word	0xffffffff


	//   ....[30]....
        /*0148*/ 	.word	0xffffffff


	//   ....[31]....
        /*014c*/ 	.word	0xffffffff


	//   ....[32]....
        /*0150*/ 	.word	0xffffffff


	//   ....[33]....
        /*0154*/ 	.word	0xffffffff


	//   ....[34]....
        /*0158*/ 	.word	0xffffffff


	//   ....[35]....
        /*015c*/ 	.word	0xffffffff


	//   ....[36]....
        /*0160*/ 	.word	0xffffffff


	//   ....[37]....
        /*0164*/ 	.word	0xffffffff


	//   ....[38]....
        /*0168*/ 	.word	0xffffffff


	//   ....[39]....
        /*016c*/ 	.word	0xffffffff


	//   ....[40]....
        /*0170*/ 	.word	0xffffffff


	//----- nvinfo : EIATTR_COOP_GROUP_INSTR_OFFSETS
	.align		4
.L_308:
        /*0174*/ 	.byte	0x04, 0x28
        /*0176*/ 	.short	(.L_310 - .L_309)


	//   ....[0]....
.L_309:
        /*0178*/ 	.word	0x00000090


	//   ....[1]....
        /*017c*/ 	.word	0x00001110


	//   ....[2]....
        /*0180*/ 	.word	0x00001170


	//   ....[3]....
        /*0184*/ 	.word	0x00001280


	//   ....[4]....
        /*0188*/ 	.word	0x000012b0


	//   ....[5]....
        /*018c*/ 	.word	0x00001400


	//   ....[6]....
        /*0190*/ 	.word	0x00001420


	//   ....[7]....
        /*0194*/ 	.word	0x00001490


	//   ....[8]....
        /*0198*/ 	.word	0x000014c0


	//   ....[9]....
        /*019c*/ 	.word	0x00003970


	//   ....[10]....
        /*01a0*/ 	.word	0x00003a30


	//   ....[11]....
        /*01a4*/ 	.word	0x00003a40


	//   ....[12]....
        /*01a8*/ 	.word	0x00003a70


	//   ....[13]....
        /*01ac*/ 	.word	0x00007900


	//   ....[14]....
        /*01b0*/ 	.word	0x00007930


	//   ....[15]....
        /*01b4*/ 	.word	0x00007950


	//   ....[16]....
        /*01b8*/ 	.word	0x00007970


	//   ....[17]....
        /*01bc*/ 	.word	0x00009b40


	//   ....[18]....
        /*01c0*/ 	.word	0x00009b70


	//   ....[19]....
        /*01c4*/ 	.word	0x00009bb0


	//   ....[20]....
        /*01c8*/ 	.word	0x00009bc0


	//   ....[21]....
        /*01cc*/ 	.word	0x0000b120


	//   ....[22]....
        /*01d0*/ 	.word	0x0000b170


	//   ....[23]....
        /*01d4*/ 	.word	0x0000b1a0


	//   ....[24]....
        /*01d8*/ 	.word	0x0000b1c0


	//   ....[25]....
        /*01dc*/ 	.word	0x0000b3a0


	//   ....[26]....
        /*01e0*/ 	.word	0x0000b3b0


	//   ....[27]....
        /*01e4*/ 	.word	0x0000b530


	//   ....[28]....
        /*01e8*/ 	.word	0x0000b560


	//   ....[29]....
        /*01ec*/ 	.word	0x0000b6b0


	//   ....[30]....
        /*01f0*/ 	.word	0x0000b6e0


	//   ....[31]....
        /*01f4*/ 	.word	0x0000b830


	//   ....[32]....
        /*01f8*/ 	.word	0x0000b850


	//   ....[33]....
        /*01fc*/ 	.word	0x0000c040


	//   ....[34]....
        /*0200*/ 	.word	0x0000c060


	//   ....[35]....
        /*0204*/ 	.word	0x0000c1b0


	//   ....[36]....
        /*0208*/ 	.word	0x0000c1e0


	//   ....[37]....
        /*020c*/ 	.word	0x0000c310


	//   ....[38]....
        /*0210*/ 	.word	0x0000c340


	//   ....[39]....
        /*0214*/ 	.word	0x0000c470


	//   ....[40]....
        /*0218*/ 	.word	0x0000c490


	//----- nvinfo : EIATTR_EXIT_INSTR_OFFSETS
	.align		4
.L_310:
        /*021c*/ 	.byte	0x04, 0x1c
        /*021e*/ 	.short	(.L_312 - .L_311)


	//   ....[0]....
.L_311:
        /*0220*/ 	.word	0x00000320


	//   ....[1]....
        /*0224*/ 	.word	0x0000b860


	//   ....[2]....
        /*0228*/ 	.word	0x0000b930


	//   ....[3]....
        /*022c*/ 	.word	0x0000b990


	//   ....[4]....
        /*0230*/ 	.word	0x0000c4a0


	//   ....[5]....
        /*0234*/ 	.word	0x0000c550


	//   ....[6]....
        /*0238*/ 	.word	0x0000c5b0


	//----- nvinfo : EIATTR_CTAIDZ_USED
	.align		4
.L_312:
        /*023c*/ 	.byte	0x01, 0x04
	.zero		2


	//----- nvinfo : EIATTR_MAX_THREADS
	.align		4
        /*0240*/ 	.byte	0x04, 0x05
        /*0242*/ 	.short	(.L_314 - .L_313)
.L_313:
        /*0244*/ 	.word	0x00000100
        /*0248*/ 	.word	0x00000001
        /*024c*/ 	.word	0x00000001


	//----- nvinfo : EIATTR_CRS_STACK_SIZE
	.align		4
.L_314:
        /*0250*/ 	.byte	0x04, 0x1e
        /*0252*/ 	.short	(.L_316 - .L_315)
.L_315:
        /*0254*/ 	.word	0x00000000
.L_316:


//--------------------- .nv.info._ZN7cutlass13device_kernelIN5flash19enable_sm80_to_sm89INS1_16FlashAttnFwdSm80INS1_25CollectiveMainloopFwdSm80ILi8ELi2ELb0EN4cute5tupleIJNS5_1CILi128EEENS7_ILi64EEENS7_ILi192EEEEEELi192ENS_6half_tEfNS_4arch4Sm80ELb0ELb0ELb0ELb1ELb0ELb1ELb1ELb0EEENS1_21CollectiveEpilogueFwdINS6_IJS8_SA_S9_EEENS6_IJNS7_ILi1EEESI_SI_EEESC_SE_Li256ELb1ELb1ELb0ELb0EEENS1_19SingleTileSchedulerILb1ELb0ELb1ELi128EEEEEEEEEvNT_6ParamsE --------------------------
	.section	.nv.info._ZN7cutlass13device_kernelIN5flash19enable_sm80_to_sm89INS1_16FlashAttnFwdSm80INS1_25CollectiveMainloopFwdSm80ILi8ELi2ELb0EN4cute5tupleIJNS5_1CILi128EEENS7_ILi64EEENS7_ILi192EEEEEELi192ENS_6half_tEfNS_4arch4Sm80ELb0ELb0ELb0ELb1ELb0ELb1ELb1ELb0EEENS1_21CollectiveEpilogueFwdINS6_IJS8_SA_S9_EEENS6_IJNS7_ILi1EEESI_SI_EEESC_SE_Li256ELb1ELb1ELb0ELb0EEENS1_19SingleTileSchedulerILb1ELb0ELb1ELi128EEEEEEEEEvNT_6ParamsE,"",@"SHT_CUDA_INFO"
	.sectionflags	@""
	.align	4


	//----- nvinfo : EIATTR_CUDA_API_VERSION
	.align		4
        /*0000*/ 	.byte	0x04, 0x37
        /*0002*/ 	.short	(.L_318 - .L_317)
.L_317:
        /*0004*/ 	.word	0x00000082


	//----- nvinfo : EIATTR_SW2861232_WAR
	.align		4
.L_318:
        /*0008*/ 	.byte	0x01, 0x35
	.zero		2


	//----- nvinfo : EIATTR_PARAM_CBANK
	.align		4
        /*000c*/ 	.byte	0x04, 0x0a
        /*000e*/ 	.short	(.L_320 - .L_319)
	.align		4
.L_319:
        /*0010*/ 	.word	index@(.nv.constant0._ZN7cutlass13device_kernelIN5flash19enable_sm80_to_sm89INS1_16FlashAttnFwdSm80INS1_25CollectiveMainloopFwdSm80ILi8ELi2ELb0EN4cute5tupleIJNS5_1CILi128EEENS7_ILi64EEENS7_ILi192EEEEEELi192ENS_6half_tEfNS_4arch4Sm80ELb0ELb0ELb0ELb1ELb0ELb1ELb1ELb0EEENS1_21CollectiveEpilogueFwdINS6_IJS8_SA_S9_EEENS6_IJNS7_ILi1EEESI_SI_EEESC_SE_Li256ELb1ELb1ELb0ELb0EEENS1_19SingleTileSchedulerILb1ELb0ELb1ELi128EEEEEEEEEvNT_6ParamsE)
        /*0014*/ 	.short	0x0160
        /*0016*/ 	.short	0x0418


	//----- nvinfo : EIATTR_CBANK_PARAM_SIZE
	.align		4
.L_320:
        /*0018*/ 	.byte	0x03, 0x19
        /*001a*/ 	.short	0x0418


	//----- nvinfo : EIATTR_KPARAM_INFO
	.align		4
        /*001c*/ 	.byte	0x04, 0x17
        /*001e*/ 	.short	(.L_322 - .L_321)
.L_321:
        /*0020*/ 	.word	0x00000000
        /*0024*/ 	.short	0x0000
        /*0026*/ 	.short	0x0000
        /*0028*/ 	.byte	0x00, 0xf0, 0x61, 0x10


	//----- nvinfo : EIATTR_MAXREG_COUNT
	.align		4
.L_322:
        /*002c*/ 	.byte	0x03, 0x1b
        /*002e*/ 	.short	0x00ff


	//----- nvinfo : EIATTR_NUM_BARRIERS
	.align		4
        /*0030*/ 	.byte	0x02, 0x4c
        /*0032*/ 	.byte	0x02
	.zero		1


	//----- nvinfo : EIATTR_MERCURY_ISA_VERSION
	.align		4
        /*0034*/ 	.byte	0x03, 0x5f
        /*0036*/ 	.short	0x0000


	//----- nvinfo : EIATTR_COOP_GROUP_MASK_REGIDS
	.align		4
        /*0038*/ 	.byte	0x04, 0x29
        /*003a*/ 	.short	(.L_324 - .L_323)


	//   ....[0]....
.L_323:
        /*003c*/ 	.word	0xffffffff


	//   ....[1]....
        /*0040*/ 	.word	0xffffffff


	//   ....[2]....
        /*0044*/ 	.word	0xffffffff


	//   ....[3]....
        /*0048*/ 	.word	0xffffffff


	//   ....[4]....
        /*004c*/ 	.word	0xffffffff


	//   ....[5]....
        /*0050*/ 	.word	0xffffffff


	//   ....[6]....
        /*0054*/ 	.word	0xffffffff


	//   ....[7]....
        /*0058*/ 	.word	0xffffffff


	//   ....[8]....
        /*005c*/ 	.word	0xffffffff


	//   ....[9]....
        /*0060*/ 	.word	0xffffffff


	//   ....[10]....
        /*0064*/ 	.word	0xffffffff


	//   ....[11]....
        /*0068*/ 	.word	0xffffffff


	//   ....[12]....
        /*006c*/ 	.word	0xffffffff


	//   ....[13]....
        /*0070*/ 	.word	0xffffffff


	//   ....[14]....
        /*0074*/ 	.word	0xffffffff


	//   ....[15]....
        /*0078*/ 	.word	0xffffffff


	//   ....[16]....
        /*007c*/ 	.word	0xffffffff


	//   ....[17]....
        /*0080*/ 	.word	0xffffffff


	//   ....[18]....
        /*0084*/ 	.word	0xffffffff


	//   ....[19]....
        /*0088*/ 	.word	0xffffffff


	//   ....[20]....
        /*008c*/ 	.word	0xffffffff


	//   ....[21]....
        /*0090*/ 	.word	0xffffffff


	//   ....[22]....
        /*0094*/ 	.word	0xffffffff


	//   ....[23]....
        /*0098*/ 	.word	0xffffffff


	//   ....[24]....
        /*009c*/ 	.word	0xffffffff


	//   ....[25]....
        /*00a0*/ 	.word	0xffffffff


	//   ....[26]....
        /*00a4*/ 	.word	0xffffffff


	//   ....[27]....
        /*00a8*/ 	.word	0xffffffff


	//   ....[28]....
        /*00ac*/ 	.word	0xffffffff


	//   ....[29]....
        /*00b0*/ 	.word	0xffffffff


	//   ....[30]....
        /*00b4*/ 	.word	0xffffffff


	//   ....[31]....
        /*00b8*/ 	.word	0xffffffff


	//   ....[32]....
        /*00bc*/ 	.word	0xffffffff


	//   ....[33]....
        /*00c0*/ 	.word	0xffffffff


	//   ....[34]....
        /*00c4*/ 	.word	0xffffffff


	//   ....[35]....
        /*00c8*/ 	.word	0xffffffff


	//   ....[36]....
        /*00cc*/ 	.word	0xffffffff


	//   ....[37]....
        /*00d0*/ 	.word	0xffffffff


	//   ....[38]....
        /*00d4*/ 	.word	0xffffffff


	//   ....[39]....
        /*00d8*/ 	.word	0xffffffff


	//   ....[40]....
        /*00dc*/ 	.word	0xffffffff


	//----- nvinfo : EIATTR_COOP_GROUP_INSTR_OFFSETS
	.align		4
.L_324:
        /*00e0*/ 	.byte	0x04, 0x28
        /*00e2*/ 	.short	(.L_326 - .L_325)


	//   ....[0]....
.L_325:
        /*00e4*/ 	.word	0x00000080


	//   ....[1]....
        /*00e8*/ 	.word	0x000067c0


	//   ....[2]....
        /*00ec*/ 	.word	0x000067f0


	//   ....[3]....
        /*00f0*/ 	.word	0x00006bc0


	//   ....[4]....
        /*00f4*/ 	.word	0x00006bf0


	//   ....[5]....
        /*00f8*/ 	.word	0x00006d40


	//   ....[6]....
        /*00fc*/ 	.word	0x00006d70


	//   ....[7]....
        /*0100*/ 	.word	0x00006ec0


	//   ....[8]....
        /*0104*/ 	.word	0x00006f00


	//   ....[9]....
        /*0108*/ 	.word	0x0000e4e0


	//   ....[10]....
        /*010c*/ 	.word	0x0000e570


	//   ....[11]....
        /*0110*/ 	.word	0x0000e580


	//   ....[12]....
        /*0114*/ 	.word	0x0000e5b0


	//   ....[13]....
        /*0118*/ 	.word	0x00010750


	//   ....[14]....
        /*011c*/ 	.word	0x00010770


	//   ....[15]....
        /*0120*/ 	.word	0x00010790


	//   ....[16]....
        /*0124*/ 	.word	0x000107b0


	//   ....[17]....
        /*0128*/ 	.word	0x000121f0


	//   ....[18]....
        /*012c*/ 	.word	0x00012220


	//   ....[19]....
        /*0130*/ 	.word	0x00012270


	//   ....[20]....
        /*0134*/ 	.word	0x00012280


	//   ....[21]....
        /*0138*/ 	.word	0x000137d0


	//   ....[22]....
        /*013c*/ 	.word	0x00013810


	//   ....[23]....
        /*0140*/ 	.word	0x00013850


	//   ....[24]....
        /*0144*/ 	.word	0x00013890


	//   ....[25]....
        /*0148*/ 	.word	0x00013a40


	//   ....[26]....
        /*014c*/ 	.word	0x00013a50


	//   ....[27]....
        /*0150*/ 	.word	0x00013bd0


	//   ....[28]....
        /*0154*/ 	.word	0x00013c00


	//   ....[29]....
        /*0158*/ 	.word	0x00013d50


	//   ....[30]....
        /*015c*/ 	.word	0x00013d80


	//   ....[31]....
        /*0160*/ 	.word	0x00013ed0


	//   ....[32]....
        /*0164*/ 	.word	0x00013ef0


	//   ....[33]....
        /*0168*/ 	.word	0x000146d0


	//   ....[34]....
        /*016c*/ 	.word	0x000146f0


	//   ....[35]....
        /*0170*/ 	.word	0x00014820


	//   ....[36]....
        /*0174*/ 	.word	0x00014850


	//   ....[37]....
        /*0178*/ 	.word	0x00014980


	//   ....[38]....
        /*017c*/ 	.word	0x000149b0


	//   ....[39]....
        /*0180*/ 	.word	0x00014ae0


	//   ....[40]....
        /*0184*/ 	.word	0x00014b00


	//----- nvinfo : EIATTR_EXIT_INSTR_OFFSETS
	.align		4
.L_326:
        /*0188*/ 	.byte	0x04, 0x1c
        /*018a*/ 	.short	(.L_328 - .L_327)


	//   ....[0]....
.L_327:
        /*018c*/ 	.word	0x00000310


	//   ....[1]....
        /*0190*/ 	.word	0x00013f00


	//   ....[2]....
        /*0194*/ 	.word	0x00013fd0


	//   ....[3]....
        /*0198*/ 	.word	0x00014030


	//   ....[4]....
        /*019c*/ 	.word	0x00014b10


	//   ....[5]....
        /*01a0*/ 	.word	0x00014bc0


	//   ....[6]....
        /*01a4*/ 	.word	0x00014c20


	//----- nvinfo : EIATTR_CTAIDZ_USED
	.align		4
.L_328:
        /*01a8*/ 	.byte	0x01, 0x04
	.zero		2


	//----- nvinfo : EIATTR_MAX_THREADS
	.align		4
        /*01ac*/ 	.byte	0x04, 0x05
        /*01ae*/ 	.short	(.L_330 - .L_329)
.L_329:
        /*01b0*/ 	.word	0x00000100
        /*01b4*/ 	.word	0x00000001
        /*01b8*/ 	.word	0x00000001


	//----- nvinfo : EIATTR_CRS_STACK_SIZE
	.align		4
.L_330:
        /*01bc*/ 	.byte	0x04, 0x1e
        /*01be*/ 	.short	(.L_332 - .L_331)
.L_331:
        /*01c0*/ 	.word	0x00000000
.L_332:


//--------------------- .nv.info._ZN7cutlass13device_kernelIN5flash19enable_sm80_to_sm89INS1_16FlashAttnFwdSm80INS1_25CollectiveMainloopFwdSm80ILi8ELi2ELb0EN4cute5tupleIJNS5_1CILi128EEENS7_ILi64EEENS7_ILi192EEEEEELi192ENS_6half_tEfNS_4arch4Sm80ELb0ELb1ELb0ELb0ELb0ELb0ELb1ELb0EEENS1_21CollectiveEpilogueFwdINS6_IJS8_SA_S9_EEENS6_IJNS7_ILi1EEESI_SI_EEESC_SE_Li256ELb0ELb1ELb0ELb0EEENS1_19SingleTileSchedulerILb0ELb0ELb1ELi128EEEEEEEEEvNT_6ParamsE --------------------------
	.section	.nv.info._ZN7cutlass13device_kernelIN5flash19enable_sm80_to_sm89INS1_16FlashAttnFwdSm80INS1_25CollectiveMainloopFwdSm80ILi8ELi2ELb0EN4cute5tupleIJNS5_1CILi128EEENS7_ILi64EEENS7_ILi192EEEEEELi192ENS_6half_tEfNS_4arch4Sm80ELb0ELb1ELb0ELb0ELb0ELb0ELb1ELb0EEENS1_21CollectiveEpilogueFwdINS6_IJS8_SA_S9_EEENS6_IJNS7_ILi1EEESI_SI_EEESC_SE_Li256ELb0ELb1ELb0ELb0EEENS1_19SingleTileSchedulerILb0ELb0ELb1ELi128EEEEEEEEEvNT_6ParamsE,"",@"SHT_CUDA_INFO"
	.sectionflags	@""
	.align	4


	//----- nvinfo : EIATTR_CUDA_API_VERSION
	.align		4
        /*0000*/ 	.byte	0x04, 0x37
        /*0002*/ 	.short	(.L_334 - .L_333)
.L_333:
        /*0004*/ 	.word	0x00000082


	//----- nvinfo : EIATTR_SW2861232_WAR
	.align		4
.L_334:
        /*0008*/ 	.byte	0x01, 0x35
	.zero		2


	//----- nvinfo : EIATTR_PARAM_CBANK
	.align		4
        /*000c*/ 	.byte	0x04, 0x0a
        /*000e*/ 	.short	(.L_336 - .L_335)
	.align		4
.L_335:
        /*0010*/ 	.word	index@(.nv.constant0._ZN7cutlass13device_kernelIN5flash19enable_sm80_to_sm89INS1_16FlashAttnFwdSm80INS1_25CollectiveMainloopFwdSm80ILi8ELi2ELb0EN4cute5tupleIJNS5_1CILi128EEENS7_ILi64EEENS7_ILi192EEEEEELi192ENS_6half_tEfNS_4arch4Sm80ELb0ELb1ELb0ELb0ELb0ELb0ELb1ELb0EEENS1_21CollectiveEpilogueFwdINS6_IJS8_SA_S9_EEENS6_IJNS7_ILi1EEESI_SI_EEESC_SE_Li256ELb0ELb1ELb0ELb0EEENS1_19SingleTileSchedulerILb0ELb0ELb1ELi128EEEEEEEEEvNT_6ParamsE)
        /*0014*/ 	.short	0x0160
        /*0016*/ 	.short	0x0418


	//----- nvinfo : EIATTR_CBANK_PARAM_SIZE
	.align		4
.L_336:
        /*0018*/ 	.byte	0x03, 0x19
        /*001a*/ 	.short	0x0418


	//----- nvinfo : EIATTR_KPARAM_INFO
	.align		4
        /*001c*/ 	.byte	0x04, 0x17
        /*001e*/ 	.short	(.L_338 - .L_337)
.L_337:
        /*0020*/ 	.word	0x00000000
        /*0024*/ 	.short	0x0000
        /*0026*/ 	.short	0x0000
        /*0028*/ 	.byte	0x00, 0xf0, 0x61, 0x10


	//----- nvinfo : EIATTR_MAXREG_COUNT
	.align		4
.L_338:
        /*002c*/ 	.byte	0x03, 0x1b
        /*002e*/ 	.short	0x00ff


	//----- nvinfo : EIATTR_NUM_BARRIERS
	.align		4
        /*0030*/ 	.byte	0x02, 0x4c
        /*0032*/ 	.byte	0x02
	.zero		1


	//----- nvinfo : EIATTR_MERCURY_ISA_VERSION
	.align		4
        /*0034*/ 	.byte	0x03, 0x5f
        /*0036*/ 	.short	0x0000


	//----- nvinfo : EIATTR_COOP_GROUP_MASK_REGIDS
	.align		4
        /*0038*/ 	.byte	0x04, 0x29
        /*003a*/ 	.short	(.L_340 - .L_339)


	//   ....[0]....
.L_339:
        /*003c*/ 	.word	0xffffffff


	//   ....[1]....
        /*0040*/ 	.word	0xffffffff


	//   ....[2]....
        /*0044*/ 	.word	0xffffffff


	//   ....[3]....
        /*0048*/ 	.word	0xffffffff


	//   ....[4]....
        /*004c*/ 	.word	0xffffffff


	//   ....[5]....
        /*0050*/ 	.word	0xffffffff


	//   ....[6]....
        /*0054*/ 	.word	0xffffffff


	//   ....[7]....
        /*0058*/ 	.word	0xffffffff


	//   ....[8]....
        /*005c*/ 	.word	0xffffffff


	//   ....[9]....
        /*0060*/ 	.word	0xffffffff


	//   ....[10]....
        /*0064*/ 	.word	0xffffffff


	//   ....[11]....
        /*0068*/ 	.word	0xffffffff


	//   ....[12]....
        /*006c*/ 	.word	0xffffffff


	//   ....[13]....
        /*0070*/ 	.word	0xffffffff


	//   ....[14]....
        /*0074*/ 	.word	0xffffffff


	//   ....[15]....
        /*0078*/ 	.word	0xffffffff


	//   ....[16]....
        /*007c*/ 	.word	0xffffffff


	//   ....[17]....
        /*0080*/ 	.word	0xffffffff


	//   ....[18]....
        /*0084*/ 	.word	0xffffffff


	//   ....[19]....
        /*0088*/ 	.word	0xffffffff


	//   ....[20]....
        /*008c*/ 	.word	0xffffffff


	//   ....[21]....
        /*0090*/ 	.word	0xffffffff


	//   ....[22]....
        /*0094*/ 	.word	0xffffffff


	//   ....[23]....
        /*0098*/ 	.word	0xffffffff


	//   ....[24]....
        /*009c*/ 	.word	0xffffffff


	//   ....[25]....
        /*00a0*/ 	.word	0xffffffff


	//   ....[26]....
        /*00a4*/ 	.word	0xffffffff


	//   ....[27]....
        /*00a8*/ 	.word	0xffffffff


	//   ....[28]....
        /*00ac*/ 	.word	0xffffffff


	//   ....[29]....
        /*00b0*/ 	.word	0xffffffff


	//   ....[30]....
        /*00b4*/ 	.word	0xffffffff


	//   ....[31]....
        /*00b8*/ 	.word	0xffffffff


	//   ....[32]....
        /*00bc*/ 	.word	0xffffffff


	//   ....[33]....
        /*00c0*/ 	.word	0xffffffff


	//   ....[34]....
        /*00c4*/ 	.word	0xffffffff


	//   ....[35]....
        /*00c8*/ 	.word	0xffffffff


	//   ....[36]....
        /*00cc*/ 	.word	0xffffffff


	//   ....[37]....
        /*00d0*/ 	.word	0xffffffff


	//   ....[38]....
        /*00d4*/ 	.word	0xffffffff


	//   ....[39]....
        /*00d8*/ 	.word	0xffffffff


	//   ....[40]....
        /*00dc*/ 	.word	0xffffffff


	//   ....[41]....
        /*00e0*/ 	.word	0xffffffff


	//   ....[42]....
        /*00e4*/ 	.word	0xffffffff


	//   ....[43]....
        /*00e8*/ 	.word	0xffffffff


	//   ....[44]....
        /*00ec*/ 	.word	0xffffffff


	//   ....[45]....
        /*00f0*/ 	.word	0xffffffff


	//   ....[46]....
        /*00f4*/ 	.word	0xffffffff


	//   ....[47]....
        /*00f8*/ 	.word	0xffffffff


	//   ....[48]....
        /*00fc*/ 	.word	0xffffffff


	//   ....[49]....
        /*0100*/ 	.word	0xffffffff


	//   ....[50]....
        /*0104*/ 	.word	0xffffffff


	//   ....[51]....
        /*0108*/ 	.word	0xffffffff


	//   ....[52]....
        /*010c*/ 	.word	0xffffffff


	//   ....[53]....
        /*0110*/ 	.word	0xffffffff


	//----- nvinfo : EIATTR_COOP_GROUP_INSTR_OFFSETS
	.align		4
.L_340:
        /*0114*/ 	.byte	0x04, 0x28
        /*0116*/ 	.short	(.L_342 - .L_341)


	//   ....[0]....
.L_341:
        /*0118*/ 	.word	0x00000d50


	//   ....[1]....
        /*011c*/ 	.word	0x00000da0


	//   ....[2]....
        /*0120*/ 	.word	0x00000e00


	//   ....[3]....
        /*0124*/ 	.word	0x00000eb0


	//   ....[4]....
        /*0128*/ 	.word	0x00001100


	//   ....[5]....
        /*012c*/ 	.word	0x00001140


	//   ....[6]....
        /*0130*/ 	.word	0x00001180


	//   ....[7]....
        /*0134*/ 	.word	0x000011c0


	//   ....[8]....
        /*0138*/ 	.word	0x00002b40


	//   ....[9]....
        /*013c*/ 	.word	0x00002d70


	//   ....[10]....
        /*0140*/ 	.word	0x00003840


	//   ....[11]....
        /*0144*/ 	.word	0x00003940


	//   ....[12]....
        /*0148*/ 	.word	0x00003950


	//   ....[13]....
        /*014c*/ 	.word	0x00003980


	//   ....[14]....
        /*0150*/ 	.word	0x00005530


	//   ....[15]....
        /*0154*/ 	.word	0x00005ec0


	//   ....[16]....
        /*0158*/ 	.word	0x00006890


	//   ....[17]....
        /*015c*/ 	.word	0x000069c0


	//   ....[18]....
        /*0160*/ 	.word	0x000069f0


	//   ....[19]....
        /*0164*/ 	.word	0x00006a10


	//   ....[20]....
        /*0168*/ 	.word	0x00009810


	//   ....[21]....
        /*016c*/ 	.word	0x00009830


	//   ....[22]....
        /*0170*/ 	.word	0x00009850


	//   ....[23]....
        /*0174*/ 	.word	0x00009870


	//   ....[24]....
        /*0178*/ 	.word	0x0000c140


	//   ....[25]....
        /*017c*/ 	.word	0x0000c570


	//   ....[26]....
        /*0180*/ 	.word	0x0000ce10


	//   ....[27]....
        /*0184*/ 	.word	0x0000ceb0


	//   ....[28]....
        /*0188*/ 	.word	0x0000ced0


	//   ....[29]....
        /*018c*/ 	.word	0x0000cef0


	//   ....[30]....
        /*0190*/ 	.word	0x0000e920


	//   ....[31]....
        /*0194*/ 	.word	0x0000e950


	//   ....[32]....
        /*0198*/ 	.word	0x0000e990


	//   ....[33]....
        /*019c*/ 	.word	0x0000e9a0


	//   ....[34]....
        /*01a0*/ 	.word	0x0000ff20


	//   ....[35]....
        /*01a4*/ 	.word	0x0000ff30


	//   ....[36]....
        /*01a8*/ 	.word	0x0000ff40


	//   ....[37]....
        /*01ac*/ 	.word	0x0000ff50


	//   ....[38]....
        /*01b0*/ 	.word	0x0000ff60


	//   ....[39]....
        /*01b4*/ 	.word	0x0000ff70


	//   ....[40]....
        /*01b8*/ 	.word	0x000101a0


	//   ....[41]....
        /*01bc*/ 	.word	0x000101d0


	//   ....[42]....
        /*01c0*/ 	.word	0x00010320


	//   ....[43]....
        /*01c4*/ 	.word	0x00010350


	//   ....[44]....
        /*01c8*/ 	.word	0x000104a0


	//   ....[45]....
        /*01cc*/ 	.word	0x000104c0


	//   ....[46]....
        /*01d0*/ 	.word	0x00010b50


	//   ....[47]....
        /*01d4*/ 	.word	0x00010b70


	//   ....[48]....
        /*01d8*/ 	.word	0x00010ca0


	//   ....[49]....
        /*01dc*/ 	.word	0x00010cd0


	//   ....[50]....
        /*01e0*/ 	.word	0x00010e00


	//   ....[51]....
        /*01e4*/ 	.word	0x00010e30


	//   ....[52]....
        /*01e8*/ 	.word	0x00010f60


	//   ....[53]....
        /*01ec*/ 	.word	0x00010f80


	//----- nvinfo : EIATTR_EXIT_INSTR_OFFSETS
	.align		4
.L_342:
        /*01f0*/ 	.byte	0x04, 0x1c
        /*01f2*/ 	.short	(.L_344 - .L_343)


	//   ....[0]....
.L_343:
        /*01f4*/ 	.word	0x00000030


	//   ....[1]....
        /*01f8*/ 	.word	0x000104d0


	//   ....[2]....
        /*01fc*/ 	.word	0x000105a0


	//   ....[3]....
        /*0200*/ 	.word	0x00010600


	//   ....[4]....
        /*0204*/ 	.word	0x00010f90


	//   ....[5]....
        /*0208*/ 	.word	0x00011040


	//   ....[6]....
        /*020c*/ 	.word	0x000110a0


	//----- nvinfo : EIATTR_CTAIDZ_USED
	.align		4
.L_344:
        /*0210*/ 	.byte	0x01, 0x04
	.zero		2


	//----- nvinfo : EIATTR_MAX_THREADS
	.align		4
        /*0214*/ 	.byte	0x04, 0x05
        /*0216*/ 	.short	(.L_346 - .L_345)
.L_345:
        /*0218*/ 	.word	0x00000100
        /*021c*/ 	.word	0x00000001
        /*0220*/ 	.word	0x00000001


	//----- nvinfo : EIATTR_CRS_STACK_SIZE
	.align		4
.L_346:
        /*0224*/ 	.byte	0x04, 0x1e
        /*0226*/ 	.short	(.L_348 - .L_347)
.L_347:
        /*0228*/ 	.word	0x00000000
.L_348:


//--------------------- .nv.info._ZN7cutlass13device_kernelIN5flash19enable_sm80_to_sm89INS1_16FlashAttnFwdSm80INS1_25CollectiveMainloopFwdSm80ILi8ELi2ELb0EN4cute5tupleIJNS5_1CILi128EEENS7_ILi64EEENS7_ILi192EEEEEELi192ENS_6half_tEfNS_4arch4Sm80ELb0ELb1ELb0ELb1ELb0ELb0ELb1ELb0EEENS1_21CollectiveEpilogueFwdINS6_IJS8_SA_S9_EEENS6_IJNS7_ILi1EEESI_SI_EEESC_SE_Li256ELb1ELb1ELb0ELb0EEENS1_19SingleTileSchedulerILb1ELb0ELb1ELi128EEEEEEEEEvNT_6ParamsE --------------------------
	.section	.nv.info._ZN7cutlass13device_kernelIN5flash19enable_sm80_to_sm89INS1_16FlashAttnFwdSm80INS1_25CollectiveMainloopFwdSm80ILi8ELi2ELb0EN4cute5tupleIJNS5_1CILi128EEENS7_ILi64EEENS7_ILi192EEEEEELi192ENS_6half_tEfNS_4arch4Sm80ELb0ELb1ELb0ELb1ELb0ELb0ELb1ELb0EEENS1_21CollectiveEpilogueFwdINS6_IJS8_SA_S9_EEENS6_IJNS7_ILi1EEESI_SI_EEESC_SE_Li256ELb1ELb1ELb0ELb0EEENS1_19SingleTileSchedulerILb1ELb0ELb1ELi128EEEEEEEEEvNT_6ParamsE,"",@"SHT_CUDA_INFO"
	.sectionflags	@""
	.align	4


	//----- nvinfo : EIATTR_CUDA_API_VERSION
	.align		4
        /*0000*/ 	.byte	0x04, 0x37
        /*0002*/ 	.short	(.L_350 - .L_349)
.L_349:
        /*0004*/ 	.word	0x00000082


	//----- nvinfo : EIATTR_SW2861232_WAR
	.align		4
.L_350:
        /*0008*/ 	.byte	0x01, 0x35
	.zero		2


	//----- nvinfo : EIATTR_PARAM_CBANK
	.align		4
        /*000c*/ 	.byte	0x04, 0x0a
        /*000e*/ 	.short	(.L_352 - .L_351)
	.align		4
.L_351:
        /*0010*/ 	.word	index@(.nv.constant0._ZN7cutlass13device_kernelIN5flash19enable_sm80_to_sm89INS1_16FlashAttnFwdSm80INS1_25CollectiveMainloopFwdSm80ILi8ELi2ELb0EN4cute5tupleIJNS5_1CILi128EEENS7_ILi64EEENS7_ILi192EEEEEELi192ENS_6half_tEfNS_4arch4Sm80ELb0ELb1ELb0ELb1ELb0ELb0ELb1ELb0EEENS1_21CollectiveEpilogueFwdINS6_IJS8_SA_S9_EEENS6_IJNS7_ILi1EEESI_SI_EEESC_SE_Li256ELb1ELb1ELb0ELb0EEENS1_19SingleTileSchedulerILb1ELb0ELb1ELi128EEEEEEEEEvNT_6ParamsE)
        /*0014*/ 	.short	0x0160
        /*0016*/ 	.short	0x0418


	//----- nvinfo : EIATTR_CBANK_PARAM_SIZE
	.align		4
.L_352:
        /*0018*/ 	.byte	0x03, 0x19
        /*001a*/ 	.short	0x0418


	//----- nvinfo : EIATTR_KPARAM_INFO
	.align		4
        /*001c*/ 	.byte	0x04, 0x17
        /*001e*/ 	.short	(.L_354 - .L_353)
.L_353:
        /*0020*/ 	.word	0x00000000
        /*0024*/ 	.short	0x0000
        /*0026*/ 	.short	0x0000
        /*0028*/ 	.byte	0x00, 0xf0, 0x61, 0x10


	//----- nvinfo : EIATTR_MAXREG_COUNT
	.align		4
.L_354:
        /*002c*/ 	.byte	0x03, 0x1b
        /*002e*/ 	.short	0x00ff


	//----- nvinfo : EIATTR_NUM_BARRIERS
	.align		4
        /*0030*/ 	.byte	0x02, 0x4c
        /*0032*/ 	.byte	0x02
	.zero		1


	//----- nvinfo : EIATTR_MERCURY_ISA_VERSION
	.align		4
        /*0034*/ 	.byte	0x03, 0x5f
        /*0036*/ 	.short	0x0000


	//----- nvinfo : EIATTR_COOP_GROUP_MASK_REGIDS
	.align		4
        /*0038*/ 	.byte	0x04, 0x29
        /*003a*/ 	.short	(.L_356 - .L_355)


	//   ....[0]....
.L_355:
        /*003c*/ 	.word	0xffffffff


	//   ....[1]....
        /*0040*/ 	.word	0xffffffff


	//   ....[2]....
        /*0044*/ 	.word	0xffffffff


	//   ....[3]....
        /*0048*/ 	.word	0xffffffff


	//   ....[4]....
        /*004c*/ 	.word	0xffffffff


	//   ....[5]....
        /*0050*/ 	.word	0xffffffff


	//   ....[6]....
        /*0054*/ 	.word	0xffffffff


	//   ....[7]....
        /*0058*/ 	.word	0xffffffff


	//   ....[8]....
        /*005c*/ 	.word	0xffffffff


	//   ....[9]....
        /*0060*/ 	.word	0xffffffff


	//   ....[10]....
        /*0064*/ 	.word	0xffffffff


	//   ....[11]....
        /*0068*/ 	.word	0xffffffff


	//   ....[12]....
        /*006c*/ 	.word	0xffffffff


	//   ....[13]....
        /*0070*/ 	.word	0xffffffff


	//   ....[14]....
        /*0074*/ 	.word	0xffffffff


	//   ....[15]....
        /*0078*/ 	.word	0xffffffff


	//   ....[16]....
        /*007c*/ 	.word	0xffffffff


	//   ....[17]....
        /*0080*/ 	.word	0xffffffff


	//   ....[18]....
        /*0084*/ 	.word	0xffffffff


	//   ....[19]....
        /*0088*/ 	.word	0xffffffff


	//   ....[20]....
        /*008c*/ 	.word	0xffffffff


	//   ....[21]....
        /*0090*/ 	.word	0xffffffff


	//   ....[22]....
        /*0094*/ 	.word	0xffffffff


	//   ....[23]....
        /*0098*/ 	.word	0xffffffff


	//   ....[24]....
        /*009c*/ 	.word	0xffffffff


	//   ....[25]....
        /*00a0*/ 	.word	0xffffffff


	//   ....[26]....
        /*00a4*/ 	.word	0xffffffff


	//   ....[27]....
        /*00a8*/ 	.word	0xffffffff


	//   ....[28]....
        /*00ac*/ 	.word	0xffffffff


	//   ....[29]....
        /*00b0*/ 	.word	0xffffffff


	//   ....[30]....
        /*00b4*/ 	.word	0xffffffff


	//   ....[31]....
        /*00b8*/ 	.word	0xffffffff


	//   ....[32]....
        /*00bc*/ 	.word	0xffffffff


	//   ....[33]....
        /*00c0*/ 	.word	0xffffffff


	//   ....[34]....
        /*00c4*/ 	.word	0xffffffff


	//   ....[35]....
        /*00c8*/ 	.word	0xffffffff


	//   ....[36]....
        /*00cc*/ 	.word	0xffffffff


	//   ....[37]....
        /*00d0*/ 	.word	0xffffffff


	//   ....[38]....
        /*00d4*/ 	.word	0xffffffff


	//   ....[39]....
        /*00d8*/ 	.word	0xffffffff


	//   ....[40]....
        /*00dc*/ 	.word	0xffffffff


	//   ....[41]....
        /*00e0*/ 	.word	0xffffffff


	//   ....[42]....
        /*00e4*/ 	.word	0xffffffff


	//   ....[43]....
        /*00e8*/ 	.word	0xffffffff


	//   ....[44]....
        /*00ec*/ 	.word	0xffffffff


	//   ....[45]....
        /*00f0*/ 	.word	0xffffffff


	//   ....[46]....
        /*00f4*/ 	.word	0xffffffff


	//   ....[47]....
        /*00f8*/ 	.word	0xffffffff


	//   ....[48]....
        /*00fc*/ 	.word	0xffffffff


	//   ....[49]....
        /*0100*/ 	.word	0xffffffff


	//   ....[50]....
        /*0104*/ 	.word	0xffffffff


	//   ....[51]....
        /*0108*/ 	.word	0xffffffff


	//   ....[52]....
        /*010c*/ 	.word	0xffffffff


	//   ....[53]....
        /*0110*/ 	.word	0xffffffff


	//   ....[54]....
        /*0114*/ 	.word	0xffffffff


	//----- nvinfo : EIATTR_COOP_GROUP_INSTR_OFFSETS
	.align		4
.L_356:
        /*0118*/ 	.byte	0x04, 0x28
        /*011a*/ 	.short	(.L_358 - .L_357)


	//   ....[0]....
.L_357:
        /*011c*/ 	.word	0x00000080


	//   ....[1]....
        /*0120*/ 	.word	0x00001450


	//   ....[2]....
        /*0124*/ 	.word	0x00001520


	//   ....[3]....
        /*0128*/ 	.word	0x00001740


	//   ....[4]....
        /*012c*/ 	.word	0x00001770


	//   ....[5]....
        /*0130*/ 	.word	0x000018c0


	//   ....[6]....
        /*0134*/ 	.word	0x000018f0


	//   ....[7]....
        /*0138*/ 	.word	0x00001a30


	//   ....[8]....
        /*013c*/ 	.word	0x00001a70


	//   ....[9]....
        /*0140*/ 	.word	0x00002f20


	//   ....[10]....
        /*0144*/ 	.word	0x00003320


	//   ....[11]....
        /*0148*/ 	.word	0x00003c80


	//   ....[12]....
        /*014c*/ 	.word	0x00003cb0


	//   ....[13]....
        /*0150*/ 	.word	0x00003cf0


	//   ....[14]....
        /*0154*/ 	.word	0x00003d00


	//   ....[15]....
        /*0158*/ 	.word	0x00005ce0


	//   ....[16]....
        /*015c*/ 	.word	0x00005fd0


	//   ....[17]....
        /*0160*/ 	.word	0x00006960


	//   ....[18]....
        /*0164*/ 	.word	0x00006a10


	//   ....[19]....
        /*0168*/ 	.word	0x00006a30


	//   ....[20]....
        /*016c*/ 	.word	0x00006a50


	//   ....[21]....
        /*0170*/ 	.word	0x00009700


	//   ....[22]....
        /*0174*/ 	.word	0x00009720


	//   ....[23]....
        /*0178*/ 	.word	0x00009740


	//   ....[24]....
        /*017c*/ 	.word	0x00009760


	//   ....[25]....
        /*0180*/ 	.word	0x0000bfb0


	//   ....[26]....
        /*0184*/ 	.word	0x0000c290


	//   ....[27]....
        /*0188*/ 	.word	0x0000cb30


	//   ....[28]....
        /*018c*/ 	.word	0x0000ccc0


	//   ....[29]....
        /*0190*/ 	.word	0x0000ccf0


	//   ....[30]....
        /*0194*/ 	.word	0x0000cd60


	//   ....[31]....
        /*0198*/ 	.word	0x0000e780


	//   ....[32]....
        /*019c*/ 	.word	0x0000e7b0


	//   ....[33]....
        /*01a0*/ 	.word	0x0000e7f0


	//   ....[34]....
        /*01a4*/ 	.word	0x0000e800


	//   ....[35]....
        /*01a8*/ 	.word	0x0000fd20


	//   ....[36]....
        /*01ac*/ 	.word	0x0000fd60


	//   ....[37]....
        /*01b0*/ 	.word	0x0000fda0


	//   ....[38]....
        /*01b4*/ 	.word	0x0000fdc0


	//   ....[39]....
        /*01b8*/ 	.word	0x0000ffd0


	//   ....[40]....
        /*01bc*/ 	.word	0x0000ffe0


	//   ....[41]....
        /*01c0*/ 	.word	0x00010160


	//   ....[42]....
        /*01c4*/ 	.word	0x00010190


	//   ....[43]....
        /*01c8*/ 	.word	0x000102e0


	//   ....[44]....
        /*01cc*/ 	.word	0x00010310


	//   ....[45]....
        /*01d0*/ 	.word	0x00010460


	//   ....[46]....
        /*01d4*/ 	.word	0x00010480


	//   ....[47]....
        /*01d8*/ 	.word	0x00010c90


	//   ....[48]....
        /*01dc*/ 	.word	0x00010cb0


	//   ....[49]....
        /*01e0*/ 	.word	0x00010de0


	//   ....[50]....
        /*01e4*/ 	.word	0x00010e10


	//   ....[51]....
        /*01e8*/ 	.word	0x00010f40


	//   ....[52]....
        /*01ec*/ 	.word	0x00010f70


	//   ....[53]....
        /*01f0*/ 	.word	0x000110a0


	//   ....[54]....
        /*01f4*/ 	.word	0x000110c0


	//----- nvinfo : EIATTR_EXIT_INSTR_OFFSETS
	.align		4
.L_358:
        /*01f8*/ 	.byte	0x04, 0x1c
        /*01fa*/ 	.short	(.L_360 - .L_359)


	//   ....[0]....
.L_359:
        /*01fc*/ 	.word	0x00000310


	//   ....[1]....
        /*0200*/ 	.word	0x00010490


	//   ....[2]....
        /*0204*/ 	.word	0x00010560


	//   ....[3]....
        /*0208*/ 	.word	0x000105c0


	//   ....[4]....
        /*020c*/ 	.word	0x000110d0


	//   ....[5]....
        /*0210*/ 	.word	0x00011180


	//   ....[6]....
        /*0214*/ 	.word	0x000111e0


	//----- nvinfo : EIATTR_CTAIDZ_USED
	.align		4
.L_360:
        /*0218*/ 	.byte	0x01, 0x04
	.zero		2


	//----- nvinfo : EIATTR_MAX_THREADS
	.align		4
        /*021c*/ 	.byte	0x04, 0x05
        /*021e*/ 	.short	(.L_362 - .L_361)
.L_361:
        /*0220*/ 	.word	0x00000100
        /*0224*/ 	.word	0x00000001
        /*0228*/ 	.word	0x00000001


	//----- nvinfo : EIATTR_CRS_STACK_SIZE
	.align		4
.L_362:
        /*022c*/ 	.byte	0x04, 0x1e
        /*022e*/ 	.short	(.L_364 - .L_363)
.L_363:
        /*0230*/ 	.word	0x00000000
.L_364:


//--------------------- .nv.info._ZN7cutlass13device_kernelIN5flash19enable_sm80_to_sm89INS1_16FlashAttnFwdSm80INS1_25CollectiveMainloopFwdSm80ILi8ELi2ELb0EN4cute5tupleIJNS5_1CILi128EEENS7_ILi64EEENS7_ILi192EEEEEELi192ENS_6half_tEfNS_4arch4Sm80ELb0ELb1ELb0ELb1ELb0ELb1ELb1ELb0EEENS1_21CollectiveEpilogueFwdINS6_IJS8_SA_S9_EEENS6_IJNS7_ILi1EEESI_SI_EEESC_SE_Li256ELb1ELb1ELb0ELb0EEENS1_19SingleTileSchedulerILb1ELb0ELb1ELi128EEEEEEEEEvNT_6ParamsE --------------------------
	.section	.nv.info._ZN7cutlass13device_kernelIN5flash19enable_sm80_to_sm89INS1_16FlashAttnFwdSm80INS1_25CollectiveMainloopFwdSm80ILi8ELi2ELb0EN4cute5tupleIJNS5_1CILi128EEENS7_ILi64EEENS7_ILi192EEEEEELi192ENS_6half_tEfNS_4arch4Sm80ELb0ELb1ELb0ELb1ELb0ELb1ELb1ELb0EEENS1_21CollectiveEpilogueFwdINS6_IJS8_SA_S9_EEENS6_IJNS7_ILi1EEESI_SI_EEESC_SE_Li256ELb1ELb1ELb0ELb0EEENS1_19SingleTileSchedulerILb1ELb0ELb1ELi128EEEEEEEEEvNT_6ParamsE,"",@"SHT_CUDA_INFO"
	.sectionflags	@""
	.align	4


	//----- nvinfo : EIATTR_CUDA_API_VERSION
	.align		4
        /*0000*/ 	.byte	0x04, 0x37
        /*0002*/ 	.short	(.L_366 - .L_365)
.L_365:
        /*0004*/ 	.word	0x00000082


	//----- nvinfo : EIATTR_SW2861232_WAR
	.align		4
.L_366:
        /*0008*/ 	.byte	0x01, 0x35
	.zero		2


	//----- nvinfo : EIATTR_PARAM_CBANK
	.align		4
        /*000c*/ 	.byte	0x04, 0x0a
        /*000e*/ 	.short	(.L_368 - .L_367)
	.align		4
.L_367:
        /*0010*/ 	.word	index@(.nv.constant0._ZN7cutlass13device_kernelIN5flash19enable_sm80_to_sm89INS1_16FlashAttnFwdSm80INS1_25CollectiveMainloopFwdSm80ILi8ELi2ELb0EN4cute5tupleIJNS5_1CILi128EEENS7_ILi64EEENS7_ILi192EEEEEELi192ENS_6half_tEfNS_4arch4Sm80ELb0ELb1ELb0ELb1ELb0ELb1ELb1ELb0EEENS1_21CollectiveEpilogueFwdINS6_IJS8_SA_S9_EEENS6_IJNS7_ILi1EEESI_SI_EEESC_SE_Li256ELb1ELb1ELb0ELb0EEENS1_19SingleTileSchedulerILb1ELb0ELb1ELi128EEEEEEEEEvNT_6ParamsE)
        /*0014*/ 	.short	0x0160
        /*0016*/ 	.short	0x0418


	//----- nvinfo : EIATTR_CBANK_PARAM_SIZE
	.align		4
.L_368:
        /*0018*/ 	.byte	0x03, 0x19
        /*001a*/ 	.short	0x0418


	//----- nvinfo : EIATTR_KPARAM_INFO
	.align		4
        /*001c*/ 	.byte	0x04, 0x17
        /*001e*/ 	.short	(.L_370 - .L_369)
.L_369:
        /*0020*/ 	.word	0x00000000
        /*0024*/ 	.short	0x0000
        /*0026*/ 	.short	0x0000
        /*0028*/ 	.byte	0x00, 0xf0, 0x61, 0x10


	//----- nvinfo : EIATTR_MAXREG_COUNT
	.align		4
.L_370:
        /*002c*/ 	.byte	0x03, 0x1b
        /*002e*/ 	.short	0x00ff


	//----- nvinfo : EIATTR_NUM_BARRIERS
	.align		4
        /*0030*/ 	.byte	0x02, 0x4c
        /*0032*/ 	.byte	0x02
	.zero		1


	//----- nvinfo : EIATTR_MERCURY_ISA_VERSION
	.align		4
        /*0034*/ 	.byte	0x03, 0x5f
        /*0036*/ 	.short	0x0000


	//----- nvinfo : EIATTR_COOP_GROUP_MASK_REGIDS
	.align		4
        /*0038*/ 	.byte	0x04, 0x29
        /*003a*/ 	.short	(.L_372 - .L_371)


	//   ....[0]....
.L_371:
        /*003c*/ 	.word	0xffffffff


	//   ....[1]....
        /*0040*/ 	.word	0xffffffff


	//   ....[2]....
        /*0044*/ 	.word	0xffffffff


	//   ....[3]....
        /*0048*/ 	.word	0xffffffff


	//   ....[4]....
        /*004c*/ 	.word	0xffffffff


	//   ....[5]....
        /*0050*/ 	.word	0xffffffff


	//   ....[6]....
        /*0054*/ 	.word	0xffffffff


	//   ....[7]....
        /*0058*/ 	.word	0xffffffff


	//   ....[8]....
        /*005c*/ 	.word	0xffffffff


	//   ....[9]....
        /*0060*/ 	.word	0xffffffff


	//   ....[10]....
        /*0064*/ 	.word	0xffffffff


	//   ....[11]....
        /*0068*/ 	.word	0xffffffff


	//   ....[12]....
        /*006c*/ 	.word	0xffffffff


	//   ....[13]....
        /*0070*/ 	.word	0xffffffff


	//   ....[14]....
        /*0074*/ 	.word	0xffffffff


	//   ....[15]....
        /*0078*/ 	.word	0xffffffff


	//   ....[16]....
        /*007c*/ 	.word	0xffffffff


	//   ....[17]....
        /*0080*/ 	.word	0xffffffff


	//   ....[18]....
        /*0084*/ 	.word	0xffffffff


	//   ....[19]....
        /*0088*/ 	.word	0xffffffff


	//   ....[20]....
        /*008c*/ 	.word	0xffffffff


	//   ....[21]....
        /*0090*/ 	.word	0xffffffff


	//   ....[22]....
        /*0094*/ 	.word	0xffffffff


	//   ....[23]....
        /*0098*/ 	.word	0xffffffff


	//   ....[24]....
        /*009c*/ 	.word	0xffffffff


	//   ....[25]....
        /*00a0*/ 	.word	0xffffffff


	//   ....[26]....
        /*00a4*/ 	.word	0xffffffff


	//   ....[27]....
        /*00a8*/ 	.word	0xffffffff


	//   ....[28]....
        /*00ac*/ 	.word	0xffffffff


	//   ....[29]....
        /*00b0*/ 	.word	0xffffffff


	//   ....[30]....
        /*00b4*/ 	.word	0xffffffff


	//   ....[31]....
        /*00b8*/ 	.word	0xffffffff


	//   ....[32]....
        /*00bc*/ 	.word	0xffffffff


	//   ....[33]....
        /*00c0*/ 	.word	0xffffffff


	//   ....[34]....
        /*00c4*/ 	.word	0xffffffff


	//   ....[35]....
        /*00c8*/ 	.word	0xffffffff


	//   ....[36]....
        /*00cc*/ 	.word	0xffffffff


	//   ....[37]....
        /*00d0*/ 	.word	0xffffffff


	//   ....[38]....
        /*00d4*/ 	.word	0xffffffff


	//   ....[39]....
        /*00d8*/ 	.word	0xffffffff


	//   ....[40]....
        /*00dc*/ 	.word	0xffffffff


	//   ....[41]....
        /*00e0*/ 	.word	0xffffffff


	//   ....[42]....
        /*00e4*/ 	.word	0xffffffff


	//   ....[43]....
        /*00e8*/ 	.word	0xffffffff


	//   ....[44]....
        /*00ec*/ 	.word	0xffffffff


	//   ....[45]....
        /*00f0*/ 	.word	0xffffffff


	//   ....[46]....
        /*00f4*/ 	.word	0xffffffff


	//   ....[47]....
        /*00f8*/ 	.word	0xffffffff


	//   ....[48]....
        /*00fc*/ 	.word	0xffffffff


	//   ....[49]....
        /*0100*/ 	.word	0xffffffff


	//   ....[50]....
        /*0104*/ 	.word	0xffffffff


	//   ....[51]....
        /*0108*/ 	.word	0xffffffff


	//   ....[52]....
        /*010c*/ 	.word	0xffffffff


	//   ....[53]....
        /*0110*/ 	.word	0xffffffff


	//   ....[54]....
        /*0114*/ 	.word	0xffffffff


	//   ....[55]....
        /*0118*/ 	.word	0xffffffff


	//   ....[56]....
        /*011c*/ 	.word	0xffffffff


	//   ....[57]....
        /*0120*/ 	.word	0xffffffff


	//   ....[58]....
        /*0124*/ 	.word	0xffffffff


	//   ....[59]....
        /*0128*/ 	.word	0xffffffff


	//   ....[60]....
        /*012c*/ 	.word	0xffffffff


	//   ....[61]....
        /*0130*/ 	.word	0xffffffff


	//   ....[62]....
        /*0134*/ 	.word	0xffffffff


	//   ....[63]....
        /*0138*/ 	.word	0xffffffff


	//   ....[64]....
        /*013c*/ 	.word	0xffffffff


	//   ....[65]....
        /*0140*/ 	.word	0xffffffff


	//   ....[66]....
        /*0144*/ 	.word	0xffffffff


	//   ....[67]....
        /*0148*/ 	.word	0xffffffff


	//   ....[68]....
        /*014c*/ 	.word	0xffffffff


	//   ....[69]....
        /*0150*/ 	.word	0xffffffff


	//   ....[70]....
        /*0154*/ 	.word	0xffffffff


	//----- nvinfo : EIATTR_COOP_GROUP_INSTR_OFFSETS
	.align		4
.L_372:
        /*0158*/ 	.byte	0x04, 0x28
        /*015a*/ 	.short	(.L_374 - .L_373)


	//   ....[0]....
.L_373:
        /*015c*/ 	.word	0x00000080


	//   ....[1]....
        /*0160*/ 	.word	0x00006fd0


	//   ....[2]....
        /*0164*/ 	.word	0x000070a0


	//   ....[3]....
        /*0168*/ 	.word	0x000072c0


	//   ....[4]....
        /*016c*/ 	.word	0x000072f0


	//   ....[5]....
        /*0170*/ 	.word	0x00007440


	//   ....[6]....
        /*0174*/ 	.word	0x00007470


	//   ....[7]....
        /*0178*/ 	.word	0x000075c0


	//   ....[8]....
        /*017c*/ 	.word	0x00007600


	//   ....[9]....
        /*0180*/ 	.word	0x00008000


	//   ....[10]....
        /*0184*/ 	.word	0x00008060


	//   ....[11]....
        /*0188*/ 	.word	0x00008090


	//   ....[12]....
        /*018c*/ 	.word	0x000080a0


	//   ....[13]....
        /*0190*/ 	.word	0x000084e0


	//   ....[14]....
        /*0194*/ 	.word	0x000085c0


	//   ....[15]....
        /*0198*/ 	.word	0x00008770


	//   ....[16]....
        /*019c*/ 	.word	0x000087b0


	//   ....[17]....
        /*01a0*/ 	.word	0x0000b510


	//   ....[18]....
        /*01a4*/ 	.word	0x0000b530


	//   ....[19]....
        /*01a8*/ 	.word	0x0000b560


	//   ....[20]....
        /*01ac*/ 	.word	0x0000b570


	//   ....[21]....
        /*01b0*/ 	.word	0x0000b800


	//   ....[22]....
        /*01b4*/ 	.word	0x0000b8e0


	//   ....[23]....
        /*01b8*/ 	.word	0x0000ba90


	//   ....[24]....
        /*01bc*/ 	.word	0x0000bad0


	//   ....[25]....
        /*01c0*/ 	.word	0x0000f8f0


	//   ....[26]....
        /*01c4*/ 	.word	0x0000fad0


	//   ....[27]....
        /*01c8*/ 	.word	0x00010620


	//   ....[28]....
        /*01cc*/ 	.word	0x00010670


	//   ....[29]....
        /*01d0*/ 	.word	0x00010690


	//   ....[30]....
        /*01d4*/ 	.word	0x00010780


	//   ....[31]....
        /*01d8*/ 	.word	0x000127b0


	//   ....[32]....
        /*01dc*/ 	.word	0x00012b00


	//   ....[33]....
        /*01e0*/ 	.word	0x000132e0


	//   ....[34]....
        /*01e4*/ 	.word	0x00013420


	//   ....[35]....
        /*01e8*/ 	.word	0x00013430


	//   ....[36]....
        /*01ec*/ 	.word	0x00013450


	//   ....[37]....
        /*01f0*/ 	.word	0x00016190


	//   ....[38]....
        /*01f4*/ 	.word	0x000161b0


	//   ....[39]....
        /*01f8*/ 	.word	0x000161d0


	//   ....[40]....
        /*01fc*/ 	.word	0x000161f0


	//   ....[41]....
        /*0200*/ 	.word	0x00018ad0


	//   ....[42]....
        /*0204*/ 	.word	0x00018db0


	//   ....[43]....
        /*0208*/ 	.word	0x00019650


	//   ....[44]....
        /*020c*/ 	.word	0x000197e0


	//   ....[45]....
        /*0210*/ 	.word	0x00019810


	//   ....[46]....
        /*0214*/ 	.word	0x00019880


	//   ....[47]....
        /*0218*/ 	.word	0x0001b2a0


	//   ....[48]....
        /*021c*/ 	.word	0x0001b2d0


	//   ....[49]....
        /*0220*/ 	.word	0x0001b310


	//   ....[50]....
        /*0224*/ 	.word	0x0001b320


	//   ....[51]....
        /*0228*/ 	.word	0x0001c840


	//   ....[52]....
        /*022c*/ 	.word	0x0001c870


	//   ....[53]....
        /*0230*/ 	.word	0x0001c8b0


	//   ....[54]....
        /*0234*/ 	.word	0x0001c8f0


	//   ....[55]....
        /*0238*/ 	.word	0x0001cae0


	//   ....[56]....
        /*023c*/ 	.word	0x0001caf0


	//   ....[57]....
        /*0240*/ 	.word	0x0001cc70


	//   ....[58]....
        /*0244*/ 	.word	0x0001cca0


	//   ....[59]....
        /*0248*/ 	.word	0x0001cdf0


	//   ....[60]....
        /*024c*/ 	.word	0x0001ce20


	//   ....[61]....
        /*0250*/ 	.word	0x0001cf70


	//   ....[62]....
        /*0254*/ 	.word	0x0001cf90


	//   ....[63]....
        /*0258*/ 	.word	0x0001d770


	//   ....[64]....
        /*025c*/ 	.word	0x0001d790


	//   ....[65]....
        /*0260*/ 	.word	0x0001d8c0


	//   ....[66]....
        /*0264*/ 	.word	0x0001d8f0


	//   ....[67]....
        /*0268*/ 	.word	0x0001da20


	//   ....[68]....
        /*026c*/ 	.word	0x0001da50


	//   ....[69]....
        /*0270*/ 	.word	0x0001db80


	//   ....[70]....
        /*0274*/ 	.word	0x0001dba0


	//----- nvinfo : EIATTR_EXIT_INSTR_OFFSETS
	.align		4
.L_374:
        /*0278*/ 	.byte	0x04, 0x1c
        /*027a*/ 	.short	(.L_376 - .L_375)


	//   ....[0]....
.L_375:
        /*027c*/ 	.word	0x00000310


	//   ....[1]....
        /*0280*/ 	.word	0x0001cfa0


	//   ....[2]....
        /*0284*/ 	.word	0x0001d070


	//   ....[3]....
        /*0288*/ 	.word	0x0001d0d0


	//   ....[4]....
        /*028c*/ 	.word	0x0001dbb0


	//   ....[5]....
        /*0290*/ 	.word	0x0001dc60


	//   ....[6]....
        /*0294*/ 	.word	0x0001dcc0


	//----- nvinfo : EIATTR_CTAIDZ_USED
	.align		4
.L_376:
        /*0298*/ 	.byte	0x01, 0x04
	.zero		2


	//----- nvinfo : EIATTR_MAX_THREADS
	.align		4
        /*029c*/ 	.byte	0x04, 0x05
        /*029e*/ 	.short	(.L_378 - .L_377)
.L_377:
        /*02a0*/ 	.word	0x00000100
        /*02a4*/ 	.word	0x00000001
        /*02a8*/ 	.word	0x00000001


	//----- nvinfo : EIATTR_CRS_STACK_SIZE
	.align		4
.L_378:
        /*02ac*/ 	.byte	0x04, 0x1e
        /*02ae*/ 	.short	(.L_380 - .L_379)
.L_379:
        /*02b0*/ 	.word	0x00000000
.L_380:


//--------------------- .nv.info._ZN7cutlass13device_kernelIN5flash19enable_sm80_to_sm89INS1_16FlashAttnFwdSm80INS1_25CollectiveMainloopFwdSm80ILi8ELi2ELb1EN4cute5tupleIJNS5_1CILi128EEENS7_ILi96EEENS7_ILi192EEEEEELi192ENS_6half_tEfNS_4arch4Sm80ELb1ELb0ELb0ELb0ELb0ELb0ELb1ELb0EEENS1_21CollectiveEpilogueFwdINS6_IJS8_SA_S9_EEENS6_IJNS7_ILi1EEESI_SI_EEESC_SE_Li256ELb0ELb1ELb0ELb0EEENS1_30DynamicPersistentTileSchedulerILi256ELi256ELb0ELb1ELb0EEEEEEEEEvNT_6ParamsE --------------------------
	.section	.nv.info._ZN7cutlass13device_kernelIN5flash19enable_sm80_to_sm89INS1_16FlashAttnFwdSm80INS1_25CollectiveMainloopFwdSm80ILi8ELi2ELb1EN4cute5tupleIJNS5_1CILi128EEENS7_ILi96EEENS7_ILi192EEEEEELi192ENS_6half_tEfNS_4arch4Sm80ELb1ELb0ELb0ELb0ELb0ELb0ELb1ELb0EEENS1_21CollectiveEpilogueFwdINS6_IJS8_SA_S9_EEENS6_IJNS7_ILi1EEESI_SI_EEESC_SE_Li256ELb0ELb1ELb0ELb0EEENS1_30DynamicPersistentTileSchedulerILi256ELi256ELb0ELb1ELb0EEEEEEEEEvNT_6ParamsE,"",@"SHT_CUDA_INFO"
	.sectionflags	@""
	.align	4


	//----- nvinfo : EIATTR_CUDA_API_VERSION
	.align		4
        /*0000*/ 	.byte	0x04, 0x37
        /*0002*/ 	.short	(.L_382 - .L_381)
.L_381:
        /*0004*/ 	.word	0x00000082


	//----- nvinfo : EIATTR_SW2861232_WAR
	.align		4
.L_382:
        /*0008*/ 	.byte	0x01, 0x35
	.zero		2


	//----- nvinfo : EIATTR_PARAM_CBANK
	.align		4
        /*000c*/ 	.byte	0x04, 0x0a
        /*000e*/ 	.short	(.L_384 - .L_383)
	.align		4
.L_383:
        /*0010*/ 	.word	index@(.nv.constant0._ZN7cutlass13device_kernelIN5flash19enable_sm80_to_sm89INS1_16FlashAttnFwdSm80INS1_25CollectiveMainloopFwdSm80ILi8ELi2ELb1EN4cute5tupleIJNS5_1CILi128EEENS7_ILi96EEENS7_ILi192EEEEEELi192ENS_6half_tEfNS_4arch4Sm80ELb1ELb0ELb0ELb0ELb0ELb0ELb1ELb0EEENS1_21CollectiveEpilogueFwdINS6_IJS8_SA_S9_EEENS6_IJNS7_ILi1EEESI_SI_EEESC_SE_Li256ELb0ELb1ELb0ELb0EEENS1_30DynamicPersistentTileSchedulerILi256ELi256ELb0ELb1ELb0EEEEEEEEEvNT_6ParamsE)
        /*0014*/ 	.short	0x0160
        /*0016*/ 	.short	0x0428


	//----- nvinfo : EIATTR_CBANK_PARAM_SIZE
	.align		4
.L_384:
        /*0018*/ 	.byte	0x03, 0x19
        /*001a*/ 	.short	0x0428


	//----- nvinfo : EIATTR_KPARAM_INFO
	.align		4
        /*001c*/ 	.byte	0x04, 0x17
        /*001e*/ 	.short	(.L_386 - .L_385)
.L_385:
        /*0020*/ 	.word	0x00000000
        /*0024*/ 	.short	0x0000
        /*0026*/ 	.short	0x0000
        /*0028*/ 	.byte	0x00, 0xf0, 0xa1, 0x10


	//----- nvinfo : EIATTR_MAXREG_COUNT
	.align		4
.L_386:
        /*002c*/ 	.byte	0x03, 0x1b
        /*002e*/ 	.short	0x00ff


	//----- nvinfo : EIATTR_NUM_BARRIERS
	.align		4
        /*0030*/ 	.byte	0x02, 0x4c
        /*0032*/ 	.byte	0x06
	.zero		1


	//----- nvinfo : EIATTR_ANNOTATIONS
	.align		4
        /*0034*/ 	.byte	0x04, 0x55
        /*0036*/ 	.short	(.L_388 - .L_387)


	//   ....[0]....
.L_387:
        /* <DEDUP_REMOVED lines=71> */


	//----- nvinfo : EIATTR_MERCURY_ISA_VERSION
	.align		4
.L_388:
        /*0498*/ 	.byte	0x03, 0x5f
        /*049a*/ 	.short	0x0000


	//----- nvinfo : EIATTR_INT_WARP_WIDE_INSTR_OFFSETS
	.align		4
        /*049c*/ 	.byte	0x04, 0x31
        /*049e*/ 	.short	(.L_390 - .L_389)


	//   ....[0]....
.L_389:
        /*04a0*/ 	.word	0x0000dd50


	//   ....[1]....
        /*04a4*/ 	.word	0x0000ddd0


	//----- nvinfo : EIATTR_COOP_GROUP_MASK_REGIDS
	.align		4
.L_390:
        /*04a8*/ 	.byte	0x04, 0x29
        /*04aa*/ 	.short	(.L_392 - .L_391)


	//   ....[0]....
.L_391:
        /*04ac*/ 	.word	0xffffffff


	//   ....[1]....
        /*04b0*/ 	.word	0xffffffff


	//   ....[2]....
        /*04b4*/ 	.word	0xffffffff


	//   ....[3]....
        /*04b8*/ 	.word	0xffffffff


	//   ....[4]....
        /*04bc*/ 	.word	0xffffffff


	//   ....[5]....
        /*04c0*/ 	.word	0xffffffff


	//   ....[6]....
        /*04c4*/ 	.word	0xffffffff


	//   ....[7]....
        /*04c8*/ 	.word	0xffffffff


	//   ....[8]....
        /*04cc*/ 	.word	0xffffffff


	//   ....[9]....
        /*04d0*/ 	.word	0xffffffff


	//   ....[10]....
        /*04d4*/ 	.word	0xffffffff


	//   ....[11]....
        /*04d8*/ 	.word	0xffffffff


	//   ....[12]....
        /*04dc*/ 	.word	0xffffffff


	//   ....[13]....
        /*04e0*/ 	.word	0xffffffff


	//   ....[14]....
        /*04e4*/ 	.word	0xffffffff


	//   ....[15]....
        /*04e8*/ 	.word	0xffffffff


	//   ....[16]....
        /*04ec*/ 	.word	0xffffffff


	//   ....[17]....
        /*04f0*/ 	.word	0xffffffff


	//   ....[18]....
        /*04f4*/ 	.word	0xffffffff


	//   ....[19]....
        /*04f8*/ 	.word	0xffffffff


	//   ....[20]....
        /*04fc*/ 	.word	0xffffffff


	//   ....[21]....
        /*0500*/ 	.word	0xffffffff


	//   ....[22]....
        /*0504*/ 	.word	0xffffffff


	//   ....[23]....
        /*0508*/ 	.word	0xffffffff


	//   ....[24]....
        /*050c*/ 	.word	0xffffffff


	//   ....[25]....
        /*0510*/ 	.word	0xffffffff


	//   ....[26]....
        /*0514*/ 	.word	0xffffffff


	//   ....[27]....
        /*0518*/ 	.word	0xffffffff


	//   ....[28]....
        /*051c*/ 	.word	0xffffffff


	//   ....[29]....
        /*0520*/ 	.word	0xffffffff


	//   ....[30]....
        /*0524*/ 	.word	0xffffffff


	//   ....[31]....
        /*0528*/ 	.word	0xffffffff


	//   ....[32]....
        /*052c*/ 	.word	0xffffffff


	//   ....[33]....
        /*0530*/ 	.word	0xffffffff


	//   ....[34]....
        /*0534*/ 	.word	0xffffffff


	//   ....[35]....
        /*0538*/ 	.word	0xffffffff


	//   ....[36]....
        /*053c*/ 	.word	0xffffffff


	//   ....[37]....
        /*0540*/ 	.word	0xffffffff


	//   ....[38]....
        /*0544*/ 	.word	0xffffffff


	//   ....[39]....
        /*0548*/ 	.word	0xffffffff


	//   ....[40]....
        /*054c*/ 	.word	0xffffffff


	//   ....[41]....
        /*0550*/ 	.word	0xffffffff


	//   ....[42]....
        /*0554*/ 	.word	0xffffffff


	//   ....[43]....
        /*0558*/ 	.word	0xffffffff


	//   ....[44]....
        /*055c*/ 	.word	0xffffffff


	//   ....[45]....
        /*0560*/ 	.word	0xffffffff


	//   ....[46]....
        /*0564*/ 	.word	0xffffffff


	//   ....[47]....
        /*0568*/ 	.word	0xffffffff


	//   ....[48]....
        /*056c*/ 	.word	0xffffffff


	//   ....[49]....
        /*0570*/ 	.word	0xffffffff


	//   ....[50]....
        /*0574*/ 	.word	0xffffffff


	//   ....[51]....
        /*0578*/ 	.word	0xffffffff


	//   ....[52]....
        /*057c*/ 	.word	0xffffffff


	//   ....[53]....
        /*0580*/ 	.word	0xffffffff


	//   ....[54]....
        /*0584*/ 	.word	0xffffffff


	//   ....[55]....
        /*0588*/ 	.word	0xffffffff


	//   ....[56]....
        /*058c*/ 	.word	0xffffffff


	//   ....[57]....
        /*0590*/ 	.word	0xffffffff


	//   ....[58]....
        /*0594*/ 	.word	0xffffffff


	//   ....[59]....
        /*0598*/ 	.word	0xffffffff


	//   ....[60]....
        /*059c*/ 	.word	0xffffffff


	//   ....[61]....
        /*05a0*/ 	.word	0xffffffff


	//   ....[62]....
        /*05a4*/ 	.word	0xffffffff


	//   ....[63]....
        /*05a8*/ 	.word	0xffffffff


	//----- nvinfo : EIATTR_COOP_GROUP_INSTR_OFFSETS
	.align		4
.L_392:
        /*05ac*/ 	.byte	0x04, 0x28
        /*05ae*/ 	.short	(.L_394 - .L_393)


	//   ....[0]....
.L_393:
        /*05b0*/ 	.word	0x00000050


	//   ....[1]....
        /*05b4*/ 	.word	0x00001660


	//   ....[2]....
        /*05b8*/ 	.word	0x00001680


	//   ....[3]....
        /*05bc*/ 	.word	0x000016b0


	//   ....[4]....
        /*05c0*/ 	.word	0x000016d0


	//   ....[5]....
        /*05c4*/ 	.word	0x00001720


	//   ....[6]....
        /*05c8*/ 	.word	0x00001800


	//   ....[7]....
        /*05cc*/ 	.word	0x00001810


	//   ....[8]....
        /*05d0*/ 	.word	0x00001850


	//   ....[9]....
        /*05d4*/ 	.word	0x00003390


	//   ....[10]....
        /*05d8*/ 	.word	0x000033a0


	//   ....[11]....
        /*05dc*/ 	.word	0x00003c50


	//   ....[12]....
        /*05e0*/ 	.word	0x00003e10


	//   ....[13]....
        /*05e4*/ 	.word	0x00003e50


	//   ....[14]....
        /*05e8*/ 	.word	0x00003ec0


	//   ....[15]....
        /*05ec*/ 	.word	0x00006e30


	//   ....[16]....
        /*05f0*/ 	.word	0x00006e60


	//   ....[17]....
        /*05f4*/ 	.word	0x000077f0


	//   ....[18]....
        /*05f8*/ 	.word	0x00007860


	//   ....[19]....
        /*05fc*/ 	.word	0x00007880


	//   ....[20]....
        /*0600*/ 	.word	0x000078a0


	//   ....[21]....
        /*0604*/ 	.word	0x0000b1c0


	//   ....[22]....
        /*0608*/ 	.word	0x0000b250


	//   ....[23]....
        /*060c*/ 	.word	0x0000b260


	//   ....[24]....
        /*0610*/ 	.word	0x0000b2e0


	//   ....[25]....
        /*0614*/ 	.word	0x0000d500


	//   ....[26]....
        /*0618*/ 	.word	0x0000d550


	//   ....[27]....
        /*061c*/ 	.word	0x0000d570


	//   ....[28]....
        /*0620*/ 	.word	0x0000d590


	//   ....[29]....
        /*0624*/ 	.word	0x0000e5b0


	//   ....[30]....
        /*0628*/ 	.word	0x0000e9b0


	//   ....[31]....
        /*062c*/ 	.word	0x0000e9d0


	//   ....[32]....
        /*0630*/ 	.word	0x0000ea00


	//   ....[33]....
        /*0634*/ 	.word	0x0000ea30


	//   ....[34]....
        /*0638*/ 	.word	0x0000ebb0


	//   ....[35]....
        /*063c*/ 	.word	0x0000ebd0


	//   ....[36]....
        /*0640*/ 	.word	0x0000ed90


	//   ....[37]....
        /*0644*/ 	.word	0x0000edc0


	//   ....[38]....
        /*0648*/ 	.word	0x0000eec0


	//   ....[39]....
        /*064c*/ 	.word	0x0000eef0


	//   ....[40]....
        /*0650*/ 	.word	0x0000eff0


	//   ....[41]....
        /*0654*/ 	.word	0x0000f010


	//   ....[42]....
        /*0658*/ 	.word	0x0000f620


	//   ....[43]....
        /*065c*/ 	.word	0x0000f640


	//   ....[44]....
        /*0660*/ 	.word	0x0000f7d0


	//   ....[45]....
        /*0664*/ 	.word	0x0000f7e0


	//   ....[46]....
        /*0668*/ 	.word	0x0000f960


	//   ....[47]....
        /*066c*/ 	.word	0x0000f980


	//   ....[48]....
        /*0670*/ 	.word	0x0000fb00


	//   ....[49]....
        /*0674*/ 	.word	0x0000fb10


	//   ....[50]....
        /*0678*/ 	.word	0x0000fd00


	//   ....[51]....
        /*067c*/ 	.word	0x0000fde0


	//   ....[52]....
        /*0680*/ 	.word	0x0000fe40


	//   ....[53]....
        /*0684*/ 	.word	0x0000fe90


	//   ....[54]....
        /*0688*/ 	.word	0x0000fee0


	//   ....[55]....
        /*068c*/ 	.word	0x0000ff50


	//   ....[56]....
        /*0690*/ 	.word	0x0000ffc0


	//   ....[57]....
        /*0694*/ 	.word	0x00010020


	//   ....[58]....
        /*0698*/ 	.word	0x00010080


	//   ....[59]....
        /*069c*/ 	.word	0x000100e0


	//   ....[60]....
        /*06a0*/ 	.word	0x00010150


	//   ....[61]....
        /*06a4*/ 	.word	0x000101b0


	//   ....[62]....
        /*06a8*/ 	.word	0x00010210


	//   ....[63]....
        /*06ac*/ 	.word	0x00010270


	//----- nvinfo : EIATTR_EXIT_INSTR_OFFSETS
	.align		4
.L_394:
        /*06b0*/ 	.byte	0x04, 0x1c
        /*06b2*/ 	.short	(.L_396 - .L_395)


	//   ....[0]....
.L_395:
        /*06b4*/ 	.word	0x000000a0


	//   ....[1]....
        /*06b8*/ 	.word	0x0000fda0


	//----- nvinfo : EIATTR_MAX_THREADS
	.align		4
.L_396:
        /*06bc*/ 	.byte	0x04, 0x05
        /*06be*/ 	.short	(.L_398 - .L_397)
.L_397:
        /*06c0*/ 	.word	0x00000100
        /*06c4*/ 	.word	0x00000001
        /*06c8*/ 	.word	0x00000001


	//----- nvinfo : EIATTR_CRS_STACK_SIZE
	.align		4
.L_398:
        /*06cc*/ 	.byte	0x04, 0x1e
        /*06ce*/ 	.short	(.L_400 - .L_399)
.L_399:
        /*06d0*/ 	.word	0x00000000
.L_400:


//--------------------- .nv.info._ZN7cutlass13device_kernelIN5flash19enable_sm80_to_sm89INS1_16FlashAttnFwdSm80INS1_25CollectiveMainloopFwdSm80ILi8ELi2ELb1EN4cute5tupleIJNS5_1CILi128EEENS7_ILi96EEENS7_ILi192EEEEEELi192ENS_6half_tEfNS_4arch4Sm80ELb1ELb0ELb0ELb1ELb0ELb0ELb1ELb0EEENS1_21CollectiveEpilogueFwdINS6_IJS8_SA_S9_EEENS6_IJNS7_ILi1EEESI_SI_EEESC_SE_Li256ELb1ELb1ELb0ELb0EEENS1_19SingleTileSchedulerILb1ELb0ELb1ELi128EEEEEEEEEvNT_6ParamsE --------------------------
	.section	.nv.info._ZN7cutlass13device_kernelIN5flash19enable_sm80_to_sm89INS1_16FlashAttnFwdSm80INS1_25CollectiveMainloopFwdSm80ILi8ELi2ELb1EN4cute5tupleIJNS5_1CILi128EEENS7_ILi96EEENS7_ILi192EEEEEELi192ENS_6half_tEfNS_4arch4Sm80ELb1ELb0ELb0ELb1ELb0ELb0ELb1ELb0EEENS1_21CollectiveEpilogueFwdINS6_IJS8_SA_S9_EEENS6_IJNS7_ILi1EEESI_SI_EEESC_SE_Li256ELb1ELb1ELb0ELb0EEENS1_19SingleTileSchedulerILb1ELb0ELb1ELi128EEEEEEEEEvNT_6ParamsE,"",@"SHT_CUDA_INFO"
	.sectionflags	@""
	.align	4


	//----- nvinfo : EIATTR_CUDA_API_VERSION
	.align		4
        /*0000*/ 	.byte	0x04, 0x37
        /*0002*/ 	.short	(.L_402 - .L_401)
.L_401:
        /*0004*/ 	.word	0x00000082


	//----- nvinfo : EIATTR_SW2861232_WAR
	.align		4
.L_402:
        /*0008*/ 	.byte	0x01, 0x35
	.zero		2


	//----- nvinfo : EIATTR_PARAM_CBANK
	.align		4
        /*000c*/ 	.byte	0x04, 0x0a
        /*000e*/ 	.short	(.L_404 - .L_403)
	.align		4
.L_403:
        /*0010*/ 	.word	index@(.nv.constant0._ZN7cutlass13device_kernelIN5flash19enable_sm80_to_sm89INS1_16FlashAttnFwdSm80INS1_25CollectiveMainloopFwdSm80ILi8ELi2ELb1EN4cute5tupleIJNS5_1CILi128EEENS7_ILi96EEENS7_ILi192EEEEEELi192ENS_6half_tEfNS_4arch4Sm80ELb1ELb0ELb0ELb1ELb0ELb0ELb1ELb0EEENS1_21CollectiveEpilogueFwdINS6_IJS8_SA_S9_EEENS6_IJNS7_ILi1EEESI_SI_EEESC_SE_Li256ELb1ELb1ELb0ELb0EEENS1_19SingleTileSchedulerILb1ELb0ELb1ELi128EEEEEEEEEvNT_6ParamsE)
        /*0014*/ 	.short	0x0160
        /*0016*/ 	.short	0x0418


	//----- nvinfo : EIATTR_CBANK_PARAM_SIZE
	.align		4
.L_404:
        /*0018*/ 	.byte	0x03, 0x19
        /*001a*/ 	.short	0x0418


	//----- nvinfo : EIATTR_KPARAM_INFO
	.align		4
        /*001c*/ 	.byte	0x04, 0x17
        /*001e*/ 	.short	(.L_406 - .L_405)
.L_405:
        /*0020*/ 	.word	0x00000000
        /*0024*/ 	.short	0x0000
        /*0026*/ 	.short	0x0000
        /*0028*/ 	.byte	0x00, 0xf0, 0x61, 0x10


	//----- nvinfo : EIATTR_MAXREG_COUNT
	.align		4
.L_406:
        /*002c*/ 	.byte	0x03, 0x1b
        /*002e*/ 	.short	0x00ff


	//----- nvinfo : EIATTR_NUM_BARRIERS
	.align		4
        /*0030*/ 	.byte	0x02, 0x4c
        /*0032*/ 	.byte	0x02
	.zero		1


	//----- nvinfo : EIATTR_ANNOTATIONS
	.align		4
        /*0034*/ 	.byte	0x04, 0x55
        /*0036*/ 	.short	(.L_408 - .L_407)


	//   ....[0]....
.L_407:
        /* <DEDUP_REMOVED lines=24> */


	//----- nvinfo : EIATTR_MERCURY_ISA_VERSION
	.align		4
.L_408:
        /*01a8*/ 	.byte	0x03, 0x5f
        /*01aa*/ 	.short	0x0000


	//----- nvinfo : EIATTR_COOP_GROUP_MASK_REGIDS
	.align		4
        /*01ac*/ 	.byte	0x04, 0x29
        /*01ae*/ 	.short	(.L_410 - .L_409)


	//   ....[0]....
.L_409:
        /*01b0*/ 	.word	0xffffffff


	//   ....[1]....
        /*01b4*/ 	.word	0xffffffff


	//   ....[2]....
        /*01b8*/ 	.word	0xffffffff


	//   ....[3]....
        /*01bc*/ 	.word	0xffffffff


	//   ....[4]....
        /*01c0*/ 	.word	0xffffffff


	//   ....[5]....
        /*01c4*/ 	.word	0xffffffff


	//   ....[6]....
        /*01c8*/ 	.word	0xffffffff


	//   ....[7]....
        /*01cc*/ 	.word	0xffffffff


	//   ....[8]....
        /*01d0*/ 	.word	0xffffffff


	//   ....[9]....
        /*01d4*/ 	.word	0xffffffff


	//   ....[10]....
        /*01d8*/ 	.word	0xffffffff


	//   ....[11]....
        /*01dc*/ 	.word	0xffffffff


	//   ....[12]....
        /*01e0*/ 	.word	0xffffffff


	//   ....[13]....
        /*01e4*/ 	.word	0xffffffff


	//   ....[14]....
        /*01e8*/ 	.word	0xffffffff


	//   ....[15]....
        /*01ec*/ 	.word	0xffffffff


	//   ....[16]....
        /*01f0*/ 	.word	0xffffffff


	//   ....[17]....
        /*01f4*/ 	.word	0xffffffff


	//   ....[18]....
        /*01f8*/ 	.word	0xffffffff


	//   ....[19]....
        /*01fc*/ 	.word	0xffffffff


	//   ....[20]....
        /*0200*/ 	.word	0xffffffff


	//   ....[21]....
        /*0204*/ 	.word	0xffffffff


	//   ....[22]....
        /*0208*/ 	.word	0xffffffff


	//   ....[23]....
        /*020c*/ 	.word	0xffffffff


	//   ....[24]....
        /*0210*/ 	.word	0xffffffff


	//   ....[25]....
        /*0214*/ 	.word	0xffffffff


	//   ....[26]....
        /*0218*/ 	.word	0xffffffff


	//   ....[27]....
        /*021c*/ 	.word	0xffffffff


	//   ....[28]....
        /*0220*/ 	.word	0xffffffff


	//   ....[29]....
        /*0224*/ 	.word	0xffffffff


	//   ....[30]....
        /*0228*/ 	.word	0xffffffff


	//   ....[31]....
        /*022c*/ 	.word	0xffffffff


	//   ....[32]....
        /*0230*/ 	.word	0xffffffff


	//   ....[33]....
        /*0234*/ 	.word	0xffffffff


	//   ....[34]....
        /*0238*/ 	.word	0xffffffff


	//   ....[35]....
        /*023c*/ 	.word	0xffffffff


	//   ....[36]....
        /*0240*/ 	.word	0xffffffff


	//   ....[37]....
        /*0244*/ 	.word	0xffffffff


	//   ....[38]....
        /*0248*/ 	.word	0xffffffff


	//   ....[39]....
        /*024c*/ 	.word	0xffffffff


	//   ....[40]....
        /*0250*/ 	.word	0xffffffff


	//   ....[41]....
        /*0254*/ 	.word	0xffffffff


	//   ....[42]....
        /*0258*/ 	.word	0xffffffff


	//   ....[43]....
        /*025c*/ 	.word	0xffffffff


	//   ....[44]....
        /*0260*/ 	.word	0xffffffff


	//   ....[45]....
        /*0264*/ 	.word	0xffffffff


	//   ....[46]....
        /*0268*/ 	.word	0xffffffff


	//   ....[47]....
        /*026c*/ 	.word	0xffffffff


	//   ....[48]....
        /*0270*/ 	.word	0xffffffff


	//----- nvinfo : EIATTR_COOP_GROUP_INSTR_OFFSETS
	.align		4
.L_410:
        /*0274*/ 	.byte	0x04, 0x28
        /*0276*/ 	.short	(.L_412 - .L_411)


	//   ....[0]....
.L_411:
        /*0278*/ 	.word	0x00000090


	//   ....[1]....
        /*027c*/ 	.word	0x000011d0


	//   ....[2]....
        /*0280*/ 	.word	0x00001210


	//   ....[3]....
        /*0284*/ 	.word	0x00001350


	//   ....[4]....
        /*0288*/ 	.word	0x00001390


	//   ....[5]....
        /*028c*/ 	.word	0x00001490


	//   ....[6]....
        /*0290*/ 	.word	0x00001510


	//   ....[7]....
        /*0294*/ 	.word	0x00001540


	//   ....[8]....
        /*0298*/ 	.word	0x00001560


	//   ....[9]....
        /*029c*/ 	.word	0x00003410


	//   ....[10]....
        /*02a0*/ 	.word	0x00003420


	//   ....[11]....
        /*02a4*/ 	.word	0x00003db0


	//   ....[12]....
        /*02a8*/ 	.word	0x00003ef0


	//   ....[13]....
        /*02ac*/ 	.word	0x00003f00


	//   ....[14]....
        /*02b0*/ 	.word	0x00003f50


	//   ....[15]....
        /*02b4*/ 	.word	0x00007560


	//   ....[16]....
        /*02b8*/ 	.word	0x00007570


	//   ....[17]....
        /*02bc*/ 	.word	0x00007ec0


	//   ....[18]....
        /*02c0*/ 	.word	0x00007ff0


	//   ....[19]....
        /*02c4*/ 	.word	0x00008000


	//   ....[20]....
        /*02c8*/ 	.word	0x00008060


	//   ....[21]....
        /*02cc*/ 	.word	0x0000bca0


	//   ....[22]....
        /*02d0*/ 	.word	0x0000bcd0


	//   ....[23]....
        /*02d4*/ 	.word	0x0000bcf0


	//   ....[24]....
        /*02d8*/ 	.word	0x0000bd10


	//   ....[25]....
        /*02dc*/ 	.word	0x0000df50


	//   ....[26]....
        /*02e0*/ 	.word	0x0000df60


	//   ....[27]....
        /*02e4*/ 	.word	0x0000df90


	//   ....[28]....
        /*02e8*/ 	.word	0x0000dfa0


	//   ....[29]....
        /*02ec*/ 	.word	0x0000f510


	//   ....[30]....
        /*02f0*/ 	.word	0x0000f560


	//   ....[31]....
        /*02f4*/ 	.word	0x0000f590


	//   ....[32]....
        /*02f8*/ 	.word	0x0000f5b0


	//   ....[33]....
        /*02fc*/ 	.word	0x0000f790


	//   ....[34]....
        /*0300*/ 	.word	0x0000f7a0


	//   ....[35]....
        /*0304*/ 	.word	0x0000f920


	//   ....[36]....
        /*0308*/ 	.word	0x0000f950


	//   ....[37]....
        /*030c*/ 	.word	0x0000faa0


	//   ....[38]....
        /*0310*/ 	.word	0x0000fad0


	//   ....[39]....
        /*0314*/ 	.word	0x0000fc20


	//   ....[40]....
        /*0318*/ 	.word	0x0000fc40


	//   ....[41]....
        /*031c*/ 	.word	0x00010440


	//   ....[42]....
        /*0320*/ 	.word	0x00010460


	//   ....[43]....
        /*0324*/ 	.word	0x000105b0


	//   ....[44]....
        /*0328*/ 	.word	0x000105e0


	//   ....[45]....
        /*032c*/ 	.word	0x00010710


	//   ....[46]....
        /*0330*/ 	.word	0x00010740


	//   ....[47]....
        /*0334*/ 	.word	0x00010870


	//   ....[48]....
        /*0338*/ 	.word	0x00010890


	//----- nvinfo : EIATTR_EXIT_INSTR_OFFSETS
	.align		4
.L_412:
        /*033c*/ 	.byte	0x04, 0x1c
        /*033e*/ 	.short	(.L_414 - .L_413)


	//   ....[0]....
.L_413:
        /*0340*/ 	.word	0x00000350


	//   ....[1]....
        /*0344*/ 	.word	0x0000fc50


	//   ....[2]....
        /*0348*/ 	.word	0x0000fd20


	//   ....[3]....
        /*034c*/ 	.word	0x0000fd80


	//   ....[4]....
        /*0350*/ 	.word	0x000108a0


	//   ....[5]....
        /*0354*/ 	.word	0x00010950


	//   ....[6]....
        /*0358*/ 	.word	0x000109b0


	//----- nvinfo : EIATTR_CTAIDZ_USED
	.align		4
.L_414:
        /*035c*/ 	.byte	0x01, 0x04
	.zero		2


	//----- nvinfo : EIATTR_MAX_THREADS
	.align		4
        /*0360*/ 	.byte	0x04, 0x05
        /*0362*/ 	.short	(.L_416 - .L_415)
.L_415:
        /*0364*/ 	.word	0x00000100
        /*0368*/ 	.word	0x00000001
        /*036c*/ 	.word	0x00000001


	//----- nvinfo : EIATTR_CRS_STACK_SIZE
	.align		4
.L_416:
        /*0370*/ 	.byte	0x04, 0x1e
        /*0372*/ 	.short	(.L_418 - .L_417)
.L_417:
        /*0374*/ 	.word	0x00000000
.L_418:


//--------------------- .nv.info._ZN7cutlass13device_kernelIN5flash19enable_sm80_to_sm89INS1_16FlashAttnFwdSm80INS1_25CollectiveMainloopFwdSm80ILi8ELi2ELb0EN4cute5tupleIJNS5_1CILi128EEENS7_ILi64EEENS7_ILi192EEEEEELi192ENS_6half_tEfNS_4arch4Sm80ELb1ELb0ELb0ELb1ELb0ELb1ELb1ELb0EEENS1_21CollectiveEpilogueFwdINS6_IJS8_SA_S9_EEENS6_IJNS7_ILi1EEESI_SI_EEESC_SE_Li256ELb1ELb1ELb0ELb0EEENS1_19SingleTileSchedulerILb1ELb0ELb1ELi128EEEEEEEEEvNT_6ParamsE --------------------------
	.section	.nv.info._ZN7cutlass13device_kernelIN5flash19enable_sm80_to_sm89INS1_16FlashAttnFwdSm80INS1_25CollectiveMainloopFwdSm80ILi8ELi2ELb0EN4cute5tupleIJNS5_1CILi128EEENS7_ILi64EEENS7_ILi192EEEEEELi192ENS_6half_tEfNS_4arch4Sm80ELb1ELb0ELb0ELb1ELb0ELb1ELb1ELb0EEENS1_21CollectiveEpilogueFwdINS6_IJS8_SA_S9_EEENS6_IJNS7_ILi1EEESI_SI_EEESC_SE_Li256ELb1ELb1ELb0ELb0EEENS1_19SingleTileSchedulerILb1ELb0ELb1ELi128EEEEEEEEEvNT_6ParamsE,"",@"SHT_CUDA_INFO"
	.sectionflags	@""
	.align	4


	//----- nvinfo : EIATTR_CUDA_API_VERSION
	.align		4
        /*0000*/ 	.byte	0x04, 0x37
        /*0002*/ 	.short	(.L_420 - .L_419)
.L_419:
        /*0004*/ 	.word	0x00000082


	//----- nvinfo : EIATTR_SW2861232_WAR
	.align		4
.L_420:
        /*0008*/ 	.byte	0x01, 0x35
	.zero		2


	//----- nvinfo : EIATTR_PARAM_CBANK
	.align		4
        /*000c*/ 	.byte	0x04, 0x0a
        /*000e*/ 	.short	(.L_422 - .L_421)
	.align		4
.L_421:
        /*0010*/ 	.word	index@(.nv.constant0._ZN7cutlass13device_kernelIN5flash19enable_sm80_to_sm89INS1_16FlashAttnFwdSm80INS1_25CollectiveMainloopFwdSm80ILi8ELi2ELb0EN4cute5tupleIJNS5_1CILi128EEENS7_ILi64EEENS7_ILi192EEEEEELi192ENS_6half_tEfNS_4arch4Sm80ELb1ELb0ELb0ELb1ELb0ELb1ELb1ELb0EEENS1_21CollectiveEpilogueFwdINS6_IJS8_SA_S9_EEENS6_IJNS7_ILi1EEESI_SI_EEESC_SE_Li256ELb1ELb1ELb0ELb0EEENS1_19SingleTileSchedulerILb1ELb0ELb1ELi128EEEEEEEEEvNT_6ParamsE)
        /*0014*/ 	.short	0x0160
        /*0016*/ 	.short	0x0418


	//----- nvinfo : EIATTR_CBANK_PARAM_SIZE
	.align		4
.L_422:
        /*0018*/ 	.byte	0x03, 0x19
        /*001a*/ 	.short	0x0418


	//----- nvinfo : EIATTR_KPARAM_INFO
	.align		4
        /*001c*/ 	.byte	0x04, 0x17
        /*001e*/ 	.short	(.L_424 - .L_423)
.L_423:
        /*0020*/ 	.word	0x00000000
        /*0024*/ 	.short	0x0000
        /*0026*/ 	.short	0x0000
        /*0028*/ 	.byte	0x00, 0xf0, 0x61, 0x10


	//----- nvinfo : EIATTR_MAXREG_COUNT
	.align		4
.L_424:
        /*002c*/ 	.byte	0x03, 0x1b
        /*002e*/ 	.short	0x00ff


	//----- nvinfo : EIATTR_NUM_BARRIERS
	.align		4
        /*0030*/ 	.byte	0x02, 0x4c
        /*0032*/ 	.byte	0x02
	.zero		1


	//----- nvinfo : EIATTR_MERCURY_ISA_VERSION
	.align		4
        /*0034*/ 	.byte	0x03, 0x5f
        /*0036*/ 	.short	0x0000


	//----- nvinfo : EIATTR_COOP_GROUP_MASK_REGIDS
	.align		4
        /*0038*/ 	.byte	0x04, 0x29
        /*003a*/ 	.short	(.L_426 - .L_425)


	//   ....[0]....
.L_425:
        /*003c*/ 	.word	0xffffffff


	//   ....[1]....
        /*0040*/ 	.word	0xffffffff


	//   ....[2]....
        /*0044*/ 	.word	0xffffffff


	//   ....[3]....
        /*0048*/ 	.word	0xffffffff


	//   ....[4]....
        /*004c*/ 	.word	0xffffffff


	//   ....[5]....
        /*0050*/ 	.word	0xffffffff


	//   ....[6]....
        /*0054*/ 	.word	0xffffffff


	//   ....[7]....
        /*0058*/ 	.word	0xffffffff


	//   ....[8]....
        /*005c*/ 	.word	0xffffffff


	//   ....[9]....
        /*0060*/ 	.word	0xffffffff


	//   ....[10]....
        /*0064*/ 	.word	0xffffffff


	//   ....[11]....
        /*0068*/ 	.word	0xffffffff


	//   ....[12]....
        /*006c*/ 	.word	0xffffffff


	//   ....[13]....
        /*0070*/ 	.word	0xffffffff


	//   ....[14]....
        /*0074*/ 	.word	0xffffffff


	//   ....[15]....
        /*0078*/ 	.word	0xffffffff


	//   ....[16]....
        /*007c*/ 	.word	0xffffffff


	//   ....[17]....
        /*0080*/ 	.word	0xffffffff


	//   ....[18]....
        /*0084*/ 	.word	0xffffffff


	//   ....[19]....
        /*0088*/ 	.word	0xffffffff


	//   ....[20]....
        /*008c*/ 	.word	0xffffffff


	//   ....[21]....
        /*0090*/ 	.word	0xffffffff


	//   ....[22]....
        /*0094*/ 	.word	0xffffffff


	//   ....[23]....
        /*0098*/ 	.word	0xffffffff


	//   ....[24]....
        /*009c*/ 	.word	0xffffffff


	//   ....[25]....
        /*00a0*/ 	.word	0xffffffff


	//   ....[26]....
        /*00a4*/ 	.word	0xffffffff


	//   ....[27]....
        /*00a8*/ 	.word	0xffffffff


	//   ....[28]....
        /*00ac*/ 	.word	0xffffffff


	//   ....[29]....
        /*00b0*/ 	.word	0xffffffff


	//   ....[30]....
        /*00b4*/ 	.word	0xffffffff


	//   ....[31]....
        /*00b8*/ 	.word	0xffffffff


	//   ....[32]....
        /*00bc*/ 	.word	0xffffffff


	//   ....[33]....
        /*00c0*/ 	.word	0xffffffff


	//   ....[34]....
        /*00c4*/ 	.word	0xffffffff


	//   ....[35]....
        /*00c8*/ 	.word	0xffffffff


	//   ....[36]....
        /*00cc*/ 	.word	0xffffffff


	//   ....[37]....
        /*00d0*/ 	.word	0xffffffff


	//   ....[38]....
        /*00d4*/ 	.word	0xffffffff


	//   ....[39]....
        /*00d8*/ 	.word	0xffffffff


	//   ....[40]....
        /*00dc*/ 	.word	0xffffffff


	//   ....[41]....
        /*00e0*/ 	.word	0xffffffff


	//   ....[42]....
        /*00e4*/ 	.word	0xffffffff


	//   ....[43]....
        /*00e8*/ 	.word	0xffffffff


	//   ....[44]....
        /*00ec*/ 	.word	0xffffffff


	//   ....[45]....
        /*00f0*/ 	.word	0xffffffff


	//   ....[46]....
        /*00f4*/ 	.word	0xffffffff


	//   ....[47]....
        /*00f8*/ 	.word	0xffffffff


	//   ....[48]....
        /*00fc*/ 	.word	0xffffffff


	//   ....[49]....
        /*0100*/ 	.word	0xffffffff


	//   ....[50]....
        /*0104*/ 	.word	0xffffffff


	//   ....[51]....
        /*0108*/ 	.word	0xffffffff


	//   ....[52]....
        /*010c*/ 	.word	0xffffffff


	//   ....[53]....
        /*0110*/ 	.word	0xffffffff


	//   ....[54]....
        /*0114*/ 	.word	0xffffffff


	//   ....[55]....
        /*0118*/ 	.word	0xffffffff


	//   ....[56]....
        /*011c*/ 	.word	0xffffffff


	//   ....[57]....
        /*0120*/ 	.word	0xffffffff


	//   ....[58]....
        /*0124*/ 	.word	0xffffffff


	//   ....[59]....
        /*0128*/ 	.word	0xffffffff


	//   ....[60]....
        /*012c*/ 	.word	0xffffffff


	//   ....[61]....
        /*0130*/ 	.word	0xffffffff


	//   ....[62]....
        /*0134*/ 	.word	0xffffffff


	//   ....[63]....
        /*0138*/ 	.word	0xffffffff


	//   ....[64]....
        /*013c*/ 	.word	0xffffffff


	//----- nvinfo : EIATTR_COOP_GROUP_INSTR_OFFSETS
	.align		4
.L_426:
        /*0140*/ 	.byte	0x04, 0x28
        /*0142*/ 	.short	(.L_428 - .L_427)


	//   ....[0]....
.L_427:
        /*0144*/ 	.word	0x00000080


	//   ....[1]....
        /*0148*/ 	.word	0x00006b30


	//   ....[2]....
        /*014c*/ 	.word	0x00006b90


	//   ....[3]....
        /*0150*/ 	.word	0x00006d60


	//   ....[4]....
        /*0154*/ 	.word	0x00006d90


	//   ....[5]....
        /*0158*/ 	.word	0x00006ed0


	//   ....[6]....
        /*015c*/ 	.word	0x00006f00


	//   ....[7]....
        /*0160*/ 	.word	0x00007030


	//   ....[8]....
        /*0164*/ 	.word	0x00007070


	//   ....[9]....
        /*0168*/ 	.word	0x00007a10


	//   ....[10]....
        /*016c*/ 	.word	0x00007ac0


	//   ....[11]....
        /*0170*/ 	.word	0x00007af0


	//   ....[12]....
        /*0174*/ 	.word	0x00007b00


	//   ....[13]....
        /*0178*/ 	.word	0x00007f40


	//   ....[14]....
        /*017c*/ 	.word	0x00008020


	//   ....[15]....
        /*0180*/ 	.word	0x000081d0


	//   ....[16]....
        /*0184*/ 	.word	0x00008210


	//   ....[17]....
        /*0188*/ 	.word	0x0000af60


	//   ....[18]....
        /*018c*/ 	.word	0x0000af80


	//   ....[19]....
        /*0190*/ 	.word	0x0000afb0


	//   ....[20]....
        /*0194*/ 	.word	0x0000afc0


	//   ....[21]....
        /*0198*/ 	.word	0x0000b250


	//   ....[22]....
        /*019c*/ 	.word	0x0000b330


	//   ....[23]....
        /*01a0*/ 	.word	0x0000b4e0


	//   ....[24]....
        /*01a4*/ 	.word	0x0000b520


	//   ....[25]....
        /*01a8*/ 	.word	0x0000f2d0


	//   ....[26]....
        /*01ac*/ 	.word	0x0000f3b0


	//   ....[27]....
        /*01b0*/ 	.word	0x0000fa40


	//   ....[28]....
        /*01b4*/ 	.word	0x0000fb00


	//   ....[29]....
        /*01b8*/ 	.word	0x0000fb10


	//   ....[30]....
        /*01bc*/ 	.word	0x0000fb40


	//   ....[31]....
        /*01c0*/ 	.word	0x00011ad0


	//   ....[32]....
        /*01c4*/ 	.word	0x00011b00


	//   ....[33]....
        /*01c8*/ 	.word	0x00012270


	//   ....[34]....
        /*01cc*/ 	.word	0x00012290


	//   ....[35]....
        /*01d0*/ 	.word	0x000122b0


	//   ....[36]....
        /*01d4*/ 	.word	0x000122d0


	//   ....[37]....
        /*01d8*/ 	.word	0x00014e60


	//   ....[38]....
        /*01dc*/ 	.word	0x00014e80


	//   ....[39]....
        /*01e0*/ 	.word	0x00014ea0


	//   ....[40]....
        /*01e4*/ 	.word	0x00014ec0


	//   ....[41]....
        /*01e8*/ 	.word	0x00016900


	//   ....[42]....
        /*01ec*/ 	.word	0x00016930


	//   ....[43]....
        /*01f0*/ 	.word	0x00016970


	//   ....[44]....
        /*01f4*/ 	.word	0x00016980


	//   ....[45]....
        /*01f8*/ 	.word	0x00017e90


	//   ....[46]....
        /*01fc*/ 	.word	0x00017ed0


	//   ....[47]....
        /*0200*/ 	.word	0x00017f10


	//   ....[48]....
        /*0204*/ 	.word	0x00017f50


	//   ....[49]....
        /*0208*/ 	.word	0x00018140


	//   ....[50]....
        /*020c*/ 	.word	0x00018150


	//   ....[51]....
        /*0210*/ 	.word	0x000182d0


	//   ....[52]....
        /*0214*/ 	.word	0x00018300


	//   ....[53]....
        /*0218*/ 	.word	0x00018450


	//   ....[54]....
        /*021c*/ 	.word	0x00018480


	//   ....[55]....
        /*0220*/ 	.word	0x000185d0


	//   ....[56]....
        /*0224*/ 	.word	0x000185f0


	//   ....[57]....
        /*0228*/ 	.word	0x00018dd0


	//   ....[58]....
        /*022c*/ 	.word	0x00018df0


	//   ....[59]....
        /*0230*/ 	.word	0x00018f20


	//   ....[60]....
        /*0234*/ 	.word	0x00018f50


	//   ....[61]....
        /*0238*/ 	.word	0x00019080


	//   ....[62]....
        /*023c*/ 	.word	0x000190b0


	//   ....[63]....
        /*0240*/ 	.word	0x000191e0


	//   ....[64]....
        /*0244*/ 	.word	0x00019200


	//----- nvinfo : EIATTR_EXIT_INSTR_OFFSETS
	.align		4
.L_428:
        /*0248*/ 	.byte	0x04, 0x1c
        /*024a*/ 	.short	(.L_430 - .L_429)


	//   ....[0]....
.L_429:
        /*024c*/ 	.word	0x00000330


	//   ....[1]....
        /*0250*/ 	.word	0x00018600


	//   ....[2]....
        /*0254*/ 	.word	0x000186d0


	//   ....[3]....
        /*0258*/ 	.word	0x00018730


	//   ....[4]....
        /*025c*/ 	.word	0x00019210


	//   ....[5]....
        /*0260*/ 	.word	0x000192c0


	//   ....[6]....
        /*0264*/ 	.word	0x00019320


	//----- nvinfo : EIATTR_CTAIDZ_USED
	.align		4
.L_430:
        /*0268*/ 	.byte	0x01, 0x04
	.zero		2


	//----- nvinfo : EIATTR_MAX_THREADS
	.align		4
        /*026c*/ 	.byte	0x04, 0x05
        /*026e*/ 	.short	(.L_432 - .L_431)
.L_431:
        /*0270*/ 	.word	0x00000100
        /*0274*/ 	.word	0x00000001
        /*0278*/ 	.word	0x00000001


	//----- nvinfo : EIATTR_CRS_STACK_SIZE
	.align		4
.L_432:
        /*027c*/ 	.byte	0x04, 0x1e
        /*027e*/ 	.short	(.L_434 - .L_433)
.L_433:
        /*0280*/ 	.word	0x00000000
.L_434:


//--------------------- .nv.callgraph             --------------------------
	.section	.nv.callgraph,"",@"SHT_CUDA_CALLGRAPH"
	.align	4
	.sectionentsize	8
	.align		4
        /*0000*/ 	.word	0x00000000
	.align		4
        /*0004*/ 	.word	0xffffffff
	.align		4
        /*0008*/ 	.word	0x00000000
	.align		4
        /*000c*/ 	.word	0xfffffffe
	.align		4
        /*0010*/ 	.word	0x00000000
	.align		4
        /*0014*/ 	.word	0xfffffffd
	.align		4
        /*0018*/ 	.word	0x00000000
	.align		4
        /*001c*/ 	.word	0xfffffffc


//--------------------- .nv.rel.action            --------------------------
	.section	.nv.rel.action,"",@"SHT_CUDA_RELOCINFO"
	.align	8
	.sectionentsize	8
        /*0000*/ 	.byte	0x73, 0x00, 0x00, 0x00, 0x00, 0x00, 0x00, 0x00, 0x00, 0x00, 0x00, 0x11, 0x25, 0x00, 0x05, 0x36


//--------------------- .nv.constant4             --------------------------
	.section	.nv.constant4,"a",@progbits
	.align	8
	.align		8
.nv.constant4:
        /*0000*/ 	.dword	_ZN66_INTERNAL_0a7204b8_30_flash_fwd_hdim192_fp16_sm80_cu_9d2915ae_32154cuda3std3__45__cpo5beginE
	.align		8
        /*0008*/ 	.dword	_ZN66_INTERNAL_0a7204b8_30_flash_fwd_hdim192_fp16_sm80_cu_9d2915ae_32154cuda3std3__45__cpo3endE
	.align		8
        /*0010*/ 	.dword	_ZN66_INTERNAL_0a7204b8_30_flash_fwd_hdim192_fp16_sm80_cu_9d2915ae_32154cuda3std3__45__cpo6cbeginE
	.align		8
        /*0018*/ 	.dword	_ZN66_INTERNAL_0a7204b8_30_flash_fwd_hdim192_fp16_sm80_cu_9d2915ae_32154cuda3std3__45__cpo4cendE
	.align		8
        /*0020*/ 	.dword	_ZN66_INTERNAL_0a7204b8_30_flash_fwd_hdim192_fp16_sm80_cu_9d2915ae_32154cuda3std3__468_GLOBAL__N__0a7204b8_30_flash_fwd_hdim192_fp16_sm80_cu_9d2915ae_32156ignoreE
	.align		8
        /*0028*/ 	.dword	_ZN66_INTERNAL_0a7204b8_30_flash_fwd_hdim192_fp16_sm80_cu_9d2915ae_32154cuda3std3__419piecewise_constructE
	.align		8
        /*0030*/ 	.dword	_ZN66_INTERNAL_0a7204b8_30_flash_fwd_hdim192_fp16_sm80_cu_9d2915ae_32154cuda3std3__48in_placeE
	.align		8
        /*0038*/ 	.dword	_ZN66_INTERNAL_0a7204b8_30_flash_fwd_hdim192_fp16_sm80_cu_9d2915ae_32154cuda3std6ranges3__45__cpo4swapE
	.align		8
        /*0040*/ 	.dword	_ZN66_INTERNAL_0a7204b8_30_flash_fwd_hdim192_fp16_sm80_cu_9d2915ae_32154cuda3std6ranges3__45__cpo9iter_moveE
	.align		8
        /*0048*/ 	.dword	_ZN66_INTERNAL_0a7204b8_30_flash_fwd_hdim192_fp16_sm80_cu_9d2915ae_32154cute7productE
	.align		8
        /*0050*/ 	.dword	_ZN66_INTERNAL_0a7204b8_30_flash_fwd_hdim192_fp16_sm80_cu_9d2915ae_32154cute1_E


//--------------------- .nv.constant0._ZN7cutlass13device_kernelIN5flash19enable_sm80_to_sm89INS1_16FlashAttnFwdSm80INS1_25CollectiveMainloopFwdSm80ILi8ELi1ELb1EN4cute5tupleIJNS5_1CILi128EEENS7_ILi96EEENS7_ILi192EEEEEELi192ENS_6half_tEfNS_4arch4Sm80ELb0ELb0ELb0ELb0ELb0ELb0ELb1ELb0EEENS1_21CollectiveEpilogueFwdINS6_IJS8_SA_S9_EEENS6_IJNS7_ILi1EEESI_SI_EEESC_SE_Li256ELb0ELb1ELb0ELb0EEENS1_19SingleTileSchedulerILb0ELb0ELb1ELi128EEEEEEEEEvNT_6ParamsE --------------------------
	.section	.nv.constant0._ZN7cutlass13device_kernelIN5flash19enable_sm80_to_sm89INS1_16FlashAttnFwdSm80INS1_25CollectiveMainloopFwdSm80ILi8ELi1ELb1EN4cute5tupleIJNS5_1CILi128EEENS7_ILi96EEENS7_ILi192EEEEEELi192ENS_6half_tEfNS_4arch4Sm80ELb0ELb0ELb0ELb0ELb0ELb0ELb1ELb0EEENS1_21CollectiveEpilogueFwdINS6_IJS8_SA_S9_EEENS6_IJNS7_ILi1EEESI_SI_EEESC_SE_Li256ELb0ELb1ELb0ELb0EEENS1_19SingleTileSchedulerILb0ELb0ELb1ELi128EEEEEEEEEvNT_6ParamsE,"a",@progbits
	.sectionflags	@""
	.align	4
.nv.constant0._ZN7cutlass13device_kernelIN5flash19enable_sm80_to_sm89INS1_16FlashAttnFwdSm80INS1_25CollectiveMainloopFwdSm80ILi8ELi1ELb1EN4cute5tupleIJNS5_1CILi128EEENS7_ILi96EEENS7_ILi192EEEEEELi192ENS_6half_tEfNS_4arch4Sm80ELb0ELb0ELb0ELb0ELb0ELb0ELb1ELb0EEENS1_21CollectiveEpilogueFwdINS6_IJS8_SA_S9_EEENS6_IJNS7_ILi1EEESI_SI_EEESC_SE_Li256ELb0ELb1ELb0ELb0EEENS1_19SingleTileSchedulerILb0ELb0ELb1ELi128EEEEEEEEEvNT_6ParamsE:
	.zero		1400


//--------------------- .nv.constant0._ZN7cutlass13device_kernelIN5flash19enable_sm80_to_sm89INS1_16FlashAttnFwdSm80INS1_25CollectiveMainloopFwdSm80ILi8ELi1ELb1EN4cute5tupleIJNS5_1CILi128EEENS7_ILi96EEENS7_ILi192EEEEEELi192ENS_6half_tEfNS_4arch4Sm80ELb0ELb0ELb0ELb1ELb0ELb0ELb1ELb0EEENS1_21CollectiveEpilogueFwdINS6_IJS8_SA_S9_EEENS6_IJNS7_ILi1EEESI_SI_EEESC_SE_Li256ELb1ELb1ELb0ELb0EEENS1_19SingleTileSchedulerILb1ELb0ELb1ELi128EEEEEEEEEvNT_6ParamsE --------------------------
	.section	.nv.constant0._ZN7cutlass13device_kernelIN5flash19enable_sm80_to_sm89INS1_16FlashAttnFwdSm80INS1_25CollectiveMainloopFwdSm80ILi8ELi1ELb1EN4cute5tupleIJNS5_1CILi128EEENS7_ILi96EEENS7_ILi192EEEEEELi192ENS_6half_tEfNS_4arch4Sm80ELb0ELb0ELb0ELb1ELb0ELb0ELb1ELb0EEENS1_21CollectiveEpilogueFwdINS6_IJS8_SA_S9_EEENS6_IJNS7_ILi1EEESI_SI_EEESC_SE_Li256ELb1ELb1ELb0ELb0EEENS1_19SingleTileSchedulerILb1ELb0ELb1ELi128EEEEEEEEEvNT_6ParamsE,"a",@progbits
	.sectionflags	@""
	.align	4
.nv.constant0._ZN7cutlass13device_kernelIN5flash19enable_sm80_to_sm89INS1_16FlashAttnFwdSm80INS1_25CollectiveMainloopFwdSm80ILi8ELi1ELb1EN4cute5tupleIJNS5_1CILi128EEENS7_ILi96EEENS7_ILi192EEEEEELi192ENS_6half_tEfNS_4arch4Sm80ELb0ELb0ELb0ELb1ELb0ELb0ELb1ELb0EEENS1_21CollectiveEpilogueFwdINS6_IJS8_SA_S9_EEENS6_IJNS7_ILi1EEESI_SI_EEESC_SE_Li256ELb1ELb1ELb0ELb0EEENS1_19SingleTileSchedulerILb1ELb0ELb1ELi128EEEEEEEEEvNT_6ParamsE:
	.zero		1400


//--------------------- .nv.constant0._ZN7cutlass13device_kernelIN5flash19enable_sm80_to_sm89INS1_16FlashAttnFwdSm80INS1_25CollectiveMainloopFwdSm80ILi8ELi1ELb0EN4cute5tupleIJNS5_1CILi128EEENS7_ILi64EEENS7_ILi192EEEEEELi192ENS_6half_tEfNS_4arch4Sm80ELb0ELb0ELb0ELb1ELb0ELb1ELb1ELb0EEENS1_21CollectiveEpilogueFwdINS6_IJS8_SA_S9_EEENS6_IJNS7_ILi1EEESI_SI_EEESC_SE_Li256ELb1ELb1ELb0ELb0EEENS1_19SingleTileSchedulerILb1ELb0ELb1ELi128EEEEEEEEEvNT_6ParamsE --------------------------
	.section	.nv.constant0._ZN7cutlass13device_kernelIN5flash19enable_sm80_to_sm89INS1_16FlashAttnFwdSm80INS1_25CollectiveMainloopFwdSm80ILi8ELi1ELb0EN4cute5tupleIJNS5_1CILi128EEENS7_ILi64EEENS7_ILi192EEEEEELi192ENS_6half_tEfNS_4arch4Sm80ELb0ELb0ELb0ELb1ELb0ELb1ELb1ELb0EEENS1_21CollectiveEpilogueFwdINS6_IJS8_SA_S9_EEENS6_IJNS7_ILi1EEESI_SI_EEESC_SE_Li256ELb1ELb1ELb0ELb0EEENS1_19SingleTileSchedulerILb1ELb0ELb1ELi128EEEEEEEEEvNT_6ParamsE,"a",@progbits
	.sectionflags	@""
	.align	4
.nv.constant0._ZN7cutlass13device_kernelIN5flash19enable_sm80_to_sm89INS1_16FlashAttnFwdSm80INS1_25CollectiveMainloopFwdSm80ILi8ELi1ELb0EN4cute5tupleIJNS5_1CILi128EEENS7_ILi64EEENS7_ILi192EEEEEELi192ENS_6half_tEfNS_4arch4Sm80ELb0ELb0ELb0ELb1ELb0ELb1ELb1ELb0EEENS1_21CollectiveEpilogueFwdINS6_IJS8_SA_S9_EEENS6_IJNS7_ILi1EEESI_SI_EEESC_SE_Li256ELb1ELb1ELb0ELb0EEENS1_19SingleTileSchedulerILb1ELb0ELb1ELi128EEEEEEEEEvNT_6ParamsE:
	.zero		1400


//--------------------- .nv.constant0._ZN7cutlass13device_kernelIN5flash19enable_sm80_to_sm89INS1_16FlashAttnFwdSm80INS1_25CollectiveMainloopFwdSm80ILi8ELi1ELb0EN4cute5tupleIJNS5_1CILi128EEENS7_ILi64EEENS7_ILi192EEEEEELi192ENS_6half_tEfNS_4arch4Sm80ELb0ELb1ELb0ELb0ELb0ELb0ELb1ELb0EEENS1_21CollectiveEpilogueFwdINS6_IJS8_SA_S9_EEENS6_IJNS7_ILi1EEESI_SI_EEESC_SE_Li256ELb0ELb1ELb0ELb0EEENS1_19SingleTileSchedulerILb0ELb0ELb1ELi128EEEEEEEEEvNT_6ParamsE --------------------------
	.section	.nv.constant0._ZN7cutlass13device_kernelIN5flash19enable_sm80_to_sm89INS1_16FlashAttnFwdSm80INS1_25CollectiveMainloopFwdSm80ILi8ELi1ELb0EN4cute5tupleIJNS5_1CILi128EEENS7_ILi64EEENS7_ILi192EEEEEELi192ENS_6half_tEfNS_4arch4Sm80ELb0ELb1ELb0ELb0ELb0ELb0ELb1ELb0EEENS1_21CollectiveEpilogueFwdINS6_IJS8_SA_S9_EEENS6_IJNS7_ILi1EEESI_SI_EEESC_SE_Li256ELb0ELb1ELb0ELb0EEENS1_19SingleTileSchedulerILb0ELb0ELb1ELi128EEEEEEEEEvNT_6ParamsE,"a",@progbits
	.sectionflags	@""
	.align	4
.nv.constant0._ZN7cutlass13device_kernelIN5flash19enable_sm80_to_sm89INS1_16FlashAttnFwdSm80INS1_25CollectiveMainloopFwdSm80ILi8ELi1ELb0EN4cute5tupleIJNS5_1CILi128EEENS7_ILi64EEENS7_ILi192EEEEEELi192ENS_6half_tEfNS_4arch4Sm80ELb0ELb1ELb0ELb0ELb0ELb0ELb1ELb0EEENS1_21CollectiveEpilogueFwdINS6_IJS8_SA_S9_EEENS6_IJNS7_ILi1EEESI_SI_EEESC_SE_Li256ELb0ELb1ELb0ELb0EEENS1_19SingleTileSchedulerILb0ELb0ELb1ELi128EEEEEEEEEvNT_6ParamsE:
	.zero		1400


//--------------------- .nv.constant0._ZN7cutlass13device_kernelIN5flash19enable_sm80_to_sm89INS1_16FlashAttnFwdSm80INS1_25CollectiveMainloopFwdSm80ILi8ELi1ELb0EN4cute5tupleIJNS5_1CILi128EEENS7_ILi64EEENS7_ILi192EEEEEELi192ENS_6half_tEfNS_4arch4Sm80ELb0ELb1ELb0ELb1ELb0ELb0ELb1ELb0EEENS1_21CollectiveEpilogueFwdINS6_IJS8_SA_S9_EEENS6_IJNS7_ILi1EEESI_SI_EEESC_SE_Li256ELb1ELb1ELb0ELb0EEENS1_19SingleTileSchedulerILb1ELb0ELb1ELi128EEEEEEEEEvNT_6ParamsE --------------------------
	.section	.nv.constant0._ZN7cutlass13device_kernelIN5flash19enable_sm80_to_sm89INS1_16FlashAttnFwdSm80INS1_25CollectiveMainloopFwdSm80ILi8ELi1ELb0EN4cute5tupleIJNS5_1CILi128EEENS7_ILi64EEENS7_ILi192EEEEEELi192ENS_6half_tEfNS_4arch4Sm80ELb0ELb1ELb0ELb1ELb0ELb0ELb1ELb0EEENS1_21CollectiveEpilogueFwdINS6_IJS8_SA_S9_EEENS6_IJNS7_ILi1EEESI_SI_EEESC_SE_Li256ELb1ELb1ELb0ELb0EEENS1_19SingleTileSchedulerILb1ELb0ELb1ELi128EEEEEEEEEvNT_6ParamsE,"a",@progbits
	.sectionflags	@""
	.align	4
.nv.constant0._ZN7cutlass13device_kernelIN5flash19enable_sm80_to_sm89INS1_16FlashAttnFwdSm80INS1_25CollectiveMainloopFwdSm80ILi8ELi1ELb0EN4cute5tupleIJNS5_1CILi128EEENS7_ILi64EEENS7_ILi192EEEEEELi192ENS_6half_tEfNS_4arch4Sm80ELb0ELb1ELb0ELb1ELb0ELb0ELb1ELb0EEENS1_21CollectiveEpilogueFwdINS6_IJS8_SA_S9_EEENS6_IJNS7_ILi1EEESI_SI_EEESC_SE_Li256ELb1ELb1ELb0ELb0EEENS1_19SingleTileSchedulerILb1ELb0ELb1ELi128EEEEEEEEEvNT_6ParamsE:
	.zero		1400


//--------------------- .nv.constant0._ZN7cutlass13device_kernelIN5flash19enable_sm80_to_sm89INS1_16FlashAttnFwdSm80INS1_25CollectiveMainloopFwdSm80ILi8ELi1ELb0EN4cute5tupleIJNS5_1CILi128EEENS7_ILi64EEENS7_ILi192EEEEEELi192ENS_6half_tEfNS_4arch4Sm80ELb0ELb1ELb0ELb1ELb0ELb1ELb1ELb0EEENS1_21CollectiveEpilogueFwdINS6_IJS8_SA_S9_EEENS6_IJNS7_ILi1EEESI_SI_EEESC_SE_Li256ELb1ELb1ELb0ELb0EEENS1_19SingleTileSchedulerILb1ELb0ELb1ELi128EEEEEEEEEvNT_6ParamsE --------------------------
	.section	.nv.constant0._ZN7cutlass13device_kernelIN5flash19enable_sm80_to_sm89INS1_16FlashAttnFwdSm80INS1_25CollectiveMainloopFwdSm80ILi8ELi1ELb0EN4cute5tupleIJNS5_1CILi128EEENS7_ILi64EEENS7_ILi192EEEEEELi192ENS_6half_tEfNS_4arch4Sm80ELb0ELb1ELb0ELb1ELb0ELb1ELb1ELb0EEENS1_21CollectiveEpilogueFwdINS6_IJS8_SA_S9_EEENS6_IJNS7_ILi1EEESI_SI_EEESC_SE_Li256ELb1ELb1ELb0ELb0EEENS1_19SingleTileSchedulerILb1ELb0ELb1ELi128EEEEEEEEEvNT_6ParamsE,"a",@progbits
	.sectionflags	@""
	.align	4
.nv.constant0._ZN7cutlass13device_kernelIN5flash19enable_sm80_to_sm89INS1_16FlashAttnFwdSm80INS1_25CollectiveMainloopFwdSm80ILi8ELi1ELb0EN4cute5tupleIJNS5_1CILi128EEENS7_ILi64EEENS7_ILi192EEEEEELi192ENS_6half_tEfNS_4arch4Sm80ELb0ELb1ELb0ELb1ELb0ELb1ELb1ELb0EEENS1_21CollectiveEpilogueFwdINS6_IJS8_SA_S9_EEENS6_IJNS7_ILi1EEESI_SI_EEESC_SE_Li256ELb1ELb1ELb0ELb0EEENS1_19SingleTileSchedulerILb1ELb0ELb1ELi128EEEEEEEEEvNT_6ParamsE:
	.zero		1400


//--------------------- .nv.constant0._ZN7cutlass13device_kernelIN5flash19enable_sm80_to_sm89INS1_16FlashAttnFwdSm80INS1_25CollectiveMainloopFwdSm80ILi8ELi1ELb1EN4cute5tupleIJNS5_1CILi128EEENS7_ILi96EEENS7_ILi192EEEEEELi192ENS_6half_tEfNS_4arch4Sm80ELb1ELb0ELb0ELb0ELb0ELb0ELb1ELb0EEENS1_21CollectiveEpilogueFwdINS6_IJS8_SA_S9_EEENS6_IJNS7_ILi1EEESI_SI_EEESC_SE_Li256ELb0ELb1ELb0ELb0EEENS1_30DynamicPersistentTileSchedulerILi256ELi256ELb0ELb1ELb0EEEEEEEEEvNT_6ParamsE --------------------------
	.section	.nv.constant0._ZN7cutlass13device_kernelIN5flash19enable_sm80_to_sm89INS1_16FlashAttnFwdSm80INS1_25CollectiveMainloopFwdSm80ILi8ELi1ELb1EN4cute5tupleIJNS5_1CILi128EEENS7_ILi96EEENS7_ILi192EEEEEELi192ENS_6half_tEfNS_4arch4Sm80ELb1ELb0ELb0ELb0ELb0ELb0ELb1ELb0EEENS1_21CollectiveEpilogueFwdINS6_IJS8_SA_S9_EEENS6_IJNS7_ILi1EEESI_SI_EEESC_SE_Li256ELb0ELb1ELb0ELb0EEENS1_30DynamicPersistentTileSchedulerILi256ELi256ELb0ELb1ELb0EEEEEEEEEvNT_6ParamsE,"a",@progbits
	.sectionflags	@""
	.align	4
.nv.constant0._ZN7cutlass13device_kernelIN5flash19enable_sm80_to_sm89INS1_16FlashAttnFwdSm80INS1_25CollectiveMainloopFwdSm80ILi8ELi1ELb1EN4cute5tupleIJNS5_1CILi128EEENS7_ILi96EEENS7_ILi192EEEEEELi192ENS_6half_tEfNS_4arch4Sm80ELb1ELb0ELb0ELb0ELb0ELb0ELb1ELb0EEENS1_21CollectiveEpilogueFwdINS6_IJS8_SA_S9_EEENS6_IJNS7_ILi1EEESI_SI_EEESC_SE_Li256ELb0ELb1ELb0ELb0EEENS1_30DynamicPersistentTileSchedulerILi256ELi256ELb0ELb1ELb0EEEEEEEEEvNT_6ParamsE:
	.zero		1416


//--------------------- .nv.constant0._ZN7cutlass13device_kernelIN5flash19enable_sm80_to_sm89INS1_16FlashAttnFwdSm80INS1_25CollectiveMainloopFwdSm80ILi8ELi1ELb1EN4cute5tupleIJNS5_1CILi128EEENS7_ILi96EEENS7_ILi192EEEEEELi192ENS_6half_tEfNS_4arch4Sm80ELb1ELb0ELb0ELb1ELb0ELb0ELb1ELb0EEENS1_21CollectiveEpilogueFwdINS6_IJS8_SA_S9_EEENS6_IJNS7_ILi1EEESI_SI_EEESC_SE_Li256ELb1ELb1ELb0ELb0EEENS1_19SingleTileSchedulerILb1ELb0ELb1ELi128EEEEEEEEEvNT_6ParamsE --------------------------
	.section	.nv.constant0._ZN7cutlass13device_kernelIN5flash19enable_sm80_to_sm89INS1_16FlashAttnFwdSm80INS1_25CollectiveMainloopFwdSm80ILi8ELi1ELb1EN4cute5tupleIJNS5_1CILi128EEENS7_ILi96EEENS7_ILi192EEEEEELi192ENS_6half_tEfNS_4arch4Sm80ELb1ELb0ELb0ELb1ELb0ELb0ELb1ELb0EEENS1_21CollectiveEpilogueFwdINS6_IJS8_SA_S9_EEENS6_IJNS7_ILi1EEESI_SI_EEESC_SE_Li256ELb1ELb1ELb0ELb0EEENS1_19SingleTileSchedulerILb1ELb0ELb1ELi128EEEEEEEEEvNT_6ParamsE,"a",@progbits
	.sectionflags	@""
	.align	4
.nv.constant0._ZN7cutlass13device_kernelIN5flash19enable_sm80_to_sm89INS1_16FlashAttnFwdSm80INS1_25CollectiveMainloopFwdSm80ILi8ELi1ELb1EN4cute5tupleIJNS5_1CILi128EEENS7_ILi96EEENS7_ILi192EEEEEELi192ENS_6half_tEfNS_4arch4Sm80ELb1ELb0ELb0ELb1ELb0ELb0ELb1ELb0EEENS1_21CollectiveEpilogueFwdINS6_IJS8_SA_S9_EEENS6_IJNS7_ILi1EEESI_SI_EEESC_SE_Li256ELb1ELb1ELb0ELb0EEENS1_19SingleTileSchedulerILb1ELb0ELb1ELi128EEEEEEEEEvNT_6ParamsE:
	.zero		1400


//--------------------- .nv.constant0._ZN7cutlass13device_kernelIN5flash19enable_sm80_to_sm89INS1_16FlashAttnFwdSm80INS1_25CollectiveMainloopFwdSm80ILi8ELi1ELb0EN4cute5tupleIJNS5_1CILi128EEENS7_ILi64EEENS7_ILi192EEEEEELi192ENS_6half_tEfNS_4arch4Sm80ELb1ELb0ELb0ELb1ELb0ELb1ELb1ELb0EEENS1_21CollectiveEpilogueFwdINS6_IJS8_SA_S9_EEENS6_IJNS7_ILi1EEESI_SI_EEESC_SE_Li256ELb1ELb1ELb0ELb0EEENS1_19SingleTileSchedulerILb1ELb0ELb1ELi128EEEEEEEEEvNT_6ParamsE --------------------------
	.section	.nv.constant0._ZN7cutlass13device_kernelIN5flash19enable_sm80_to_sm89INS1_16FlashAttnFwdSm80INS1_25CollectiveMainloopFwdSm80ILi8ELi1ELb0EN4cute5tupleIJNS5_1CILi128EEENS7_ILi64EEENS7_ILi192EEEEEELi192ENS_6half_tEfNS_4arch4Sm80ELb1ELb0ELb0ELb1ELb0ELb1ELb1ELb0EEENS1_21CollectiveEpilogueFwdINS6_IJS8_SA_S9_EEENS6_IJNS7_ILi1EEESI_SI_EEESC_SE_Li256ELb1ELb1ELb0ELb0EEENS1_19SingleTileSchedulerILb1ELb0ELb1ELi128EEEEEEEEEvNT_6ParamsE,"a",@progbits
	.sectionflags	@""
	.align	4
.nv.constant0._ZN7cutlass13device_kernelIN5flash19enable_sm80_to_sm89INS1_16FlashAttnFwdSm80INS1_25CollectiveMainloopFwdSm80ILi8ELi1ELb0EN4cute5tupleIJNS5_1CILi128EEENS7_ILi64EEENS7_ILi192EEEEEELi192ENS_6half_tEfNS_4arch4Sm80ELb1ELb0ELb0ELb1ELb0ELb1ELb1ELb0EEENS1_21CollectiveEpilogueFwdINS6_IJS8_SA_S9_EEENS6_IJNS7_ILi1EEESI_SI_EEESC_SE_Li256ELb1ELb1ELb0ELb0EEENS1_19SingleTileSchedulerILb1ELb0ELb1ELi128EEEEEEEEEvNT_6ParamsE:
	.zero		1400


//--------------------- .nv.constant0._ZN7cutlass13device_kernelIN5flash19enable_sm80_to_sm89INS1_16FlashAttnFwdSm80INS1_25CollectiveMainloopFwdSm80ILi8ELi2ELb1EN4cute5tupleIJNS5_1CILi128EEENS7_ILi96EEENS7_ILi192EEEEEELi192ENS_6half_tEfNS_4arch4Sm80ELb0ELb0ELb0ELb0ELb0ELb0ELb1ELb0EEENS1_21CollectiveEpilogueFwdINS6_IJS8_SA_S9_EEENS6_IJNS7_ILi1EEESI_SI_EEESC_SE_Li256ELb0ELb1ELb0ELb0EEENS1_19SingleTileSchedulerILb0ELb0ELb1ELi128EEEEEEEEEvNT_6ParamsE --------------------------
	.section	.nv.constant0._ZN7cutlass13device_kernelIN5flash19enable_sm80_to_sm89INS1_16FlashAttnFwdSm80INS1_25CollectiveMainloopFwdSm80ILi8ELi2ELb1EN4cute5tupleIJNS5_1CILi128EEENS7_ILi96EEENS7_ILi192EEEEEELi192ENS_6half_tEfNS_4arch4Sm80ELb0ELb0ELb0ELb0ELb0ELb0ELb1ELb0EEENS1_21CollectiveEpilogueFwdINS6_IJS8_SA_S9_EEENS6_IJNS7_ILi1EEESI_SI_EEESC_SE_Li256ELb0ELb1ELb0ELb0EEENS1_19SingleTileSchedulerILb0ELb0ELb1ELi128EEEEEEEEEvNT_6ParamsE,"a",@progbits
	.sectionflags	@""
	.align	4
.nv.constant0._ZN7cutlass13device_kernelIN5flash19enable_sm80_to_sm89INS1_16FlashAttnFwdSm80INS1_25CollectiveMainloopFwdSm80ILi8ELi2ELb1EN4cute5tupleIJNS5_1CILi128EEENS7_ILi96EEENS7_ILi192EEEEEELi192ENS_6half_tEfNS_4arch4Sm80ELb0ELb0ELb0ELb0ELb0ELb0ELb1ELb0EEENS1_21CollectiveEpilogueFwdINS6_IJS8_SA_S9_EEENS6_IJNS7_ILi1EEESI_SI_EEESC_SE_Li256ELb0ELb1ELb0ELb0EEENS1_19SingleTileSchedulerILb0ELb0ELb1ELi128EEEEEEEEEvNT_6ParamsE:
	.zero		1400


//--------------------- .nv.constant0._ZN7cutlass13device_kernelIN5flash19enable_sm80_to_sm89INS1_16FlashAttnFwdSm80INS1_25CollectiveMainloopFwdSm80ILi8ELi2ELb1EN4cute5tupleIJNS5_1CILi128EEENS7_ILi96EEENS7_ILi192EEEEEELi192ENS_6half_tEfNS_4arch4Sm80ELb0ELb0ELb0ELb1ELb0ELb0ELb1ELb0EEENS1_21CollectiveEpilogueFwdINS6_IJS8_SA_S9_EEENS6_IJNS7_ILi1EEESI_SI_EEESC_SE_Li256ELb1ELb1ELb0ELb0EEENS1_19SingleTileSchedulerILb1ELb0ELb1ELi128EEEEEEEEEvNT_6ParamsE --------------------------
	.section	.nv.constant0._ZN7cutlass13device_kernelIN5flash19enable_sm80_to_sm89INS1_16FlashAttnFwdSm80INS1_25CollectiveMainloopFwdSm80ILi8ELi2ELb1EN4cute5tupleIJNS5_1CILi128EEENS7_ILi96EEENS7_ILi192EEEEEELi192ENS_6half_tEfNS_4arch4Sm80ELb0ELb0ELb0ELb1ELb0ELb0ELb1ELb0EEENS1_21CollectiveEpilogueFwdINS6_IJS8_SA_S9_EEENS6_IJNS7_ILi1EEESI_SI_EEESC_SE_Li256ELb1ELb1ELb0ELb0EEENS1_19SingleTileSchedulerILb1ELb0ELb1ELi128EEEEEEEEEvNT_6ParamsE,"a",@progbits
	.sectionflags	@""
	.align	4
.nv.constant0._ZN7cutlass13device_kernelIN5flash19enable_sm80_to_sm89INS1_16FlashAttnFwdSm80INS1_25CollectiveMainloopFwdSm80ILi8ELi2ELb1EN4cute5tupleIJNS5_1CILi128EEENS7_ILi96EEENS7_ILi192EEEEEELi192ENS_6half_tEfNS_4arch4Sm80ELb0ELb0ELb0ELb1ELb0ELb0ELb1ELb0EEENS1_21CollectiveEpilogueFwdINS6_IJS8_SA_S9_EEENS6_IJNS7_ILi1EEESI_SI_EEESC_SE_Li256ELb1ELb1ELb0ELb0EEENS1_19SingleTileSchedulerILb1ELb0ELb1ELi128EEEEEEEEEvNT_6ParamsE:
	.zero		1400


//--------------------- .nv.constant0._ZN7cutlass13device_kernelIN5flash19enable_sm80_to_sm89INS1_16FlashAttnFwdSm80INS1_25CollectiveMainloopFwdSm80ILi8ELi2ELb0EN4cute5tupleIJNS5_1CILi128EEENS7_ILi64EEENS7_ILi192EEEEEELi192ENS_6half_tEfNS_4arch4Sm80ELb0ELb0ELb0ELb1ELb0ELb1ELb1ELb0EEENS1_21CollectiveEpilogueFwdINS6_IJS8_SA_S9_EEENS6_IJNS7_ILi1EEESI_SI_EEESC_SE_Li256ELb1ELb1ELb0ELb0EEENS1_19SingleTileSchedulerILb1ELb0ELb1ELi128EEEEEEEEEvNT_6ParamsE --------------------------
	.section	.nv.constant0._ZN7cutlass13device_kernelIN5flash19enable_sm80_to_sm89INS1_16FlashAttnFwdSm80INS1_25CollectiveMainloopFwdSm80ILi8ELi2ELb0EN4cute5tupleIJNS5_1CILi128EEENS7_ILi64EEENS7_ILi192EEEEEELi192ENS_6half_tEfNS_4arch4Sm80ELb0ELb0ELb0ELb1ELb0ELb1ELb1ELb0EEENS1_21CollectiveEpilogueFwdINS6_IJS8_SA_S9_EEENS6_IJNS7_ILi1EEESI_SI_EEESC_SE_Li256ELb1ELb1ELb0ELb0EEENS1_19SingleTileSchedulerILb1ELb0ELb1ELi128EEEEEEEEEvNT_6ParamsE,"a",@progbits
	.sectionflags	@""
	.align	4
.nv.constant0._ZN7cutlass13device_kernelIN5flash19enable_sm80_to_sm89INS1_16FlashAttnFwdSm80INS1_25CollectiveMainloopFwdSm80ILi8ELi2ELb0EN4cute5tupleIJNS5_1CILi128EEENS7_ILi64EEENS7_ILi192EEEEEELi192ENS_6half_tEfNS_4arch4Sm80ELb0ELb0ELb0ELb1ELb0ELb1ELb1ELb0EEENS1_21CollectiveEpilogueFwdINS6_IJS8_SA_S9_EEENS6_IJNS7_ILi1EEESI_SI_EEESC_SE_Li256ELb1ELb1ELb0ELb0EEENS1_19SingleTileSchedulerILb1ELb0ELb1ELi128EEEEEEEEEvNT_6ParamsE:
	.zero		1400


//--------------------- .nv.constant0._ZN7cutlass13device_kernelIN5flash19enable_sm80_to_sm89INS1_16FlashAttnFwdSm80INS1_25CollectiveMainloopFwdSm80ILi8ELi2ELb0EN4cute5tupleIJNS5_1CILi128EEENS7_ILi64EEENS7_ILi192EEEEEELi192ENS_6half_tEfNS_4arch4Sm80ELb0ELb1ELb0ELb0ELb0ELb0ELb1ELb0EEENS1_21CollectiveEpilogueFwdINS6_IJS8_SA_S9_EEENS6_IJNS7_ILi1EEESI_SI_EEESC_SE_Li256ELb0ELb1ELb0ELb0EEENS1_19SingleTileSchedulerILb0ELb0ELb1ELi128EEEEEEEEEvNT_6ParamsE --------------------------
	.section	.nv.constant0._ZN7cutlass13device_kernelIN5flash19enable_sm80_to_sm89INS1_16FlashAttnFwdSm80INS1_25CollectiveMainloopFwdSm80ILi8ELi2ELb0EN4cute5tupleIJNS5_1CILi128EEENS7_ILi64EEENS7_ILi192EEEEEELi192ENS_6half_tEfNS_4arch4Sm80ELb0ELb1ELb0ELb0ELb0ELb0ELb1ELb0EEENS1_21CollectiveEpilogueFwdINS6_IJS8_SA_S9_EEENS6_IJNS7_ILi1EEESI_SI_EEESC_SE_Li256ELb0ELb1ELb0ELb0EEENS1_19SingleTileSchedulerILb0ELb0ELb1ELi128EEEEEEEEEvNT_6ParamsE,"a",@progbits
	.sectionflags	@""
	.align	4
.nv.constant0._ZN7cutlass13device_kernelIN5flash19enable_sm80_to_sm89INS1_16FlashAttnFwdSm80INS1_25CollectiveMainloopFwdSm80ILi8ELi2ELb0EN4cute5tupleIJNS5_1CILi128EEENS7_ILi64EEENS7_ILi192EEEEEELi192ENS_6half_tEfNS_4arch4Sm80ELb0ELb1ELb0ELb0ELb0ELb0ELb1ELb0EEENS1_21CollectiveEpilogueFwdINS6_IJS8_SA_S9_EEENS6_IJNS7_ILi1EEESI_SI_EEESC_SE_Li256ELb0ELb1ELb0ELb0EEENS1_19SingleTileSchedulerILb0ELb0ELb1ELi128EEEEEEEEEvNT_6ParamsE:
	.zero		1400


//--------------------- .nv.constant0._ZN7cutlass13device_kernelIN5flash19enable_sm80_to_sm89INS1_16FlashAttnFwdSm80INS1_25CollectiveMainloopFwdSm80ILi8ELi2ELb0EN4cute5tupleIJNS5_1CILi128EEENS7_ILi64EEENS7_ILi192EEEEEELi192ENS_6half_tEfNS_4arch4Sm80ELb0ELb1ELb0ELb1ELb0ELb0ELb1ELb0EEENS1_21CollectiveEpilogueFwdINS6_IJS8_SA_S9_EEENS6_IJNS7_ILi1EEESI_SI_EEESC_SE_Li256ELb1ELb1ELb0ELb0EEENS1_19SingleTileSchedulerILb1ELb0ELb1ELi128EEEEEEEEEvNT_6ParamsE --------------------------
	.section	.nv.constant0._ZN7cutlass13device_kernelIN5flash19enable_sm80_to_sm89INS1_16FlashAttnFwdSm80INS1_25CollectiveMainloopFwdSm80ILi8ELi2ELb0EN4cute5tupleIJNS5_1CILi128EEENS7_ILi64EEENS7_ILi192EEEEEELi192ENS_6half_tEfNS_4arch4Sm80ELb0ELb1ELb0ELb1ELb0ELb0ELb1ELb0EEENS1_21CollectiveEpilogueFwdINS6_IJS8_SA_S9_EEENS6_IJNS7_ILi1EEESI_SI_EEESC_SE_Li256ELb1ELb1ELb0ELb0EEENS1_19SingleTileSchedulerILb1ELb0ELb1ELi128EEEEEEEEEvNT_6ParamsE,"a",@progbits
	.sectionflags	@""
	.align	4
.nv.constant0._ZN7cutlass13device_kernelIN5flash19enable_sm80_to_sm89INS1_16FlashAttnFwdSm80INS1_25CollectiveMainloopFwdSm80ILi8ELi2ELb0EN4cute5tupleIJNS5_1CILi128EEENS7_ILi64EEENS7_ILi192EEEEEELi192ENS_6half_tEfNS_4arch4Sm80ELb0ELb1ELb0ELb1ELb0ELb0ELb1ELb0EEENS1_21CollectiveEpilogueFwdINS6_IJS8_SA_S9_EEENS6_IJNS7_ILi1EEESI_SI_EEESC_SE_Li256ELb1ELb1ELb0ELb0EEENS1_19SingleTileSchedulerILb1ELb0ELb1ELi128EEEEEEEEEvNT_6ParamsE:
	.zero		1400


//--------------------- .nv.constant0._ZN7cutlass13device_kernelIN5flash19enable_sm80_to_sm89INS1_16FlashAttnFwdSm80INS1_25CollectiveMainloopFwdSm80ILi8ELi2ELb0EN4cute5tupleIJNS5_1CILi128EEENS7_ILi64EEENS7_ILi192EEEEEELi192ENS_6half_tEfNS_4arch4Sm80ELb0ELb1ELb0ELb1ELb0ELb1ELb1ELb0EEENS1_21CollectiveEpilogueFwdINS6_IJS8_SA_S9_EEENS6_IJNS7_ILi1EEESI_SI_EEESC_SE_Li256ELb1ELb1ELb0ELb0EEENS1_19SingleTileSchedulerILb1ELb0ELb1ELi128EEEEEEEEEvNT_6ParamsE --------------------------
	.section	.nv.constant0._ZN7cutlass13device_kernelIN5flash19enable_sm80_to_sm89INS1_16FlashAttnFwdSm80INS1_25CollectiveMainloopFwdSm80ILi8ELi2ELb0EN4cute5tupleIJNS5_1CILi128EEENS7_ILi64EEENS7_ILi192EEEEEELi192ENS_6half_tEfNS_4arch4Sm80ELb0ELb1ELb0ELb1ELb0ELb1ELb1ELb0EEENS1_21CollectiveEpilogueFwdINS6_IJS8_SA_S9_EEENS6_IJNS7_ILi1EEESI_SI_EEESC_SE_Li256ELb1ELb1ELb0ELb0EEENS1_19SingleTileSchedulerILb1ELb0ELb1ELi128EEEEEEEEEvNT_6ParamsE,"a",@progbits
	.sectionflags	@""
	.align	4
.nv.constant0._ZN7cutlass13device_kernelIN5flash19enable_sm80_to_sm89INS1_16FlashAttnFwdSm80INS1_25CollectiveMainloopFwdSm80ILi8ELi2ELb0EN4cute5tupleIJNS5_1CILi128EEENS7_ILi64EEENS7_ILi192EEEEEELi192ENS_6half_tEfNS_4arch4Sm80ELb0ELb1ELb0ELb1ELb0ELb1ELb1ELb0EEENS1_21CollectiveEpilogueFwdINS6_IJS8_SA_S9_EEENS6_IJNS7_ILi1EEESI_SI_EEESC_SE_Li256ELb1ELb1ELb0ELb0EEENS1_19SingleTileSchedulerILb1ELb0ELb1ELi128EEEEEEEEEvNT_6ParamsE:
	.zero		1400


//--------------------- .nv.constant0._ZN7cutlass13device_kernelIN5flash19enable_sm80_to_sm89INS1_16FlashAttnFwdSm80INS1_25CollectiveMainloopFwdSm80ILi8ELi2ELb1EN4cute5tupleIJNS5_1CILi128EEENS7_ILi96EEENS7_ILi192EEEEEELi192ENS_6half_tEfNS_4arch4Sm80ELb1ELb0ELb0ELb0ELb0ELb0ELb1ELb0EEENS1_21CollectiveEpilogueFwdINS6_IJS8_SA_S9_EEENS6_IJNS7_ILi1EEESI_SI_EEESC_SE_Li256ELb0ELb1ELb0ELb0EEENS1_30DynamicPersistentTileSchedulerILi256ELi256ELb0ELb1ELb0EEEEEEEEEvNT_6ParamsE --------------------------
	.section	.nv.constant0._ZN7cutlass13device_kernelIN5flash19enable_sm80_to_sm89INS1_16FlashAttnFwdSm80INS1_25CollectiveMainloopFwdSm80ILi8ELi2ELb1EN4cute5tupleIJNS5_1CILi128EEENS7_ILi96EEENS7_ILi192EEEEEELi192ENS_6half_tEfNS_4arch4Sm80ELb1ELb0ELb0ELb0ELb0ELb0ELb1ELb0EEENS1_21CollectiveEpilogueFwdINS6_IJS8_SA_S9_EEENS6_IJNS7_ILi1EEESI_SI_EEESC_SE_Li256ELb0ELb1ELb0ELb0EEENS1_30DynamicPersistentTileSchedulerILi256ELi256ELb0ELb1ELb0EEEEEEEEEvNT_6ParamsE,"a",@progbits
	.sectionflags	@""
	.align	4
.nv.constant0._ZN7cutlass13device_kernelIN5flash19enable_sm80_to_sm89INS1_16FlashAttnFwdSm80INS1_25CollectiveMainloopFwdSm80ILi8ELi2ELb1EN4cute5tupleIJNS5_1CILi128EEENS7_ILi96EEENS7_ILi192EEEEEELi192ENS_6half_tEfNS_4arch4Sm80ELb1ELb0ELb0ELb0ELb0ELb0ELb1ELb0EEENS1_21CollectiveEpilogueFwdINS6_IJS8_SA_S9_EEENS6_IJNS7_ILi1EEESI_SI_EEESC_SE_Li256ELb0ELb1ELb0ELb0EEENS1_30DynamicPersistentTileSchedulerILi256ELi256ELb0ELb1ELb0EEEEEEEEEvNT_6ParamsE:
	.zero		1416


//--------------------- .nv.constant0._ZN7cutlass13device_kernelIN5flash19enable_sm80_to_sm89INS1_16FlashAttnFwdSm80INS1_25CollectiveMainloopFwdSm80ILi8ELi2ELb1EN4cute5tupleIJNS5_1CILi128EEENS7_ILi96EEENS7_ILi192EEEEEELi192ENS_6half_tEfNS_4arch4Sm80ELb1ELb0ELb0ELb1ELb0ELb0ELb1ELb0EEENS1_21CollectiveEpilogueFwdINS6_IJS8_SA_S9_EEENS6_IJNS7_ILi1EEESI_SI_EEESC_SE_Li256ELb1ELb1ELb0ELb0EEENS1_19SingleTileSchedulerILb1ELb0ELb1ELi128EEEEEEEEEvNT_6ParamsE --------------------------
	.section	.nv.constant0._ZN7cutlass13device_kernelIN5flash19enable_sm80_to_sm89INS1_16FlashAttnFwdSm80INS1_25CollectiveMainloopFwdSm80ILi8ELi2ELb1EN4cute5tupleIJNS5_1CILi128EEENS7_ILi96EEENS7_ILi192EEEEEELi192ENS_6half_tEfNS_4arch4Sm80ELb1ELb0ELb0ELb1ELb0ELb0ELb1ELb0EEENS1_21CollectiveEpilogueFwdINS6_IJS8_SA_S9_EEENS6_IJNS7_ILi1EEESI_SI_EEESC_SE_Li256ELb1ELb1ELb0ELb0EEENS1_19SingleTileSchedulerILb1ELb0ELb1ELi128EEEEEEEEEvNT_6ParamsE,"a",@progbits
	.sectionflags	@""
	.align	4
.nv.constant0._ZN7cutlass13device_kernelIN5flash19enable_sm80_to_sm89INS1_16FlashAttnFwdSm80INS1_25CollectiveMainloopFwdSm80ILi8ELi2ELb1EN4cute5tupleIJNS5_1CILi128EEENS7_ILi96EEENS7_ILi192EEEEEELi192ENS_6half_tEfNS_4arch4Sm80ELb1ELb0ELb0ELb1ELb0ELb0ELb1ELb0EEENS1_21CollectiveEpilogueFwdINS6_IJS8_SA_S9_EEENS6_IJNS7_ILi1EEESI_SI_EEESC_SE_Li256ELb1ELb1ELb0ELb0EEENS1_19SingleTileSchedulerILb1ELb0ELb1ELi128EEEEEEEEEvNT_6ParamsE:
	.zero		1400


//--------------------- .nv.constant0._ZN7cutlass13device_kernelIN5flash19enable_sm80_to_sm89INS1_16FlashAttnFwdSm80INS1_25CollectiveMainloopFwdSm80ILi8ELi2ELb0EN4cute5tupleIJNS5_1CILi128EEENS7_ILi64EEENS7_ILi192EEEEEELi192ENS_6half_tEfNS_4arch4Sm80ELb1ELb0ELb0ELb1ELb0ELb1ELb1ELb0EEENS1_21CollectiveEpilogueFwdINS6_IJS8_SA_S9_EEENS6_IJNS7_ILi1EEESI_SI_EEESC_SE_Li256ELb1ELb1ELb0ELb0EEENS1_19SingleTileSchedulerILb1ELb0ELb1ELi128EEEEEEEEEvNT_6ParamsE --------------------------
	.section	.nv.constant0._ZN7cutlass13device_kernelIN5flash19enable_sm80_to_sm89INS1_16FlashAttnFwdSm80INS1_25CollectiveMainloopFwdSm80ILi8ELi2ELb0EN4cute5tupleIJNS5_1CILi128EEENS7_ILi64EEENS7_ILi192EEEEEELi192ENS_6half_tEfNS_4arch4Sm80ELb1ELb0ELb0ELb1ELb0ELb1ELb1ELb0EEENS1_21CollectiveEpilogueFwdINS6_IJS8_SA_S9_EEENS6_IJNS7_ILi1EEESI_SI_EEESC_SE_Li256ELb1ELb1ELb0ELb0EEENS1_19SingleTileSchedulerILb1ELb0ELb1ELi128EEEEEEEEEvNT_6ParamsE,"a",@progbits
	.sectionflags	@""
	.align	4
.nv.constant0._ZN7cutlass13device_kernelIN5flash19enable_sm80_to_sm89INS1_16FlashAttnFwdSm80INS1_25CollectiveMainloopFwdSm80ILi8ELi2ELb0EN4cute5tupleIJNS5_1CILi128EEENS7_ILi64EEENS7_ILi192EEEEEELi192ENS_6half_tEfNS_4arch4Sm80ELb1ELb0ELb0ELb1ELb0ELb1ELb1ELb0EEENS1_21CollectiveEpilogueFwdINS6_IJS8_SA_S9_EEENS6_IJNS7_ILi1EEESI_SI_EEESC_SE_Li256ELb1ELb1ELb0ELb0EEENS1_19SingleTileSchedulerILb1ELb0ELb1ELi128EEEEEEEEEvNT_6ParamsE:
	.zero		1400


//--------------------- .text._ZN7cutlass13device_kernelIN5flash19enable_sm80_to_sm89INS1_16FlashAttnFwdSm80INS1_25CollectiveMainloopFwdSm80ILi8ELi1ELb1EN4cute5tupleIJNS5_1CILi128EEENS7_ILi96EEENS7_ILi192EEEEEELi192ENS_6half_tEfNS_4arch4Sm80ELb0ELb0ELb0ELb0ELb0ELb0ELb1ELb0EEENS1_21CollectiveEpilogueFwdINS6_IJS8_SA_S9_EEENS6_IJNS7_ILi1EEESI_SI_EEESC_SE_Li256ELb0ELb1ELb0ELb0EEENS1_19SingleTileSchedulerILb0ELb0ELb1ELi128EEEEEEEEEvNT_6ParamsE --------------------------
	.section	.text._ZN7cutlass13device_kernelIN5flash19enable_sm80_to_sm89INS1_16FlashAttnFwdSm80INS1_25CollectiveMainloopFwdSm80ILi8ELi1ELb1EN4cute5tupleIJNS5_1CILi128EEENS7_ILi96EEENS7_ILi192EEEEEELi192ENS_6half_tEfNS_4arch4Sm80ELb0ELb0ELb0ELb0ELb0ELb0ELb1ELb0EEENS1_21CollectiveEpilogueFwdINS6_IJS8_SA_S9_EEENS6_IJNS7_ILi1EEESI_SI_EEESC_SE_Li256ELb0ELb1ELb0ELb0EEENS1_19SingleTileSchedulerILb0ELb0ELb1ELi128EEEEEEEEEvNT_6ParamsE,"ax",@progbits
	.sectioninfo	@"SHI_REGISTERS=255"
	.align	128
.text._ZN7cutlass13device_kernelIN5flash19enable_sm80_to_sm89INS1_16FlashAttnFwdSm80INS1_25CollectiveMainloopFwdSm80ILi8ELi1ELb1EN4cute5tupleIJNS5_1CILi128EEENS7_ILi96EEENS7_ILi192EEEEEELi192ENS_6half_tEfNS_4arch4Sm80ELb0ELb0ELb0ELb0ELb0ELb0ELb1ELb0EEENS1_21CollectiveEpilogueFwdINS6_IJS8_SA_S9_EEENS6_IJNS7_ILi1EEESI_SI_EEESC_SE_Li256ELb0ELb1ELb0ELb0EEENS1_19SingleTileSchedulerILb0ELb0ELb1ELi128EEEEEEEEEvNT_6ParamsE:
        .type           _ZN7cutlass13device_kernelIN5flash19enable_sm80_to_sm89INS1_16FlashAttnFwdSm80INS1_25CollectiveMainloopFwdSm80ILi8ELi1ELb1EN4cute5tupleIJNS5_1CILi128EEENS7_ILi96EEENS7_ILi192EEEEEELi192ENS_6half_tEfNS_4arch4Sm80ELb0ELb0ELb0ELb0ELb0ELb0ELb1ELb0EEENS1_21CollectiveEpilogueFwdINS6_IJS8_SA_S9_EEENS6_IJNS7_ILi1EEESI_SI_EEESC_SE_Li256ELb0ELb1ELb0ELb0EEENS1_19SingleTileSchedulerILb0ELb0ELb1ELi128EEEEEEEEEvNT_6ParamsE,@function
        .size           _ZN7cutlass13device_kernelIN5flash19enable_sm80_to_sm89INS1_16FlashAttnFwdSm80INS1_25CollectiveMainloopFwdSm80ILi8ELi1ELb1EN4cute5tupleIJNS5_1CILi128EEENS7_ILi96EEENS7_ILi192EEEEEELi192ENS_6half_tEfNS_4arch4Sm80ELb0ELb0ELb0ELb0ELb0ELb0ELb1ELb0EEENS1_21CollectiveEpilogueFwdINS6_IJS8_SA_S9_EEENS6_IJNS7_ILi1EEESI_SI_EEESC_SE_Li256ELb0ELb1ELb0ELb0EEENS1_19SingleTileSchedulerILb0ELb0ELb1ELi128EEEEEEEEEvNT_6ParamsE,(.L_x_1283 - _ZN7cutlass13device_kernelIN5flash19enable_sm80_to_sm89INS1_16FlashAttnFwdSm80INS1_25CollectiveMainloopFwdSm80ILi8ELi1ELb1EN4cute5tupleIJNS5_1CILi128EEENS7_ILi96EEENS7_ILi192EEEEEELi192ENS_6half_tEfNS_4arch4Sm80ELb0ELb0ELb0ELb0ELb0ELb0ELb1ELb0EEENS1_21CollectiveEpilogueFwdINS6_IJS8_SA_S9_EEENS6_IJNS7_ILi1EEESI_SI_EEESC_SE_Li256ELb0ELb1ELb0ELb0EEENS1_19SingleTileSchedulerILb0ELb0ELb1ELi128EEEEEEEEEvNT_6ParamsE)
        .other          _ZN7cutlass13device_kernelIN5flash19enable_sm80_to_sm89INS1_16FlashAttnFwdSm80INS1_25CollectiveMainloopFwdSm80ILi8ELi1ELb1EN4cute5tupleIJNS5_1CILi128EEENS7_ILi96EEENS7_ILi192EEEEEELi192ENS_6half_tEfNS_4arch4Sm80ELb0ELb0ELb0ELb0ELb0ELb0ELb1ELb0EEENS1_21CollectiveEpilogueFwdINS6_IJS8_SA_S9_EEENS6_IJNS7_ILi1EEESI_SI_EEESC_SE_Li256ELb0ELb1ELb0ELb0EEENS1_19SingleTileSchedulerILb0ELb0ELb1ELi128EEEEEEEEEvNT_6ParamsE,@"STO_CUDA_ENTRY STV_DEFAULT"
_ZN7cutlass13device_kernelIN5flash19enable_sm80_to_sm89INS1_16FlashAttnFwdSm80INS1_25CollectiveMainloopFwdSm80ILi8ELi1ELb1EN4cute5tupleIJNS5_1CILi128EEENS7_ILi96EEENS7_ILi192EEEEEELi192ENS_6half_tEfNS_4arch4Sm80ELb0ELb0ELb0ELb0ELb0ELb0ELb1ELb0EEENS1_21CollectiveEpilogueFwdINS6_IJS8_SA_S9_EEENS6_IJNS7_ILi1EEESI_SI_EEESC_SE_Li256ELb0ELb1ELb0ELb0EEENS1_19SingleTileSchedulerILb0ELb0ELb1ELi128EEEEEEEEEvNT_6ParamsE:
[----:B------:R-:W-:-:S03]  /*0000*/  MOV R1, c[0x0][0x28] ;  /* 0x00000a0000017a02 */ /* 0x000fc60000000f00 */
[----:B------:R-:W1:Y:S01]  /*0010*/  S2R R17, SR_CTAID.Z ;  /* 0x0000000000117919 */ /* 0x000e620000002700 */
[----:B------:R-:W-:Y:S02]  /*0020*/  IADD3 R1, R1, -0x90, RZ ;  /* 0xffffff7001017810 */ /* 0x000fe40007ffe0ff */
[----:B-1----:R-:W-:-:S13]  /*0030*/  ISETP.GE.AND P0, PT, R17, RZ, PT ;  /* 0x000000ff1100720c */ /* 0x002fda0003f06270 */
[----:B------:R-:W-:Y:S05]  /*0040*/  @!P0 EXIT ;  /* 0x000000000000894d */ /* 0x000fea0003800000 */
[----:B------:R-:W-:Y:S01]  /*0050*/  ISETP.NE.U32.AND P4, PT, RZ, c[0x0][0x340], PT ;  /* 0x0000d000ff007a0c */ /* 0x000fe20003f85070 */
[----:B------:R-:W-:-:S03]  /*0060*/  ULDC.64 UR8, c[0x0][0x118] ;  /* 0x0000460000087ab9 */ /* 0x000fc60000000a00 */
[----:B------:R-:W-:-:S13]  /*0070*/  ISETP.NE.AND.EX P4, PT, RZ, c[0x0][0x344], PT, P4 ;  /* 0x0000d100ff007a0c */ /* 0x000fda0003f85340 */
[----:B------:R-:W-:-:S04]  /*0080*/  @P4 IMAD.MOV.U32 R2, RZ, RZ, 0x4 ;  /* 0x00000004ff024424 */ /* 0x000fc800078e00ff */
[----:B------:R-:W-:-:S05]  /*0090*/  @P4 IMAD.WIDE R2, R17, R2, c[0x0][0x340] ;  /* 0x0000d00011024625 */ /* 0x000fca00078e0202 */
[----:B------:R1:W2:Y:S01]  /*00a0*/  @P4 LDG.E R20, [R2.64] ;  /* 0x0000000802144981 */ /* 0x0002a2000c1e1900 */
[----:B------:R-:W-:Y:S01]  /*00b0*/  IMAD.MOV.U32 R13, RZ, RZ, c[0x0][0x2c4] ;  /* 0x0000b100ff0d7624 */ /* 0x000fe200078e00ff */
[----:B------:R-:W-:Y:S01]  /*00c0*/  SHF.R.S32.HI R22, RZ, 0x1f, R17 ;  /* 0x0000001fff167819 */ /* 0x000fe20000011411 */
[----:B------:R-:W-:Y:S01]  /*00d0*/  IMAD.MOV.U32 R123, RZ, RZ, c[0x0][0x1d0] ;  /* 0x00007400ff7b7624 */ /* 0x000fe200078e00ff */
[----:B------:R-:W3:Y:S01]  /*00e0*/  S2R R35, SR_TID.X ;  /* 0x0000000000237919 */ /* 0x000ee20000002100 */
[----:B------:R-:W-:Y:S01]  /*00f0*/  IMAD.MOV.U32 R119, RZ, RZ, c[0x0][0x1e0] ;  /* 0x00007800ff777624 */ /* 0x000fe200078e00ff */
[----:B------:R-:W-:Y:S01]  /*0100*/  ISETP.NE.AND P0, PT, R13, 0x1, PT ;  /* 0x000000010d00780c */ /* 0x000fe20003f05270 */
[----:B------:R-:W-:Y:S01]  /*0110*/  IMAD R6, R22, c[0x0][0x1c0], RZ ;  /* 0x0000700016067a24 */ /* 0x000fe200078e02ff */
[----:B------:R-:W4:Y:S01]  /*0120*/  S2R R40, SR_CTAID.Y ;  /* 0x0000000000287919 */ /* 0x000f220000002600 */
[----:B------:R-:W-:Y:S01]  /*0130*/  IADD3 R9, R123, 0x5f, RZ ;  /* 0x0000005f7b097810 */ /* 0x000fe20007ffe0ff */
[----:B------:R-:W-:-:S02]  /*0140*/  IMAD R13, R13, c[0x0][0x168], RZ ;  /* 0x00005a000d0d7a24 */ /* 0x000fc400078e02ff */
[----:B------:R-:W5:Y:S01]  /*0150*/  S2R R7, SR_CTAID.X ;  /* 0x0000000000077919 */ /* 0x000f620000002500 */
[----:B------:R-:W-:Y:S02]  /*0160*/  IMAD.MOV.U32 R122, RZ, RZ, c[0x0][0x1e4] ;  /* 0x00007900ff7a7624 */ /* 0x000fe400078e00ff */
[----:B------:R-:W-:Y:S01]  /*0170*/  IMAD.HI R9, R9, 0x2aaaaaab, RZ ;  /* 0x2aaaaaab09097827 */ /* 0x000fe200078e02ff */
[----:B---3--:R-:W-:-:S04]  /*0180*/  SHF.R.S32.HI R34, RZ, 0x1f, R35 ;  /* 0x0000001fff227819 */ /* 0x008fc80000011423 */
[-C--:B-1----:R-:W-:Y:S01]  /*0190*/  LEA.HI R2, R34, R35.reuse, RZ, 0x3 ;  /* 0x0000002322027211 */ /* 0x082fe200078f18ff */
[----:B----4-:R-:W-:Y:S01]  /*01a0*/  IMAD.WIDE.U32 R4, R40, c[0x0][0x1b8], RZ ;  /* 0x00006e0028047a25 */ /* 0x010fe200078e00ff */
[----:B------:R-:W-:Y:S02]  /*01b0*/  SHF.R.S32.HI R41, RZ, 0x1f, R40 ;  /* 0x0000001fff297819 */ /* 0x000fe40000011428 */
[----:B------:R-:W-:Y:S02]  /*01c0*/  LOP3.LUT R0, R2, 0xfffffff8, RZ, 0xc0, !PT ;  /* 0xfffffff802007812 */ /* 0x000fe400078ec0ff */
[----:B------:R-:W-:Y:S01]  /*01d0*/  SHF.R.S32.HI R24, RZ, 0x3, R2 ;  /* 0x00000003ff187819 */ /* 0x000fe20000011402 */
[----:B------:R-:W-:Y:S01]  /*01e0*/  IMAD R3, R41, c[0x0][0x1b8], RZ ;  /* 0x00006e0029037a24 */ /* 0x000fe200078e02ff */
[----:B------:R-:W-:Y:S01]  /*01f0*/  LEA.HI R32, R34, R35, RZ, 0x4 ;  /* 0x0000002322207211 */ /* 0x000fe200078f20ff */
[----:B------:R-:W-:Y:S01]  /*0200*/  IMAD.IADD R30, R35, 0x1, -R0 ;  /* 0x00000001231e7824 */ /* 0x000fe200078e0a00 */
[----:B------:R-:W-:Y:S01]  /*0210*/  SHF.R.S32.HI R33, RZ, 0x1f, R24 ;  /* 0x0000001fff217819 */ /* 0x000fe20000011418 */
[----:B------:R-:W-:Y:S01]  /*0220*/  IMAD R2, R40, c[0x0][0x1bc], R3 ;  /* 0x00006f0028027a24 */ /* 0x000fe200078e0203 */
[----:B------:R-:W-:Y:S01]  /*0230*/  SHF.R.S32.HI R12, RZ, 0x4, R32 ;  /* 0x00000004ff0c7819 */ /* 0x000fe20000011420 */
[----:B------:R-:W-:-:S02]  /*0240*/  IMAD R0, R30, 0x20, R24 ;  /* 0x000000201e007824 */ /* 0x000fc400078e0218 */
[----:B------:R-:W-:Y:S02]  /*0250*/  IMAD.IADD R3, R5, 0x1, R2 ;  /* 0x0000000105037824 */ /* 0x000fe400078e0202 */
[----:B-----5:R-:W-:Y:S02]  /*0260*/  IMAD R8, R7, 0x80, R0 ;  /* 0x0000008007087824 */ /* 0x020fe400078e0200 */
[----:B------:R-:W-:Y:S02]  /*0270*/  IMAD.MOV.U32 R2, RZ, RZ, R4 ;  /* 0x000000ffff027224 */ /* 0x000fe400078e0004 */
[----:B------:R-:W-:Y:S01]  /*0280*/  @P0 IMAD.HI.U32 R5, R8, c[0x0][0x2c8], RZ ;  /* 0x0000b20008050a27 */ /* 0x000fe200078e00ff */
[----:B------:R1:W-:Y:S03]  /*0290*/  STL [R1+0x40], R8 ;  /* 0x0000400801007387 */ /* 0x0003e60000100800 */
[----:B------:R-:W-:Y:S01]  /*02a0*/  IMAD.MOV.U32 R0, RZ, RZ, R8 ;  /* 0x000000ffff007224 */ /* 0x000fe200078e0008 */
[----:B------:R-:W-:Y:S01]  /*02b0*/  @P0 SHF.R.U32.HI R0, RZ, c[0x0][0x2cc], R5 ;  /* 0x0000b300ff000a19 */ /* 0x000fe20000011605 */
[C---:B------:R-:W-:Y:S01]  /*02c0*/  IMAD R4, R17.reuse, c[0x0][0x1c4], R6 ;  /* 0x0000710011047a24 */ /* 0x040fe200078e0206 */
[----:B------:R-:W-:Y:S01]  /*02d0*/  SHF.R.U32.HI R6, RZ, 0x1f, R9 ;  /* 0x0000001fff067819 */ /* 0x000fe20000011609 */
[----:B------:R-:W-:-:S03]  /*02e0*/  IMAD.WIDE.U32 R2, R17, c[0x0][0x1c0], R2 ;  /* 0x0000700011027a25 */ /* 0x000fc600078e0002 */
[----:B------:R-:W-:Y:S01]  /*02f0*/  LEA.HI.SX32 R125, R9, R6, 0x1c ;  /* 0x00000006097d7211 */ /* 0x000fe200078fe2ff */
[----:B------:R-:W-:Y:S01]  /*0300*/  IMAD.IADD R3, R3, 0x1, R4 ;  /* 0x0000000103037824 */ /* 0x000fe200078e0204 */
[--C-:B------:R-:W-:Y:S01]  /*0310*/  SHF.R.S32.HI R4, RZ, 0x1f, R0.reuse ;  /* 0x0000001fff047819 */ /* 0x100fe20000011400 */
[----:B------:R-:W-:Y:S01]  /*0320*/  IMAD.MOV R5, RZ, RZ, -R0 ;  /* 0x000000ffff057224 */ /* 0x000fe200078e0a00 */
[----:B------:R-:W-:Y:S01]  /*0330*/  LEA.HI R9, R32, R12, RZ, 0x1 ;  /* 0x0000000c20097211 */ /* 0x000fe200078f08ff */
[----:B------:R-:W-:-:S03]  /*0340*/  IMAD.WIDE.U32 R2, R0, c[0x0][0x1b0], R2 ;  /* 0x00006c0000027a25 */ /* 0x000fc600078e0002 */
[----:B------:R-:W-:Y:S01]  /*0350*/  LOP3.LUT R9, R9, 0xfffffffe, RZ, 0xc0, !PT ;  /* 0xfffffffe09097812 */ /* 0x000fe200078ec0ff */
[----:B------:R-:W-:Y:S02]  /*0360*/  IMAD R4, R4, c[0x0][0x1b0], RZ ;  /* 0x00006c0004047a24 */ /* 0x000fe400078e02ff */
[----:B------:R-:W-:Y:S02]  /*0370*/  IMAD R10, R7, 0x80, R24 ;  /* 0x00000080070a7824 */ /* 0x000fe400078e0218 */
[----:B------:R-:W-:Y:S02]  /*0380*/  IMAD R4, R0, c[0x0][0x1b4], R4 ;  /* 0x00006d0000047a24 */ /* 0x000fe400078e0204 */
[----:B------:R-:W-:Y:S01]  /*0390*/  IMAD R0, R5, c[0x0][0x2c4], R8 ;  /* 0x0000b10005007a24 */ /* 0x000fe200078e0208 */
[C---:B-1----:R-:W-:Y:S01]  /*03a0*/  IADD3 R8, R10.reuse, 0x20, RZ ;  /* 0x000000200a087810 */ /* 0x042fe20007ffe0ff */
[----:B------:R-:W-:Y:S01]  /*03b0*/  IMAD.IADD R3, R3, 0x1, R4 ;  /* 0x0000000103037824 */ /* 0x000fe200078e0204 */
[----:B------:R-:W-:Y:S01]  /*03c0*/  IADD3 R7, R10, 0x40, RZ ;  /* 0x000000400a077810 */ /* 0x000fe20007ffe0ff */
[----:B------:R-:W-:Y:S01]  /*03d0*/  IMAD.SHL.U32 R42, R30, 0x8, RZ ;  /* 0x000000081e2a7824 */ /* 0x000fe200078e00ff */
[----:B------:R-:W-:Y:S01]  /*03e0*/  SHF.R.S32.HI R5, RZ, 0x1f, R0 ;  /* 0x0000001fff057819 */ /* 0x000fe20000011400 */
[----:B------:R-:W-:Y:S01]  /*03f0*/  IMAD.WIDE.U32 R2, R0, c[0x0][0x1a8], R2 ;  /* 0x00006a0000027a25 */ /* 0x000fe200078e0002 */
[-C--:B------:R-:W-:Y:S01]  /*0400*/  ISETP.GE.AND P3, PT, R8, R13.reuse, PT ;  /* 0x0000000d0800720c */ /* 0x080fe20003f66270 */
[----:B------:R1:W-:Y:S01]  /*0410*/  STL [R1+0x58], R10 ;  /* 0x0000580a01007387 */ /* 0x0003e20000100800 */
[-C--:B------:R-:W-:Y:S01]  /*0420*/  ISETP.GE.AND P2, PT, R7, R13.reuse, PT ;  /* 0x0000000d0700720c */ /* 0x080fe20003f46270 */
[----:B------:R-:W-:Y:S01]  /*0430*/  IMAD R4, R5, c[0x0][0x1a8], RZ ;  /* 0x00006a0005047a24 */ /* 0x000fe200078e02ff */
[CC--:B------:R-:W-:Y:S01]  /*0440*/  ISETP.GE.AND P1, PT, R10.reuse, R13.reuse, PT ;  /* 0x0000000d0a00720c */ /* 0x0c0fe20003f26270 */
[----:B------:R-:W-:Y:S01]  /*0450*/  IMAD R6, R33, c[0x0][0x1e0], RZ ;  /* 0x0000780021067a24 */ /* 0x000fe200078e02ff */
[----:B------:R-:W-:Y:S01]  /*0460*/  IADD3 R8, R10, 0x60, RZ ;  /* 0x000000600a087810 */ /* 0x000fe20007ffe0ff */
[----:B------:R-:W-:Y:S01]  /*0470*/  IMAD R11, R0, c[0x0][0x1ac], R4 ;  /* 0x00006b00000b7a24 */ /* 0x000fe200078e0204 */
[----:B------:R-:W-:Y:S01]  /*0480*/  SHF.R.S32.HI R43, RZ, 0x1f, R42 ;  /* 0x0000001fff2b7819 */ /* 0x000fe2000001142a */
[----:B------:R-:W-:Y:S01]  /*0490*/  IMAD.SHL.U32 R0, R24, 0x40, RZ ;  /* 0x0000004018007824 */ /* 0x000fe200078e00ff */
[----:B------:R-:W-:Y:S01]  /*04a0*/  LEA R16, P0, R2, c[0x0][0x160], 0x1 ;  /* 0x0000580002107a11 */ /* 0x000fe200078008ff */
[----:B------:R-:W-:Y:S01]  /*04b0*/  IMAD R6, R24, c[0x0][0x1e4], R6 ;  /* 0x0000790018067a24 */ /* 0x000fe200078e0206 */
[----:B------:R-:W-:Y:S01]  /*04c0*/  IADD3 R36, R42, 0x80, RZ ;  /* 0x000000802a247810 */ /* 0x000fe20007ffe0ff */
[----:B------:R-:W-:Y:S01]  /*04d0*/  IMAD.WIDE.U32 R4, R24, c[0x0][0x1e0], R42 ;  /* 0x0000780018047a25 */ /* 0x000fe200078e002a */
[----:B------:R-:W-:Y:S01]  /*04e0*/  LOP3.LUT R0, R0, 0x1c0, RZ, 0xc0, !PT ;  /* 0x000001c000007812 */ /* 0x000fe200078ec0ff */
[----:B------:R-:W-:Y:S01]  /*04f0*/  STL [R1+0x3c], R125 ;  /* 0x00003c7d01007387 */ /* 0x000fe20000100800 */
[----:B------:R-:W-:Y:S01]  /*0500*/  IADD3 R37, R42, 0x40, RZ ;  /* 0x000000402a257810 */ /* 0x000fe20007ffe0ff */
[----:B------:R-:W-:Y:S01]  /*0510*/  IMAD.IADD R5, R5, 0x1, R6 ;  /* 0x0000000105057824 */ /* 0x000fe200078e0206 */
[----:B------:R-:W-:Y:S01]  /*0520*/  SHF.R.U32.HI R7, RZ, 0x3, R0 ;  /* 0x00000003ff077819 */ /* 0x000fe20000011600 */
[----:B------:R-:W-:Y:S01]  /*0530*/  IMAD.SHL.U32 R6, R24, 0x8, RZ ;  /* 0x0000000818067824 */ /* 0x000fe200078e00ff */
[----:B------:R-:W-:Y:S01]  /*0540*/  BAR.SYNC.DEFER_BLOCKING 0x0 ;  /* 0x0000000000007b1d */ /* 0x000fe20000010000 */
[----:B------:R-:W-:Y:S01]  /*0550*/  IMAD.IADD R25, R12, 0x1, -R9 ;  /* 0x000000010c197824 */ /* 0x000fe200078e0a09 */
[----:B------:R-:W-:Y:S01]  /*0560*/  ISETP.GE.AND P5, PT, R8, R13, PT ;  /* 0x0000000d0800720c */ /* 0x000fe20003fa6270 */
[----:B------:R-:W-:Y:S01]  /*0570*/  IMAD.WIDE.U32 R4, R40, c[0x0][0x1e8], R4 ;  /* 0x00007a0028047a25 */ /* 0x000fe200078e0004 */
[----:B------:R-:W-:-:S02]  /*0580*/  @!P1 SHF.R.S32.HI R8, RZ, 0x1f, R37 ;  /* 0x0000001fff089819 */ /* 0x000fc40000011425 */
[----:B-1----:R-:W-:Y:S01]  /*0590*/  LOP3.LUT R10, R0, 0x38, R42, 0xf8, !PT ;  /* 0x00000038000a7812 */ /* 0x002fe200078ef82a */
[----:B------:R-:W-:Y:S01]  /*05a0*/  IMAD.IADD R0, R3, 0x1, R11 ;  /* 0x0000000103007824 */ /* 0x000fe200078e020b */
[----:B------:R-:W-:Y:S01]  /*05b0*/  LEA.HI R9, R34, R35, RZ, 0x6 ;  /* 0x0000002322097211 */ /* 0x000fe200078f30ff */
[----:B------:R-:W-:Y:S01]  /*05c0*/  IMAD.MOV.U32 R18, RZ, RZ, R4 ;  /* 0x000000ffff127224 */ /* 0x000fe200078e0004 */
[----:B------:R-:W-:Y:S01]  /*05d0*/  LOP3.LUT R12, R10, R7, RZ, 0x3c, !PT ;  /* 0x000000070a0c7212 */ /* 0x000fe200078e3cff */
[----:B------:R-:W-:Y:S01]  /*05e0*/  IMAD R10, R41, c[0x0][0x1e8], RZ ;  /* 0x00007a00290a7a24 */ /* 0x000fe200078e02ff */
[----:B------:R-:W-:Y:S01]  /*05f0*/  LEA.HI.X R11, R2, c[0x0][0x164], R0, 0x1, P0 ;  /* 0x00005900020b7a11 */ /* 0x000fe200000f0c00 */
[----:B------:R-:W-:Y:S01]  /*0600*/  IMAD.SHL.U32 R0, R30, 0x40, RZ ;  /* 0x000000401e007824 */ /* 0x000fe200078e00ff */
[----:B------:R-:W-:Y:S01]  /*0610*/  SHFL.IDX PT, R2, R16, RZ, 0x181f ;  /* 0x00181fff10027589 */ /* 0x000fe200000e0000 */
[----:B------:R-:W-:Y:S01]  /*0620*/  @!P1 SHF.R.S32.HI R7, RZ, 0x1f, R36 ;  /* 0x0000001fff079819 */ /* 0x000fe20000011424 */
[----:B------:R-:W-:Y:S01]  /*0630*/  IMAD.SHL.U32 R9, R9, 0x8, RZ ;  /* 0x0000000809097824 */ /* 0x000fe200078e00ff */
[----:B------:R-:W-:Y:S01]  /*0640*/  @!P1 LEA.HI R8, R8, R37, RZ, 0x3 ;  /* 0x0000002508089211 */ /* 0x000fe200078f18ff */
[----:B------:R-:W1:Y:S01]  /*0650*/  SHFL.IDX PT, R3, R11, RZ, 0x181f ;  /* 0x00181fff0b037589 */ /* 0x000e6200000e0000 */
[----:B------:R-:W-:Y:S01]  /*0660*/  LOP3.LUT R0, R0, 0x1c0, RZ, 0xc0, !PT ;  /* 0x000001c000007812 */ /* 0x000fe200078ec0ff */
[----:B------:R-:W-:Y:S01]  /*0670*/  IMAD R10, R40, c[0x0][0x1ec], R10 ;  /* 0x00007b00280a7a24 */ /* 0x000fe200078e020a */
[----:B------:R-:W-:Y:S01]  /*0680*/  @!P3 SHF.R.S32.HI R4, RZ, 0x1f, R36 ;  /* 0x0000001fff04b819 */ /* 0x000fe20000011424 */
[----:B------:R-:W-:Y:S01]  /*0690*/  STL.64 [R1+0x18], R42 ;  /* 0x0000182a01007387 */ /* 0x000fe20000100a00 */
[----:B------:R-:W-:Y:S01]  /*06a0*/  LOP3.LUT R6, R0, 0x8, R6, 0xf8, !PT ;  /* 0x0000000800067812 */ /* 0x000fe200078ef806 */
[----:B------:R-:W-:Y:S01]  /*06b0*/  IMAD.IADD R19, R5, 0x1, R10 ;  /* 0x0000000105137824 */ /* 0x000fe200078e020a */
[----:B------:R-:W-:Y:S01]  /*06c0*/  SHF.R.U32.HI R0, RZ, 0x3, R0 ;  /* 0x00000003ff007819 */ /* 0x000fe20000011600 */
[----:B------:R-:W-:Y:S01]  /*06d0*/  SHFL.IDX PT, R5, R11, 0x2, 0x181f ;  /* 0x00581f000b057f89 */ /* 0x000fe200000e0000 */
[----:B------:R-:W-:-:S02]  /*06e0*/  @!P1 LOP3.LUT R8, R8, 0xfffffff8, RZ, 0xc0, !PT ;  /* 0xfffffff808089812 */ /* 0x000fc400078ec0ff */
[----:B------:R-:W-:Y:S01]  /*06f0*/  LOP3.LUT R31, R6, R0, RZ, 0x3c, !PT ;  /* 0x00000000061f7212 */ /* 0x000fe200078e3cff */
[----:B------:R-:W-:Y:S01]  /*0700*/  STL [R1+0x28], R37 ;  /* 0x0000282501007387 */ /* 0x000fe20000100800 */
[-C--:B------:R-:W-:Y:S02]  /*0710*/  @!P1 LEA.HI R0, R7, R36.reuse, RZ, 0x3 ;  /* 0x0000002407009211 */ /* 0x080fe400078f18ff */
[----:B------:R-:W-:Y:S01]  /*0720*/  @!P3 LEA.HI R4, R4, R36, RZ, 0x3 ;  /* 0x000000240404b211 */ /* 0x000fe200078f18ff */
[----:B------:R-:W-:Y:S01]  /*0730*/  SHFL.IDX PT, R6, R16, 0x1, 0x181f ;  /* 0x00381f0010067f89 */ /* 0x000fe200000e0000 */
[----:B------:R-:W-:Y:S02]  /*0740*/  @!P1 LOP3.LUT R0, R0, 0xfffffff8, RZ, 0xc0, !PT ;  /* 0xfffffff800009812 */ /* 0x000fe400078ec0ff */
[----:B------:R-:W-:Y:S01]  /*0750*/  LOP3.LUT R124, R12, 0xfffffe00, R9, 0xf8, !PT ;  /* 0xfffffe000c7c7812 */ /* 0x000fe200078ef809 */
[----:B------:R-:W3:Y:S01]  /*0760*/  SHFL.IDX PT, R7, R11, 0x1, 0x181f ;  /* 0x00381f000b077f89 */ /* 0x000ee200000e0000 */
[----:B------:R-:W-:Y:S01]  /*0770*/  ISETP.GE.AND P0, PT, R37, c[0x0][0x198], PT ;  /* 0x0000660025007a0c */ /* 0x000fe20003f06270 */
[--C-:B-1----:R-:W-:Y:S01]  /*0780*/  @!P1 IMAD.WIDE R12, R8, 0x2, R2.reuse ;  /* 0x00000002080c9825 */ /* 0x102fe200078e0202 */
[----:B------:R-:W-:Y:S01]  /*0790*/  @!P1 LEA R8, P6, R42, R2, 0x1 ;  /* 0x000000022a089211 */ /* 0x000fe200078c08ff */
[----:B------:R-:W-:Y:S02]  /*07a0*/  STL [R1+0x8], R36 ;  /* 0x0000082401007387 */ /* 0x000fe40000100800 */
[----:B------:R-:W-:Y:S01]  /*07b0*/  @!P1 IMAD.WIDE R14, R0, 0x2, R2 ;  /* 0x00000002000e9825 */ /* 0x000fe200078e0202 */
[----:B------:R-:W-:Y:S01]  /*07c0*/  @!P3 SHF.R.S32.HI R0, RZ, 0x1f, R37 ;  /* 0x0000001fff00b819 */ /* 0x000fe20000011425 */
[----:B------:R-:W-:Y:S01]  /*07d0*/  STL [R1+0x38], R124 ;  /* 0x0000387c01007387 */ /* 0x000fe20000100800 */
[----:B------:R-:W-:-:S02]  /*07e0*/  @!P3 LOP3.LUT R2, R4, 0xfffffff8, RZ, 0xc0, !PT ;  /* 0xfffffff80402b812 */ /* 0x000fc400078ec0ff */
[----:B------:R-:W-:Y:S01]  /*07f0*/  @!P1 LEA.HI.X R9, R42, R3, R43, 0x1, P6 ;  /* 0x000000032a099211 */ /* 0x000fe200030f0c2b */
[----:B------:R-:W-:Y:S01]  /*0800*/  SHFL.IDX PT, R4, R16, 0x2, 0x181f ;  /* 0x00581f0010047f89 */ /* 0x000fe200000e0000 */
[----:B------:R-:W-:Y:S02]  /*0810*/  ISETP.GE.AND P6, PT, R36, c[0x0][0x198], PT ;  /* 0x0000660024007a0c */ /* 0x000fe40003fc6270 */
[----:B------:R-:W-:Y:S01]  /*0820*/  @!P3 LEA.HI R0, R0, R37, RZ, 0x3 ;  /* 0x000000250000b211 */ /* 0x000fe200078f18ff */
[----:B------:R1:W-:Y:S03]  /*0830*/  SHFL.IDX PT, R3, R11, 0x3, 0x181f ;  /* 0x00781f000b037f89 */ /* 0x0003e600000e0000 */
[----:B------:R-:W-:Y:S01]  /*0840*/  @!P3 LOP3.LUT R10, R0, 0xfffffff8, RZ, 0xc0, !PT ;  /* 0xfffffff8000ab812 */ /* 0x000fe200078ec0ff */
[----:B------:R-:W-:Y:S02]  /*0850*/  @!P1 IMAD.SHL.U32 R0, R124, 0x2, RZ ;  /* 0x000000027c009824 */ /* 0x000fe400078e00ff */
[----:B---3--:R-:W-:-:S02]  /*0860*/  @!P3 IMAD.WIDE R26, R2, 0x2, R6 ;  /* 0x00000002021ab825 */ /* 0x008fc400078e0206 */
[----:B------:R-:W3:Y:S02]  /*0870*/  SHFL.IDX PT, R2, R16, 0x3, 0x181f ;  /* 0x00781f0010027f89 */ /* 0x000ee400000e0000 */
[----:B------:R-:W-:-:S04]  /*0880*/  @!P3 IMAD.WIDE R28, R10, 0x2, R6 ;  /* 0x000000020a1cb825 */ /* 0x000fc800078e0206 */
[----:B------:R-:W-:Y:S01]  /*0890*/  @!P3 IMAD.SHL.U32 R10, R124, 0x2, RZ ;  /* 0x000000027c0ab824 */ /* 0x000fe200078e00ff */
[----:B-1----:R-:W-:-:S04]  /*08a0*/  @!P5 SHF.R.S32.HI R11, RZ, 0x1f, R37 ;  /* 0x0000001fff0bd819 */ /* 0x002fc80000011425 */
[----:B------:R-:W-:-:S04]  /*08b0*/  @!P5 LEA.HI R11, R11, R37, RZ, 0x3 ;  /* 0x000000250b0bd211 */ /* 0x000fc800078f18ff */
[----:B------:R-:W-:Y:S02]  /*08c0*/  @!P5 LOP3.LUT R11, R11, 0xfffffff8, RZ, 0xc0, !PT ;  /* 0xfffffff80b0bd812 */ /* 0x000fe400078ec0ff */
[----:B--2---:R-:W-:Y:S01]  /*08d0*/  @P4 SHF.R.S32.HI R21, RZ, 0x1f, R20 ;  /* 0x0000001fff154819 */ /* 0x004fe20000011414 */
[----:B------:R-:W-:Y:S02]  /*08e0*/  @!P4 IMAD.MOV.U32 R20, RZ, RZ, R17 ;  /* 0x000000ffff14c224 */ /* 0x000fe400078e0011 */
[----:B------:R-:W-:Y:S01]  /*08f0*/  @!P4 IMAD.MOV.U32 R21, RZ, RZ, R22 ;  /* 0x000000ffff15c224 */ /* 0x000fe200078e0016 */
[----:B------:R-:W-:Y:S01]  /*0900*/  ISETP.GE.AND P4, PT, R42, c[0x0][0x198], PT ;  /* 0x000066002a007a0c */ /* 0x000fe20003f86270 */
[----:B---3--:R-:W-:-:S04]  /*0910*/  @!P5 IMAD.WIDE R16, R11, 0x2, R2 ;  /* 0x000000020b10d825 */ /* 0x008fc800078e0202 */
[----:B------:R-:W-:-:S04]  /*0920*/  IMAD.WIDE.U32 R38, R20, c[0x0][0x1f0], R18 ;  /* 0x00007c0014267a25 */ /* 0x000fc800078e0012 */
[----:B------:R-:W-:Y:S01]  /*0930*/  IMAD.MOV.U32 R126, RZ, RZ, R38 ;  /* 0x000000ffff7e7224 */ /* 0x000fe200078e0026 */
[----:B------:R1:W-:Y:S04]  /*0940*/  STL.64 [R1+0x30], R38 ;  /* 0x0000302601007387 */ /* 0x0003e80000100a00 */
[----:B------:R2:W-:Y:S04]  /*0950*/  @!P1 LDGSTS.E.BYPASS.LTC128B.128 [R0+0x100], [R8.64], !P4 ;  /* 0x0010000008009fae */ /* 0x0005e8000e101d48 */
[----:B------:R3:W-:Y:S04]  /*0960*/  @!P1 LDGSTS.E.BYPASS.LTC128B.128 [R0+0x4100], [R12.64], !P0 ;  /* 0x041000000c009fae */ /* 0x0007e8000c101d48 */
[----:B------:R3:W-:Y:S01]  /*0970*/  @!P1 LDGSTS.E.BYPASS.LTC128B.128 [R0+0x8100], [R14.64], !P6 ;  /* 0x081000000e009fae */ /* 0x0007e2000f101d48 */
[----:B------:R-:W-:-:S04]  /*0980*/  @!P3 LEA R6, P1, R42, R6, 0x1 ;  /* 0x000000062a06b211 */ /* 0x000fc800078208ff */
[----:B------:R-:W-:-:S05]  /*0990*/  @!P3 LEA.HI.X R7, R42, R7, R43, 0x1, P1 ;  /* 0x000000072a07b211 */ /* 0x000fca00008f0c2b */
[----:B------:R4:W-:Y:S04]  /*09a0*/  @!P3 LDGSTS.E.BYPASS.LTC128B.128 [R10+0x1100], [R6.64], !P4 ;  /* 0x01100000060abfae */ /* 0x0009e8000e101d48 */
[----:B------:R5:W-:Y:S04]  /*09b0*/  @!P3 LDGSTS.E.BYPASS.LTC128B.128 [R10+0x5100], [R28.64], !P0 ;  /* 0x051000001c0abfae */ /* 0x000be8000c101d48 */
[----:B------:R1:W-:Y:S01]  /*09c0*/  @!P3 LDGSTS.E.BYPASS.LTC128B.128 [R10+0x9100], [R26.64], !P6 ;  /* 0x091000001a0abfae */ /* 0x0003e2000f101d48 */
[----:B--2---:R-:W-:Y:S02]  /*09d0*/  @!P2 SHF.R.S32.HI R9, RZ, 0x1f, R37 ;  /* 0x0000001fff09a819 */ /* 0x004fe40000011425 */
[----:B------:R-:W-:-:S02]  /*09e0*/  @!P2 SHF.R.S32.HI R8, RZ, 0x1f, R36 ;  /* 0x0000001fff08a819 */ /* 0x000fc40000011424 */
[----:B------:R-:W-:Y:S02]  /*09f0*/  @!P2 LEA.HI R9, R9, R37, RZ, 0x3 ;  /* 0x000000250909a211 */ /* 0x000fe400078f18ff */
[-C--:B------:R-:W-:Y:S02]  /*0a00*/  @!P2 LEA.HI R8, R8, R36.reuse, RZ, 0x3 ;  /* 0x000000240808a211 */ /* 0x080fe400078f18ff */
[----:B---3--:R-:W-:Y:S02]  /*0a10*/  @!P5 SHF.R.S32.HI R0, RZ, 0x1f, R36 ;  /* 0x0000001fff00d819 */ /* 0x008fe40000011424 */
[----:B------:R-:W-:Y:S02]  /*0a20*/  @!P2 LOP3.LUT R9, R9, 0xfffffff8, RZ, 0xc0, !PT ;  /* 0xfffffff80909a812 */ /* 0x000fe400078ec0ff */
[----:B------:R-:W-:Y:S02]  /*0a30*/  @!P5 LEA.HI R0, R0, R36, RZ, 0x3 ;  /* 0x000000240000d211 */ /* 0x000fe400078f18ff */
[----:B------:R-:W-:Y:S01]  /*0a40*/  @!P2 LOP3.LUT R14, R8, 0xfffffff8, RZ, 0xc0, !PT ;  /* 0xfffffff8080ea812 */ /* 0x000fe200078ec0ff */
[----:B------:R-:W-:Y:S01]  /*0a50*/  @!P2 IMAD.WIDE R12, R9, 0x2, R4 ;  /* 0x00000002090ca825 */ /* 0x000fe200078e0204 */
[----:B------:R-:W-:-:S02]  /*0a60*/  @!P2 LEA R8, P1, R42, R4, 0x1 ;  /* 0x000000042a08a211 */ /* 0x000fc400078208ff */
[----:B------:R-:W-:Y:S01]  /*0a70*/  @!P5 LOP3.LUT R0, R0, 0xfffffff8, RZ, 0xc0, !PT ;  /* 0xfffffff80000d812 */ /* 0x000fe200078ec0ff */
[----:B------:R-:W-:Y:S01]  /*0a80*/  @!P2 IMAD.WIDE R14, R14, 0x2, R4 ;  /* 0x000000020e0ea825 */ /* 0x000fe200078e0204 */
[C---:B------:R-:W-:Y:S02]  /*0a90*/  @!P2 LEA.HI.X R9, R42.reuse, R5, R43, 0x1, P1 ;  /* 0x000000052a09a211 */ /* 0x040fe400008f0c2b */
[----:B------:R-:W-:Y:S01]  /*0aa0*/  @!P5 LEA R4, P1, R42, R2, 0x1 ;  /* 0x000000022a04d211 */ /* 0x000fe200078208ff */
[----:B------:R-:W-:Y:S01]  /*0ab0*/  @!P5 IMAD.WIDE R22, R0, 0x2, R2 ;  /* 0x000000020016d825 */ /* 0x000fe200078e0202 */
[----:B------:R-:W-:Y:S02]  /*0ac0*/  LOP3.LUT R2, R32, 0xfffffff0, RZ, 0xc0, !PT ;  /* 0xfffffff020027812 */ /* 0x000fe400078ec0ff */
[----:B------:R-:W-:Y:S01]  /*0ad0*/  @!P5 LEA.HI.X R5, R42, R3, R43, 0x1, P1 ;  /* 0x000000032a05d211 */ /* 0x000fe200008f0c2b */
[----:B------:R-:W-:Y:S02]  /*0ae0*/  @!P2 IMAD.SHL.U32 R0, R124, 0x2, RZ ;  /* 0x000000027c00a824 */ /* 0x000fe400078e00ff */
[----:B------:R-:W-:-:S02]  /*0af0*/  IMAD.MOV.U32 R3, RZ, RZ, 0x60 ;  /* 0x00000060ff037424 */ /* 0x000fc400078e00ff */
[----:B-----5:R-:W-:Y:S01]  /*0b00*/  IMAD.MOV.U32 R28, RZ, RZ, 0x40 ;  /* 0x00000040ff1c7424 */ /* 0x020fe200078e00ff */
[----:B------:R2:W-:Y:S01]  /*0b10*/  @!P2 LDGSTS.E.BYPASS.LTC128B.128 [R0+0x2100], [R8.64], !P4 ;  /* 0x021000000800afae */ /* 0x0005e2000e101d48 */
[----:B------:R-:W-:-:S03]  /*0b20*/  IMAD.WIDE.U32 R120, R3, c[0x0][0x1e0], RZ ;  /* 0x0000780003787a25 */ /* 0x000fc600078e00ff */
[----:B------:R3:W-:Y:S01]  /*0b30*/  @!P2 LDGSTS.E.BYPASS.LTC128B.128 [R0+0x6100], [R12.64], !P0 ;  /* 0x061000000c00afae */ /* 0x0007e2000c101d48 */
[----:B------:R-:W-:-:S03]  /*0b40*/  IMAD R117, R125, -0x60, R3 ;  /* 0xffffffa07d757824 */ /* 0x000fc600078e0203 */
[----:B------:R5:W-:Y:S01]  /*0b50*/  @!P2 LDGSTS.E.BYPASS.LTC128B.128 [R0+0xa100], [R14.64], !P6 ;  /* 0x0a1000000e00afae */ /* 0x000be2000f101d48 */
[----:B--2---:R-:W-:Y:S01]  /*0b60*/  @!P5 IMAD.SHL.U32 R8, R124, 0x2, RZ ;  /* 0x000000027c08d824 */ /* 0x004fe200078e00ff */
[----:B---3--:R-:W-:-:S04]  /*0b70*/  IADD3 R12, R117, c[0x0][0x1d0], -R24 ;  /* 0x00007400750c7a10 */ /* 0x008fc80007ffe818 */
[----:B------:R2:W-:Y:S01]  /*0b80*/  @!P5 LDGSTS.E.BYPASS.LTC128B.128 [R8+0x3100], [R4.64], !P4 ;  /* 0x031000000408dfae */ /* 0x0005e2000e101d48 */
[----:B-----5:R-:W-:Y:S01]  /*0b90*/  IMAD R0, R3, c[0x0][0x1e4], RZ ;  /* 0x0000790003007a24 */ /* 0x020fe200078e02ff */
[----:B------:R-:W-:Y:S02]  /*0ba0*/  IADD3 R15, R125, -0x1, RZ ;  /* 0xffffffff7d0f7810 */ /* 0x000fe40007ffe0ff */
[----:B------:R3:W-:Y:S01]  /*0bb0*/  @!P5 LDGSTS.E.BYPASS.LTC128B.128 [R8+0x7100], [R16.64], !P0 ;  /* 0x071000001008dfae */ /* 0x0007e2000c101d48 */
[C---:B------:R-:W-:Y:S01]  /*0bc0*/  ISETP.GE.AND P3, PT, R12.reuse, 0x1, PT ;  /* 0x000000010c00780c */ /* 0x040fe20003f66270 */
[----:B------:R-:W-:Y:S01]  /*0bd0*/  IMAD.IADD R118, R121, 0x1, R0 ;  /* 0x0000000179767824 */ /* 0x000fe200078e0200 */
[----:B-1----:R-:W-:Y:S01]  /*0be0*/  SHF.R.S32.HI R26, RZ, 0x1f, R15 ;  /* 0x0000001fff1a7819 */ /* 0x002fe2000001140f */
[----:B------:R-:W-:Y:S01]  /*0bf0*/  IMAD R0, R21, c[0x0][0x1f0], RZ ;  /* 0x00007c0015007a24 */ /* 0x000fe200078e02ff */
[----:B------:R-:W-:Y:S01]  /*0c00*/  ISETP.GE.AND P1, PT, R12, 0x41, PT ;  /* 0x000000410c00780c */ /* 0x000fe20003f26270 */
[----:B------:R-:W-:Y:S01]  /*0c10*/  IMAD.SHL.U32 R14, R122, 0x40, RZ ;  /* 0x000000407a0e7824 */ /* 0x000fe200078e00ff */
[----:B------:R-:W-:Y:S01]  /*0c20*/  ISETP.GE.AND P2, PT, R12, 0x21, PT ;  /* 0x000000210c00780c */ /* 0x000fe20003f46270 */
[----:B------:R1:W-:Y:S01]  /*0c30*/  @!P5 LDGSTS.E.BYPASS.LTC128B.128 [R8+0xb100], [R22.64], !P6 ;  /* 0x0b1000001608dfae */ /* 0x0003e2000f101d48 */
[----:B------:R-:W-:-:S02]  /*0c40*/  ISETP.GE.AND P6, PT, R42, c[0x0][0x1d4], PT ;  /* 0x000075002a007a0c */ /* 0x000fc40003fc6270 */
[----:B------:R-:W-:Y:S01]  /*0c50*/  ISETP.GE.AND P5, PT, R37, c[0x0][0x1d4], PT ;  /* 0x0000750025007a0c */ /* 0x000fe20003fa6270 */
[----:B------:R-:W0:Y:S01]  /*0c60*/  LDGDEPBAR ;  /* 0x00000000000079af */ /* 0x000e220000000000 */
[----:B--2---:R-:W-:Y:S02]  /*0c70*/  IMAD.IADD R4, R35, 0x1, -R2 ;  /* 0x0000000123047824 */ /* 0x004fe400078e0a02 */
[----:B------:R-:W-:Y:S02]  /*0c80*/  IMAD R2, R20, c[0x0][0x1f4], R0 ;  /* 0x00007d0014027a24 */ /* 0x000fe400078e0200 */
[----:B------:R-:W-:Y:S01]  /*0c90*/  IMAD R0, R118, R15, RZ ;  /* 0x0000000f76007224 */ /* 0x000fe200078e02ff */
[----:B------:R-:W-:Y:S01]  /*0ca0*/  SHF.R.S32.HI R3, RZ, 0x1f, R4 ;  /* 0x0000001fff037819 */ /* 0x000fe20000011404 */
[----:B------:R-:W-:Y:S02]  /*0cb0*/  IMAD.IADD R127, R39, 0x1, R2 ;  /* 0x00000001277f7824 */ /* 0x000fe400078e0202 */
[----:B------:R-:W-:Y:S01]  /*0cc0*/  IMAD R0, R26, R120, R0 ;  /* 0x000000781a007224 */ /* 0x000fe200078e0200 */
[----:B------:R-:W-:Y:S01]  /*0cd0*/  LEA.HI R13, R3, R4, RZ, 0x3 ;  /* 0x00000004030d7211 */ /* 0x000fe200078f18ff */
[----:B------:R-:W-:Y:S01]  /*0ce0*/  IMAD.WIDE.U32 R2, R15, R120, R126 ;  /* 0x000000780f027225 */ /* 0x000fe200078e007e */
[----:B------:R2:W-:Y:S02]  /*0cf0*/  STL.64 [R1+0x20], R126 ;  /* 0x0000207e01007387 */ /* 0x0005e40000100a00 */
[----:B------:R-:W-:Y:S01]  /*0d00*/  LOP3.LUT R5, R13, 0xfffffff8, RZ, 0xc0, !PT ;  /* 0xfffffff80d057812 */ /* 0x000fe200078ec0ff */
[----:B------:R-:W-:Y:S01]  /*0d10*/  IMAD.IADD R0, R3, 0x1, R0 ;  /* 0x0000000103007824 */ /* 0x000fe200078e0200 */
[----:B----4-:R-:W-:Y:S01]  /*0d20*/  @P3 LEA R6, P0, R2, c[0x0][0x1c8], 0x1 ;  /* 0x0000720002063a11 */ /* 0x010fe200078008ff */
[----:B---3--:R-:W-:-:S03]  /*0d30*/  IMAD.WIDE.U32 R16, R119, 0x40, RZ ;  /* 0x0000004077107825 */ /* 0x008fc600078e00ff */
[----:B------:R-:W-:Y:S01]  /*0d40*/  @P3 LEA.HI.X R7, R2, c[0x0][0x1cc], R0, 0x1, P0 ;  /* 0x0000730002073a11 */ /* 0x000fe200000f0c00 */
[----:B------:R-:W-:Y:S01]  /*0d50*/  IMAD.IADD R11, R4, 0x1, -R5 ;  /* 0x00000001040b7824 */ /* 0x000fe200078e0a05 */
[----:B------:R-:W-:Y:S01]  /*0d60*/  @P1 IADD3 R9, P4, R2, R16, RZ ;  /* 0x0000001002091210 */ /* 0x000fe20007f9e0ff */
[----:B------:R-:W-:Y:S01]  /*0d70*/  IMAD.SHL.U32 R5, R25, 0x8, RZ ;  /* 0x0000000819057824 */ /* 0x000fe200078e00ff */
[----:B------:R-:W-:Y:S01]  /*0d80*/  @P2 LEA R3, P0, R119, R2, 0x5 ;  /* 0x0000000277032211 */ /* 0x000fe200078028ff */
[----:B------:R-:W-:Y:S01]  /*0d90*/  IMAD.SHL.U32 R2, R11, 0x40, RZ ;  /* 0x000000400b027824 */ /* 0x000fe200078e00ff */
[----:B------:R-:W-:Y:S02]  /*0da0*/  @P1 IADD3.X R14, R0, R17, R14, P4, !PT ;  /* 0x00000011000e1210 */ /* 0x000fe400027fe40e */
[----:B------:R-:W-:Y:S02]  /*0db0*/  @P2 LEA.HI.X R0, R119, R0, R122, 0x5, P0 ;  /* 0x0000000077002211 */ /* 0x000fe400000f2c7a */
[----:B------:R-:W-:-:S02]  /*0dc0*/  LOP3.LUT R2, R2, 0x1c0, RZ, 0xc0, !PT ;  /* 0x000001c002027812 */ /* 0x000fc400078ec0ff */
[----:B------:R-:W-:Y:S02]  /*0dd0*/  ISETP.GE.AND P4, PT, R36, c[0x0][0x1d4], PT ;  /* 0x0000750024007a0c */ /* 0x000fe40003f86270 */
[C---:B------:R-:W-:Y:S02]  /*0de0*/  @P2 LEA R4, P0, R3.reuse, c[0x0][0x1c8], 0x1 ;  /* 0x0000720003042a11 */ /* 0x040fe400078008ff */
[----:B------:R-:W-:Y:S02]  /*0df0*/  LOP3.LUT R10, R2, 0x8, R5, 0xf8, !PT ;  /* 0x00000008020a7812 */ /* 0x000fe400078ef805 */
[----:B-1----:R-:W-:Y:S02]  /*0e00*/  SHF.R.U32.HI R8, RZ, 0x3, R2 ;  /* 0x00000003ff087819 */ /* 0x002fe40000011602 */
[----:B------:R-:W-:Y:S01]  /*0e10*/  @P2 LEA.HI.X R5, R3, c[0x0][0x1cc], R0, 0x1, P0 ;  /* 0x0000730003052a11 */ /* 0x000fe200000f0c00 */
[----:B------:R-:W-:Y:S01]  /*0e20*/  IMAD R0, R25, 0x200, R31 ;  /* 0x0000020019007824 */ /* 0x000fe200078e021f */
[----:B------:R-:W-:Y:S01]  /*0e30*/  LOP3.LUT R10, R10, R8, RZ, 0x3c, !PT ;  /* 0x000000080a0a7212 */ /* 0x000fe200078e3cff */
[----:B------:R-:W-:Y:S01]  /*0e40*/  @P3 IMAD.SHL.U32 R8, R124, 0x2, RZ ;  /* 0x000000027c083824 */ /* 0x000fe200078e00ff */
[----:B------:R-:W-:Y:S01]  /*0e50*/  @P1 LEA R2, P0, R9, c[0x0][0x1c8], 0x1 ;  /* 0x0000720009021a11 */ /* 0x000fe200078008ff */
[----:B------:R-:W-:-:S02]  /*0e60*/  IMAD.SHL.U32 R135, R0, 0x2, RZ ;  /* 0x0000000200877824 */ /* 0x000fc400078e00ff */
[----:B------:R-:W-:Y:S01]  /*0e70*/  IMAD.MOV.U32 R0, RZ, RZ, 0x20 ;  /* 0x00000020ff007424 */ /* 0x000fe200078e00ff */
[----:B------:R-:W-:Y:S01]  /*0e80*/  @P1 LEA.HI.X R3, R9, c[0x0][0x1cc], R14, 0x1, P0 ;  /* 0x0000730009031a11 */ /* 0x000fe200000f0c0e */
[----:B------:R-:W-:Y:S01]  /*0e90*/  @P2 IMAD.SHL.U32 R9, R124, 0x2, RZ ;  /* 0x000000027c092824 */ /* 0x000fe200078e00ff */
[----:B------:R1:W-:Y:S01]  /*0ea0*/  @P3 LDGSTS.E.BYPASS.LTC128B.128 [R8+0xc100], [R6.64], !P6 ;  /* 0x0c10000006083fae */ /* 0x0003e2000f101d48 */
[----:B------:R-:W-:Y:S02]  /*0eb0*/  LOP3.LUT P0, RZ, R30, 0x2, RZ, 0xc0, !PT ;  /* 0x000000021eff7812 */ /* 0x000fe4000780c0ff */
[----:B------:R-:W-:Y:S01]  /*0ec0*/  IADD3 R230, R135, 0xc120, RZ ;  /* 0x0000c12087e67810 */ /* 0x000fe20007ffe0ff */
[----:B------:R1:W-:Y:S04]  /*0ed0*/  @P3 LDGSTS.E.BYPASS.LTC128B.128 [R8+0xf100], [R6.64+0x80], !P5 ;  /* 0x0f10008006083fae */ /* 0x0003e8000e901d48 */
[----:B------:R1:W-:Y:S04]  /*0ee0*/  @P3 LDGSTS.E.BYPASS.LTC128B.128 [R8+0x12100], [R6.64+0x100], !P4 ;  /* 0x1210010006083fae */ /* 0x0003e8000e101d48 */
[----:B------:R3:W-:Y:S04]  /*0ef0*/  @P2 LDGSTS.E.BYPASS.LTC128B.128 [R9+0xd100], [R4.64], !P6 ;  /* 0x0d10000004092fae */ /* 0x0007e8000f101d48 */
[----:B------:R3:W-:Y:S04]  /*0f00*/  @P2 LDGSTS.E.BYPASS.LTC128B.128 [R9+0x10100], [R4.64+0x80], !P5 ;  /* 0x1010008004092fae */ /* 0x0007e8000e901d48 */
[----:B------:R3:W-:Y:S01]  /*0f10*/  @P2 LDGSTS.E.BYPASS.LTC128B.128 [R9+0x13100], [R4.64+0x100], !P4 ;  /* 0x1310010004092fae */ /* 0x0007e2000e101d48 */
[----:B------:R-:W-:-:S04]  /*0f20*/  LOP3.LUT P2, RZ, R11, 0x4, RZ, 0xc0, !PT ;  /* 0x000000040bff7812 */ /* 0x000fc8000784c0ff */
[----:B------:R-:W-:Y:S01]  /*0f30*/  SEL R0, R0, 0xffffffe0, !P2 ;  /* 0xffffffe000007807 */ /* 0x000fe20005000000 */
[----:B-1----:R-:W-:Y:S01]  /*0f40*/  @P1 IMAD.SHL.U32 R6, R124, 0x2, RZ ;  /* 0x000000027c061824 */ /* 0x002fe200078e00ff */
[----:B------:R-:W-:-:S04]  /*0f50*/  LEA.HI R7, R34, R35, RZ, 0x5 ;  /* 0x0000002322077211 */ /* 0x000fc800078f28ff */
[----:B------:R1:W-:Y:S01]  /*0f60*/  @P1 LDGSTS.E.BYPASS.LTC128B.128 [R6+0xe100], [R2.64], !P6 ;  /* 0x0e10000002061fae */ /* 0x0003e2000f101d48 */
[----:B------:R-:W-:Y:S02]  /*0f70*/  SHF.R.S32.HI R208, RZ, 0x5, R7 ;  /* 0x00000005ffd07819 */ /* 0x000fe40000011407 */
[----:B------:R-:W-:Y:S01]  /*0f80*/  LOP3.LUT R7, R7, 0xffffffe0, RZ, 0xc0, !PT ;  /* 0xffffffe007077812 */ /* 0x000fe200078ec0ff */
[----:B------:R1:W-:Y:S01]  /*0f90*/  @P1 LDGSTS.E.BYPASS.LTC128B.128 [R6+0x11100], [R2.64+0x80], !P5 ;  /* 0x1110008002061fae */ /* 0x0003e2000e901d48 */
[----:B---3--:R-:W-:-:S03]  /*0fa0*/  IMAD.SHL.U32 R5, R13, 0x40, RZ ;  /* 0x000000400d057824 */ /* 0x008fc600078e00ff */
[----:B------:R1:W-:Y:S01]  /*0fb0*/  @P1 LDGSTS.E.BYPASS.LTC128B.128 [R6+0x14100], [R2.64+0x100], !P4 ;  /* 0x1410010002061fae */ /* 0x0003e2000e101d48 */
[----:B------:R-:W-:Y:S01]  /*0fc0*/  IMAD.MOV.U32 R4, RZ, RZ, 0x10 ;  /* 0x00000010ff047424 */ /* 0x000fe200078e00ff */
[----:B------:R-:W-:Y:S01]  /*0fd0*/  LOP3.LUT P1, RZ, R11, 0x2, RZ, 0xc0, !PT ;  /* 0x000000020bff7812 */ /* 0x000fe2000782c0ff */
[----:B------:R-:W-:Y:S01]  /*0fe0*/  IMAD.IADD R116, R35, 0x1, -R7 ;  /* 0x0000000123747824 */ /* 0x000fe200078e0a07 */
[----:B------:R-:W0:Y:S01]  /*0ff0*/  LDGDEPBAR ;  /* 0x00000000000079af */ /* 0x000e220000000000 */
[----:B------:R-:W-:Y:S02]  /*1000*/  LOP3.LUT R5, R10, 0xfffffe00, R5, 0xf8, !PT ;  /* 0xfffffe000a057812 */ /* 0x000fe400078ef805 */
[----:B------:R-:W-:-:S03]  /*1010*/  SEL R4, R4, 0xfffffff0, !P1 ;  /* 0xfffffff004047807 */ /* 0x000fc60004800000 */
[----:B------:R-:W-:-:S04]  /*1020*/  IMAD R208, R208, 0x400, R5 ;  /* 0x00000400d0d07824 */ /* 0x000fc800078e0205 */
[----:B------:R-:W-:-:S04]  /*1030*/  IMAD.SHL.U32 R208, R208, 0x2, RZ ;  /* 0x00000002d0d07824 */ /* 0x000fc800078e00ff */
[--C-:B------:R-:W-:Y:S02]  /*1040*/  IMAD R212, R4, 0x2, R208.reuse ;  /* 0x0000000204d47824 */ /* 0x100fe400078e02d0 */
[C---:B------:R-:W-:Y:S02]  /*1050*/  IMAD R216, R0.reuse, 0x2, R208 ;  /* 0x0000000200d87824 */ /* 0x040fe400078e02d0 */
[----:B------:R-:W-:Y:S01]  /*1060*/  IMAD R220, R0, 0x2, R212 ;  /* 0x0000000200dc7824 */ /* 0x000fe200078e02d4 */
[----:B-1----:R-:W-:Y:S01]  /*1070*/  IADD3 R3, R135, 0xc100, RZ ;  /* 0x0000c10087037810 */ /* 0x002fe20007ffe0ff */
[----:B------:R-:W-:-:S04]  /*1080*/  DEPBAR.LE SB0, 0x1 ;  /* 0x000080400000791a */ /* 0x000fc80000000000 */
[----:B------:R-:W-:Y:S01]  /*1090*/  BAR.SYNC.DEFER_BLOCKING 0x0 ;  /* 0x0000000000007b1d */ /* 0x000fe20000010000 */
[----:B------:R-:W-:Y:S01]  /*10a0*/  IMAD R2, R33, c[0x0][0x208], RZ ;  /* 0x0000820021027a24 */ /* 0x000fe200078e02ff */
[----:B------:R-:W-:Y:S02]  /*10b0*/  @P0 IADD3 R230, R3, -0x20, RZ ;  /* 0xffffffe003e60810 */ /* 0x000fe40007ffe0ff */
[----:B------:R-:W-:Y:S01]  /*10c0*/  ISETP.GE.AND P0, PT, R123, 0x1, PT ;  /* 0x000000017b00780c */ /* 0x000fe20003f06270 */
[----:B------:R-:W-:Y:S01]  /*10d0*/  IMAD R6, R24, c[0x0][0x20c], R2 ;  /* 0x0000830018067a24 */ /* 0x000fe200078e0202 */
[----:B------:R-:W-:Y:S01]  /*10e0*/  IADD3 R247, R230, 0x800, RZ ;  /* 0x00000800e6f77810 */ /* 0x000fe20007ffe0ff */
[----:B------:R-:W-:Y:S01]  /*10f0*/  IMAD.WIDE.U32 R2, R24, c[0x0][0x208], R42 ;  /* 0x0000820018027a25 */ /* 0x000fe200078e002a */
[C---:B------:R-:W-:Y:S02]  /*1100*/  IADD3 R246, R230.reuse, 0x1000, RZ ;  /* 0x00001000e6f67810 */ /* 0x040fe40007ffe0ff */
[C---:B------:R-:W-:Y:S01]  /*1110*/  IADD3 R245, R230.reuse, 0x1800, RZ ;  /* 0x00001800e6f57810 */ /* 0x040fe20007ffe0ff */
[----:B------:R-:W-:Y:S01]  /*1120*/  IMAD.IADD R3, R3, 0x1, R6 ;  /* 0x0000000103037824 */ /* 0x000fe200078e0206 */
[C---:B------:R-:W-:Y:S01]  /*1130*/  IADD3 R244, R230.reuse, 0x2000, RZ ;  /* 0x00002000e6f47810 */ /* 0x040fe20007ffe0ff */
[----:B------:R-:W-:Y:S01]  /*1140*/  IMAD R6, R41, c[0x0][0x210], RZ ;  /* 0x0000840029067a24 */ /* 0x000fe200078e02ff */
[----:B------:R-:W-:Y:S01]  /*1150*/  IADD3 R243, R230, 0x2800, RZ ;  /* 0x00002800e6f37810 */ /* 0x000fe20007ffe0ff */
[----:B------:R-:W-:-:S04]  /*1160*/  IMAD.WIDE.U32 R2, R40, c[0x0][0x210], R2 ;  /* 0x0000840028027a25 */ /* 0x000fc800078e0002 */
[----:B------:R-:W-:-:S04]  /*1170*/  IMAD R6, R40, c[0x0][0x214], R6 ;  /* 0x0000850028067a24 */ /* 0x000fc800078e0206 */
[----:B------:R-:W-:Y:S01]  /*1180*/  IMAD.IADD R3, R3, 0x1, R6 ;  /* 0x0000000103037824 */ /* 0x000fe200078e0206 */
[----:B------:R2:W1:Y:S01]  /*1190*/  LDSM.16.M88.4 R152, [R208+0x100] ;  /* 0x00010000d098783b */ /* 0x0004620000000200 */
[----:B------:R-:W-:Y:S02]  /*11a0*/  IMAD R6, R21, c[0x0][0x218], RZ ;  /* 0x0000860015067a24 */ /* 0x000fe400078e02ff */
[C---:B------:R-:W-:Y:S01]  /*11b0*/  IMAD.WIDE.U32 R10, R20.reuse, c[0x0][0x218], R2 ;  /* 0x00008600140a7a25 */ /* 0x040fe200078e0002 */
[----:B------:R2:W3:Y:S03]  /*11c0*/  LDSM.16.M88.4 R192, [R208+0x4100] ;  /* 0x00410000d0c0783b */ /* 0x0004e60000000200 */
[----:B------:R-:W-:Y:S01]  /*11d0*/  IMAD R6, R20, c[0x0][0x21c], R6 ;  /* 0x0000870014067a24 */ /* 0x000fe200078e0206 */
[----:B------:R2:W4:Y:S03]  /*11e0*/  LDSM.16.M88.4 R156, [R212+0x100] ;  /* 0x00010000d49c783b */ /* 0x0005260000000200 */
[----:B------:R-:W-:Y:S01]  /*11f0*/  IMAD.IADD R9, R11, 0x1, R6 ;  /* 0x000000010b097824 */ /* 0x000fe200078e0206 */
[----:B------:R2:W1:Y:S04]  /*1200*/  LDSM.16.M88.4 R196, [R212+0x4100] ;  /* 0x00410000d4c4783b */ /* 0x0004680000000200 */
[----:B------:R2:W1:Y:S04]  /*1210*/  LDSM.16.M88.4 R184, [R216+0x100] ;  /* 0x00010000d8b8783b */ /* 0x0004680000000200 */
[----:B------:R2:W1:Y:S04]  /*1220*/  LDSM.16.M88.4 R200, [R216+0x4100] ;  /* 0x00410000d8c8783b */ /* 0x0004680000000200 */
[----:B------:R2:W1:Y:S04]  /*1230*/  LDSM.16.M88.4 R188, [R220+0x100] ;  /* 0x00010000dcbc783b */ /* 0x0004680000000200 */
[----:B------:R2:W1:Y:S04]  /*1240*/  LDSM.16.M88.4 R204, [R220+0x4100] ;  /* 0x00410000dccc783b */ /* 0x0004680000000200 */
[----:B------:R-:W1:Y:S04]  /*1250*/  LDSM.16.M88.4 R208, [R208+0x8100] ;  /* 0x00810000d0d0783b */ /* 0x000e680000000200 */
[----:B------:R-:W1:Y:S04]  /*1260*/  LDSM.16.M88.4 R212, [R212+0x8100] ;  /* 0x00810000d4d4783b */ /* 0x000e680000000200 */
[----:B------:R-:W1:Y:S04]  /*1270*/  LDSM.16.M88.4 R216, [R216+0x8100] ;  /* 0x00810000d8d8783b */ /* 0x000e680000000200 */
[----:B------:R-:W1:Y:S04]  /*1280*/  LDSM.16.M88.4 R220, [R220+0x8100] ;  /* 0x00810000dcdc783b */ /* 0x000e680000000200 */
[----:B------:R-:W-:Y:S06]  /*1290*/  BAR.SYNC.DEFER_BLOCKING 0x0 ;  /* 0x0000000000007b1d */ /* 0x000fec0000010000 */
[----:B------:R2:W-:Y:S04]  /*12a0*/  STL.64 [R1+0x50], R10 ;  /* 0x0000500a01007387 */ /* 0x0005e80000100a00 */
[----:B------:R2:W-:Y:S01]  /*12b0*/  STL [R1+0x4c], R9 ;  /* 0x00004c0901007387 */ /* 0x0005e20000100800 */
[----:B------:R-:W-:-:S04]  /*12c0*/  DEPBAR.LE SB0, 0x0 ;  /* 0x000080000000791a */ /* 0x000fc80000000000 */
[----:B------:R-:W-:Y:S06]  /*12d0*/  BAR.SYNC.DEFER_BLOCKING 0x0 ;  /* 0x0000000000007b1d */ /* 0x000fec0000010000 */
[----:B------:R2:W1:Y:S04]  /*12e0*/  LDSM.16.M88.4 R36, [R135+0xc100] ;  /* 0x00c100008724783b */ /* 0x0004680000000200 */
[----:B------:R2:W1:Y:S04]  /*12f0*/  LDSM.16.M88.4 R16, [R135+0xc900] ;  /* 0x00c900008710783b */ /* 0x0004680000000200 */
[----:B------:R2:W1:Y:S04]  /*1300*/  LDSM.16.M88.4 R44, [R135+0xd100] ;  /* 0x00d10000872c783b */ /* 0x0004680000000200 */
[----:B------:R2:W1:Y:S04]  /*1310*/  LDSM.16.M88.4 R48, [R135+0xd900] ;  /* 0x00d900008730783b */ /* 0x0004680000000200 */
[----:B------:R2:W1:Y:S04]  /*1320*/  LDSM.16.M88.4 R68, [R135+0xe100] ;  /* 0x00e100008744783b */ /* 0x0004680000000200 */
[----:B------:R2:W1:Y:S04]  /*1330*/  LDSM.16.M88.4 R72, [R135+0xe900] ;  /* 0x00e900008748783b */ /* 0x0004680000000200 */
[----:B------:R2:W1:Y:S04]  /*1340*/  LDSM.16.M88.4 R52, [R230] ;  /* 0x00000000e634783b */ /* 0x0004680000000200 */
[----:B------:R2:W1:Y:S04]  /*1350*/  LDSM.16.M88.4 R64, [R230+0x800] ;  /* 0x00080000e640783b */ /* 0x0004680000000200 */
[----:B------:R2:W1:Y:S04]  /*1360*/  LDSM.16.M88.4 R60, [R230+0x1000] ;  /* 0x00100000e63c783b */ /* 0x0004680000000200 */
[----:B------:R2:W1:Y:S04]  /*1370*/  LDSM.16.M88.4 R76, [R230+0x1800] ;  /* 0x00180000e64c783b */ /* 0x0004680000000200 */
[----:B------:R2:W1:Y:S04]  /*1380*/  LDSM.16.M88.4 R104, [R230+0x2000] ;  /* 0x00200000e668783b */ /* 0x0004680000000200 */
[----:B------:R2:W1:Y:S01]  /*1390*/  LDSM.16.M88.4 R108, [R230+0x2800] ;  /* 0x00280000e66c783b */ /* 0x0004620000000200 */
[----:B------:R-:W-:Y:S05]  /*13a0*/  @!P0 BRA `(.L_x_0) ;  /* 0x0000032000008947 */ /* 0x000fea0003800000 */
[----:B---34-:R-:W-:Y:S01]  /*13b0*/  IMAD R2, R26, c[0x0][0x208], RZ ;  /* 0x000082001a027a24 */ /* 0x018fe200078e02ff */
[----:B------:R-:W-:Y:S01]  /*13c0*/  ISETP.LT.OR P3, PT, R12, 0x1, P6 ;  /* 0x000000010c00780c */ /* 0x000fe20003761670 */
[----:B------:R-:W-:-:S04]  /*13d0*/  IMAD.WIDE.U32 R6, R15, c[0x0][0x208], RZ ;  /* 0x000082000f067a25 */ /* 0x000fc800078e00ff */
[----:B------:R-:W-:Y:S02]  /*13e0*/  IMAD R2, R15, c[0x0][0x20c], R2 ;  /* 0x000083000f027a24 */ /* 0x000fe400078e0202 */
[----:B------:R-:W-:Y:S01]  /*13f0*/  IMAD.MOV.U32 R8, RZ, RZ, R10 ;  /* 0x000000ffff087224 */ /* 0x000fe200078e000a */
[----:B--2---:R-:W-:Y:S01]  /*1400*/  SEL R10, RZ, 0x2, P5 ;  /* 0x00000002ff0a7807 */ /* 0x004fe20002800000 */
[----:B------:R-:W-:Y:S02]  /*1410*/  IMAD.IADD R2, R7, 0x1, R2 ;  /* 0x0000000107027824 */ /* 0x000fe400078e0202 */
[----:B------:R-:W-:Y:S01]  /*1420*/  IMAD.WIDE.U32 R6, R6, 0x60, R8 ;  /* 0x0000006006067825 */ /* 0x000fe200078e0008 */
[----:B------:R2:W-:Y:S03]  /*1430*/  STL.64 [R1+0x48], R8 ;  /* 0x0000480801007387 */ /* 0x0005e60000100a00 */
[----:B------:R-:W-:Y:S01]  /*1440*/  IMAD R3, R2, 0x60, RZ ;  /* 0x0000006002037824 */ /* 0x000fe200078e02ff */
[----:B------:R-:W-:Y:S01]  /*1450*/  LEA R2, P0, R6, c[0x0][0x1f8], 0x1 ;  /* 0x00007e0006027a11 */ /* 0x000fe200078008ff */
[----:B------:R-:W-:-:S02]  /*1460*/  IMAD R11, R28, c[0x0][0x20c], RZ ;  /* 0x000083001c0b7a24 */ /* 0x000fc400078e02ff */
[----:B------:R-:W-:Y:S01]  /*1470*/  IMAD.IADD R3, R7, 0x1, R3 ;  /* 0x0000000107037824 */ /* 0x000fe200078e0203 */
[----:B------:R-:W-:Y:S01]  /*1480*/  SEL R7, RZ, 0x4, P4 ;  /* 0x00000004ff077807 */ /* 0x000fe20002000000 */
[----:B------:R-:W-:-:S03]  /*1490*/  IMAD.WIDE.U32 R14, R28, c[0x0][0x208], RZ ;  /* 0x000082001c0e7a25 */ /* 0x000fc600078e00ff */
[----:B------:R-:W-:Y:S01]  /*14a0*/  LEA.HI.X R3, R6, c[0x0][0x1fc], R3, 0x1, P0 ;  /* 0x00007f0006037a11 */ /* 0x000fe200000f0c03 */
[----:B------:R-:W-:Y:S01]  /*14b0*/  IMAD.IADD R11, R15, 0x1, R11 ;  /* 0x000000010f0b7824 */ /* 0x000fe200078e020b */
[----:B------:R-:W-:Y:S01]  /*14c0*/  SEL R6, RZ, 0x1, P6 ;  /* 0x00000001ff067807 */ /* 0x000fe20003000000 */
[----:B------:R-:W-:-:S03]  /*14d0*/  IMAD.SHL.U32 R13, R124, 0x2, RZ ;  /* 0x000000027c0d7824 */ /* 0x000fc600078e00ff */
[----:B------:R-:W-:Y:S02]  /*14e0*/  IADD3 R10, R7, R10, R6 ;  /* 0x0000000a070a7210 */ /* 0x000fe40007ffe006 */
[----:B------:R-:W-:Y:S01]  /*14f0*/  @!PT LDS RZ, [RZ] ;  /* 0x00000000fffff984 */ /* 0x000fe20000000800 */
[----:B------:R-:W-:Y:S01]  /*1500*/  @!PT LDS RZ, [RZ] ;  /* 0x00000000fffff984 */ /* 0x000fe20000000800 */
[----:B------:R-:W-:Y:S01]  /*1510*/  @!PT LDS RZ, [RZ] ;  /* 0x00000000fffff984 */ /* 0x000fe20000000800 */
[----:B------:R3:W-:Y:S02]  /*1520*/  LDGSTS.E.BYPASS.LTC128B.128 [R13+0x100], [R2.64], !P3 ;  /* 0x00100000020d7fae */ /* 0x0007e4000d901d48 */
[----:B------:R-:W-:Y:S02]  /*1530*/  LOP3.LUT P2, RZ, R10, 0x2, RZ, 0xc0, !PT ;  /* 0x000000020aff7812 */ /* 0x000fe4000784c0ff */
[----:B--2---:R-:W-:-:S04]  /*1540*/  IADD3 R8, P1, P0, R14, 0x80, R2 ;  /* 0x000000800e087810 */ /* 0x004fc8000783e002 */
[----:B------:R-:W-:Y:S02]  /*1550*/  IADD3.X R9, R11, RZ, R3, P1, P0 ;  /* 0x000000ff0b097210 */ /* 0x000fe40000fe0403 */
[----:B------:R-:W-:-:S04]  /*1560*/  IADD3 R6, P1, P0, R14, 0x100, R2 ;  /* 0x000001000e067810 */ /* 0x000fc8000783e002 */
[----:B------:R-:W-:Y:S02]  /*1570*/  IADD3.X R7, R11, RZ, R3, P1, P0 ;  /* 0x000000ff0b077210 */ /* 0x000fe40000fe0403 */
[----:B------:R-:W-:Y:S02]  /*1580*/  LOP3.LUT P1, RZ, R10, 0x4, RZ, 0xc0, !PT ;  /* 0x000000040aff7812 */ /* 0x000fe4000782c0ff */
[C---:B------:R-:W-:Y:S02]  /*1590*/  ISETP.LT.OR P0, PT, R12.reuse, 0x1, !P2 ;  /* 0x000000010c00780c */ /* 0x040fe40005701670 */
[----:B------:R-:W-:-:S11]  /*15a0*/  ISETP.LT.OR P3, PT, R12, 0x1, !P1 ;  /* 0x000000010c00780c */ /* 0x000fd60004f61670 */
[----:B------:R3:W-:Y:S01]  /*15b0*/  LDGSTS.E.BYPASS.LTC128B.128 [R13+0x3100], [R2.64+0x80], !P0 ;  /* 0x03100080020d7fae */ /* 0x0007e2000c101d48 */
[----:B------:R-:W-:-:S03]  /*15c0*/  ISETP.LT.OR P0, PT, R12, 0x21, P6 ;  /* 0x000000210c00780c */ /* 0x000fc60003701670 */
[----:B------:R3:W-:Y:S02]  /*15d0*/  LDGSTS.E.BYPASS.LTC128B.128 [R13+0x6100], [R2.64+0x100], !P3 ;  /* 0x06100100020d7fae */ /* 0x0007e4000d901d48 */
[----:B---3--:R-:W-:-:S05]  /*15e0*/  IADD3 R2, P3, R2, R14, RZ ;  /* 0x0000000e02027210 */ /* 0x008fca0007f7e0ff */
[----:B------:R-:W-:Y:S01]  /*15f0*/  IMAD.X R3, R11, 0x1, R3, P3 ;  /* 0x000000010b037824 */ /* 0x000fe200018e0603 */
[C---:B------:R-:W-:Y:S02]  /*1600*/  ISETP.LT.OR P3, PT, R12.reuse, 0x21, !P2 ;  /* 0x000000210c00780c */ /* 0x040fe40005761670 */
[C---:B------:R-:W-:Y:S02]  /*1610*/  ISETP.LT.OR P2, PT, R12.reuse, 0x41, !P2 ;  /* 0x000000410c00780c */ /* 0x040fe40005741670 */
[----:B------:R2:W-:Y:S01]  /*1620*/  LDGSTS.E.BYPASS.LTC128B.128 [R13+0x1100], [R2.64], !P0 ;  /* 0x01100000020d7fae */ /* 0x0005e2000c101d48 */
[C---:B------:R-:W-:Y:S02]  /*1630*/  ISETP.LT.OR P0, PT, R12.reuse, 0x21, !P1 ;  /* 0x000000210c00780c */ /* 0x040fe40004f01670 */
[----:B------:R-:W-:-:S06]  /*1640*/  ISETP.LT.OR P1, PT, R12, 0x41, !P1 ;  /* 0x000000410c00780c */ /* 0x000fcc0004f21670 */
[----:B------:R3:W-:Y:S01]  /*1650*/  LDGSTS.E.BYPASS.LTC128B.128 [R13+0x4100], [R8.64], !P3 ;  /* 0x04100000080d7fae */ /* 0x0007e2000d901d48 */
[----:B------:R-:W-:-:S04]  /*1660*/  ISETP.LT.OR P3, PT, R12, 0x41, P6 ;  /* 0x000000410c00780c */ /* 0x000fc80003761670 */
[----:B------:R3:W-:Y:S01]  /*1670*/  LDGSTS.E.BYPASS.LTC128B.128 [R13+0x7100], [R6.64], !P0 ;  /* 0x07100000060d7fae */ /* 0x0007e2000c101d48 */
[----:B--2---:R-:W-:-:S05]  /*1680*/  IADD3 R2, P0, R2, R14, RZ ;  /* 0x0000000e02027210 */ /* 0x004fca0007f1e0ff */
[----:B------:R-:W-:-:S05]  /*1690*/  IMAD.X R3, R3, 0x1, R11, P0 ;  /* 0x0000000103037824 */ /* 0x000fca00000e060b */
[----:B------:R3:W-:Y:S04]  /*16a0*/  LDGSTS.E.BYPASS.LTC128B.128 [R13+0x2100], [R2.64], !P3 ;  /* 0x02100000020d7fae */ /* 0x0007e8000d901d48 */
[----:B------:R3:W-:Y:S04]  /*16b0*/  LDGSTS.E.BYPASS.LTC128B.128 [R13+0x5100], [R2.64+0x80], !P2 ;  /* 0x05100080020d7fae */ /* 0x0007e8000d101d48 */
[----:B------:R3:W-:Y:S02]  /*16c0*/  LDGSTS.E.BYPASS.LTC128B.128 [R13+0x8100], [R2.64+0x100], !P1 ;  /* 0x08100100020d7fae */ /* 0x0007e4000c901d48 */
.L_x_0:
[----:B-1-34-:R-:W-:Y:S01]  /*16d0*/  HMMA.16816.F32 R32, R152, R16, RZ ;  /* 0x000000109820723c */ /* 0x01afe200000018ff */
[----:B------:R-:W-:Y:S01]  /*16e0*/  LOP3.LUT P0, RZ, R30, 0x4, RZ, 0xc0, !PT ;  /* 0x000000041eff7812 */ /* 0x000fe2000780c0ff */
[----:B------:R-:W0:Y:S01]  /*16f0*/  LDGDEPBAR ;  /* 0x00000000000079af */ /* 0x000e220000000000 */
[----:B------:R-:W-:-:S02]  /*1700*/  ISETP.GE.AND P3, PT, R123, 0x61, PT ;  /* 0x000000617b00780c */ /* 0x000fc40003f66270 */
[----:B------:R-:W-:Y:S02]  /*1710*/  SEL R2, R28, 0xffffffc0, !P0 ;  /* 0xffffffc01c027807 */ /* 0x000fe40004000000 */
[C---:B------:R-:W-:Y:S01]  /*1720*/  IADD3 R242, R230.reuse, 0x3000, RZ ;  /* 0x00003000e6f27810 */ /* 0x040fe20007ffe0ff */
[C---:B------:R-:W-:Y:S01]  /*1730*/  HMMA.16816.F32 R24, R152.reuse, R18, RZ ;  /* 0x000000129818723c */ /* 0x040fe200000018ff */
[C---:B------:R-:W-:Y:S01]  /*1740*/  IADD3 R241, R230.reuse, 0x3800, RZ ;  /* 0x00003800e6f17810 */ /* 0x040fe20007ffe0ff */
[--C-:B------:R-:W-:Y:S01]  /*1750*/  IMAD.IADD R229, R135, 0x1, R2.reuse ;  /* 0x0000000187e57824 */ /* 0x100fe200078e0202 */
[C---:B------:R-:W-:Y:S01]  /*1760*/  IADD3 R240, R230.reuse, 0x4000, RZ ;  /* 0x00004000e6f07810 */ /* 0x040fe20007ffe0ff */
[C---:B------:R-:W-:Y:S01]  /*1770*/  IMAD.IADD R226, R230.reuse, 0x1, R2 ;  /* 0x00000001e6e27824 */ /* 0x040fe200078e0202 */
[C---:B------:R-:W-:Y:S02]  /*1780*/  IADD3 R239, R230.reuse, 0x4800, RZ ;  /* 0x00004800e6ef7810 */ /* 0x040fe40007ffe0ff */
[C---:B------:R-:W-:Y:S01]  /*1790*/  IADD3 R238, R230.reuse, 0x5000, RZ ;  /* 0x00005000e6ee7810 */ /* 0x040fe20007ffe0ff */
[----:B------:R-:W-:Y:S01]  /*17a0*/  HMMA.16816.F32 R20, R152, R44, RZ ;  /* 0x0000002c9814723c */ /* 0x000fe200000018ff */
[----:B------:R-:W-:Y:S01]  /*17b0*/  LDSM.16.M88.4 R28, [R226] ;  /* 0x00000000e21c783b */ /* 0x000fe20000000200 */
[----:B------:R-:W-:-:S02]  /*17c0*/  IADD3 R237, R230, 0x5800, RZ ;  /* 0x00005800e6ed7810 */ /* 0x000fc40007ffe0ff */
[C---:B------:R-:W-:Y:S01]  /*17d0*/  IADD3 R236, R230.reuse, 0x6000, RZ ;  /* 0x00006000e6ec7810 */ /* 0x040fe20007ffe0ff */
[----:B------:R-:W-:Y:S01]  /*17e0*/  LDSM.16.M88.4 R112, [R226+0x5000] ;  /* 0x00500000e270783b */ /* 0x000fe20000000200 */
[C---:B------:R-:W-:Y:S02]  /*17f0*/  IADD3 R235, R230.reuse, 0x6800, RZ ;  /* 0x00006800e6eb7810 */ /* 0x040fe40007ffe0ff */
[----:B------:R-:W-:Y:S01]  /*1800*/  HMMA.16816.F32 R16, R152, R46, RZ ;  /* 0x0000002e9810723c */ /* 0x000fe200000018ff */
[----:B------:R-:W-:Y:S01]  /*1810*/  LDSM.16.M88.4 R44, [R229+0xc900] ;  /* 0x00c90000e52c783b */ /* 0x000fe20000000200 */
[C---:B------:R-:W-:Y:S02]  /*1820*/  IADD3 R234, R230.reuse, 0x7000, RZ ;  /* 0x00007000e6ea7810 */ /* 0x040fe40007ffe0ff */
[C---:B------:R-:W-:Y:S02]  /*1830*/  IADD3 R233, R230.reuse, 0x7800, RZ ;  /* 0x00007800e6e97810 */ /* 0x040fe40007ffe0ff */
[----:B------:R-:W-:-:S02]  /*1840*/  IADD3 R232, R230, 0x8000, RZ ;  /* 0x00008000e6e87810 */ /* 0x000fc40007ffe0ff */
[----:B------:R-:W-:Y:S01]  /*1850*/  HMMA.16816.F32 R12, R152, R48, RZ ;  /* 0x00000030980c723c */ /* 0x000fe200000018ff */
[----:B------:R-:W-:-:S07]  /*1860*/  IADD3 R231, R230, 0x8800, RZ ;  /* 0x00008800e6e77810 */ /* 0x000fce0007ffe0ff */
[C---:B--2---:R-:W-:Y:S08]  /*1870*/  HMMA.16816.F32 R8, R152.reuse, R50, RZ ;  /* 0x000000329808723c */ /* 0x044ff000000018ff */
[C---:B------:R-:W-:Y:S08]  /*1880*/  HMMA.16816.F32 R40, R152.reuse, R36, RZ ;  /* 0x000000249828723c */ /* 0x040ff000000018ff */
[----:B------:R-:W-:Y:S08]  /*1890*/  HMMA.16816.F32 R36, R152, R38, RZ ;  /* 0x000000269824723c */ /* 0x000ff000000018ff */
[C---:B------:R-:W-:Y:S01]  /*18a0*/  HMMA.16816.F32 R96, R156.reuse, R64, R32 ;  /* 0x000000409c60723c */ /* 0x040fe20000001820 */
[----:B------:R-:W1:Y:S07]  /*18b0*/  LDSM.16.M88.4 R32, [R229+0xc100] ;  /* 0x00c10000e520783b */ /* 0x000e6e0000000200 */
[C---:B------:R-:W-:Y:S08]  /*18c0*/  HMMA.16816.F32 R88, R156.reuse, R60, R20 ;  /* 0x0000003c9c58723c */ /* 0x040ff00000001814 */
[----:B------:R-:W-:Y:S01]  /*18d0*/  HMMA.16816.F32 R84, R156, R62, R16 ;  /* 0x0000003e9c54723c */ /* 0x000fe20000001810 */
[----:B------:R-:W2:Y:S07]  /*18e0*/  LDSM.16.M88.4 R60, [R229+0xd100] ;  /* 0x00d10000e53c783b */ /* 0x000eae0000000200 */
[----:B------:R-:W-:Y:S08]  /*18f0*/  HMMA.16816.F32 R20, R152, R68, RZ ;  /* 0x000000449814723c */ /* 0x000ff000000018ff */
[C---:B------:R-:W-:Y:S08]  /*1900*/  HMMA.16816.F32 R80, R156.reuse, R76, R12 ;  /* 0x0000004c9c50723c */ /* 0x040ff0000000180c */
[----:B------:R-:W-:Y:S08]  /*1910*/  HMMA.16816.F32 R76, R156, R78, R8 ;  /* 0x0000004e9c4c723c */ /* 0x000ff00000001808 */
[C---:B------:R-:W-:Y:S01]  /*1920*/  HMMA.16816.F32 R16, R152.reuse, R70, RZ ;  /* 0x000000469810723c */ /* 0x040fe200000018ff */
[----:B------:R-:W3:Y:S07]  /*1930*/  LDSM.16.M88.4 R68, [R229+0xd900] ;  /* 0x00d90000e544783b */ /* 0x000eee0000000200 */
[C---:B------:R-:W-:Y:S08]  /*1940*/  HMMA.16816.F32 R12, R152.reuse, R72, RZ ;  /* 0x00000048980c723c */ /* 0x040ff000000018ff */
[----:B------:R-:W-:Y:S08]  /*1950*/  HMMA.16816.F32 R8, R152, R74, RZ ;  /* 0x0000004a9808723c */ /* 0x000ff000000018ff */
[C---:B------:R-:W-:Y:S01]  /*1960*/  HMMA.16816.F32 R100, R156.reuse, R54, R36 ;  /* 0x000000369c64723c */ /* 0x040fe20000001824 */
[----:B------:R-:W-:Y:S07]  /*1970*/  LDSM.16.M88.4 R36, [R229+0xe900] ;  /* 0x00e90000e524783b */ /* 0x000fee0000000200 */
[C---:B------:R-:W-:Y:S01]  /*1980*/  HMMA.16816.F32 R92, R156.reuse, R66, R24 ;  /* 0x000000429c5c723c */ /* 0x040fe20000001818 */
[----:B------:R-:W-:Y:S07]  /*1990*/  LDSM.16.M88.4 R24, [R226+0x800] ;  /* 0x00080000e218783b */ /* 0x000fee0000000200 */
[C---:B------:R-:W-:Y:S01]  /*19a0*/  HMMA.16816.F32 R56, R156.reuse, R52, R40 ;  /* 0x000000349c38723c */ /* 0x040fe20000001828 */
[----:B------:R-:W4:Y:S07]  /*19b0*/  LDSM.16.M88.4 R52, [R229+0xe100] ;  /* 0x00e10000e534783b */ /* 0x000f2e0000000200 */
[C---:B------:R-:W-:Y:S08]  /*19c0*/  HMMA.16816.F32 R72, R156.reuse, R104, R20 ;  /* 0x000000689c48723c */ /* 0x040ff00000001814 */
[C---:B------:R-:W-:Y:S01]  /*19d0*/  HMMA.16816.F32 R64, R156.reuse, R106, R16 ;  /* 0x0000006a9c40723c */ /* 0x040fe20000001810 */
[----:B------:R-:W-:Y:S07]  /*19e0*/  LDSM.16.M88.4 R104, [R226+0x1000] ;  /* 0x00100000e268783b */ /* 0x000fee0000000200 */
[C---:B------:R-:W-:Y:S08]  /*19f0*/  HMMA.16816.F32 R48, R156.reuse, R108, R12 ;  /* 0x0000006c9c30723c */ /* 0x040ff0000000180c */
[----:B------:R-:W-:Y:S01]  /*1a00*/  HMMA.16816.F32 R40, R156, R110, R8 ;  /* 0x0000006e9c28723c */ /* 0x000fe20000001808 */
[----:B------:R-:W-:Y:S07]  /*1a10*/  LDSM.16.M88.4 R108, [R135+0x13900] ;  /* 0x01390000876c783b */ /* 0x000fee0000000200 */
[C---:B-1----:R-:W-:Y:S01]  /*1a20*/  HMMA.16816.F32 R16, R184.reuse, R34, R100 ;  /* 0x00000022b810723c */ /* 0x042fe20000001864 */
[----:B------:R-:W1:Y:S07]  /*1a30*/  LDSM.16.M88.4 R100, [R226+0x1800] ;  /* 0x00180000e264783b */ /* 0x000e6e0000000200 */
[C---:B------:R-:W-:Y:S01]  /*1a40*/  HMMA.16816.F32 R12, R184.reuse, R44, R96 ;  /* 0x0000002cb80c723c */ /* 0x040fe20000001860 */
[----:B------:R-:W-:Y:S07]  /*1a50*/  LDSM.16.M88.4 R96, [R230+0x3800] ;  /* 0x00380000e660783b */ /* 0x000fee0000000200 */
[C---:B------:R-:W-:Y:S01]  /*1a60*/  HMMA.16816.F32 R8, R184.reuse, R46, R92 ;  /* 0x0000002eb808723c */ /* 0x040fe2000000185c */
[----:B------:R-:W-:Y:S07]  /*1a70*/  LDSM.16.M88.4 R92, [R226+0x2800] ;  /* 0x00280000e25c783b */ /* 0x000fee0000000200 */
[C---:B------:R-:W-:Y:S08]  /*1a80*/  HMMA.16816.F32 R20, R184.reuse, R32, R56 ;  /* 0x00000020b814723c */ /* 0x040ff00000001838 */
[C---:B--2---:R-:W-:Y:S01]  /*1a90*/  HMMA.16816.F32 R44, R184.reuse, R60, R88 ;  /* 0x0000003cb82c723c */ /* 0x044fe20000001858 */
[----:B------:R-:W2:Y:S07]  /*1aa0*/  LDSM.16.M88.4 R88, [R226+0x2000] ;  /* 0x00200000e258783b */ /* 0x000eae0000000200 */
[C---:B------:R-:W-:Y:S08]  /*1ab0*/  HMMA.16816.F32 R56, R184.reuse, R62, R84 ;  /* 0x0000003eb838723c */ /* 0x040ff00000001854 */
[C---:B---3--:R-:W-:Y:S08]  /*1ac0*/  HMMA.16816.F32 R60, R184.reuse, R68, R80 ;  /* 0x00000044b83c723c */ /* 0x048ff00000001850 */
[C---:B----4-:R-:W-:Y:S08]  /*1ad0*/  HMMA.16816.F32 R72, R184.reuse, R52, R72 ;  /* 0x00000034b848723c */ /* 0x050ff00000001848 */
[----:B------:R-:W-:Y:S08]  /*1ae0*/  HMMA.16816.F32 R84, R184, R54, R64 ;  /* 0x00000036b854723c */ /* 0x000ff00000001840 */
[C---:B------:R-:W-:Y:S01]  /*1af0*/  HMMA.16816.F32 R64, R188.reuse, R28, R20 ;  /* 0x0000001cbc40723c */ /* 0x040fe20000001814 */
[----:B------:R-:W-:Y:S07]  /*1b00*/  LDSM.16.M88.4 R20, [R135+0x10100] ;  /* 0x010100008714783b */ /* 0x000fee0000000200 */
[----:B------:R-:W-:Y:S01]  /*1b10*/  HMMA.16816.F32 R52, R188, R30, R16 ;  /* 0x0000001ebc34723c */ /* 0x000fe20000001810 */
[----:B------:R-:W3:Y:S07]  /*1b20*/  LDSM.16.M88.4 R28, [R135+0xf100] ;  /* 0x00f10000871c783b */ /* 0x000eee0000000200 */
[----:B------:R-:W-:Y:S08]  /*1b30*/  HMMA.16816.F32 R80, R184, R70, R76 ;  /* 0x00000046b850723c */ /* 0x000ff0000000184c */
[C---:B------:R-:W-:Y:S08]  /*1b40*/  HMMA.16816.F32 R32, R188.reuse, R24, R12 ;  /* 0x00000018bc20723c */ /* 0x040ff0000000180c */
[----:B------:R-:W-:Y:S01]  /*1b50*/  HMMA.16816.F32 R16, R188, R26, R8 ;  /* 0x0000001abc10723c */ /* 0x000fe20000001808 */
[----:B------:R-:W4:Y:S07]  /*1b60*/  LDSM.16.M88.4 R24, [R135+0xf900] ;  /* 0x00f900008718783b */ /* 0x000f2e0000000200 */
[C---:B------:R-:W-:Y:S08]  /*1b70*/  HMMA.16816.F32 R76, R184.reuse, R36, R48 ;  /* 0x00000024b84c723c */ /* 0x040ff00000001830 */
[----:B------:R-:W-:Y:S01]  /*1b80*/  HMMA.16816.F32 R68, R184, R38, R40 ;  /* 0x00000026b844723c */ /* 0x000fe20000001828 */
[----:B------:R-:W5:Y:S07]  /*1b90*/  LDSM.16.M88.4 R40, [R135+0x10900] ;  /* 0x010900008728783b */ /* 0x000f6e0000000200 */
[C---:B-1----:R-:W-:Y:S08]  /*1ba0*/  HMMA.16816.F32 R36, R188.reuse, R100, R60 ;  /* 0x00000064bc24723c */ /* 0x042ff0000000183c */
[C---:B--2---:R-:W-:Y:S01]  /*1bb0*/  HMMA.16816.F32 R60, R188.reuse, R88, R72 ;  /* 0x00000058bc3c723c */ /* 0x044fe20000001848 */
[----:B------:R-:W1:Y:S07]  /*1bc0*/  LDSM.16.M88.4 R72, [R135+0x11100] ;  /* 0x011100008748783b */ /* 0x000e6e0000000200 */
[C---:B------:R-:W-:Y:S08]  /*1bd0*/  HMMA.16816.F32 R12, R188.reuse, R104, R44 ;  /* 0x00000068bc0c723c */ /* 0x040ff0000000182c */
[C---:B------:R-:W-:Y:S01]  /*1be0*/  HMMA.16816.F32 R8, R188.reuse, R106, R56 ;  /* 0x0000006abc08723c */ /* 0x040fe20000001838 */
[----:B------:R-:W-:Y:S07]  /*1bf0*/  LDSM.16.M88.4 R104, [R230+0x4800] ;  /* 0x00480000e668783b */ /* 0x000fee0000000200 */
[C---:B------:R-:W-:Y:S01]  /*1c00*/  HMMA.16816.F32 R48, R188.reuse, R102, R80 ;  /* 0x00000066bc30723c */ /* 0x040fe20000001850 */
[----:B------:R-:W-:Y:S07]  /*1c10*/  LDSM.16.M88.4 R100, [R230+0x4000] ;  /* 0x00400000e664783b */ /* 0x000fee0000000200 */
[----:B------:R-:W-:Y:S01]  /*1c20*/  HMMA.16816.F32 R80, R188, R90, R84 ;  /* 0x0000005abc50723c */ /* 0x000fe20000001854 */
[----:B------:R-:W2:Y:S04]  /*1c30*/  LDSM.16.M88.4 R84, [R135+0x11900] ;  /* 0x011900008754783b */ /* 0x000ea80000000200 */
[----:B------:R-:W1:Y:S03]  /*1c40*/  LDSM.16.M88.4 R88, [R230+0x3000] ;  /* 0x00300000e658783b */ /* 0x000e660000000200 */
[C---:B---3--:R-:W-:Y:S08]  /*1c50*/  HMMA.16816.F32 R64, R192.reuse, R28, R64 ;  /* 0x0000001cc040723c */ /* 0x048ff00000001840 */
[----:B------:R-:W-:Y:S01]  /*1c60*/  HMMA.16816.F32 R56, R192, R30, R52 ;  /* 0x0000001ec038723c */ /* 0x000fe20000001834 */
[----:B------:R-:W3:Y:S07]  /*1c70*/  LDSM.16.M88.4 R28, [R230+0x5000] ;  /* 0x00500000e61c783b */ /* 0x000eee0000000200 */
[C---:B------:R-:W-:Y:S08]  /*1c80*/  HMMA.16816.F32 R76, R188.reuse, R92, R76 ;  /* 0x0000005cbc4c723c */ /* 0x040ff0000000184c */
[----:B------:R-:W-:Y:S01]  /*1c90*/  HMMA.16816.F32 R68, R188, R94, R68 ;  /* 0x0000005ebc44723c */ /* 0x000fe20000001844 */
[----:B------:R-:W1:Y:S07]  /*1ca0*/  LDSM.16.M88.4 R92, [R230+0x5800] ;  /* 0x00580000e65c783b */ /* 0x000e6e0000000200 */
[C---:B----4-:R-:W-:Y:S08]  /*1cb0*/  HMMA.16816.F32 R52, R192.reuse, R24, R32 ;  /* 0x00000018c034723c */ /* 0x050ff00000001820 */
[C---:B------:R-:W-:Y:S08]  /*1cc0*/  HMMA.16816.F32 R44, R192.reuse, R26, R16 ;  /* 0x0000001ac02c723c */ /* 0x040ff00000001810 */
[C---:B------:R-:W-:Y:S08]  /*1cd0*/  HMMA.16816.F32 R32, R192.reuse, R20, R12 ;  /* 0x00000014c020723c */ /* 0x040ff0000000180c */
[C---:B------:R-:W-:Y:S08]  /*1ce0*/  HMMA.16816.F32 R24, R192.reuse, R22, R8 ;  /* 0x00000016c018723c */ /* 0x040ff00000001808 */
[C---:B-----5:R-:W-:Y:S08]  /*1cf0*/  HMMA.16816.F32 R16, R192.reuse, R42, R48 ;  /* 0x0000002ac010723c */ /* 0x060ff00000001830 */
[C---:B-1----:R-:W-:Y:S08]  /*1d00*/  HMMA.16816.F32 R12, R192.reuse, R72, R60 ;  /* 0x00000048c00c723c */ /* 0x042ff0000000183c */
[C---:B------:R-:W-:Y:S08]  /*1d10*/  HMMA.16816.F32 R8, R192.reuse, R74, R80 ;  /* 0x0000004ac008723c */ /* 0x040ff00000001850 */
[C---:B------:R-:W-:Y:S08]  /*1d20*/  HMMA.16816.F32 R20, R192.reuse, R40, R36 ;  /* 0x00000028c014723c */ /* 0x040ff00000001824 */
[C---:B--2---:R-:W-:Y:S08]  /*1d30*/  HMMA.16816.F32 R72, R192.reuse, R84, R76 ;  /* 0x00000054c048723c */ /* 0x044ff0000000184c */
[----:B------:R-:W-:Y:S08]  /*1d40*/  HMMA.16816.F32 R84, R192, R86, R68 ;  /* 0x00000056c054723c */ /* 0x000ff00000001844 */
[C---:B------:R-:W-:Y:S01]  /*1d50*/  HMMA.16816.F32 R68, R196.reuse, R96, R52 ;  /* 0x00000060c444723c */ /* 0x040fe20000001834 */
[----:B------:R-:W1:Y:S07]  /*1d60*/  LDSM.16.M88.4 R52, [R229+0xf100] ;  /* 0x00f10000e534783b */ /* 0x000e6e0000000200 */
[C---:B------:R-:W-:Y:S08]  /*1d70*/  HMMA.16816.F32 R80, R196.reuse, R88, R64 ;  /* 0x00000058c450723c */ /* 0x040ff00000001840 */
[C---:B------:R-:W-:Y:S01]  /*1d80*/  HMMA.16816.F32 R64, R196.reuse, R98, R44 ;  /* 0x00000062c440723c */ /* 0x040fe2000000182c */
[----:B------:R-:W2:Y:S04]  /*1d90*/  LDSM.16.M88.4 R44, [R229+0xf900] ;  /* 0x00f90000e52c783b */ /* 0x000ea80000000200 */
[----:B------:R-:W-:Y:S03]  /*1da0*/  LDSM.16.M88.4 R96, [R135+0x13100] ;  /* 0x013100008760783b */ /* 0x000fe60000000200 */
[C---:B------:R-:W-:Y:S01]  /*1db0*/  HMMA.16816.F32 R60, R196.reuse, R100, R32 ;  /* 0x00000064c43c723c */ /* 0x040fe20000001820 */
[----:B------:R-:W4:Y:S07]  /*1dc0*/  LDSM.16.M88.4 R32, [R229+0x10100] ;  /* 0x01010000e520783b */ /* 0x000f2e0000000200 */
[C---:B------:R-:W-:Y:S08]  /*1dd0*/  HMMA.16816.F32 R40, R196.reuse, R106, R16 ;  /* 0x0000006ac428723c */ /* 0x040ff00000001810 */
[C---:B---3--:R-:W-:Y:S08]  /*1de0*/  HMMA.16816.F32 R36, R196.reuse, R28, R12 ;  /* 0x0000001cc424723c */ /* 0x048ff0000000180c */
[C---:B------:R-:W-:Y:S01]  /*1df0*/  HMMA.16816.F32 R16, R196.reuse, R30, R8 ;  /* 0x0000001ec410723c */ /* 0x040fe20000001808 */
[----:B------:R-:W3:Y:S07]  /*1e00*/  LDSM.16.M88.4 R28, [R229+0x10900] ;  /* 0x01090000e51c783b */ /* 0x000eee0000000200 */
[C---:B------:R-:W-:Y:S01]  /*1e10*/  HMMA.16816.F32 R76, R196.reuse, R90, R56 ;  /* 0x0000005ac44c723c */ /* 0x040fe20000001838 */
[----:B------:R-:W-:Y:S07]  /*1e20*/  LDSM.16.M88.4 R88, [R226+0x3800] ;  /* 0x00380000e258783b */ /* 0x000fee0000000200 */
[C---:B------:R-:W-:Y:S01]  /*1e30*/  HMMA.16816.F32 R56, R196.reuse, R102, R24 ;  /* 0x00000066c438723c */ /* 0x040fe20000001818 */
[----:B------:R-:W5:Y:S04]  /*1e40*/  LDSM.16.M88.4 R24, [R229+0x11100] ;  /* 0x01110000e518783b */ /* 0x000f680000000200 */
[----:B------:R-:W-:Y:S03]  /*1e50*/  LDSM.16.M88.4 R100, [R226+0x4000] ;  /* 0x00400000e264783b */ /* 0x000fe60000000200 */
[C---:B------:R-:W-:Y:S01]  /*1e60*/  HMMA.16816.F32 R48, R196.reuse, R104, R20 ;  /* 0x00000068c430723c */ /* 0x040fe20000001814 */
[----:B------:R-:W3:Y:S04]  /*1e70*/  LDSM.16.M88.4 R20, [R229+0x11900] ;  /* 0x01190000e514783b */ /* 0x000ee80000000200 */
[----:B------:R-:W-:Y:S03]  /*1e80*/  LDSM.16.M88.4 R104, [R226+0x4800] ;  /* 0x00480000e268783b */ /* 0x000fe60000000200 */
[C---:B------:R-:W-:Y:S08]  /*1e90*/  HMMA.16816.F32 R12, R196.reuse, R92, R72 ;  /* 0x0000005cc40c723c */ /* 0x040ff00000001848 */
[----:B------:R-:W-:Y:S01]  /*1ea0*/  HMMA.16816.F32 R8, R196, R94, R84 ;  /* 0x0000005ec408723c */ /* 0x000fe20000001854 */
[----:B------:R-:W3:Y:S07]  /*1eb0*/  LDSM.16.M88.4 R92, [R226+0x3000] ;  /* 0x00300000e25c783b */ /* 0x000eee0000000200 */
[C---:B-1----:R-:W-:Y:S08]  /*1ec0*/  HMMA.16816.F32 R84, R200.reuse, R52, R80 ;  /* 0x00000034c854723c */ /* 0x042ff00000001850 */
[C---:B------:R-:W-:Y:S08]  /*1ed0*/  HMMA.16816.F32 R80, R200.reuse, R54, R76 ;  /* 0x00000036c850723c */ /* 0x040ff0000000184c */
[C---:B--2---:R-:W-:Y:S08]  /*1ee0*/  HMMA.16816.F32 R76, R200.reuse, R44, R68 ;  /* 0x0000002cc84c723c */ /* 0x044ff00000001844 */
[C---:B------:R-:W-:Y:S08]  /*1ef0*/  HMMA.16816.F32 R72, R200.reuse, R46, R64 ;  /* 0x0000002ec848723c */ /* 0x040ff00000001840 */
[C---:B----4-:R-:W-:Y:S08]  /*1f00*/  HMMA.16816.F32 R44, R200.reuse, R32, R60 ;  /* 0x00000020c82c723c */ /* 0x050ff0000000183c */
[C---:B---3--:R-:W-:Y:S08]  /*1f10*/  HMMA.16816.F32 R64, R200.reuse, R28, R48 ;  /* 0x0000001cc840723c */ /* 0x048ff00000001830 */
[C---:B------:R-:W-:Y:S01]  /*1f20*/  HMMA.16816.F32 R68, R200.reuse, R34, R56 ;  /* 0x00000022c844723c */ /* 0x040fe20000001838 */
[----:B------:R-:W-:Y:S07]  /*1f30*/  LDSM.16.M88.4 R32, [R135+0x12900] ;  /* 0x012900008720783b */ /* 0x000fee0000000200 */
[C---:B------:R-:W-:Y:S01]  /*1f40*/  HMMA.16816.F32 R60, R200.reuse, R30, R40 ;  /* 0x0000001ec83c723c */ /* 0x040fe20000001828 */
[----:B------:R-:W1:Y:S07]  /*1f50*/  LDSM.16.M88.4 R28, [R226+0x5800] ;  /* 0x00580000e21c783b */ /* 0x000e6e0000000200 */
[C---:B-----5:R-:W-:Y:S08]  /*1f60*/  HMMA.16816.F32 R56, R200.reuse, R24, R36 ;  /* 0x00000018c838723c */ /* 0x060ff00000001824 */
[C---:B------:R-:W-:Y:S08]  /*1f70*/  HMMA.16816.F32 R52, R200.reuse, R26, R16 ;  /* 0x0000001ac834723c */ /* 0x040ff00000001810 */
[C---:B------:R-:W-:Y:S08]  /*1f80*/  HMMA.16816.F32 R40, R200.reuse, R20, R12 ;  /* 0x00000014c828723c */ /* 0x040ff0000000180c */
[----:B------:R-:W-:Y:S01]  /*1f90*/  HMMA.16816.F32 R24, R200, R22, R8 ;  /* 0x00000016c818723c */ /* 0x000fe20000001808 */
[----:B------:R-:W2:Y:S07]  /*1fa0*/  LDSM.16.M88.4 R20, [R135+0x12100] ;  /* 0x012100008714783b */ /* 0x000eae0000000200 */
[C---:B------:R-:W-:Y:S01]  /*1fb0*/  HMMA.16816.F32 R16, R204.reuse, R92, R84 ;  /* 0x0000005ccc10723c */ /* 0x040fe20000001854 */
[----:B------:R-:W3:Y:S07]  /*1fc0*/  LDSM.16.M88.4 R84, [R135+0x14100] ;  /* 0x014100008754783b */ /* 0x000eee0000000200 */
[C---:B------:R-:W-:Y:S01]  /*1fd0*/  HMMA.16816.F32 R12, R204.reuse, R94, R80 ;  /* 0x0000005ecc0c723c */ /* 0x040fe20000001850 */
[----:B------:R-:W-:Y:S07]  /*1fe0*/  LDSM.16.M88.4 R92, [R230+0x6000] ;  /* 0x00600000e65c783b */ /* 0x000fee0000000200 */
[C---:B------:R-:W-:Y:S08]  /*1ff0*/  HMMA.16816.F32 R8, R204.reuse, R88, R76 ;  /* 0x00000058cc08723c */ /* 0x040ff0000000184c */
[C---:B------:R-:W-:Y:S01]  /*2000*/  HMMA.16816.F32 R36, R204.reuse, R90, R72 ;  /* 0x0000005acc24723c */ /* 0x040fe20000001848 */
[----:B------:R-:W4:Y:S07]  /*2010*/  LDSM.16.M88.4 R88, [R135+0x14900] ;  /* 0x014900008758783b */ /* 0x000f2e0000000200 */
[C---:B------:R-:W-:Y:S08]  /*2020*/  HMMA.16816.F32 R44, R204.reuse, R100, R44 ;  /* 0x00000064cc2c723c */ /* 0x040ff0000000182c */
[C---:B------:R-:W-:Y:S08]  /*2030*/  HMMA.16816.F32 R64, R204.reuse, R104, R64 ;  /* 0x00000068cc40723c */ /* 0x040ff00000001840 */
[C---:B------:R-:W-:Y:S01]  /*2040*/  HMMA.16816.F32 R48, R204.reuse, R102, R68 ;  /* 0x00000066cc30723c */ /* 0x040fe20000001844 */
[----:B------:R-:W-:Y:S07]  /*2050*/  LDSM.16.M88.4 R100, [R230+0x6800] ;  /* 0x00680000e664783b */ /* 0x000fee0000000200 */
[C---:B------:R-:W-:Y:S01]  /*2060*/  HMMA.16816.F32 R80, R204.reuse, R106, R60 ;  /* 0x0000006acc50723c */ /* 0x040fe2000000183c */
[----:B------:R-:W5:Y:S07]  /*2070*/  LDSM.16.M88.4 R104, [R230+0x7000] ;  /* 0x00700000e668783b */ /* 0x000f6e0000000200 */
[C---:B------:R-:W-:Y:S08]  /*2080*/  HMMA.16816.F32 R76, R204.reuse, R112, R56 ;  /* 0x00000070cc4c723c */ /* 0x040ff00000001838 */
[C---:B------:R-:W-:Y:S01]  /*2090*/  HMMA.16816.F32 R72, R204.reuse, R114, R52 ;  /* 0x00000072cc48723c */ /* 0x040fe20000001834 */
[----:B------:R-:W-:Y:S07]  /*20a0*/  LDSM.16.M88.4 R112, [R229+0x12100] ;  /* 0x01210000e570783b */ /* 0x000fee0000000200 */
[C---:B-1----:R-:W-:Y:S08]  /*20b0*/  HMMA.16816.F32 R68, R204.reuse, R28, R40 ;  /* 0x0000001ccc44723c */ /* 0x042ff00000001828 */
[----:B------:R-:W-:Y:S08]  /*20c0*/  HMMA.16816.F32 R56, R204, R30, R24 ;  /* 0x0000001ecc38723c */ /* 0x000ff00000001818 */
[C---:B--2---:R-:W-:Y:S08]  /*20d0*/  HMMA.16816.F32 R60, R208.reuse, R20, R16 ;  /* 0x00000014d03c723c */ /* 0x044ff00000001810 */
[C---:B------:R-:W-:Y:S08]  /*20e0*/  HMMA.16816.F32 R52, R208.reuse, R22, R12 ;  /* 0x00000016d034723c */ /* 0x040ff0000000180c */
[C---:B------:R-:W-:Y:S08]  /*20f0*/  HMMA.16816.F32 R28, R208.reuse, R32, R8 ;  /* 0x00000020d01c723c */ /* 0x040ff00000001808 */
[C---:B------:R-:W-:Y:S01]  /*2100*/  HMMA.16816.F32 R24, R208.reuse, R34, R36 ;  /* 0x00000022d018723c */ /* 0x040fe20000001824 */
[----:B------:R-:W1:Y:S07]  /*2110*/  LDSM.16.M88.4 R32, [R230+0x7800] ;  /* 0x00780000e620783b */ /* 0x000e6e0000000200 */
[C---:B------:R-:W-:Y:S08]  /*2120*/  HMMA.16816.F32 R20, R208.reuse, R96, R44 ;  /* 0x00000060d014723c */ /* 0x040ff0000000182c */
[C---:B------:R-:W-:Y:S01]  /*2130*/  HMMA.16816.F32 R12, R208.reuse, R108, R64 ;  /* 0x0000006cd00c723c */ /* 0x040fe20000001840 */
[----:B------:R-:W2:Y:S07]  /*2140*/  LDSM.16.M88.4 R64, [R230+0x8000] ;  /* 0x00800000e640783b */ /* 0x000eae0000000200 */
[C---:B------:R-:W-:Y:S01]  /*2150*/  HMMA.16816.F32 R16, R208.reuse, R98, R48 ;  /* 0x00000062d010723c */ /* 0x040fe20000001830 */
[----:B------:R-:W1:Y:S07]  /*2160*/  LDSM.16.M88.4 R96, [R230+0x8800] ;  /* 0x00880000e660783b */ /* 0x000e6e0000000200 */
[C---:B------:R-:W-:Y:S01]  /*2170*/  HMMA.16816.F32 R8, R208.reuse, R110, R80 ;  /* 0x0000006ed008723c */ /* 0x040fe20000001850 */
[----:B------:R-:W-:Y:S07]  /*2180*/  LDSM.16.M88.4 R108, [R229+0x14900] ;  /* 0x01490000e56c783b */ /* 0x000fee0000000200 */
[C---:B---3--:R-:W-:Y:S08]  /*2190*/  HMMA.16816.F32 R36, R208.reuse, R84, R76 ;  /* 0x00000054d024723c */ /* 0x048ff0000000184c */
[C---:B------:R-:W-:Y:S01]  /*21a0*/  HMMA.16816.F32 R40, R208.reuse, R86, R72 ;  /* 0x00000056d028723c */ /* 0x040fe20000001848 */
[----:B------:R-:W-:Y:S07]  /*21b0*/  LDSM.16.M88.4 R84, [R229+0x13100] ;  /* 0x01310000e554783b */ /* 0x000fee0000000200 */
[C---:B----4-:R-:W-:Y:S01]  /*21c0*/  HMMA.16816.F32 R44, R208.reuse, R88, R68 ;  /* 0x00000058d02c723c */ /* 0x050fe20000001844 */
[----:B------:R-:W-:Y:S07]  /*21d0*/  LDSM.16.M88.4 R68, [R226+0x6000] ;  /* 0x00600000e244783b */ /* 0x000fee0000000200 */
[----:B------:R-:W-:Y:S01]  /*21e0*/  HMMA.16816.F32 R48, R208, R90, R56 ;  /* 0x0000005ad030723c */ /* 0x000fe20000001838 */
[----:B------:R-:W-:Y:S07]  /*21f0*/  LDSM.16.M88.4 R88, [R226+0x7000] ;  /* 0x00700000e258783b */ /* 0x000fee0000000200 */
[C---:B------:R-:W-:Y:S08]  /*2200*/  HMMA.16816.F32 R60, R212.reuse, R92, R60 ;  /* 0x0000005cd43c723c */ /* 0x040ff0000000183c */
[C---:B------:R-:W-:Y:S01]  /*2210*/  HMMA.16816.F32 R56, R212.reuse, R94, R52 ;  /* 0x0000005ed438723c */ /* 0x040fe20000001834 */
[----:B------:R-:W-:Y:S07]  /*2220*/  LDSM.16.M88.4 R92, [R229+0x13900] ;  /* 0x01390000e55c783b */ /* 0x000fee0000000200 */
[C---:B-----5:R-:W-:Y:S01]  /*2230*/  HMMA.16816.F32 R76, R212.reuse, R104, R20 ;  /* 0x00000068d44c723c */ /* 0x060fe20000001814 */
[----:B------:R-:W3:Y:S07]  /*2240*/  LDSM.16.M88.4 R20, [R229+0x12900] ;  /* 0x01290000e514783b */ /* 0x000eee0000000200 */
[C---:B------:R-:W-:Y:S08]  /*2250*/  HMMA.16816.F32 R52, R212.reuse, R100, R28 ;  /* 0x00000064d434723c */ /* 0x040ff0000000181c */
[C---:B------:R-:W-:Y:S01]  /*2260*/  HMMA.16816.F32 R80, R212.reuse, R102, R24 ;  /* 0x00000066d450723c */ /* 0x040fe20000001818 */
[----:B------:R-:W4:Y:S07]  /*2270*/  LDSM.16.M88.4 R100, [R229+0x14100] ;  /* 0x01410000e564783b */ /* 0x000f2e0000000200 */
[C---:B------:R-:W-:Y:S01]  /*2280*/  HMMA.16816.F32 R72, R212.reuse, R106, R16 ;  /* 0x0000006ad448723c */ /* 0x040fe20000001810 */
[----:B------:R-:W-:Y:S07]  /*2290*/  LDSM.16.M88.4 R104, [R226+0x8000] ;  /* 0x00800000e268783b */ /* 0x000fee0000000200 */
[C---:B-1----:R-:W-:Y:S08]  /*22a0*/  HMMA.16816.F32 R28, R212.reuse, R32, R12 ;  /* 0x00000020d41c723c */ /* 0x042ff0000000180c */
[C---:B------:R-:W-:Y:S08]  /*22b0*/  HMMA.16816.F32 R16, R212.reuse, R34, R8 ;  /* 0x00000022d410723c */ /* 0x040ff00000001808 */
[C---:B--2---:R-:W-:Y:S08]  /*22c0*/  HMMA.16816.F32 R12, R212.reuse, R64, R36 ;  /* 0x00000040d40c723c */ /* 0x044ff00000001824 */
[C---:B------:R-:W-:Y:S01]  /*22d0*/  HMMA.16816.F32 R8, R212.reuse, R66, R40 ;  /* 0x00000042d408723c */ /* 0x040fe20000001828 */
[----:B------:R-:W1:Y:S07]  /*22e0*/  LDSM.16.M88.4 R64, [R226+0x6800] ;  /* 0x00680000e240783b */ /* 0x000e6e0000000200 */
[C---:B------:R-:W-:Y:S08]  /*22f0*/  HMMA.16816.F32 R24, R212.reuse, R96, R44 ;  /* 0x00000060d418723c */ /* 0x040ff0000000182c */
[----:B------:R-:W-:Y:S01]  /*2300*/  HMMA.16816.F32 R48, R212, R98, R48 ;  /* 0x00000062d430723c */ /* 0x000fe20000001830 */
[----:B------:R-:W2:Y:S07]  /*2310*/  LDSM.16.M88.4 R96, [R226+0x7800] ;  /* 0x00780000e260783b */ /* 0x000eae0000000200 */
[C---:B------:R-:W-:Y:S08]  /*2320*/  HMMA.16816.F32 R60, R216.reuse, R112, R60 ;  /* 0x00000070d83c723c */ /* 0x040ff0000000183c */
[----:B------:R-:W-:Y:S01]  /*2330*/  HMMA.16816.F32 R56, R216, R114, R56 ;  /* 0x00000072d838723c */ /* 0x000fe20000001838 */
[----:B------:R-:W5:Y:S01]  /*2340*/  LDSM.16.M88.4 R112, [R226+0x8800] ;  /* 0x00880000e270783b */ /* 0x000f620000000200 */
[----:B------:R-:W-:-:S06]  /*2350*/  DEPBAR.LE SB0, 0x0 ;  /* 0x000080000000791a */ /* 0x000fcc0000000000 */
[C---:B---3--:R-:W-:Y:S08]  /*2360*/  HMMA.16816.F32 R52, R216.reuse, R20, R52 ;  /* 0x00000014d834723c */ /* 0x048ff00000001834 */
[C---:B------:R-:W-:Y:S08]  /*2370*/  HMMA.16816.F32 R32, R216.reuse, R92, R28 ;  /* 0x0000005cd820723c */ /* 0x040ff0000000181c */
[C---:B------:R-:W-:Y:S08]  /*2380*/  HMMA.16816.F32 R44, R216.reuse, R22, R80 ;  /* 0x00000016d82c723c */ /* 0x040ff00000001850 */
[C---:B------:R-:W-:Y:S08]  /*2390*/  HMMA.16816.F32 R28, R216.reuse, R94, R16 ;  /* 0x0000005ed81c723c */ /* 0x040ff00000001810 */
[C---:B------:R-:W-:Y:S08]  /*23a0*/  HMMA.16816.F32 R40, R216.reuse, R84, R76 ;  /* 0x00000054d828723c */ /* 0x040ff0000000184c */
[C---:B------:R-:W-:Y:S08]  /*23b0*/  HMMA.16816.F32 R36, R216.reuse, R86, R72 ;  /* 0x00000056d824723c */ /* 0x040ff00000001848 */
[C---:B----4-:R-:W-:Y:S08]  /*23c0*/  HMMA.16816.F32 R20, R216.reuse, R100, R12 ;  /* 0x00000064d814723c */ /* 0x050ff0000000180c */
[C---:B------:R-:W-:Y:S08]  /*23d0*/  HMMA.16816.F32 R16, R216.reuse, R102, R8 ;  /* 0x00000066d810723c */ /* 0x040ff00000001808 */
[C---:B------:R-:W-:Y:S08]  /*23e0*/  HMMA.16816.F32 R12, R216.reuse, R108, R24 ;  /* 0x0000006cd80c723c */ /* 0x040ff00000001818 */
[----:B------:R-:W-:Y:S08]  /*23f0*/  HMMA.16816.F32 R8, R216, R110, R48 ;  /* 0x0000006ed808723c */ /* 0x000ff00000001830 */
[C---:B------:R-:W-:Y:S08]  /*2400*/  HMMA.16816.F32 R24, R220.reuse, R68, R60 ;  /* 0x00000044dc18723c */ /* 0x040ff0000000183c */
[C---:B-1----:R-:W-:Y:S08]  /*2410*/  HMMA.16816.F32 R52, R220.reuse, R64, R52 ;  /* 0x00000040dc34723c */ /* 0x042ff00000001834 */
[C---:B------:R-:W-:Y:S08]  /*2420*/  HMMA.16816.F32 R68, R220.reuse, R70, R56 ;  /* 0x00000046dc44723c */ /* 0x040ff00000001838 */
[C---:B------:R-:W-:Y:S08]  /*2430*/  HMMA.16816.F32 R64, R220.reuse, R66, R44 ;  /* 0x00000042dc40723c */ /* 0x040ff0000000182c */
[C---:B------:R-:W-:Y:S08]  /*2440*/  HMMA.16816.F32 R56, R220.reuse, R88, R40 ;  /* 0x00000058dc38723c */ /* 0x040ff00000001828 */
[C---:B------:R-:W-:Y:S08]  /*2450*/  HMMA.16816.F32 R48, R220.reuse, R90, R36 ;  /* 0x0000005adc30723c */ /* 0x040ff00000001824 */
[C---:B--2---:R-:W-:Y:S08]  /*2460*/  HMMA.16816.F32 R44, R220.reuse, R96, R32 ;  /* 0x00000060dc2c723c */ /* 0x044ff00000001820 */
[C---:B------:R-:W-:Y:S08]  /*2470*/  HMMA.16816.F32 R32, R220.reuse, R98, R28 ;  /* 0x00000062dc20723c */ /* 0x040ff0000000181c */
[C---:B------:R-:W-:Y:S08]  /*2480*/  HMMA.16816.F32 R36, R220.reuse, R104, R20 ;  /* 0x00000068dc24723c */ /* 0x040ff00000001814 */
[C---:B------:R-:W-:Y:S08]  /*2490*/  HMMA.16816.F32 R40, R220.reuse, R106, R16 ;  /* 0x0000006adc28723c */ /* 0x040ff00000001810 */
[C---:B-----5:R-:W-:Y:S08]  /*24a0*/  HMMA.16816.F32 R60, R220.reuse, R112, R12 ;  /* 0x00000070dc3c723c */ /* 0x060ff0000000180c */
[----:B------:R-:W-:Y:S01]  /*24b0*/  HMMA.16816.F32 R72, R220, R114, R8 ;  /* 0x00000072dc48723c */ /* 0x000fe20000001808 */
[----:B------:R-:W-:Y:S06]  /*24c0*/  BAR.SYNC.DEFER_BLOCKING 0x0 ;  /* 0x0000000000007b1d */ /* 0x000fec0000010000 */
[----:B------:R-:W-:Y:S05]  /*24d0*/  @!P3 BRA `(.L_x_1) ;  /* 0x000001f00000b947 */ /* 0x000fea0003800000 */
[----:B------:R-:W-:Y:S01]  /*24e0*/  IADD3 R6, R125, -0x2, RZ ;  /* 0xfffffffe7d067810 */ /* 0x000fe20007ffe0ff */
[C---:B------:R-:W-:Y:S01]  /*24f0*/  IMAD.SHL.U32 R8, R119.reuse, 0x40, RZ ;  /* 0x0000004077087824 */ /* 0x040fe200078e00ff */
[----:B------:R-:W-:Y:S01]  /*2500*/  SHF.L.U64.HI R9, R119, 0x6, R122 ;  /* 0x0000000677097819 */ /* 0x000fe2000001027a */
[----:B------:R-:W-:Y:S01]  /*2510*/  IMAD.SHL.U32 R14, R124, 0x2, RZ ;  /* 0x000000027c0e7824 */ /* 0x000fe200078e00ff */
[----:B------:R-:W-:Y:S01]  /*2520*/  SHF.R.S32.HI R3, RZ, 0x1f, R6 ;  /* 0x0000001fff037819 */ /* 0x000fe20000011406 */
[----:B------:R-:W-:-:S02]  /*2530*/  IMAD R2, R118, R6, RZ ;  /* 0x0000000676027224 */ /* 0x000fc400078e02ff */
[----:B------:R-:W-:-:S04]  /*2540*/  IMAD.WIDE.U32 R6, R6, R120, R126 ;  /* 0x0000007806067225 */ /* 0x000fc800078e007e */
[----:B------:R-:W-:Y:S01]  /*2550*/  IMAD R3, R3, R120, R2 ;  /* 0x0000007803037224 */ /* 0x000fe200078e0202 */
[----:B------:R-:W-:-:S03]  /*2560*/  LEA R2, P0, R6, c[0x0][0x1c8], 0x1 ;  /* 0x0000720006027a11 */ /* 0x000fc600078008ff */
[----:B------:R-:W-:Y:S01]  /*2570*/  IMAD.IADD R3, R7, 0x1, R3 ;  /* 0x0000000107037824 */ /* 0x000fe200078e0203 */
[----:B------:R-:W-:-:S04]  /*2580*/  IADD3 R12, P2, P1, R8, 0x80, R2 ;  /* 0x00000080080c7810 */ /* 0x000fc8000795e002 */
[----:B------:R-:W-:Y:S02]  /*2590*/  LEA.HI.X R3, R6, c[0x0][0x1cc], R3, 0x1, P0 ;  /* 0x0000730006037a11 */ /* 0x000fe400000f0c03 */
[C---:B------:R-:W-:Y:S02]  /*25a0*/  IADD3 R6, P0, R8.reuse, R2, RZ ;  /* 0x0000000208067210 */ /* 0x040fe40007f1e0ff */
[C-C-:B------:R-:W-:Y:S01]  /*25b0*/  IADD3.X R13, R9.reuse, RZ, R3.reuse, P2, P1 ;  /* 0x000000ff090d7210 */ /* 0x140fe200017e2403 */
[----:B------:R-:W-:Y:S01]  /*25c0*/  @!PT LDS RZ, [RZ] ;  /* 0x00000000fffff984 */ /* 0x000fe20000000800 */
[----:B------:R-:W-:Y:S01]  /*25d0*/  @!PT LDS RZ, [RZ] ;  /* 0x00000000fffff984 */ /* 0x000fe20000000800 */
[----:B------:R-:W-:Y:S01]  /*25e0*/  @!PT LDS RZ, [RZ] ;  /* 0x00000000fffff984 */ /* 0x000fe20000000800 */
[----:B------:R1:W-:Y:S01]  /*25f0*/  LDGSTS.E.BYPASS.LTC128B.128 [R14+0xc100], [R2.64], !P6 ;  /* 0x0c100000020e7fae */ /* 0x0003e2000f101d48 */
[----:B------:R-:W-:Y:S01]  /*2600*/  IADD3 R10, P2, P1, R8, 0x100, R2 ;  /* 0x00000100080a7810 */ /* 0x000fe2000795e002 */
[C-C-:B------:R-:W-:Y:S01]  /*2610*/  IMAD.X R7, R9.reuse, 0x1, R3.reuse, P0 ;  /* 0x0000000109077824 */ /* 0x140fe200000e0603 */
[----:B------:R-:W-:Y:S01]  /*2620*/  IADD3 R8, P0, R6, R8, RZ ;  /* 0x0000000806087210 */ /* 0x000fe20007f1e0ff */
[----:B------:R1:W-:Y:S01]  /*2630*/  LDGSTS.E.BYPASS.LTC128B.128 [R14+0xf100], [R2.64+0x80], !P5 ;  /* 0x0f100080020e7fae */ /* 0x0003e2000e901d48 */
[----:B------:R-:W-:-:S03]  /*2640*/  IADD3.X R11, R9, RZ, R3, P2, P1 ;  /* 0x000000ff090b7210 */ /* 0x000fc600017e2403 */
[----:B------:R-:W-:Y:S01]  /*2650*/  IMAD.X R9, R7, 0x1, R9, P0 ;  /* 0x0000000107097824 */ /* 0x000fe200000e0609 */
[----:B------:R1:W-:Y:S04]  /*2660*/  LDGSTS.E.BYPASS.LTC128B.128 [R14+0x12100], [R2.64+0x100], !P4 ;  /* 0x12100100020e7fae */ /* 0x0003e8000e101d48 */
[----:B------:R1:W-:Y:S04]  /*2670*/  LDGSTS.E.BYPASS.LTC128B.128 [R14+0xd100], [R6.64], !P6 ;  /* 0x0d100000060e7fae */ /* 0x0003e8000f101d48 */
[----:B------:R1:W-:Y:S04]  /*2680*/  LDGSTS.E.BYPASS.LTC128B.128 [R14+0x10100], [R12.64], !P5 ;  /* 0x101000000c0e7fae */ /* 0x0003e8000e901d48 */
[----:B------:R1:W-:Y:S04]  /*2690*/  LDGSTS.E.BYPASS.LTC128B.128 [R14+0x13100], [R10.64], !P4 ;  /* 0x131000000a0e7fae */ /* 0x0003e8000e101d48 */
[----:B------:R1:W-:Y:S04]  /*26a0*/  LDGSTS.E.BYPASS.LTC128B.128 [R14+0xe100], [R8.64], !P6 ;  /* 0x0e100000080e7fae */ /* 0x0003e8000f101d48 */
[----:B------:R1:W-:Y:S04]  /*26b0*/  LDGSTS.E.BYPASS.LTC128B.128 [R14+0x11100], [R8.64+0x80], !P5 ;  /* 0x11100080080e7fae */ /* 0x0003e8000e901d48 */
[----:B------:R1:W-:Y:S02]  /*26c0*/  LDGSTS.E.BYPASS.LTC128B.128 [R14+0x14100], [R8.64+0x100], !P4 ;  /* 0x14100100080e7fae */ /* 0x0003e4000e101d48 */
.L_x_1:
[----:B------:R-:W-:Y:S01]  /*26d0*/  STL [R1+0x88], R185 ;  /* 0x000088b901007387 */ /* 0x000fe20000100800 */
[----:B-1----:R-:W-:-:S02]  /*26e0*/  SHF.R.S32.HI R2, RZ, 0x1f, R116 ;  /* 0x0000001fff027819 */ /* 0x002fc40000011474 */
[----:B------:R-:W-:Y:S01]  /*26f0*/  SHF.L.U32 R224, R5, 0x1, RZ ;  /* 0x0000000105e07819 */ /* 0x000fe200000006ff */
[----:B------:R-:W-:Y:S01]  /*2700*/  STL [R1+0x84], R184 ;  /* 0x000084b801007387 */ /* 0x000fe20000100800 */
[----:B------:R-:W-:-:S03]  /*2710*/  LEA.HI R3, R2, R116, RZ, 0x2 ;  /* 0x0000007402037211 */ /* 0x000fc600078f10ff */
[----:B------:R-:W-:Y:S01]  /*2720*/  STL [R1+0x80], R159 ;  /* 0x0000809f01007387 */ /* 0x000fe20000100800 */
[----:B------:R-:W-:Y:S01]  /*2730*/  LOP3.LUT R2, R3, 0x7ffffffc, RZ, 0xc0, !PT ;  /* 0x7ffffffc03027812 */ /* 0x000fe200078ec0ff */
[--C-:B------:R-:W-:Y:S02]  /*2740*/  IMAD R225, R4, 0x2, R224.reuse ;  /* 0x0000000204e17824 */ /* 0x100fe400078e02e0 */
[----:B------:R-:W-:Y:S01]  /*2750*/  STL [R1+0x7c], R158 ;  /* 0x00007c9e01007387 */ /* 0x000fe20000100800 */
[----:B------:R-:W-:Y:S02]  /*2760*/  IMAD R228, R0, 0x2, R224 ;  /* 0x0000000200e47824 */ /* 0x000fe400078e02e0 */
[----:B------:R-:W-:Y:S01]  /*2770*/  IMAD.IADD R2, R116, 0x1, -R2 ;  /* 0x0000000174027824 */ /* 0x000fe200078e0a02 */
[----:B------:R-:W-:Y:S01]  /*2780*/  STL [R1+0x78], R157 ;  /* 0x0000789d01007387 */ /* 0x000fe20000100800 */
[----:B------:R-:W-:-:S03]  /*2790*/  LEA R227, R0, R225, 0x1 ;  /* 0x000000e100e37211 */ /* 0x000fc600078e08ff */
[----:B------:R-:W-:Y:S04]  /*27a0*/  STL [R1+0x74], R156 ;  /* 0x0000749c01007387 */ /* 0x000fe80000100800 */
[----:B------:R-:W-:Y:S04]  /*27b0*/  STL [R1+0x70], R155 ;  /* 0x0000709b01007387 */ /* 0x000fe80000100800 */
[----:B------:R-:W-:Y:S04]  /*27c0*/  STL [R1+0x6c], R154 ;  /* 0x00006c9a01007387 */ /* 0x000fe80000100800 */
[----:B------:R-:W-:Y:S04]  /*27d0*/  STL [R1+0x68], R153 ;  /* 0x0000689901007387 */ /* 0x000fe80000100800 */
[----:B------:R-:W-:Y:S04]  /*27e0*/  STL [R1+0x64], R152 ;  /* 0x0000649801007387 */ /* 0x000fe80000100800 */
[----:B------:R-:W-:Y:S04]  /*27f0*/  STL [R1+0x60], R135 ;  /* 0x0000608701007387 */ /* 0x000fe80000100800 */
[----:B------:R1:W-:Y:S04]  /*2800*/  STL [R1+0x5c], R3 ;  /* 0x00005c0301007387 */ /* 0x0003e80000100800 */
[----:B------:R-:W-:Y:S04]  /*2810*/  LDSM.16.MT88.4 R76, [R228+0x3900] ;  /* 0x00390000e44c783b */ /* 0x000fe80000004200 */
[----:B------:R-:W0:Y:S01]  /*2820*/  LDGDEPBAR ;  /* 0x00000000000079af */ /* 0x000e220000000000 */
[----:B-1----:R-:W-:-:S05]  /*2830*/  IADD3 R3, R117, c[0x0][0x1d0], RZ ;  /* 0x0000740075037a10 */ /* 0x002fca0007ffe0ff */
[----:B------:R-:W-:-:S05]  /*2840*/  IMAD R2, R2, -0x2, R3 ;  /* 0xfffffffe02027824 */ /* 0x000fca00078e0203 */
[C---:B------:R-:W-:Y:S02]  /*2850*/  ISETP.GT.AND P2, PT, R2.reuse, RZ, PT ;  /* 0x000000ff0200720c */ /* 0x040fe40003f44270 */
[C---:B------:R-:W-:Y:S02]  /*2860*/  ISETP.GT.AND P0, PT, R2.reuse, 0x1, PT ;  /* 0x000000010200780c */ /* 0x040fe40003f04270 */
[----:B------:R-:W-:Y:S02]  /*2870*/  ISETP.GT.AND P1, PT, R2, 0x8, PT ;  /* 0x000000080200780c */ /* 0x000fe40003f24270 */
[----:B------:R-:W-:Y:S02]  /*2880*/  FSEL R7, R24, -INF , P2 ;  /* 0xff80000018077808 */ /* 0x000fe40001000000 */
[----:B------:R-:W-:Y:S02]  /*2890*/  FSEL R8, R25, -INF , P0 ;  /* 0xff80000019087808 */ /* 0x000fe40000000000 */
[----:B------:R-:W-:-:S02]  /*28a0*/  FSEL R20, R27, -INF , P0 ;  /* 0xff8000001b147808 */ /* 0x000fc40000000000 */
[----:B------:R-:W-:Y:S02]  /*28b0*/  ISETP.GT.AND P0, PT, R2, 0x9, PT ;  /* 0x000000090200780c */ /* 0x000fe40003f04270 */
[----:B------:R-:W-:Y:S02]  /*28c0*/  FSEL R9, R68, -INF , P1 ;  /* 0xff80000044097808 */ /* 0x000fe40000800000 */
[----:B------:R-:W-:Y:S02]  /*28d0*/  FMNMX.FTZ R3, R7, R8, !PT ;  /* 0x0000000807037209 */ /* 0x000fe40007810000 */
[----:B------:R-:W-:Y:S02]  /*28e0*/  FSEL R16, R26, -INF , P2 ;  /* 0xff8000001a107808 */ /* 0x000fe40001000000 */
[----:B------:R-:W-:Y:S02]  /*28f0*/  ISETP.GT.AND P2, PT, R2, 0x10, PT ;  /* 0x000000100200780c */ /* 0x000fe40003f44270 */
[----:B------:R-:W-:-:S02]  /*2900*/  FSEL R10, R69, -INF , P0 ;  /* 0xff800000450a7808 */ /* 0x000fc40000000000 */
[----:B------:R-:W-:Y:S02]  /*2910*/  FMNMX.FTZ R3, R9, R3, !PT ;  /* 0x0000000309037209 */ /* 0x000fe40007810000 */
[----:B------:R-:W-:Y:S02]  /*2920*/  FSEL R21, R70, -INF , P1 ;  /* 0xff80000046157808 */ /* 0x000fe40000800000 */
[----:B------:R-:W-:Y:S02]  /*2930*/  ISETP.GT.AND P1, PT, R2, 0x11, PT ;  /* 0x000000110200780c */ /* 0x000fe40003f24270 */
[----:B------:R-:W-:Y:S02]  /*2940*/  FSEL R11, R52, -INF , P2 ;  /* 0xff800000340b7808 */ /* 0x000fe40001000000 */
[----:B------:R-:W-:Y:S02]  /*2950*/  FMNMX.FTZ R3, R10, R3, !PT ;  /* 0x000000030a037209 */ /* 0x000fe40007810000 */
[----:B------:R-:W-:-:S02]  /*2960*/  FSEL R22, R71, -INF , P0 ;  /* 0xff80000047167808 */ /* 0x000fc40000000000 */
[C---:B------:R-:W-:Y:S01]  /*2970*/  ISETP.GT.AND P0, PT, R2.reuse, 0x18, PT ;  /* 0x000000180200780c */ /* 0x040fe20003f04270 */
[----:B------:R-:W-:Y:S01]  /*2980*/  LDSM.16.MT88.4 R68, [R227+0x900] ;  /* 0x00090000e344783b */ /* 0x000fe20000004200 */
[----:B------:R-:W-:Y:S02]  /*2990*/  FSEL R13, R53, -INF , P1 ;  /* 0xff800000350d7808 */ /* 0x000fe40000800000 */
[----:B------:R-:W-:Y:S02]  /*29a0*/  FMNMX.FTZ R3, R11, R3, !PT ;  /* 0x000000030b037209 */ /* 0x000fe40007810000 */
[----:B------:R-:W-:Y:S02]  /*29b0*/  FSEL R24, R55, -INF , P1 ;  /* 0xff80000037187808 */ /* 0x000fe40000800000 */
[----:B------:R-:W-:Y:S02]  /*29c0*/  ISETP.GT.AND P1, PT, R2, 0x19, PT ;  /* 0x000000190200780c */ /* 0x000fe40003f24270 */
[----:B------:R-:W-:-:S02]  /*29d0*/  FSEL R14, R64, -INF , P0 ;  /* 0xff800000400e7808 */ /* 0x000fc40000000000 */
[----:B------:R-:W-:Y:S02]  /*29e0*/  FMNMX.FTZ R3, R13, R3, !PT ;  /* 0x000000030d037209 */ /* 0x000fe40007810000 */
[----:B------:R-:W-:Y:S02]  /*29f0*/  FSEL R23, R54, -INF , P2 ;  /* 0xff80000036177808 */ /* 0x000fe40001000000 */
[----:B------:R-:W-:Y:S01]  /*2a00*/  FSEL R15, R65, -INF , P1 ;  /* 0xff800000410f7808 */ /* 0x000fe20000800000 */
[----:B------:R-:W-:Y:S01]  /*2a10*/  LDSM.16.MT88.4 R52, [R225+0x900] ;  /* 0x00090000e134783b */ /* 0x000fe20000004200 */
[----:B------:R-:W-:Y:S02]  /*2a20*/  ISETP.GT.AND P2, PT, R2, 0x20, PT ;  /* 0x000000200200780c */ /* 0x000fe40003f44270 */
[----:B------:R-:W-:Y:S02]  /*2a30*/  FMNMX.FTZ R3, R14, R3, !PT ;  /* 0x000000030e037209 */ /* 0x000fe40007810000 */
[----:B------:R-:W-:-:S02]  /*2a40*/  FSEL R29, R67, -INF , P1 ;  /* 0xff800000431d7808 */ /* 0x000fc40000800000 */
[----:B------:R-:W-:Y:S02]  /*2a50*/  ISETP.GT.AND P1, PT, R2, 0x21, PT ;  /* 0x000000210200780c */ /* 0x000fe40003f24270 */
[----:B------:R-:W-:Y:S02]  /*2a60*/  FSEL R83, R56, -INF , P2 ;  /* 0xff80000038537808 */ /* 0x000fe40001000000 */
[----:B------:R-:W-:Y:S02]  /*2a70*/  FMNMX.FTZ R3, R15, R3, !PT ;  /* 0x000000030f037209 */ /* 0x000fe40007810000 */
[----:B------:R-:W-:Y:S02]  /*2a80*/  FSEL R28, R66, -INF , P0 ;  /* 0xff800000421c7808 */ /* 0x000fe40000000000 */
[----:B------:R-:W-:Y:S01]  /*2a90*/  ISETP.GT.AND P0, PT, R2, 0x28, PT ;  /* 0x000000280200780c */ /* 0x000fe20003f04270 */
[----:B------:R-:W-:Y:S01]  /*2aa0*/  LDSM.16.MT88.4 R64, [R224+0x3900] ;  /* 0x00390000e040783b */ /* 0x000fe20000004200 */
[----:B------:R-:W-:-:S02]  /*2ab0*/  FSEL R82, R57, -INF , P1 ;  /* 0xff80000039527808 */ /* 0x000fc40000800000 */
[----:B------:R-:W-:Y:S02]  /*2ac0*/  FMNMX.FTZ R3, R83, R3, !PT ;  /* 0x0000000353037209 */ /* 0x000fe40007810000 */
[----:B------:R-:W-:Y:S02]  /*2ad0*/  FSEL R89, R59, -INF , P1 ;  /* 0xff8000003b597808 */ /* 0x000fe40000800000 */
[----:B------:R-:W-:Y:S02]  /*2ae0*/  ISETP.GT.AND P1, PT, R2, 0x29, PT ;  /* 0x000000290200780c */ /* 0x000fe40003f24270 */
[----:B------:R-:W-:Y:S02]  /*2af0*/  FSEL R81, R48, -INF , P0 ;  /* 0xff80000030517808 */ /* 0x000fe40000000000 */
[----:B------:R-:W-:Y:S02]  /*2b00*/  FMNMX.FTZ R3, R82, R3, !PT ;  /* 0x0000000352037209 */ /* 0x000fe40007810000 */
[----:B------:R-:W-:-:S02]  /*2b10*/  FSEL R90, R58, -INF , P2 ;  /* 0xff8000003a5a7808 */ /* 0x000fc40001000000 */
[----:B------:R-:W-:Y:S01]  /*2b20*/  FSEL R80, R49, -INF , P1 ;  /* 0xff80000031507808 */ /* 0x000fe20000800000 */
[----:B------:R-:W-:Y:S01]  /*2b30*/  LDSM.16.MT88.4 R56, [R225+0x3100] ;  /* 0x00310000e138783b */ /* 0x000fe20000004200 */
[C---:B------:R-:W-:Y:S02]  /*2b40*/  ISETP.GT.AND P2, PT, R2.reuse, 0x30, PT ;  /* 0x000000300200780c */ /* 0x040fe40003f44270 */
[----:B------:R-:W-:Y:S02]  /*2b50*/  FMNMX.FTZ R3, R81, R3, !PT ;  /* 0x0000000351037209 */ /* 0x000fe40007810000 */
[----:B------:R-:W-:Y:S02]  /*2b60*/  FSEL R91, R51, -INF , P1 ;  /* 0xff800000335b7808 */ /* 0x000fe40000800000 */
[----:B------:R-:W-:Y:S02]  /*2b70*/  ISETP.GT.AND P1, PT, R2, 0x31, PT ;  /* 0x000000310200780c */ /* 0x000fe40003f24270 */
[----:B------:R-:W-:-:S02]  /*2b80*/  FSEL R100, R44, -INF , P2 ;  /* 0xff8000002c647808 */ /* 0x000fc40001000000 */
[----:B------:R-:W-:Y:S02]  /*2b90*/  FMNMX.FTZ R3, R80, R3, !PT ;  /* 0x0000000350037209 */ /* 0x000fe40007810000 */
[----:B------:R-:W-:Y:S02]  /*2ba0*/  FSEL R88, R50, -INF , P0 ;  /* 0xff80000032587808 */ /* 0x000fe40000000000 */
[----:B------:R-:W-:Y:S01]  /*2bb0*/  ISETP.GT.AND P0, PT, R2, 0x38, PT ;  /* 0x000000380200780c */ /* 0x000fe20003f04270 */
[----:B------:R-:W-:Y:S01]  /*2bc0*/  LDSM.16.MT88.4 R48, [R224+0x3100] ;  /* 0x00310000e030783b */ /* 0x000fe20000004200 */
[----:B------:R-:W-:Y:S02]  /*2bd0*/  FSEL R252, R45, -INF , P1 ;  /* 0xff8000002dfc7808 */ /* 0x000fe40000800000 */
[----:B------:R-:W-:Y:S02]  /*2be0*/  FMNMX.FTZ R6, R16, R20, !PT ;  /* 0x0000001410067209 */ /* 0x000fe40007810000 */
[----:B------:R-:W-:-:S02]  /*2bf0*/  FMNMX.FTZ R3, R100, R3, !PT ;  /* 0x0000000364037209 */ /* 0x000fc40007810000 */
[----:B------:R-:W-:Y:S02]  /*2c00*/  FSEL R87, R47, -INF , P1 ;  /* 0xff8000002f577808 */ /* 0x000fe40000800000 */
[----:B------:R-:W-:Y:S02]  /*2c10*/  ISETP.GT.AND P1, PT, R2, 0x39, PT ;  /* 0x000000390200780c */ /* 0x000fe40003f24270 */
[----:B------:R-:W-:Y:S02]  /*2c20*/  FSEL R134, R32, -INF , P0 ;  /* 0xff80000020867808 */ /* 0x000fe40000000000 */
[----:B------:R-:W-:Y:S02]  /*2c30*/  FMNMX.FTZ R6, R21, R6, !PT ;  /* 0x0000000615067209 */ /* 0x000fe40007810000 */
[----:B------:R-:W-:Y:S02]  /*2c40*/  FMNMX.FTZ R3, R252, R3, !PT ;  /* 0x00000003fc037209 */ /* 0x000fe40007810000 */
[----:B------:R-:W-:-:S02]  /*2c50*/  FSEL R99, R35, -INF , P1 ;  /* 0xff80000023637808 */ /* 0x000fc40000800000 */
[----:B------:R-:W-:Y:S02]  /*2c60*/  FSEL R133, R33, -INF , P1 ;  /* 0xff80000021857808 */ /* 0x000fe40000800000 */
[----:B------:R-:W-:Y:S02]  /*2c70*/  ISETP.GT.AND P1, PT, R2, 0x40, PT ;  /* 0x000000400200780c */ /* 0x000fe40003f24270 */
[----:B------:R-:W-:Y:S02]  /*2c80*/  FMNMX.FTZ R6, R22, R6, !PT ;  /* 0x0000000616067209 */ /* 0x000fe40007810000 */
[----:B------:R-:W-:Y:S02]  /*2c90*/  FMNMX.FTZ R3, R134, R3, !PT ;  /* 0x0000000386037209 */ /* 0x000fe40007810000 */
[----:B------:R-:W-:Y:S02]  /*2ca0*/  FSEL R107, R34, -INF , P0 ;  /* 0xff800000226b7808 */ /* 0x000fe40000000000 */
[----:B------:R-:W-:Y:S01]  /*2cb0*/  ISETP.GT.AND P0, PT, R2, 0x41, PT ;  /* 0x000000410200780c */ /* 0x000fe20003f04270 */
[----:B------:R-:W-:Y:S01]  /*2cc0*/  LDSM.16.MT88.4 R32, [R228+0x900] ;  /* 0x00090000e420783b */ /* 0x000fe20000004200 */
[----:B------:R-:W-:-:S02]  /*2cd0*/  FSEL R106, R36, -INF , P1 ;  /* 0xff800000246a7808 */ /* 0x000fc40000800000 */
[----:B------:R-:W-:Y:S02]  /*2ce0*/  FMNMX.FTZ R6, R23, R6, !PT ;  /* 0x0000000617067209 */ /* 0x000fe40007810000 */
[----:B------:R-:W-:Y:S02]  /*2cf0*/  FMNMX.FTZ R3, R133, R3, !PT ;  /* 0x0000000385037209 */ /* 0x000fe40007810000 */
[----:B------:R-:W-:Y:S02]  /*2d00*/  FSEL R159, R38, -INF , P1 ;  /* 0xff800000269f7808 */ /* 0x000fe40000800000 */
[----:B------:R-:W-:Y:S02]  /*2d10*/  FSEL R96, R37, -INF , P0 ;  /* 0xff80000025607808 */ /* 0x000fe40000000000 */
[----:B------:R-:W-:Y:S02]  /*2d20*/  ISETP.GT.AND P1, PT, R2, 0x48, PT ;  /* 0x000000480200780c */ /* 0x000fe40003f24270 */
[----:B------:R-:W-:-:S02]  /*2d30*/  FMNMX.FTZ R6, R24, R6, !PT ;  /* 0x0000000618067209 */ /* 0x000fc40007810000 */
        /* <DEDUP_REMOVED lines=8> */
[----:B------:R-:W-:Y:S02]  /*2dc0*/  FSEL R97, R41, -INF , P0 ;  /* 0xff80000029617808 */ /* 0x000fe40000000000 */
[----:B------:R-:W-:Y:S02]  /*2dd0*/  ISETP.GT.AND P0, PT, R2, 0x50, PT ;  /* 0x000000500200780c */ /* 0x000fe40003f04270 */
[----:B------:R-:W-:Y:S02]  /*2de0*/  FMNMX.FTZ R6, R29, R6, !PT ;  /* 0x000000061d067209 */ /* 0x000fe40007810000 */
[----:B------:R-:W-:Y:S02]  /*2df0*/  FMNMX.FTZ R3, R108, R3, !PT ;  /* 0x000000036c037209 */ /* 0x000fe40007810000 */
[----:B------:R-:W-:-:S02]  /*2e00*/  FSEL R111, R46, -INF , P2 ;  /* 0xff8000002e6f7808 */ /* 0x000fc40001000000 */
[----:B------:R-:W-:Y:S01]  /*2e10*/  ISETP.GT.AND P2, PT, R2, 0x51, PT ;  /* 0x000000510200780c */ /* 0x000fe20003f44270 */
[----:B------:R-:W-:Y:S01]  /*2e20*/  LDSM.16.MT88.4 R44, [R228+0x100] ;  /* 0x00010000e42c783b */ /* 0x000fe20000004200 */
[----:B------:R-:W-:Y:S02]  /*2e30*/  FSEL R102, R60, -INF , P0 ;  /* 0xff8000003c667808 */ /* 0x000fe40000000000 */
        /* <DEDUP_REMOVED lines=9> */
[----:B------:R-:W-:Y:S02]  /*2ed0*/  ISETP.GT.AND P0, PT, R2, 0x59, PT ;  /* 0x000000590200780c */ /* 0x000fe40003f04270 */
[----:B------:R-:W-:Y:S02]  /*2ee0*/  FSEL R155, R72, -INF , P1 ;  /* 0xff800000489b7808 */ /* 0x000fe40000800000 */
[----:B------:R-:W-:-:S02]  /*2ef0*/  FMNMX.FTZ R2, R88, R6, !PT ;  /* 0x0000000658027209 */ /* 0x000fc40007810000 */
[----:B------:R-:W-:Y:S02]  /*2f00*/  FMNMX.FTZ R132, R156, R3, !PT ;  /* 0x000000039c847209 */ /* 0x000fe40007810000 */
[----:B------:R-:W-:Y:S02]  /*2f10*/  FSEL R154, R73, -INF , P0 ;  /* 0xff800000499a7808 */ /* 0x000fe40000000000 */
[----:B------:R-:W-:Y:S02]  /*2f20*/  FMNMX.FTZ R2, R91, R2, !PT ;  /* 0x000000025b027209 */ /* 0x000fe40007810000 */
[----:B------:R-:W-:Y:S02]  /*2f30*/  FMNMX.FTZ R132, R155, R132, !PT ;  /* 0x000000849b847209 */ /* 0x000fe40007810000 */
[----:B------:R-:W-:Y:S02]  /*2f40*/  FMNMX.FTZ R2, R111, R2, !PT ;  /* 0x000000026f027209 */ /* 0x000fe40007810000 */
[----:B------:R-:W-:-:S02]  /*2f50*/  FMNMX.FTZ R132, R154, R132, !PT ;  /* 0x000000849a847209 */ /* 0x000fc40007810000 */
[----:B------:R-:W-:Y:S02]  /*2f60*/  FMNMX.FTZ R2, R87, R2, !PT ;  /* 0x0000000257027209 */ /* 0x000fe40007810000 */
[----:B------:R-:W-:Y:S01]  /*2f70*/  FSEL R152, R63, -INF , P2 ;  /* 0xff8000003f987808 */ /* 0x000fe20001000000 */
[----:B------:R-:W1:Y:S01]  /*2f80*/  SHFL.BFLY PT, R3, R132, 0x2, 0x1f ;  /* 0x0c401f0084037f89 */ /* 0x000e6200000e0000 */
[----:B------:R-:W-:Y:S02]  /*2f90*/  FMNMX.FTZ R2, R107, R2, !PT ;  /* 0x000000026b027209 */ /* 0x000fe40007810000 */
[----:B------:R-:W-:Y:S01]  /*2fa0*/  FSEL R135, R74, -INF , P1 ;  /* 0xff8000004a877808 */ /* 0x000fe20000800000 */
[----:B------:R-:W-:Y:S01]  /*2fb0*/  LDSM.16.MT88.4 R60, [R225+0x3900] ;  /* 0x00390000e13c783b */ /* 0x000fe20000004200 */
[----:B------:R-:W-:Y:S02]  /*2fc0*/  FMNMX.FTZ R2, R99, R2, !PT ;  /* 0x0000000263027209 */ /* 0x000fe40007810000 */
[----:B------:R-:W-:-:S02]  /*2fd0*/  FSEL R101, R75, -INF , P0 ;  /* 0xff8000004b657808 */ /* 0x000fc40000000000 */
[----:B------:R-:W-:Y:S01]  /*2fe0*/  FMNMX.FTZ R2, R159, R2, !PT ;  /* 0x000000029f027209 */ /* 0x000fe20007810000 */
[----:B------:R-:W-:Y:S03]  /*2ff0*/  LDSM.16.MT88.4 R72, [R228+0x3100] ;  /* 0x00310000e448783b */ /* 0x000fe60000004200 */
[----:B------:R-:W-:-:S04]  /*3000*/  FMNMX.FTZ R2, R98, R2, !PT ;  /* 0x0000000262027209 */ /* 0x000fc80007810000 */
[----:B------:R-:W-:-:S04]  /*3010*/  FMNMX.FTZ R2, R84, R2, !PT ;  /* 0x0000000254027209 */ /* 0x000fc80007810000 */
[----:B------:R-:W-:Y:S02]  /*3020*/  FMNMX.FTZ R2, R110, R2, !PT ;  /* 0x000000026e027209 */ /* 0x000fe40007810000 */
[----:B-1----:R-:W-:Y:S02]  /*3030*/  FMNMX.FTZ R132, R132, R3, !PT ;  /* 0x0000000384847209 */ /* 0x002fe40007810000 */
[----:B------:R-:W-:-:S03]  /*3040*/  FMNMX.FTZ R3, R153, R2, !PT ;  /* 0x0000000299037209 */ /* 0x000fc60007810000 */
[----:B------:R-:W1:Y:S01]  /*3050*/  SHFL.BFLY PT, R2, R132, 0x1, 0x1f ;  /* 0x0c201f0084027f89 */ /* 0x000e6200000e0000 */
[----:B------:R-:W-:-:S04]  /*3060*/  FMNMX.FTZ R3, R152, R3, !PT ;  /* 0x0000000398037209 */ /* 0x000fc80007810000 */
[----:B------:R-:W-:-:S04]  /*3070*/  FMNMX.FTZ R3, R135, R3, !PT ;  /* 0x0000000387037209 */ /* 0x000fc80007810000 */
[----:B------:R-:W-:-:S05]  /*3080*/  FMNMX.FTZ R3, R101, R3, !PT ;  /* 0x0000000365037209 */ /* 0x000fca0007810000 */
[----:B------:R-:W2:Y:S01]  /*3090*/  SHFL.BFLY PT, R6, R3, 0x2, 0x1f ;  /* 0x0c401f0003067f89 */ /* 0x000ea200000e0000 */
[----:B-1----:R-:W-:-:S04]  /*30a0*/  FMNMX.FTZ R132, R132, R2, !PT ;  /* 0x0000000284847209 */ /* 0x002fc80007810000 */
[C---:B------:R-:W-:Y:S01]  /*30b0*/  FSETP.NEU.FTZ.AND P0, PT, R132.reuse, -INF , PT ;  /* 0xff8000008400780b */ /* 0x040fe20003f1d000 */
[----:B------:R-:W-:-:S05]  /*30c0*/  FMUL.FTZ R12, R132, c[0x0][0x2d0] ;  /* 0x0000b400840c7a20 */ /* 0x000fca0000410000 */
[----:B------:R-:W-:Y:S02]  /*30d0*/  FSEL R12, R12, RZ, P0 ;  /* 0x000000ff0c0c7208 */ /* 0x000fe40000000000 */
[----:B--2---:R-:W-:-:S03]  /*30e0*/  FMNMX.FTZ R3, R3, R6, !PT ;  /* 0x0000000603037209 */ /* 0x004fc60007810000 */
[----:B------:R-:W-:-:S04]  /*30f0*/  FFMA.FTZ R2, R7, c[0x0][0x2d0], -R12 ;  /* 0x0000b40007027a23 */ /* 0x000fc8000001080c */
[----:B------:R1:W-:Y:S01]  /*3100*/  MUFU.EX2 R112, R2 ;  /* 0x0000000200707308 */ /* 0x0003e20000000800 */
[----:B------:R-:W2:Y:S01]  /*3110*/  SHFL.BFLY PT, R6, R3, 0x1, 0x1f ;  /* 0x0c201f0003067f89 */ /* 0x000ea200000e0000 */
[----:B-1----:R-:W-:-:S06]  /*3120*/  FFMA.FTZ R2, R8, c[0x0][0x2d0], -R12 ;  /* 0x0000b40008027a23 */ /* 0x002fcc000001080c */
[----:B------:R1:W3:Y:S01]  /*3130*/  MUFU.EX2 R85, R2 ;  /* 0x0000000200557308 */ /* 0x0002e20000000800 */
[----:B--2---:R-:W-:Y:S01]  /*3140*/  FMNMX.FTZ R3, R3, R6, !PT ;  /* 0x0000000603037209 */ /* 0x004fe20007810000 */
[----:B------:R-:W-:-:S03]  /*3150*/  FFMA.FTZ R6, R14, c[0x0][0x2d0], -R12 ;  /* 0x0000b4000e067a23 */ /* 0x000fc6000001080c */
[----:B------:R-:W-:-:S03]  /*3160*/  FSETP.NEU.FTZ.AND P0, PT, R3, -INF , PT ;  /* 0xff8000000300780b */ /* 0x000fc60003f1d000 */
[----:B------:R2:W-:Y:S01]  /*3170*/  MUFU.EX2 R86, R6 ;  /* 0x0000000600567308 */ /* 0x0005e20000000800 */
[----:B-1----:R-:W-:Y:S01]  /*3180*/  FFMA.FTZ R2, R9, c[0x0][0x2d0], -R12 ;  /* 0x0000b40009027a23 */ /* 0x002fe2000001080c */
[----:B---3--:R-:W-:-:S06]  /*3190*/  F2FP.PACK_AB R8, R85, R112 ;  /* 0x000000705508723e */ /* 0x008fcc00000000ff */
[----:B------:R1:W-:Y:S01]  /*31a0*/  MUFU.EX2 R109, R2 ;  /* 0x00000002006d7308 */ /* 0x0003e20000000800 */
[----:B--2---:R-:W-:-:S07]  /*31b0*/  FFMA.FTZ R6, R15, c[0x0][0x2d0], -R12 ;  /* 0x0000b4000f067a23 */ /* 0x004fce000001080c */
[----:B------:R-:W2:Y:S01]  /*31c0*/  MUFU.EX2 R184, R6 ;  /* 0x0000000600b87308 */ /* 0x000ea20000000800 */
[----:B-1----:R-:W-:-:S07]  /*31d0*/  FFMA.FTZ R2, R10, c[0x0][0x2d0], -R12 ;  /* 0x0000b4000a027a23 */ /* 0x002fce000001080c */
[----:B------:R1:W3:Y:S01]  /*31e0*/  MUFU.EX2 R104, R2 ;  /* 0x0000000200687308 */ /* 0x0002e20000000800 */
[----:B--2---:R-:W-:Y:S01]  /*31f0*/  F2FP.PACK_AB R6, R184, R86 ;  /* 0x00000056b806723e */ /* 0x004fe200000000ff */
[----:B-1----:R-:W-:Y:S01]  /*3200*/  FFMA.FTZ R2, R11, c[0x0][0x2d0], -R12 ;  /* 0x0000b4000b027a23 */ /* 0x002fe2000001080c */
[----:B---3--:R-:W-:-:S05]  /*3210*/  F2FP.PACK_AB R10, R104, R109 ;  /* 0x0000006d680a723e */ /* 0x008fca00000000ff */
[----:B------:R1:W-:Y:S02]  /*3220*/  MUFU.EX2 R103, R2 ;  /* 0x0000000200677308 */ /* 0x0003e40000000800 */
[----:B-1----:R-:W-:-:S06]  /*3230*/  FFMA.FTZ R2, R13, c[0x0][0x2d0], -R12 ;  /* 0x0000b4000d027a23 */ /* 0x002fcc000001080c */
[----:B------:R1:W2:Y:S02]  /*3240*/  MUFU.EX2 R17, R2 ;  /* 0x0000000200117308 */ /* 0x0002a40000000800 */
[----:B-1----:R-:W-:Y:S02]  /*3250*/  FMUL.FTZ R2, R3, c[0x0][0x2d0] ;  /* 0x0000b40003027a20 */ /* 0x002fe40000410000 */
[----:B--2---:R-:W-:-:S03]  /*3260*/  IMAD.MOV.U32 R15, RZ, RZ, R17 ;  /* 0x000000ffff0f7224 */ /* 0x004fc600078e0011 */
[----:B------:R-:W-:-:S05]  /*3270*/  FSEL R2, R2, RZ, P0 ;  /* 0x000000ff02027208 */ /* 0x000fca0000000000 */
[--C-:B------:R-:W-:Y:S02]  /*3280*/  FFMA.FTZ R5, R16, c[0x0][0x2d0], -R2.reuse ;  /* 0x0000b40010057a23 */ /* 0x100fe40000010802 */
[----:B------:R-:W1:Y:S01]  /*3290*/  LDSM.16.MT88.4 R16, [R224+0x100] ;  /* 0x00010000e010783b */ /* 0x000e620000004200 */
[--C-:B------:R-:W-:Y:S01]  /*32a0*/  FFMA.FTZ R4, R24, c[0x0][0x2d0], -R2.reuse ;  /* 0x0000b40018047a23 */ /* 0x100fe20000010802 */
[----:B------:R2:W-:Y:S02]  /*32b0*/  MUFU.EX2 R105, R5 ;  /* 0x0000000500697308 */ /* 0x0005e40000000800 */
[----:B------:R-:W3:Y:S06]  /*32c0*/  LDSM.16.MT88.4 R24, [R224+0x900] ;  /* 0x00090000e018783b */ /* 0x000eec0000004200 */
[----:B------:R4:W-:Y:S01]  /*32d0*/  MUFU.EX2 R14, R4 ;  /* 0x00000004000e7308 */ /* 0x0009e20000000800 */
[----:B--2---:R-:W-:-:S07]  /*32e0*/  FFMA.FTZ R5, R20, c[0x0][0x2d0], -R2 ;  /* 0x0000b40014057a23 */ /* 0x004fce0000010802 */
[----:B------:R2:W2:Y:S01]  /*32f0*/  MUFU.EX2 R113, R5 ;  /* 0x0000000500717308 */ /* 0x0004a20000000800 */
[----:B----4-:R-:W-:-:S07]  /*3300*/  FFMA.FTZ R4, R28, c[0x0][0x2d0], -R2 ;  /* 0x0000b4001c047a23 */ /* 0x010fce0000010802 */
[----:B------:R4:W-:Y:S01]  /*3310*/  MUFU.EX2 R185, R4 ;  /* 0x0000000400b97308 */ /* 0x0009e20000000800 */
[----:B--2---:R-:W-:Y:S01]  /*3320*/  FFMA.FTZ R5, R21, c[0x0][0x2d0], -R2 ;  /* 0x0000b40015057a23 */ /* 0x004fe20000010802 */
[----:B------:R-:W-:Y:S01]  /*3330*/  F2FP.PACK_AB R9, R113, R105 ;  /* 0x000000697109723e */ /* 0x000fe200000000ff */
[----:B------:R-:W-:-:S05]  /*3340*/  IMAD.MOV.U32 R0, RZ, RZ, R113 ;  /* 0x000000ffff007224 */ /* 0x000fca00078e0071 */
[----:B------:R2:W-:Y:S01]  /*3350*/  MUFU.EX2 R13, R5 ;  /* 0x00000005000d7308 */ /* 0x0005e20000000800 */
[----:B----4-:R-:W-:-:S07]  /*3360*/  FFMA.FTZ R4, R29, c[0x0][0x2d0], -R2 ;  /* 0x0000b4001d047a23 */ /* 0x010fce0000010802 */
[----:B------:R4:W1:Y:S01]  /*3370*/  MUFU.EX2 R114, R4 ;  /* 0x0000000400727308 */ /* 0x0008620000000800 */
[----:B--2---:R-:W-:-:S07]  /*3380*/  FFMA.FTZ R5, R22, c[0x0][0x2d0], -R2 ;  /* 0x0000b40016057a23 */ /* 0x004fce0000010802 */
[----:B------:R-:W2:Y:S01]  /*3390*/  MUFU.EX2 R157, R5 ;  /* 0x00000005009d7308 */ /* 0x000ea20000000800 */
[----:B----4-:R-:W-:Y:S02]  /*33a0*/  F2FP.PACK_AB R4, R15, R103 ;  /* 0x000000670f04723e */ /* 0x010fe400000000ff */
[----:B-1----:R-:W-:Y:S02]  /*33b0*/  F2FP.PACK_AB R7, R114, R185 ;  /* 0x000000b97207723e */ /* 0x002fe400000000ff */
[----:B--2---:R-:W-:Y:S01]  /*33c0*/  F2FP.PACK_AB R11, R157, R13 ;  /* 0x0000000d9d0b723e */ /* 0x004fe200000000ff */
[----:B------:R-:W-:-:S04]  /*33d0*/  FFMA.FTZ R5, R23, c[0x0][0x2d0], -R2 ;  /* 0x0000b40017057a23 */ /* 0x000fc80000010802 */
[----:B------:R-:W1:Y:S02]  /*33e0*/  MUFU.EX2 R158, R5 ;  /* 0x00000005009e7308 */ /* 0x000e640000000800 */
[C---:B------:R-:W-:Y:S08]  /*33f0*/  HMMA.16816.F32 R20, R8.reuse, R16, RZ ;  /* 0x000000100814723c */ /* 0x040ff000000018ff */
[----:B------:R-:W-:Y:S01]  /*3400*/  HMMA.16816.F32 R16, R8, R18, RZ ;  /* 0x000000120810723c */ /* 0x000fe200000018ff */
[----:B-1----:R-:W-:-:S07]  /*3410*/  F2FP.PACK_AB R5, R14, R158 ;  /* 0x0000009e0e05723e */ /* 0x002fce00000000ff */
[----:B------:R-:W-:Y:S08]  /*3420*/  HMMA.16816.F32 R28, R8, R40, RZ ;  /* 0x00000028081c723c */ /* 0x000ff000000018ff */
[C---:B---3--:R-:W-:Y:S08]  /*3430*/  HMMA.16816.F32 R248, R4.reuse, R24, R20 ;  /* 0x0000001804f8723c */ /* 0x048ff00000001814 */
[----:B------:R-:W-:Y:S08]  /*3440*/  HMMA.16816.F32 R180, R4, R26, R16 ;  /* 0x0000001a04b4723c */ /* 0x000ff00000001810 */
[C---:B------:R-:W-:Y:S08]  /*3450*/  HMMA.16816.F32 R24, R8.reuse, R42, RZ ;  /* 0x0000002a0818723c */ /* 0x040ff000000018ff */
[C---:B------:R-:W-:Y:S08]  /*3460*/  HMMA.16816.F32 R20, R8.reuse, R44, RZ ;  /* 0x0000002c0814723c */ /* 0x040ff000000018ff */
[----:B------:R-:W-:Y:S08]  /*3470*/  HMMA.16816.F32 R16, R8, R46, RZ ;  /* 0x0000002e0810723c */ /* 0x000ff000000018ff */
[C---:B------:R-:W-:Y:S08]  /*3480*/  HMMA.16816.F32 R176, R4.reuse, R54, R24 ;  /* 0x0000003604b0723c */ /* 0x040ff00000001818 */
[----:B------:R-:W-:Y:S01]  /*3490*/  HMMA.16816.F32 R164, R4, R52, R28 ;  /* 0x0000003404a4723c */ /* 0x000fe2000000181c */
[----:B------:R-:W1:Y:S07]  /*34a0*/  LDSM.16.MT88.4 R52, [R227+0x3100] ;  /* 0x00310000e334783b */ /* 0x000e6e0000004200 */
[----:B------:R-:W-:Y:S08]  /*34b0*/  HMMA.16816.F32 R24, R8, R56, RZ ;  /* 0x000000380818723c */ /* 0x000ff000000018ff */
[C---:B------:R-:W-:Y:S08]  /*34c0*/  HMMA.16816.F32 R172, R4.reuse, R32, R20 ;  /* 0x0000002004ac723c */ /* 0x040ff00000001814 */
[----:B------:R-:W-:Y:S08]  /*34d0*/  HMMA.16816.F32 R168, R4, R34, R16 ;  /* 0x0000002204a8723c */ /* 0x000ff00000001810 */
[C---:B------:R-:W-:Y:S08]  /*34e0*/  HMMA.16816.F32 R40, R8.reuse, R36, RZ ;  /* 0x000000240828723c */ /* 0x040ff000000018ff */
[C---:B------:R-:W-:Y:S08]  /*34f0*/  HMMA.16816.F32 R36, R8.reuse, R38, RZ ;  /* 0x000000260824723c */ /* 0x040ff000000018ff */
[C---:B------:R-:W-:Y:S08]  /*3500*/  HMMA.16816.F32 R32, R8.reuse, R48, RZ ;  /* 0x000000300820723c */ /* 0x040ff000000018ff */
[C---:B------:R-:W-:Y:S08]  /*3510*/  HMMA.16816.F32 R28, R8.reuse, R50, RZ ;  /* 0x00000032081c723c */ /* 0x040ff000000018ff */
[C---:B------:R-:W-:Y:S01]  /*3520*/  HMMA.16816.F32 R20, R8.reuse, R58, RZ ;  /* 0x0000003a0814723c */ /* 0x040fe200000018ff */
[----:B------:R-:W2:Y:S07]  /*3530*/  LDSM.16.MT88.4 R56, [R224+0x6100] ;  /* 0x00610000e038783b */ /* 0x000eae0000004200 */
[C---:B------:R-:W-:Y:S08]  /*3540*/  HMMA.16816.F32 R16, R8.reuse, R72, RZ ;  /* 0x000000480810723c */ /* 0x040ff000000018ff */
[----:B------:R-:W-:Y:S01]  /*3550*/  HMMA.16816.F32 R44, R8, R74, RZ ;  /* 0x0000004a082c723c */ /* 0x000fe200000018ff */
[----:B------:R-:W3:Y:S07]  /*3560*/  LDSM.16.MT88.4 R72, [R225+0x6100] ;  /* 0x00610000e148783b */ /* 0x000eee0000004200 */
[C---:B------:R-:W-:Y:S01]  /*3570*/  HMMA.16816.F32 R92, R4.reuse, R60, R24 ;  /* 0x0000003c045c723c */ /* 0x040fe20000001818 */
[----:B------:R-:W4:Y:S07]  /*3580*/  LDSM.16.MT88.4 R24, [R227+0x3900] ;  /* 0x00390000e318783b */ /* 0x000f2e0000004200 */
[C---:B------:R-:W-:Y:S08]  /*3590*/  HMMA.16816.F32 R124, R4.reuse, R68, R40 ;  /* 0x00000044047c723c */ /* 0x040ff00000001828 */
[C---:B------:R-:W-:Y:S01]  /*35a0*/  HMMA.16816.F32 R160, R4.reuse, R70, R36 ;  /* 0x0000004604a0723c */ /* 0x040fe20000001824 */
[----:B------:R-:W3:Y:S07]  /*35b0*/  LDSM.16.MT88.4 R68, [R224+0x6900] ;  /* 0x00690000e044783b */ /* 0x000eee0000004200 */
[C---:B------:R-:W-:Y:S08]  /*35c0*/  HMMA.16816.F32 R144, R4.reuse, R64, R32 ;  /* 0x000000400490723c */ /* 0x040ff00000001820 */
[C---:B------:R-:W-:Y:S01]  /*35d0*/  HMMA.16816.F32 R136, R4.reuse, R66, R28 ;  /* 0x000000420488723c */ /* 0x040fe2000000181c */
[----:B------:R-:W4:Y:S07]  /*35e0*/  LDSM.16.MT88.4 R64, [R225+0x6900] ;  /* 0x00690000e140783b */ /* 0x000f2e0000004200 */
[----:B------:R-:W-:Y:S07]  /*35f0*/  HMMA.16816.F32 R140, R4, R76, R16 ;  /* 0x0000004c048c723c */ /* 0x000fee0000001810 */
[----:B------:R-:W-:Y:S01]  /*3600*/  IMAD.MOV.U32 R77, RZ, RZ, R114 ;  /* 0x000000ffff4d7224 */ /* 0x000fe200078e0072 */
[----:B-1----:R-:W-:Y:S01]  /*3610*/  HMMA.16816.F32 R16, R8, R52, RZ ;  /* 0x000000340810723c */ /* 0x002fe200000018ff */
[----:B------:R-:W-:-:S07]  /*3620*/  MOV R76, R112 ;  /* 0x00000070004c7202 */ /* 0x000fce0000000f00 */
[C---:B--2---:R-:W-:Y:S08]  /*3630*/  HMMA.16816.F32 R48, R8.reuse, R56, RZ ;  /* 0x000000380830723c */ /* 0x044ff000000018ff */
[----:B---3--:R-:W-:Y:S07]  /*3640*/  HMMA.16816.F32 R40, R8, R72, RZ ;  /* 0x000000480828723c */ /* 0x008fee00000018ff */
[----:B------:R-:W-:Y:S01]  /*3650*/  MOV R73, R97 ;  /* 0x0000006100497202 */ /* 0x000fe20000000f00 */
[----:B------:R-:W-:Y:S01]  /*3660*/  HMMA.16816.F32 R148, R4, R62, R20 ;  /* 0x0000003e0494723c */ /* 0x000fe20000001814 */
[----:B------:R-:W1:Y:S01]  /*3670*/  LDSM.16.MT88.4 R20, [R228+0x6100] ;  /* 0x00610000e414783b */ /* 0x000e620000004200 */
[----:B------:R-:W-:-:S03]  /*3680*/  IMAD.MOV.U32 R72, RZ, RZ, R96 ;  /* 0x000000ffff487224 */ /* 0x000fc600078e0060 */
[----:B------:R-:W2:Y:S03]  /*3690*/  LDSM.16.MT88.4 R60, [R227+0x6100] ;  /* 0x00610000e33c783b */ /* 0x000ea60000004200 */
[----:B------:R-:W-:Y:S07]  /*36a0*/  HMMA.16816.F32 R128, R4, R78, R44 ;  /* 0x0000004e0480723c */ /* 0x000fee000000182c */
[----:B------:R-:W-:Y:S01]  /*36b0*/  IMAD.MOV.U32 R79, RZ, RZ, R99 ;  /* 0x000000ffff4f7224 */ /* 0x000fe200078e0063 */
[----:B------:R-:W-:Y:S01]  /*36c0*/  HMMA.16816.F32 R44, R8, R58, RZ ;  /* 0x0000003a082c723c */ /* 0x000fe200000018ff */
[----:B------:R-:W-:-:S07]  /*36d0*/  IMAD.MOV.U32 R78, RZ, RZ, R98 ;  /* 0x000000ffff4e7224 */ /* 0x000fce00078e0062 */
[----:B----4-:R-:W-:Y:S07]  /*36e0*/  HMMA.16816.F32 R96, R4, R24, R16 ;  /* 0x000000180460723c */ /* 0x010fee0000001810 */
[----:B------:R-:W-:Y:S01]  /*36f0*/  IMAD.MOV.U32 R16, RZ, RZ, R107 ;  /* 0x000000ffff107224 */ /* 0x000fe200078e006b */
[----:B------:R-:W-:Y:S01]  /*3700*/  MOV R17, R106 ;  /* 0x0000006a00117202 */ /* 0x000fe20000000f00 */
[----:B------:R-:W-:Y:S01]  /*3710*/  IMAD.MOV.U32 R18, RZ, RZ, R105 ;  /* 0x000000ffff127224 */ /* 0x000fe200078e0069 */
[----:B------:R-:W-:Y:S01]  /*3720*/  HMMA.16816.F32 R56, R8, R74, RZ ;  /* 0x0000004a0838723c */ /* 0x000fe200000018ff */
[----:B------:R-:W-:Y:S01]  /*3730*/  IMAD.MOV.U32 R19, RZ, RZ, R104 ;  /* 0x000000ffff137224 */ /* 0x000fe200078e0068 */
[----:B------:R-:W-:Y:S01]  /*3740*/  MOV R25, R159 ;  /* 0x0000009f00197202 */ /* 0x000fe20000000f00 */
[----:B------:R-:W-:-:S04]  /*3750*/  IMAD.MOV.U32 R24, RZ, RZ, R111 ;  /* 0x000000ffff187224 */ /* 0x000fc800078e006f */
[----:B------:R-:W-:Y:S01]  /*3760*/  IMAD.MOV.U32 R75, RZ, RZ, R17 ;  /* 0x000000ffff4b7224 */ /* 0x000fe200078e0011 */
[C---:B------:R-:W-:Y:S07]  /*3770*/  HMMA.16816.F32 R116, R4.reuse, R68, R48 ;  /* 0x000000440474723c */ /* 0x040fee0000001830 */
[----:B------:R-:W-:Y:S01]  /*3780*/  IMAD.MOV.U32 R51, RZ, RZ, R18 ;  /* 0x000000ffff337224 */ /* 0x000fe200078e0012 */
[----:B------:R-:W-:Y:S01]  /*3790*/  HMMA.16816.F32 R104, R4, R64, R40 ;  /* 0x000000400468723c */ /* 0x000fe20000001828 */
[----:B------:R-:W-:Y:S01]  /*37a0*/  MOV R50, R19 ;  /* 0x0000001300327202 */ /* 0x000fe20000000f00 */
[----:B------:R-:W-:Y:S01]  /*37b0*/  IMAD.MOV.U32 R49, RZ, RZ, R108 ;  /* 0x000000ffff317224 */ /* 0x000fe200078e006c */
[----:B------:R-:W-:-:S04]  /*37c0*/  MOV R48, R103 ;  /* 0x0000006700307202 */ /* 0x000fc80000000f00 */
[----:B------:R-:W-:Y:S01]  /*37d0*/  MOV R43, R16 ;  /* 0x00000010002b7202 */ /* 0x000fe20000000f00 */
[C---:B------:R-:W-:Y:S01]  /*37e0*/  HMMA.16816.F32 R52, R8.reuse, R54, RZ ;  /* 0x000000360834723c */ /* 0x040fe200000018ff */
[----:B------:R-:W3:Y:S07]  /*37f0*/  LDSM.16.MT88.4 R16, [R227+0x6900] ;  /* 0x00690000e310783b */ /* 0x000eee0000004200 */
[C---:B-1----:R-:W-:Y:S08]  /*3800*/  HMMA.16816.F32 R36, R8.reuse, R20, RZ ;  /* 0x000000140824723c */ /* 0x042ff000000018ff */
[C---:B------:R-:W-:Y:S01]  /*3810*/  HMMA.16816.F32 R32, R8.reuse, R22, RZ ;  /* 0x000000160820723c */ /* 0x040fe200000018ff */
[----:B------:R-:W1:Y:S07]  /*3820*/  LDSM.16.MT88.4 R20, [R228+0x6900] ;  /* 0x00690000e414783b */ /* 0x000e6e0000004200 */
[C---:B--2---:R-:W-:Y:S07]  /*3830*/  HMMA.16816.F32 R28, R8.reuse, R60, RZ ;  /* 0x0000003c081c723c */ /* 0x044fee00000018ff */
[----:B------:R-:W-:Y:S01]  /*3840*/  IMAD.MOV.U32 R61, RZ, RZ, R0 ;  /* 0x000000ffff3d7224 */ /* 0x000fe200078e0000 */
[----:B------:R-:W-:Y:S01]  /*3850*/  HMMA.16816.F32 R8, R8, R62, RZ ;  /* 0x0000003e0808723c */ /* 0x000fe200000018ff */
[----:B------:R-:W-:-:S02]  /*3860*/  FFMA.FTZ R0, R83, c[0x0][0x2d0], -R12 ;  /* 0x0000b40053007a23 */ /* 0x000fc4000001080c */
[----:B------:R-:W-:-:S04]  /*3870*/  IMAD.MOV.U32 R60, RZ, RZ, R184 ;  /* 0x000000ffff3c7224 */ /* 0x000fc800078e00b8 */
[----:B------:R-:W-:Y:S01]  /*3880*/  MOV R62, R13 ;  /* 0x0000000d003e7202 */ /* 0x000fe20000000f00 */
[----:B------:R-:W-:Y:S01]  /*3890*/  HMMA.16816.F32 R120, R4, R26, R52 ;  /* 0x0000001a0478723c */ /* 0x000fe20000001834 */
[----:B------:R2:W-:Y:S01]  /*38a0*/  MUFU.EX2 R13, R0 ;  /* 0x00000000000d7308 */ /* 0x0005e20000000800 */
[----:B------:R-:W-:-:S05]  /*38b0*/  IMAD.MOV.U32 R63, RZ, RZ, R110 ;  /* 0x000000ffff3f7224 */ /* 0x000fca00078e006e */
[----:B------:R-:W-:Y:S01]  /*38c0*/  IMAD.MOV.U32 R26, RZ, RZ, R109 ;  /* 0x000000ffff1a7224 */ /* 0x000fe200078e006d */
[----:B------:R-:W-:Y:S01]  /*38d0*/  HMMA.16816.F32 R112, R4, R70, R44 ;  /* 0x000000460470723c */ /* 0x000fe2000000182c */
[----:B------:R-:W-:-:S06]  /*38e0*/  IMAD.MOV.U32 R55, RZ, RZ, R86 ;  /* 0x000000ffff377224 */ /* 0x000fcc00078e0056 */
[----:B------:R-:W-:Y:S01]  /*38f0*/  IMAD.MOV.U32 R47, RZ, RZ, R102 ;  /* 0x000000ffff2f7224 */ /* 0x000fe200078e0066 */
[C---:B---3--:R-:W-:Y:S01]  /*3900*/  HMMA.16816.F32 R68, R4.reuse, R16, R28 ;  /* 0x000000100444723c */ /* 0x048fe2000000181c */
[--C-:B--2---:R-:W-:Y:S01]  /*3910*/  FFMA.FTZ R0, R82, c[0x0][0x2d0], -R12.reuse ;  /* 0x0000b40052007a23 */ /* 0x104fe2000001080c */
[----:B------:R-:W-:Y:S01]  /*3920*/  MOV R45, R100 ;  /* 0x00000064002d7202 */ /* 0x000fe20000000f00 */
[----:B------:R-:W-:Y:S02]  /*3930*/  IMAD.MOV.U32 R46, RZ, RZ, R101 ;  /* 0x000000ffff2e7224 */ /* 0x000fe400078e0065 */
[----:B------:R2:W3:Y:S01]  /*3940*/  MUFU.EX2 R40, R0 ;  /* 0x0000000000287308 */ /* 0x0004e20000000800 */
[----:B------:R-:W-:Y:S02]  /*3950*/  IMAD.MOV.U32 R44, RZ, RZ, R87 ;  /* 0x000000ffff2c7224 */ /* 0x000fe400078e0057 */
[C---:B------:R-:W-:Y:S01]  /*3960*/  HMMA.16816.F32 R28, R4.reuse, R18, R8 ;  /* 0x00000012041c723c */ /* 0x040fe20000001808 */
[----:B------:R-:W4:Y:S04]  /*3970*/  LDSM.16.MT88.4 R8, [R224+0x1100] ;  /* 0x00110000e008783b */ /* 0x000f280000004200 */
[----:B------:R-:W4:Y:S03]  /*3980*/  LDSM.16.MT88.4 R16, [R225+0x1100] ;  /* 0x00110000e110783b */ /* 0x000f260000004200 */
[----:B------:R-:W-:Y:S01]  /*3990*/  HMMA.16816.F32 R108, R4, R66, R56 ;  /* 0x00000042046c723c */ /* 0x000fe20000001838 */
[----:B--2---:R-:W-:-:S06]  /*39a0*/  FFMA.FTZ R0, R81, c[0x0][0x2d0], -R12 ;  /* 0x0000b40051007a23 */ /* 0x004fcc000001080c */
[----:B------:R-:W-:Y:S01]  /*39b0*/  MOV R58, R85 ;  /* 0x00000055003a7202 */ /* 0x000fe20000000f00 */
[----:B------:R-:W-:Y:S01]  /*39c0*/  IMAD.MOV.U32 R59, RZ, RZ, R84 ;  /* 0x000000ffff3b7224 */ /* 0x000fe200078e0054 */
[----:B------:R2:W-:Y:S01]  /*39d0*/  MUFU.EX2 R27, R0 ;  /* 0x00000000001b7308 */ /* 0x0005e20000000800 */
[----:B-1----:R-:W-:Y:S01]  /*39e0*/  HMMA.16816.F32 R100, R4, R20, R36 ;  /* 0x000000140464723c */ /* 0x002fe20000001824 */
[----:B------:R-:W-:Y:S02]  /*39f0*/  IMAD.MOV.U32 R57, RZ, RZ, R79 ;  /* 0x000000ffff397224 */ /* 0x000fe400078e004f */
[----:B------:R-:W-:-:S04]  /*3a00*/  IMAD.MOV.U32 R56, RZ, RZ, R76 ;  /* 0x000000ffff387224 */ /* 0x000fc800078e004c */
[----:B------:R-:W-:Y:S01]  /*3a10*/  IMAD.MOV.U32 R39, RZ, RZ, R59 ;  /* 0x000000ffff277224 */ /* 0x000fe200078e003b */
[----:B------:R-:W-:Y:S01]  /*3a20*/  HMMA.16816.F32 R84, R4, R22, R32 ;  /* 0x000000160454723c */ /* 0x000fe20000001820 */
[----:B------:R-:W1:Y:S01]  /*3a30*/  LDSM.16.MT88.4 R20, [R227+0x1100] ;  /* 0x00110000e314783b */ /* 0x000e620000004200 */
[----:B------:R-:W-:Y:S02]  /*3a40*/  IMAD.MOV.U32 R59, RZ, RZ, R43 ;  /* 0x000000ffff3b7224 */ /* 0x000fe400078e002b */
[----:B--2---:R-:W-:-:S03]  /*3a50*/  FFMA.FTZ R0, R80, c[0x0][0x2d0], -R12 ;  /* 0x0000b40050007a23 */ /* 0x004fc6000001080c */
[----:B---3--:R-:W-:Y:S01]  /*3a60*/  F2FP.PACK_AB R4, R40, R13 ;  /* 0x0000000d2804723e */ /* 0x008fe200000000ff */
[----:B------:R-:W-:Y:S01]  /*3a70*/  IMAD.MOV.U32 R33, RZ, RZ, R44 ;  /* 0x000000ffff217224 */ /* 0x000fe200078e002c */
[----:B------:R-:W-:Y:S01]  /*3a80*/  MOV R32, R77 ;  /* 0x0000004d00207202 */ /* 0x000fe20000000f00 */
[----:B------:R2:W3:Y:S01]  /*3a90*/  MUFU.EX2 R184, R0 ;  /* 0x0000000000b87308 */ /* 0x0004e20000000800 */
[----:B------:R-:W-:Y:S01]  /*3aa0*/  IMAD.MOV.U32 R44, RZ, RZ, R47 ;  /* 0x000000ffff2c7224 */ /* 0x000fe200078e002f */
[----:B------:R-:W-:Y:S01]  /*3ab0*/  MOV R34, R45 ;  /* 0x0000002d00227202 */ /* 0x000fe20000000f00 */
[----:B------:R-:W-:Y:S01]  /*3ac0*/  IMAD.MOV.U32 R47, RZ, RZ, R26 ;  /* 0x000000ffff2f7224 */ /* 0x000fe200078e001a */
[----:B------:R-:W-:Y:S01]  /*3ad0*/  MOV R26, R62 ;  /* 0x0000003e001a7202 */ /* 0x000fe20000000f00 */
[----:B------:R-:W-:Y:S01]  /*3ae0*/  IMAD.MOV.U32 R35, RZ, RZ, R46 ;  /* 0x000000ffff237224 */ /* 0x000fe200078e002e */
[----:B------:R-:W-:Y:S01]  /*3af0*/  MOV R45, R48 ;  /* 0x00000030002d7202 */ /* 0x000fe20000000f00 */
[----:B------:R-:W-:-:S02]  /*3b00*/  IMAD.MOV.U32 R46, RZ, RZ, R49 ;  /* 0x000000ffff2e7224 */ /* 0x000fc400078e0031 */
[----:B--2---:R-:W-:Y:S01]  /*3b10*/  FFMA.FTZ R0, R90, c[0x0][0x2d0], -R2 ;  /* 0x0000b4005a007a23 */ /* 0x004fe20000010802 */
[----:B---3--:R-:W-:-:S03]  /*3b20*/  F2FP.PACK_AB R6, R184, R27 ;  /* 0x0000001bb806723e */ /* 0x008fc600000000ff */
[----:B------:R2:W-:Y:S02]  /*3b30*/  MUFU.EX2 R41, R0 ;  /* 0x0000000000297308 */ /* 0x0005e40000000800 */
[----:B--2---:R-:W-:-:S06]  /*3b40*/  FFMA.FTZ R0, R89, c[0x0][0x2d0], -R2 ;  /* 0x0000b40059007a23 */ /* 0x004fcc0000010802 */
[----:B------:R2:W3:Y:S02]  /*3b50*/  MUFU.EX2 R42, R0 ;  /* 0x00000000002a7308 */ /* 0x0004e40000000800 */
[----:B--2---:R-:W-:Y:S01]  /*3b60*/  FFMA.FTZ R0, R88, c[0x0][0x2d0], -R2 ;  /* 0x0000b40058007a23 */ /* 0x004fe20000010802 */
[----:B---3--:R-:W-:-:S05]  /*3b70*/  F2FP.PACK_AB R5, R42, R41 ;  /* 0x000000292a05723e */ /* 0x008fca00000000ff */
[----:B------:R2:W-:Y:S02]  /*3b80*/  MUFU.EX2 R74, R0 ;  /* 0x00000000004a7308 */ /* 0x0005e40000000800 */
[----:B--2---:R-:W-:-:S06]  /*3b90*/  FFMA.FTZ R0, R91, c[0x0][0x2d0], -R2 ;  /* 0x0000b4005b007a23 */ /* 0x004fcc0000010802 */
[----:B------:R-:W2:Y:S02]  /*3ba0*/  MUFU.EX2 R159, R0 ;  /* 0x00000000009f7308 */ /* 0x000ea40000000800 */
[----:B--2---:R-:W-:Y:S01]  /*3bb0*/  F2FP.PACK_AB R7, R159, R74 ;  /* 0x0000004a9f07723e */ /* 0x004fe200000000ff */
[----:B------:R-:W-:-:S04]  /*3bc0*/  IMAD.MOV.U32 R0, RZ, RZ, R34 ;  /* 0x000000ffff007224 */ /* 0x000fc800078e0022 */
[----:B------:R-:W-:Y:S02]  /*3bd0*/  FFMA.FTZ R0, R0, c[0x0][0x2d0], -R12 ;  /* 0x0000b40000007a23 */ /* 0x000fe4000001080c */
[C---:B----4-:R-:W-:Y:S07]  /*3be0*/  HMMA.16816.F32 R64, R4.reuse, R8, R248 ;  /* 0x000000080440723c */ /* 0x050fee00000018f8 */
[----:B------:R-:W-:Y:S01]  /*3bf0*/  IMAD.MOV.U32 R248, RZ, RZ, R55 ;  /* 0x000000fffff87224 */ /* 0x000fe200078e0037 */
[----:B------:R-:W-:Y:S01]  /*3c00*/  MOV R251, R47 ;  /* 0x0000002f00fb7202 */ /* 0x000fe20000000f00 */
[----:B------:R-:W-:Y:S01]  /*3c10*/  HMMA.16816.F32 R52, R4, R10, R180 ;  /* 0x0000000a0434723c */ /* 0x000fe200000018b4 */
[----:B------:R-:W2:Y:S01]  /*3c20*/  LDSM.16.MT88.4 R8, [R228+0x1100] ;  /* 0x00110000e408783b */ /* 0x000ea20000004200 */
[----:B------:R-:W-:-:S02]  /*3c30*/  IMAD.MOV.U32 R250, RZ, RZ, R26 ;  /* 0x000000fffffa7224 */ /* 0x000fc400078e001a */
[----:B------:R-:W-:-:S03]  /*3c40*/  IMAD.MOV.U32 R249, RZ, RZ, R27 ;  /* 0x000000fffff97224 */ /* 0x000fc600078e001b */
[----:B------:R-:W-:Y:S01]  /*3c50*/  MOV R183, R58 ;  /* 0x0000003a00b77202 */ /* 0x000fe20000000f00 */
[----:B------:R-:W-:Y:S01]  /*3c60*/  IMAD.MOV.U32 R182, RZ, RZ, R42 ;  /* 0x000000ffffb67224 */ /* 0x000fe200078e002a */
[----:B------:R-:W-:Y:S01]  /*3c70*/  MOV R58, R78 ;  /* 0x0000004e003a7202 */ /* 0x000fe20000000f00 */
[----:B------:R-:W-:Y:S01]  /*3c80*/  IMAD.MOV.U32 R180, RZ, RZ, R40 ;  /* 0x000000ffffb47224 */ /* 0x000fe200078e0028 */
[----:B------:R-:W-:Y:S01]  /*3c90*/  HMMA.16816.F32 R76, R4, R18, R176 ;  /* 0x00000012044c723c */ /* 0x000fe200000018b0 */
[----:B------:R-:W-:-:S06]  /*3ca0*/  MOV R181, R41 ;  /* 0x0000002900b57202 */ /* 0x000fcc0000000f00 */
[----:B------:R-:W-:Y:S01]  /*3cb0*/  IMAD.MOV.U32 R178, RZ, RZ, R63 ;  /* 0x000000ffffb27224 */ /* 0x000fe200078e003f */
[----:B------:R-:W-:Y:S01]  /*3cc0*/  MOV R176, R61 ;  /* 0x0000003d00b07202 */ /* 0x000fe20000000f00 */
[----:B------:R-:W-:Y:S01]  /*3cd0*/  IMAD.MOV.U32 R177, RZ, RZ, R60 ;  /* 0x000000ffffb17224 */ /* 0x000fe200078e003c */
[----:B------:R-:W-:Y:S01]  /*3ce0*/  HMMA.16816.F32 R40, R4, R16, R164 ;  /* 0x000000100428723c */ /* 0x000fe200000018a4 */
[----:B------:R-:W3:Y:S01]  /*3cf0*/  LDSM.16.MT88.4 R16, [R225+0x4100] ;  /* 0x00410000e110783b */ /* 0x000ee20000004200 */
[----:B------:R-:W-:-:S05]  /*3d00*/  IMAD.MOV.U32 R179, RZ, RZ, R39 ;  /* 0x000000ffffb37224 */ /* 0x000fca00078e0027 */
[----:B------:R-:W-:Y:S01]  /*3d10*/  MOV R164, R74 ;  /* 0x0000004a00a47202 */ /* 0x000fe20000000f00 */
[----:B------:R-:W-:Y:S01]  /*3d20*/  IMAD.MOV.U32 R166, RZ, RZ, R35 ;  /* 0x000000ffffa67224 */ /* 0x000fe200078e0023 */
[----:B------:R-:W-:Y:S01]  /*3d30*/  MOV R165, R44 ;  /* 0x0000002c00a57202 */ /* 0x000fe20000000f00 */
[----:B------:R-:W-:Y:S01]  /*3d40*/  IMAD.MOV.U32 R167, RZ, RZ, R25 ;  /* 0x000000ffffa77224 */ /* 0x000fe200078e0019 */
[C---:B-1----:R-:W-:Y:S08]  /*3d50*/  HMMA.16816.F32 R36, R4.reuse, R20, R124 ;  /* 0x000000140424723c */ /* 0x042ff0000000187c */
[----:B--2---:R-:W-:Y:S07]  /*3d60*/  HMMA.16816.F32 R60, R4, R8, R172 ;  /* 0x00000008043c723c */ /* 0x004fee00000018ac */
[----:B------:R-:W-:-:S02]  /*3d70*/  IMAD.MOV.U32 R175, RZ, RZ, R50 ;  /* 0x000000ffffaf7224 */ /* 0x000fc400078e0032 */
[----:B------:R-:W-:Y:S02]  /*3d80*/  IMAD.MOV.U32 R174, RZ, RZ, R51 ;  /* 0x000000ffffae7224 */ /* 0x000fe400078e0033 */
[----:B------:R-:W-:Y:S01]  /*3d90*/  HMMA.16816.F32 R48, R4, R10, R168 ;  /* 0x0000000a0430723c */ /* 0x000fe200000018a8 */
[----:B------:R-:W1:Y:S01]  /*3da0*/  LDSM.16.MT88.4 R8, [R224+0x4100] ;  /* 0x00410000e008783b */ /* 0x000e620000004200 */
[----:B------:R-:W-:Y:S02]  /*3db0*/  IMAD.MOV.U32 R173, RZ, RZ, R75 ;  /* 0x000000ffffad7224 */ /* 0x000fe400078e004b */
[----:B------:R-:W-:-:S03]  /*3dc0*/  IMAD.MOV.U32 R172, RZ, RZ, R72 ;  /* 0x000000ffffac7224 */ /* 0x000fc600078e0048 */
[----:B------:R-:W-:Y:S01]  /*3dd0*/  MOV R171, R73 ;  /* 0x0000004900ab7202 */ /* 0x000fe20000000f00 */
[----:B------:R-:W-:Y:S01]  /*3de0*/  IMAD.MOV.U32 R170, RZ, RZ, R58 ;  /* 0x000000ffffaa7224 */ /* 0x000fe200078e003a */
[----:B------:R-:W-:Y:S01]  /*3df0*/  HMMA.16816.F32 R72, R4, R22, R160 ;  /* 0x000000160448723c */ /* 0x000fe200000018a0 */
[----:B------:R-:W-:Y:S01]  /*3e00*/  IMAD.MOV.U32 R169, RZ, RZ, R45 ;  /* 0x000000ffffa97224 */ /* 0x000fe200078e002d */
[----:B------:R-:W2:Y:S01]  /*3e10*/  LDSM.16.MT88.4 R20, [R225+0x7100] ;  /* 0x00710000e114783b */ /* 0x000ea20000004200 */
[----:B------:R-:W-:-:S04]  /*3e20*/  IMAD.MOV.U32 R168, RZ, RZ, R46 ;  /* 0x000000ffffa87224 */ /* 0x000fc800078e002e */
[----:B------:R-:W-:Y:S01]  /*3e30*/  IMAD.MOV.U32 R162, RZ, RZ, R56 ;  /* 0x000000ffffa27224 */ /* 0x000fe200078e0038 */
[----:B------:R-:W-:Y:S01]  /*3e40*/  MOV R161, R57 ;  /* 0x0000003900a17202 */ /* 0x000fe20000000f00 */
[----:B------:R-:W-:Y:S01]  /*3e50*/  IMAD.MOV.U32 R160, RZ, RZ, R59 ;  /* 0x000000ffffa07224 */ /* 0x000fe200078e003b */
[----:B---3--:R-:W-:Y:S01]  /*3e60*/  HMMA.16816.F32 R80, R4, R18, R148 ;  /* 0x000000120450723c */ /* 0x008fe20000001894 */
[----:B------:R-:W-:-:S07]  /*3e70*/  IMAD.MOV.U32 R163, RZ, RZ, R32 ;  /* 0x000000ffffa37224 */ /* 0x000fce00078e0020 */
[C---:B-1----:R-:W-:Y:S07]  /*3e80*/  HMMA.16816.F32 R56, R4.reuse, R8, R144 ;  /* 0x000000080438723c */ /* 0x042fee0000001890 */
[----:B------:R-:W-:Y:S01]  /*3e90*/  MOV R147, R33 ;  /* 0x0000002100937202 */ /* 0x000fe20000000f00 */
[----:B------:R-:W-:Y:S01]  /*3ea0*/  HMMA.16816.F32 R44, R4, R10, R136 ;  /* 0x0000000a042c723c */ /* 0x000fe20000001888 */
[----:B------:R-:W1:Y:S01]  /*3eb0*/  LDSM.16.MT88.4 R8, [R228+0x4100] ;  /* 0x00410000e408783b */ /* 0x000e620000004200 */
[----:B------:R-:W-:-:S02]  /*3ec0*/  MOV R146, R24 ;  /* 0x0000001800927202 */ /* 0x000fc40000000f00 */
[----:B------:R-:W-:Y:S01]  /*3ed0*/  MOV R145, R147 ;  /* 0x0000009300917202 */ /* 0x000fe20000000f00 */
[----:B------:R-:W3:Y:S01]  /*3ee0*/  LDSM.16.MT88.4 R24, [R227+0x4100] ;  /* 0x00410000e318783b */ /* 0x000ee20000004200 */
[----:B------:R-:W-:Y:S01]  /*3ef0*/  IMAD.MOV.U32 R147, RZ, RZ, R161 ;  /* 0x000000ffff937224 */ /* 0x000fe200078e00a1 */
[----:B------:R-:W-:Y:S01]  /*3f00*/  MOV R161, R162 ;  /* 0x000000a200a17202 */ /* 0x000fe20000000f00 */
[C---:B------:R-:W-:Y:S01]  /*3f10*/  HMMA.16816.F32 R32, R4.reuse, R16, R92 ;  /* 0x000000100420723c */ /* 0x040fe2000000185c */
[----:B------:R-:W-:Y:S01]  /*3f20*/  IMAD.MOV.U32 R162, RZ, RZ, R163 ;  /* 0x000000ffffa27224 */ /* 0x000fe200078e00a3 */
[----:B------:R-:W4:Y:S01]  /*3f30*/  LDSM.16.MT88.4 R16, [R228+0x7100] ;  /* 0x00710000e410783b */ /* 0x000f220000004200 */
[----:B------:R-:W-:Y:S01]  /*3f40*/  IMAD.MOV.U32 R163, RZ, RZ, R171 ;  /* 0x000000ffffa37224 */ /* 0x000fe200078e00ab */
[----:B------:R-:W-:Y:S01]  /*3f50*/  MOV R171, R172 ;  /* 0x000000ac00ab7202 */ /* 0x000fe20000000f00 */
[----:B------:R-:W-:Y:S02]  /*3f60*/  IMAD.MOV.U32 R172, RZ, RZ, R173 ;  /* 0x000000ffffac7224 */ /* 0x000fe400078e00ad */
[----:B------:R-:W-:Y:S01]  /*3f70*/  IMAD.MOV.U32 R173, RZ, RZ, R174 ;  /* 0x000000ffffad7224 */ /* 0x000fe200078e00ae */
[----:B------:R-:W-:Y:S01]  /*3f80*/  MOV R174, R175 ;  /* 0x000000af00ae7202 */ /* 0x000fe20000000f00 */
[----:B------:R-:W-:Y:S01]  /*3f90*/  IMAD.MOV.U32 R175, RZ, RZ, R176 ;  /* 0x000000ffffaf7224 */ /* 0x000fe200078e00b0 */
[----:B--2---:R-:W-:Y:S01]  /*3fa0*/  HMMA.16816.F32 R124, R4, R22, R108 ;  /* 0x00000016047c723c */ /* 0x004fe2000000186c */
[----:B------:R-:W-:Y:S01]  /*3fb0*/  IMAD.MOV.U32 R176, RZ, RZ, R177 ;  /* 0x000000ffffb07224 */ /* 0x000fe200078e00b1 */
[----:B------:R-:W-:Y:S01]  /*3fc0*/  MOV R177, R178 ;  /* 0x000000b200b17202 */ /* 0x000fe20000000f00 */
[----:B------:R-:W-:-:S02]  /*3fd0*/  IMAD.MOV.U32 R178, RZ, RZ, R179 ;  /* 0x000000ffffb27224 */ /* 0x000fc400078e00b3 */
[----:B------:R-:W-:Y:S01]  /*3fe0*/  IMAD.MOV.U32 R179, RZ, RZ, R180 ;  /* 0x000000ffffb37224 */ /* 0x000fe200078e00b4 */
[----:B------:R-:W-:Y:S01]  /*3ff0*/  MOV R180, R181 ;  /* 0x000000b500b47202 */ /* 0x000fe20000000f00 */
[----:B------:R-:W-:Y:S01]  /*4000*/  IMAD.MOV.U32 R181, RZ, RZ, R182 ;  /* 0x000000ffffb57224 */ /* 0x000fe200078e00b6 */
[----:B------:R-:W-:Y:S01]  /*4010*/  HMMA.16816.F32 R104, R4, R20, R104 ;  /* 0x000000140468723c */ /* 0x000fe20000001868 */
[----:B------:R-:W-:Y:S01]  /*4020*/  IMAD.MOV.U32 R182, RZ, RZ, R183 ;  /* 0x000000ffffb67224 */ /* 0x000fe200078e00b7 */
[----:B------:R-:W-:Y:S01]  /*4030*/  MOV R183, R248 ;  /* 0x000000f800b77202 */ /* 0x000fe20000000f00 */
[----:B------:R-:W-:Y:S01]  /*4040*/  IMAD.MOV.U32 R248, RZ, RZ, R159 ;  /* 0x000000fffff87224 */ /* 0x000fe200078e009f */
[----:B------:R-:W-:Y:S01]  /*4050*/  MOV R148, R251 ;  /* 0x000000fb00947202 */ /* 0x000fe20000000f00 */
[----:B------:R2:W-:Y:S01]  /*4060*/  MUFU.EX2 R159, R0 ;  /* 0x00000000009f7308 */ /* 0x0005e20000000800 */
[----:B------:R-:W-:Y:S01]  /*4070*/  IMAD.MOV.U32 R144, RZ, RZ, R146 ;  /* 0x000000ffff907224 */ /* 0x000fe200078e0092 */
[----:B------:R-:W-:Y:S01]  /*4080*/  LDSM.16.MT88.4 R20, [R227+0x1900] ;  /* 0x00190000e314783b */ /* 0x000fe20000004200 */
[----:B------:R-:W-:-:S02]  /*4090*/  IMAD.MOV.U32 R146, RZ, RZ, R160 ;  /* 0x000000ffff927224 */ /* 0x000fc400078e00a0 */
[----:B------:R-:W-:Y:S02]  /*40a0*/  IMAD.MOV.U32 R139, RZ, RZ, R145 ;  /* 0x000000ffff8b7224 */ /* 0x000fe400078e0091 */
[----:B------:R-:W-:Y:S01]  /*40b0*/  IMAD.MOV.U32 R145, RZ, RZ, R147 ;  /* 0x000000ffff917224 */ /* 0x000fe200078e0093 */
[----:B------:R-:W-:Y:S01]  /*40c0*/  MOV R147, R162 ;  /* 0x000000a200937202 */ /* 0x000fe20000000f00 */
[----:B------:R-:W-:Y:S01]  /*40d0*/  IMAD.MOV.U32 R162, RZ, RZ, R168 ;  /* 0x000000ffffa27224 */ /* 0x000fe200078e00a8 */
[----:B-1----:R-:W-:Y:S01]  /*40e0*/  HMMA.16816.F32 R88, R4, R8, R140 ;  /* 0x000000080458723c */ /* 0x002fe2000000188c */
[----:B------:R-:W-:Y:S02]  /*40f0*/  IMAD.MOV.U32 R168, RZ, RZ, R165 ;  /* 0x000000ffffa87224 */ /* 0x000fe400078e00a5 */
[----:B--2---:R-:W-:-:S05]  /*4100*/  FFMA.FTZ R0, R252, c[0x0][0x2d0], -R12 ;  /* 0x0000b400fc007a23 */ /* 0x004fca000001080c */
[C---:B------:R-:W-:Y:S01]  /*4110*/  HMMA.16816.F32 R92, R4.reuse, R10, R128 ;  /* 0x0000000a045c723c */ /* 0x040fe20000001880 */
[----:B------:R-:W1:Y:S07]  /*4120*/  LDSM.16.MT88.4 R8, [R224+0x7100] ;  /* 0x00710000e008783b */ /* 0x000e6e0000004200 */
[C---:B---3--:R-:W-:Y:S08]  /*4130*/  HMMA.16816.F32 R128, R4.reuse, R26, R120 ;  /* 0x0000001a0480723c */ /* 0x048ff00000001878 */
[C---:B------:R-:W-:Y:S01]  /*4140*/  HMMA.16816.F32 R96, R4.reuse, R24, R96 ;  /* 0x000000180460723c */ /* 0x040fe20000001860 */
[----:B------:R2:W3:Y:S07]  /*4150*/  MUFU.EX2 R24, R0 ;  /* 0x0000000000187308 */ /* 0x0004ee0000000800 */
[----:B----4-:R-:W-:Y:S01]  /*4160*/  HMMA.16816.F32 R108, R4, R18, R84 ;  /* 0x00000012046c723c */ /* 0x010fe20000001854 */
[----:B--2---:R-:W-:-:S04]  /*4170*/  FFMA.FTZ R0, R134, c[0x0][0x2d0], -R12 ;  /* 0x0000b40086007a23 */ /* 0x004fc8000001080c */
[----:B------:R2:W-:Y:S03]  /*4180*/  MUFU.EX2 R160, R0 ;  /* 0x0000000000a07308 */ /* 0x0005e60000000800 */
[C---:B-1----:R-:W-:Y:S08]  /*4190*/  HMMA.16816.F32 R120, R4.reuse, R8, R116 ;  /* 0x000000080478723c */ /* 0x042ff00000001874 */
[----:B------:R-:W-:Y:S01]  /*41a0*/  HMMA.16816.F32 R112, R4, R10, R112 ;  /* 0x0000000a0470723c */ /* 0x000fe20000001870 */
[----:B------:R-:W1:Y:S01]  /*41b0*/  LDSM.16.MT88.4 R8, [R227+0x7100] ;  /* 0x00710000e308783b */ /* 0x000e620000004200 */
[----:B--2---:R-:W-:-:S04]  /*41c0*/  FFMA.FTZ R0, R133, c[0x0][0x2d0], -R12 ;  /* 0x0000b40085007a23 */ /* 0x004fc8000001080c */
[----:B------:R2:W4:Y:S02]  /*41d0*/  MUFU.EX2 R25, R0 ;  /* 0x0000000000197308 */ /* 0x0005240000000800 */
[----:B------:R-:W-:Y:S01]  /*41e0*/  HMMA.16816.F32 R116, R4, R16, R100 ;  /* 0x000000100474723c */ /* 0x000fe20000001864 */
[----:B------:R-:W-:Y:S01]  /*41f0*/  IMAD.MOV.U32 R150, RZ, RZ, R180 ;  /* 0x000000ffff967224 */ /* 0x000fe200078e00b4 */
[----:B------:R-:W-:Y:S01]  /*4200*/  MOV R143, R181 ;  /* 0x000000b5008f7202 */ /* 0x000fe20000000f00 */
[----:B------:R-:W-:Y:S01]  /*4210*/  IMAD.MOV.U32 R149, RZ, RZ, R249 ;  /* 0x000000ffff957224 */ /* 0x000fe200078e00f9 */
[----:B------:R-:W-:Y:S01]  /*4220*/  MOV R142, R172 ;  /* 0x000000ac008e7202 */ /* 0x000fe20000000f00 */
[----:B------:R-:W-:Y:S01]  /*4230*/  IMAD.MOV.U32 R151, RZ, RZ, R179 ;  /* 0x000000ffff977224 */ /* 0x000fe200078e00b3 */
[----:B------:R-:W-:Y:S01]  /*4240*/  LDSM.16.MT88.4 R16, [R225+0x1900] ;  /* 0x00190000e110783b */ /* 0x000fe20000004200 */
[----:B--2---:R-:W-:Y:S01]  /*4250*/  FFMA.FTZ R0, R144, c[0x0][0x2d0], -R2 ;  /* 0x0000b40090007a23 */ /* 0x004fe20000010802 */
[----:B------:R-:W-:Y:S01]  /*4260*/  MOV R144, R146 ;  /* 0x0000009200907202 */ /* 0x000fe20000000f00 */
[----:B------:R-:W-:-:S02]  /*4270*/  IMAD.MOV.U32 R146, RZ, RZ, R161 ;  /* 0x000000ffff927224 */ /* 0x000fc400078e00a1 */
[----:B------:R2:W-:Y:S01]  /*4280*/  MUFU.EX2 R165, R0 ;  /* 0x0000000000a57308 */ /* 0x0005e20000000800 */
[----:B------:R-:W-:Y:S01]  /*4290*/  IMAD.MOV.U32 R161, RZ, RZ, R163 ;  /* 0x000000ffffa17224 */ /* 0x000fe200078e00a3 */
[----:B------:R-:W-:Y:S01]  /*42a0*/  MOV R163, R169 ;  /* 0x000000a900a37202 */ /* 0x000fe20000000f00 */
[----:B------:R-:W-:Y:S01]  /*42b0*/  IMAD.MOV.U32 R169, RZ, RZ, R166 ;  /* 0x000000ffffa97224 */ /* 0x000fe200078e00a6 */
[----:B------:R-:W-:Y:S01]  /*42c0*/  MOV R166, R185 ;  /* 0x000000b900a67202 */ /* 0x000fe20000000f00 */
[C---:B-1----:R-:W-:Y:S08]  /*42d0*/  HMMA.16816.F32 R100, R4.reuse, R8, R68 ;  /* 0x000000080464723c */ /* 0x042ff00000001844 */
[----:B------:R-:W-:Y:S01]  /*42e0*/  HMMA.16816.F32 R28, R4, R10, R28 ;  /* 0x0000000a041c723c */ /* 0x000fe2000000181c */
[----:B--2---:R-:W-:Y:S01]  /*42f0*/  FFMA.FTZ R0, R139, c[0x0][0x2d0], -R2 ;  /* 0x0000b4008b007a23 */ /* 0x004fe20000010802 */
[----:B------:R-:W1:Y:S01]  /*4300*/  LDSM.16.MT88.4 R8, [R224+0x1900] ;  /* 0x00190000e008783b */ /* 0x000e620000004200 */
[----:B------:R-:W-:-:S02]  /*4310*/  IMAD.MOV.U32 R139, RZ, RZ, R144 ;  /* 0x000000ffff8b7224 */ /* 0x000fc400078e0090 */
[----:B------:R-:W-:Y:S01]  /*4320*/  IMAD.MOV.U32 R144, RZ, RZ, R145 ;  /* 0x000000ffff907224 */ /* 0x000fe200078e0091 */
[----:B------:R-:W-:Y:S01]  /*4330*/  MOV R145, R146 ;  /* 0x0000009200917202 */ /* 0x000fe20000000f00 */
[----:B------:R-:W-:Y:S01]  /*4340*/  IMAD.MOV.U32 R146, RZ, RZ, R147 ;  /* 0x000000ffff927224 */ /* 0x000fe200078e0093 */
[----:B------:R2:W5:Y:S01]  /*4350*/  LDL.LU R185, [R1+0x88] ;  /* 0x0000880001b97983 */ /* 0x0005620000300800 */
[----:B------:R-:W-:Y:S01]  /*4360*/  IMAD.MOV.U32 R147, RZ, RZ, R161 ;  /* 0x000000ffff937224 */ /* 0x000fe200078e00a1 */
[----:B------:R-:W-:Y:S01]  /*4370*/  MOV R161, R162 ;  /* 0x000000a200a17202 */ /* 0x000fe20000000f00 */
[----:B------:R-:W-:Y:S01]  /*4380*/  IMAD.MOV.U32 R162, RZ, RZ, R163 ;  /* 0x000000ffffa27224 */ /* 0x000fe200078e00a3 */
[----:B---3--:R-:W-:Y:S01]  /*4390*/  F2FP.PACK_AB R4, R24, R159 ;  /* 0x0000009f1804723e */ /* 0x008fe200000000ff */
[----:B------:R-:W-:Y:S01]  /*43a0*/  IMAD.MOV.U32 R163, RZ, RZ, R168 ;  /* 0x000000ffffa37224 */ /* 0x000fe200078e00a8 */
[----:B------:R-:W-:Y:S01]  /*43b0*/  MOV R168, R169 ;  /* 0x000000a900a87202 */ /* 0x000fe20000000f00 */
[----:B------:R-:W-:Y:S01]  /*43c0*/  IMAD.MOV.U32 R169, RZ, RZ, R166 ;  /* 0x000000ffffa97224 */ /* 0x000fe200078e00a6 */
[----:B----4-:R-:W-:Y:S01]  /*43d0*/  F2FP.PACK_AB R6, R25, R160 ;  /* 0x000000a01906723e */ /* 0x010fe200000000ff */
[----:B------:R-:W-:-:S02]  /*43e0*/  IMAD.MOV.U32 R166, RZ, RZ, R167 ;  /* 0x000000ffffa67224 */ /* 0x000fc400078e00a7 */
[----:B------:R3:W4:Y:S01]  /*43f0*/  MUFU.EX2 R167, R0 ;  /* 0x0000000000a77308 */ /* 0x0007220000000800 */
[----:B------:R-:W-:Y:S01]  /*4400*/  IMAD.MOV.U32 R180, RZ, RZ, R182 ;  /* 0x000000ffffb47224 */ /* 0x000fe200078e00b6 */
[----:B------:R-:W-:Y:S01]  /*4410*/  MOV R182, R248 ;  /* 0x000000f800b67202 */ /* 0x000fe20000000f00 */
[----:B------:R-:W-:Y:S02]  /*4420*/  IMAD.MOV.U32 R181, RZ, RZ, R183 ;  /* 0x000000ffffb57224 */ /* 0x000fe400078e00b7 */
[----:B------:R-:W-:Y:S02]  /*4430*/  IMAD.MOV.U32 R183, RZ, RZ, R250 ;  /* 0x000000ffffb77224 */ /* 0x000fe400078e00fa */
[----:B---3--:R-:W-:Y:S01]  /*4440*/  FFMA.FTZ R0, R139, c[0x0][0x2d0], -R2 ;  /* 0x0000b4008b007a23 */ /* 0x008fe20000010802 */
[----:B------:R-:W-:Y:S01]  /*4450*/  MOV R139, R144 ;  /* 0x00000090008b7202 */ /* 0x000fe20000000f00 */
[----:B------:R-:W-:Y:S01]  /*4460*/  IMAD.MOV.U32 R144, RZ, RZ, R145 ;  /* 0x000000ffff907224 */ /* 0x000fe200078e0091 */
[----:B----4-:R-:W-:Y:S01]  /*4470*/  F2FP.PACK_AB R5, R167, R165 ;  /* 0x000000a5a705723e */ /* 0x010fe200000000ff */
[----:B------:R-:W-:Y:S01]  /*4480*/  IMAD.MOV.U32 R145, RZ, RZ, R146 ;  /* 0x000000ffff917224 */ /* 0x000fe200078e0092 */
[----:B------:R-:W-:Y:S01]  /*4490*/  MOV R146, R147 ;  /* 0x0000009300927202 */ /* 0x000fe20000000f00 */
[----:B------:R-:W-:-:S02]  /*44a0*/  IMAD.MOV.U32 R147, RZ, RZ, R161 ;  /* 0x000000ffff937224 */ /* 0x000fc400078e00a1 */
[----:B------:R-:W-:Y:S01]  /*44b0*/  IMAD.MOV.U32 R161, RZ, RZ, R162 ;  /* 0x000000ffffa17224 */ /* 0x000fe200078e00a2 */
[----:B------:R-:W-:Y:S01]  /*44c0*/  MOV R162, R163 ;  /* 0x000000a300a27202 */ /* 0x000fe20000000f00 */
[----:B------:R-:W-:Y:S01]  /*44d0*/  IMAD.MOV.U32 R163, RZ, RZ, R168 ;  /* 0x000000ffffa37224 */ /* 0x000fe200078e00a8 */
[----:B------:R-:W-:Y:S01]  /*44e0*/  MOV R69, R146 ;  /* 0x0000009200457202 */ /* 0x000fe20000000f00 */
[----:B------:R-:W-:Y:S01]  /*44f0*/  IMAD.MOV.U32 R168, RZ, RZ, R169 ;  /* 0x000000ffffa87224 */ /* 0x000fe200078e00a9 */
[----:B------:R-:W-:Y:S01]  /*4500*/  MOV R169, R166 ;  /* 0x000000a600a97202 */ /* 0x000fe20000000f00 */
[----:B------:R-:W-:Y:S01]  /*4510*/  IMAD.MOV.U32 R70, RZ, RZ, R145 ;  /* 0x000000ffff467224 */ /* 0x000fe200078e0091 */
[----:B------:R3:W-:Y:S01]  /*4520*/  MUFU.EX2 R166, R0 ;  /* 0x0000000000a67308 */ /* 0x0007e20000000800 */
[----:B------:R-:W-:Y:S01]  /*4530*/  IMAD.MOV.U32 R71, RZ, RZ, R144 ;  /* 0x000000ffff477224 */ /* 0x000fe200078e0090 */
[----:B------:R-:W-:Y:S01]  /*4540*/  MOV R145, R169 ;  /* 0x000000a900917202 */ /* 0x000fe20000000f00 */
[----:B------:R-:W-:Y:S01]  /*4550*/  IMAD.MOV.U32 R68, RZ, RZ, R147 ;  /* 0x000000ffff447224 */ /* 0x000fe200078e0093 */
[----:B------:R-:W-:Y:S01]  /*4560*/  MOV R140, R162 ;  /* 0x000000a2008c7202 */ /* 0x000fe20000000f00 */
[----:B------:R-:W-:Y:S01]  /*4570*/  IMAD.MOV.U32 R146, RZ, RZ, R168 ;  /* 0x000000ffff927224 */ /* 0x000fe200078e00a8 */
[----:B------:R-:W-:Y:S01]  /*4580*/  MOV R162, R175 ;  /* 0x000000af00a27202 */ /* 0x000fe20000000f00 */
[----:B------:R-:W-:-:S02]  /*4590*/  IMAD.MOV.U32 R147, RZ, RZ, R163 ;  /* 0x000000ffff937224 */ /* 0x000fc400078e00a3 */
[----:B------:R-:W-:Y:S02]  /*45a0*/  IMAD.MOV.U32 R144, RZ, RZ, R170 ;  /* 0x000000ffff907224 */ /* 0x000fe400078e00aa */
[----:B------:R-:W-:Y:S02]  /*45b0*/  IMAD.MOV.U32 R141, RZ, RZ, R161 ;  /* 0x000000ffff8d7224 */ /* 0x000fe400078e00a1 */
[----:B------:R-:W-:Y:S02]  /*45c0*/  IMAD.MOV.U32 R161, RZ, RZ, R173 ;  /* 0x000000ffffa17224 */ /* 0x000fe400078e00ad */
[----:B------:R-:W-:Y:S02]  /*45d0*/  IMAD.MOV.U32 R163, RZ, RZ, R174 ;  /* 0x000000ffffa37224 */ /* 0x000fe400078e00ae */
[----:B---3--:R-:W-:Y:S01]  /*45e0*/  FFMA.FTZ R0, R139, c[0x0][0x2d0], -R2 ;  /* 0x0000b4008b007a23 */ /* 0x008fe20000010802 */
[----:B------:R-:W-:-:S03]  /*45f0*/  MOV R134, R161 ;  /* 0x000000a100867202 */ /* 0x000fc60000000f00 */
[----:B------:R-:W3:Y:S02]  /*4600*/  MUFU.EX2 R252, R0 ;  /* 0x0000000000fc7308 */ /* 0x000ee40000000800 */
[----:B---3--:R-:W-:Y:S01]  /*4610*/  F2FP.PACK_AB R7, R252, R166 ;  /* 0x000000a6fc07723e */ /* 0x008fe200000000ff */
[----:B------:R-:W-:-:S04]  /*4620*/  IMAD.MOV.U32 R0, RZ, RZ, R142 ;  /* 0x000000ffff007224 */ /* 0x000fc800078e008e */
[----:B------:R-:W-:Y:S02]  /*4630*/  FFMA.FTZ R0, R0, c[0x0][0x2d0], -R12 ;  /* 0x0000b40000007a23 */ /* 0x000fe4000001080c */
[C---:B-1----:R-:W-:Y:S07]  /*4640*/  HMMA.16816.F32 R136, R4.reuse, R8, R64 ;  /* 0x000000080488723c */ /* 0x042fee0000001840 */
[----:B------:R-:W-:Y:S01]  /*4650*/  IMAD.MOV.U32 R67, RZ, RZ, R171 ;  /* 0x000000ffff437224 */ /* 0x000fe200078e00ab */
[----:B------:R-:W-:Y:S01]  /*4660*/  HMMA.16816.F32 R248, R4, R10, R52 ;  /* 0x0000000a04f8723c */ /* 0x000fe20000001834 */
[----:B------:R-:W1:Y:S01]  /*4670*/  LDSM.16.MT88.4 R8, [R228+0x1900] ;  /* 0x00190000e408783b */ /* 0x000e620000004200 */
[----:B------:R-:W-:Y:S01]  /*4680*/  MOV R64, R178 ;  /* 0x000000b200407202 */ /* 0x000fe20000000f00 */
[----:B------:R-:W-:-:S02]  /*4690*/  IMAD.MOV.U32 R66, RZ, RZ, R176 ;  /* 0x000000ffff427224 */ /* 0x000fc400078e00b0 */
[----:B------:R-:W-:-:S03]  /*46a0*/  IMAD.MOV.U32 R65, RZ, RZ, R177 ;  /* 0x000000ffff417224 */ /* 0x000fc600078e00b1 */
[C---:B------:R-:W-:Y:S08]  /*46b0*/  HMMA.16816.F32 R172, R4.reuse, R18, R76 ;  /* 0x0000001204ac723c */ /* 0x040ff0000000184c */
[C---:B------:R-:W-:Y:S01]  /*46c0*/  HMMA.16816.F32 R176, R4.reuse, R16, R40 ;  /* 0x0000001004b0723c */ /* 0x040fe20000001828 */
[----:B------:R-:W3:Y:S07]  /*46d0*/  LDSM.16.MT88.4 R16, [R225+0x4900] ;  /* 0x00490000e110783b */ /* 0x000eee0000004200 */
[----:B-1----:R-:W-:Y:S07]  /*46e0*/  HMMA.16816.F32 R168, R4, R8, R60 ;  /* 0x0000000804a8723c */ /* 0x002fee000000183c */
[----:B------:R-:W-:Y:S01]  /*46f0*/  IMAD.MOV.U32 R63, RZ, RZ, R144 ;  /* 0x000000ffff3f7224 */ /* 0x000fe200078e0090 */
[----:B------:R-:W-:Y:S01]  /*4700*/  MOV R61, R146 ;  /* 0x00000092003d7202 */ /* 0x000fe20000000f00 */
[----:B------:R-:W-:-:S02]  /*4710*/  IMAD.MOV.U32 R62, RZ, RZ, R145 ;  /* 0x000000ffff3e7224 */ /* 0x000fc400078e0091 */
[----:B------:R-:W-:Y:S02]  /*4720*/  IMAD.MOV.U32 R60, RZ, RZ, R147 ;  /* 0x000000ffff3c7224 */ /* 0x000fe400078e0093 */
[C---:B------:R-:W-:Y:S07]  /*4730*/  HMMA.16816.F32 R144, R4.reuse, R10, R48 ;  /* 0x0000000a0490723c */ /* 0x040fee0000001830 */
[----:B------:R-:W-:Y:S01]  /*4740*/  MOV R49, R24 ;  /* 0x0000001800317202 */ /* 0x000fe20000000f00 */
[----:B------:R-:W-:Y:S01]  /*4750*/  HMMA.16816.F32 R8, R4, R20, R36 ;  /* 0x000000140408723c */ /* 0x000fe20000001824 */
[----:B------:R-:W-:Y:S01]  /*4760*/  IMAD.MOV.U32 R48, RZ, RZ, R162 ;  /* 0x000000ffff307224 */ /* 0x000fe200078e00a2 */
[----:B------:R-:W-:Y:S01]  /*4770*/  MOV R51, R140 ;  /* 0x0000008c00337202 */ /* 0x000fe20000000f00 */
[----:B------:R-:W-:-:S04]  /*4780*/  IMAD.MOV.U32 R50, RZ, RZ, R141 ;  /* 0x000000ffff327224 */ /* 0x000fc800078e008d */
[----:B------:R-:W-:Y:S01]  /*4790*/  IMAD.MOV.U32 R21, RZ, RZ, R180 ;  /* 0x000000ffff157224 */ /* 0x000fe200078e00b4 */
[----:B------:R-:W-:Y:S01]  /*47a0*/  MOV R36, R181 ;  /* 0x000000b500247202 */ /* 0x000fe20000000f00 */
[----:B------:R-:W-:Y:S01]  /*47b0*/  IMAD.MOV.U32 R37, RZ, RZ, R182 ;  /* 0x000000ffff257224 */ /* 0x000fe200078e00b6 */
[----:B------:R-:W-:Y:S01]  /*47c0*/  MOV R20, R143 ;  /* 0x0000008f00147202 */ /* 0x000fe20000000f00 */
[----:B------:R-:W-:Y:S01]  /*47d0*/  IMAD.MOV.U32 R39, RZ, RZ, R183 ;  /* 0x000000ffff277224 */ /* 0x000fe200078e00b7 */
[----:B------:R-:W-:Y:S01]  /*47e0*/  MOV R38, R25 ;  /* 0x0000001900267202 */ /* 0x000fe20000000f00 */
[C---:B------:R-:W-:Y:S07]  /*47f0*/  HMMA.16816.F32 R180, R4.reuse, R22, R72 ;  /* 0x0000001604b4723c */ /* 0x040fee0000001848 */
[----:B------:R-:W-:Y:S01]  /*4800*/  IMAD.MOV.U32 R72, RZ, RZ, R148 ;  /* 0x000000ffff487224 */ /* 0x000fe200078e0094 */
[----:B------:R-:W-:Y:S01]  /*4810*/  MOV R73, R149 ;  /* 0x0000009500497202 */ /* 0x000fe20000000f00 */
[----:B------:R-:W-:Y:S01]  /*4820*/  IMAD.MOV.U32 R74, RZ, RZ, R150 ;  /* 0x000000ffff4a7224 */ /* 0x000fe200078e0096 */
[----:B------:R-:W-:Y:S01]  /*4830*/  MOV R75, R151 ;  /* 0x00000097004b7202 */ /* 0x000fe20000000f00 */
[----:B------:R-:W-:Y:S01]  /*4840*/  IMAD.MOV.U32 R133, RZ, RZ, R8 ;  /* 0x000000ffff857224 */ /* 0x000fe200078e0008 */
[----:B------:R-:W-:Y:S01]  /*4850*/  MOV R24, R9 ;  /* 0x0000000900187202 */ /* 0x000fe20000000f00 */
[----:B------:R-:W-:Y:S01]  /*4860*/  IMAD.MOV.U32 R162, RZ, RZ, R11 ;  /* 0x000000ffffa27224 */ /* 0x000fe200078e000b */
[----:B------:R-:W-:Y:S01]  /*4870*/  MOV R161, R10 ;  /* 0x0000000a00a17202 */ /* 0x000fe20000000f00 */
[----:B------:R-:W-:Y:S01]  /*4880*/  IMAD.MOV.U32 R22, RZ, RZ, R73 ;  /* 0x000000ffff167224 */ /* 0x000fe200078e0049 */
[----:B------:R-:W1:Y:S01]  /*4890*/  LDSM.16.MT88.4 R8, [R224+0x4900] ;  /* 0x00490000e008783b */ /* 0x000e620000004200 */
[----:B------:R-:W-:Y:S01]  /*48a0*/  MOV R23, R24 ;  /* 0x0000001800177202 */ /* 0x000fe20000000f00 */
[C---:B---3--:R-:W-:Y:S01]  /*48b0*/  HMMA.16816.F32 R40, R4.reuse, R18, R80 ;  /* 0x000000120428723c */ /* 0x048fe20000001850 */
[----:B------:R-:W-:Y:S01]  /*48c0*/  MOV R73, R20 ;  /* 0x0000001400497202 */ /* 0x000fe20000000f00 */
[----:B------:R-:W-:Y:S01]  /*48d0*/  LDSM.16.MT88.4 R24, [R227+0x4900] ;  /* 0x00490000e318783b */ /* 0x000fe20000004200 */
        /* <DEDUP_REMOVED lines=8> */
[C---:B------:R-:W-:Y:S01]  /*4960*/  HMMA.16816.F32 R52, R4.reuse, R16, R32 ;  /* 0x000000100434723c */ /* 0x040fe20000001820 */
[----:B------:R-:W-:Y:S07]  /*4970*/  LDSM.16.MT88.4 R16, [R228+0x7900] ;  /* 0x00790000e410783b */ /* 0x000fee0000004200 */
[C---:B-1----:R-:W-:Y:S07]  /*4980*/  HMMA.16816.F32 R148, R4.reuse, R8, R56 ;  /* 0x000000080494723c */ /* 0x042fee0000001838 */
[----:B------:R-:W-:Y:S01]  /*4990*/  MOV R59, R72 ;  /* 0x00000048003b7202 */ /* 0x000fe20000000f00 */
[----:B------:R-:W-:Y:S01]  /*49a0*/  HMMA.16816.F32 R140, R4, R10, R44 ;  /* 0x0000000a048c723c */ /* 0x000fe2000000182c */
[----:B------:R-:W1:Y:S01]  /*49b0*/  LDSM.16.MT88.4 R8, [R228+0x4900] ;  /* 0x00490000e408783b */ /* 0x000e620000004200 */
        /* <DEDUP_REMOVED lines=9> */
[----:B------:R-:W-:-:S02]  /*4a50*/  MOV R66, R68 ;  /* 0x0000004400427202 */ /* 0x000fc40000000f00 */
[----:B------:R-:W-:Y:S02]  /*4a60*/  MOV R36, R37 ;  /* 0x0000002500247202 */ /* 0x000fe40000000f00 */
[----:B------:R-:W-:Y:S02]  /*4a70*/  MOV R37, R39 ;  /* 0x0000002700257202 */ /* 0x000fe40000000f00 */
[----:B------:R-:W-:Y:S01]  /*4a80*/  MOV R58, R73 ;  /* 0x00000049003a7202 */ /* 0x000fe20000000f00 */
[----:B------:R-:W-:Y:S01]  /*4a90*/  IMAD.MOV.U32 R73, RZ, RZ, R20 ;  /* 0x000000ffff497224 */ /* 0x000fe200078e0014 */
[C---:B-1----:R-:W-:Y:S07]  /*4aa0*/  HMMA.16816.F32 R84, R4.reuse, R8, R88 ;  /* 0x000000080454723c */ /* 0x042fee0000001858 */
[----:B------:R-:W-:Y:S01]  /*4ab0*/  IMAD.MOV.U32 R88, RZ, RZ, R48 ;  /* 0x000000ffff587224 */ /* 0x000fe200078e0030 */
[----:B------:R-:W-:Y:S01]  /*4ac0*/  HMMA.16816.F32 R76, R4, R10, R92 ;  /* 0x0000000a044c723c */ /* 0x000fe2000000185c */
[----:B------:R-:W1:Y:S01]  /*4ad0*/  LDSM.16.MT88.4 R8, [R224+0x7900] ;  /* 0x00790000e008783b */ /* 0x000e620000004200 */
[----:B------:R-:W-:Y:S01]  /*4ae0*/  MOV R91, R49 ;  /* 0x00000031005b7202 */ /* 0x000fe20000000f00 */
[----:B------:R-:W-:Y:S01]  /*4af0*/  IMAD.MOV.U32 R90, RZ, RZ, R75 ;  /* 0x000000ffff5a7224 */ /* 0x000fe200078e004b */
[----:B------:R-:W-:-:S03]  /*4b00*/  MOV R89, R36 ;  /* 0x0000002400597202 */ /* 0x000fc60000000f00 */
        /* <DEDUP_REMOVED lines=12> */
[----:B------:R-:W-:Y:S01]  /*4bd0*/  HMMA.16816.F32 R68, R4, R24, R96 ;  /* 0x000000180444723c */ /* 0x000fe20000001860 */
[----:B------:R-:W-:-:S06]  /*4be0*/  IMAD.MOV.U32 R94, RZ, RZ, R73 ;  /* 0x000000ffff5e7224 */ /* 0x000fcc00078e0049 */
[----:B------:R-:W-:Y:S01]  /*4bf0*/  IMAD.MOV.U32 R96, RZ, RZ, R38 ;  /* 0x000000ffff607224 */ /* 0x000fe200078e0026 */
[----:B------:R-:W-:Y:S01]  /*4c00*/  MOV R24, R63 ;  /* 0x0000003f00187202 */ /* 0x000fe20000000f00 */
[----:B------:R-:W-:Y:S01]  /*4c10*/  IMAD.MOV.U32 R38, RZ, RZ, R60 ;  /* 0x000000ffff267224 */ /* 0x000fe200078e003c */
[----:B------:R-:W-:Y:S01]  /*4c20*/  MOV R97, R59 ;  /* 0x0000003b00617202 */ /* 0x000fe20000000f00 */
[----:B------:R-:W-:Y:S01]  /*4c30*/  IMAD.MOV.U32 R25, RZ, RZ, R62 ;  /* 0x000000ffff197224 */ /* 0x000fe200078e003e */
[----:B------:R-:W-:Y:S01]  /*4c40*/  MOV R98, R72 ;  /* 0x0000004800627202 */ /* 0x000fe20000000f00 */
[C---:B------:R-:W-:Y:S01]  /*4c50*/  HMMA.16816.F32 R60, R4.reuse, R26, R128 ;  /* 0x0000001a043c723c */ /* 0x040fe20000001880 */
[----:B------:R-:W-:Y:S01]  /*4c60*/  IMAD.MOV.U32 R59, RZ, RZ, R74 ;  /* 0x000000ffff3b7224 */ /* 0x000fe200078e004a */
[----:B------:R-:W-:Y:S02]  /*4c70*/  MOV R74, R21 ;  /* 0x00000015004a7202 */ /* 0x000fe40000000f00 */
[----:B------:R-:W3:Y:S01]  /*4c80*/  LDSM.16.MT88.4 R20, [R225+0x7900] ;  /* 0x00790000e114783b */ /* 0x000ee20000004200 */
[----:B------:R-:W-:Y:S01]  /*4c90*/  IMAD.MOV.U32 R99, RZ, RZ, R59 ;  /* 0x000000ffff637224 */ /* 0x000fe200078e003b */
[----:B------:R-:W-:Y:S01]  /*4ca0*/  MOV R95, R74 ;  /* 0x0000004a005f7202 */ /* 0x000fe20000000f00 */
[----:B------:R-:W-:Y:S01]  /*4cb0*/  IMAD.MOV.U32 R26, RZ, RZ, R50 ;  /* 0x000000ffff1a7224 */ /* 0x000fe200078e0032 */
[----:B------:R-:W-:Y:S01]  /*4cc0*/  MOV R27, R51 ;  /* 0x00000033001b7202 */ /* 0x000fe20000000f00 */
[----:B------:R-:W-:Y:S01]  /*4cd0*/  IMAD.MOV.U32 R129, RZ, RZ, R57 ;  /* 0x000000ffff817224 */ /* 0x000fe200078e0039 */
[----:B-1----:R-:W-:Y:S01]  /*4ce0*/  HMMA.16816.F32 R48, R4, R8, R120 ;  /* 0x000000080430723c */ /* 0x002fe20000001878 */
[----:B------:R-:W-:Y:S01]  /*4cf0*/  MOV R128, R58 ;  /* 0x0000003a00807202 */ /* 0x000fe20000000f00 */
[----:B------:R-:W-:Y:S01]  /*4d00*/  IMAD.MOV.U32 R131, RZ, RZ, R47 ;  /* 0x000000ffff837224 */ /* 0x000fe200078e002f */
[----:B------:R-:W-:-:S04]  /*4d10*/  MOV R130, R56 ;  /* 0x0000003800827202 */ /* 0x000fc80000000f00 */
[----:B------:R-:W-:Y:S01]  /*4d20*/  IMAD.MOV.U32 R120, RZ, RZ, R37 ;  /* 0x000000ffff787224 */ /* 0x000fe200078e0025 */
[----:B------:R-:W-:Y:S01]  /*4d30*/  MOV R121, R38 ;  /* 0x0000002600797202 */ /* 0x000fe20000000f00 */
[----:B------:R-:W-:Y:S01]  /*4d40*/  IMAD.MOV.U32 R122, RZ, RZ, R39 ;  /* 0x000000ffff7a7224 */ /* 0x000fe200078e0027 */
[----:B------:R-:W-:Y:S01]  /*4d50*/  MOV R123, R64 ;  /* 0x00000040007b7202 */ /* 0x000fe20000000f00 */
[C---:B------:R-:W-:Y:S01]  /*4d60*/  HMMA.16816.F32 R36, R4.reuse, R10, R112 ;  /* 0x0000000a0424723c */ /* 0x040fe20000001870 */
[----:B------:R-:W1:Y:S06]  /*4d70*/  LDSM.16.MT88.4 R8, [R227+0x7900] ;  /* 0x00790000e308783b */ /* 0x000e6c0000004200 */
[----:B------:R-:W-:Y:S01]  /*4d80*/  IMAD.MOV.U32 R113, RZ, RZ, R65 ;  /* 0x000000ffff717224 */ /* 0x000fe200078e0041 */
[----:B------:R-:W-:Y:S01]  /*4d90*/  MOV R114, R66 ;  /* 0x0000004200727202 */ /* 0x000fe20000000f00 */
[----:B------:R-:W-:Y:S01]  /*4da0*/  IMAD.MOV.U32 R115, RZ, RZ, R67 ;  /* 0x000000ffff737224 */ /* 0x000fe200078e0043 */
[C---:B------:R-:W-:Y:S02]  /*4db0*/  HMMA.16816.F32 R56, R4.reuse, R18, R108 ;  /* 0x000000120438723c */ /* 0x040fe4000000186c */
        /* <DEDUP_REMOVED lines=19> */
[C---:B---3--:R-:W-:Y:S01]  /*4ef0*/  HMMA.16816.F32 R80, R4.reuse, R20, R104 ;  /* 0x000000140450723c */ /* 0x048fe20000001868 */
[----:B------:R3:W-:Y:S07]  /*4f00*/  MUFU.EX2 R133, R0 ;  /* 0x0000000000857308 */ /* 0x0007ee0000000800 */
[C---:B------:R-:W-:Y:S01]  /*4f10*/  HMMA.16816.F32 R72, R4.reuse, R22, R124 ;  /* 0x000000160448723c */ /* 0x040fe2000000187c */
[----:B------:R-:W4:Y:S07]  /*4f20*/  LDSM.16.MT88.4 R20, [R224+0x2100] ;  /* 0x00210000e014783b */ /* 0x000f2e0000004200 */
[----:B-1----:R-:W-:Y:S01]  /*4f30*/  HMMA.16816.F32 R32, R4, R10, R28 ;  /* 0x0000000a0420723c */ /* 0x002fe2000000181c */
[----:B---3--:R-:W-:-:S02]  /*4f40*/  FFMA.FTZ R0, R112, c[0x0][0x2d0], -R12 ;  /* 0x0000b40070007a23 */ /* 0x008fc4000001080c */
        /* <DEDUP_REMOVED lines=21> */
[C---:B------:R-:W-:Y:S01]  /*50a0*/  HMMA.16816.F32 R64, R4.reuse, R16, R116 ;  /* 0x000000100440723c */ /* 0x040fe20000001874 */
[----:B------:R1:W3:Y:S01]  /*50b0*/  MUFU.EX2 R161, R0 ;  /* 0x0000000000a17308 */ /* 0x0002e20000000800 */
[----:B------:R-:W2:Y:S06]  /*50c0*/  LDSM.16.MT88.4 R16, [R225+0x2100] ;  /* 0x00210000e110783b */ /* 0x000eac0000004200 */
[----:B------:R-:W-:Y:S01]  /*50d0*/  HMMA.16816.F32 R44, R4, R8, R100 ;  /* 0x00000008042c723c */ /* 0x000fe20000001864 */
[----:B------:R-:W2:Y:S01]  /*50e0*/  LDSM.16.MT88.4 R8, [R228+0x2100] ;  /* 0x00210000e408783b */ /* 0x000ea20000004200 */
[----:B-1----:R-:W-:Y:S01]  /*50f0*/  FFMA.FTZ R0, R112, c[0x0][0x2d0], -R12 ;  /* 0x0000b40070007a23 */ /* 0x002fe2000001080c */
        /* <DEDUP_REMOVED lines=23> */
[----:B------:R1:W-:Y:S01]  /*5270*/  MUFU.EX2 R162, R0 ;  /* 0x0000000000a27308 */ /* 0x0003e20000000800 */
[----:B------:R-:W-:-:S02]  /*5280*/  MOV R113, R115 ;  /* 0x0000007300717202 */ /* 0x000fc40000000f00 */
[----:B------:R-:W-:Y:S01]  /*5290*/  MOV R115, R121 ;  /* 0x0000007900737202 */ /* 0x000fe20000000f00 */
[----:B------:R-:W-:Y:S02]  /*52a0*/  IMAD.MOV.U32 R121, RZ, RZ, R26 ;  /* 0x000000ffff797224 */ /* 0x000fe400078e001a */
[----:B------:R-:W-:Y:S01]  /*52b0*/  IMAD.MOV.U32 R26, RZ, RZ, R128 ;  /* 0x000000ffff1a7224 */ /* 0x000fe200078e0080 */
[----:B------:R-:W-:Y:S01]  /*52c0*/  MOV R128, R129 ;  /* 0x0000008100807202 */ /* 0x000fe20000000f00 */
[----:B------:R-:W-:Y:S01]  /*52d0*/  IMAD.MOV.U32 R129, RZ, RZ, R130 ;  /* 0x000000ffff817224 */ /* 0x000fe200078e0082 */
[----:B------:R-:W-:Y:S02]  /*52e0*/  MOV R130, R131 ;  /* 0x0000008300827202 */ /* 0x000fe40000000f00 */
[----:B------:R-:W-:Y:S02]  /*52f0*/  MOV R131, R25 ;  /* 0x0000001900837202 */ /* 0x000fe40000000f00 */
[----:B------:R-:W-:-:S02]  /*5300*/  MOV R25, R97 ;  /* 0x0000006100197202 */ /* 0x000fc40000000f00 */
[----:B------:R-:W-:Y:S01]  /*5310*/  MOV R97, R99 ;  /* 0x0000006300617202 */ /* 0x000fe20000000f00 */
[----:B-1----:R-:W-:Y:S01]  /*5320*/  FFMA.FTZ R0, R112, c[0x0][0x2d0], -R12 ;  /* 0x0000b40070007a23 */ /* 0x002fe2000001080c */
[----:B------:R-:W-:Y:S01]  /*5330*/  MOV R99, R93 ;  /* 0x0000005d00637202 */ /* 0x000fe20000000f00 */
[----:B------:R-:W-:Y:S01]  /*5340*/  IMAD.MOV.U32 R112, RZ, RZ, R114 ;  /* 0x000000ffff707224 */ /* 0x000fe200078e0072 */
[----:B------:R-:W-:Y:S01]  /*5350*/  MOV R93, R184 ;  /* 0x000000b8005d7202 */ /* 0x000fe20000000f00 */
[----:B------:R-:W-:Y:S01]  /*5360*/  IMAD.MOV.U32 R114, RZ, RZ, R120 ;  /* 0x000000ffff727224 */ /* 0x000fe200078e0078 */
[----:B---3--:R-:W-:Y:S01]  /*5370*/  F2FP.PACK_AB R4, R161, R133 ;  /* 0x00000085a104723e */ /* 0x008fe200000000ff */
[----:B------:R-:W-:Y:S01]  /*5380*/  IMAD.MOV.U32 R120, RZ, RZ, R122 ;  /* 0x000000ffff787224 */ /* 0x000fe200078e007a */
[----:B------:R-:W-:Y:S01]  /*5390*/  MOV R122, R123 ;  /* 0x0000007b007a7202 */ /* 0x000fe20000000f00 */
[----:B------:R-:W-:Y:S01]  /*53a0*/  FFMA.FTZ R29, R135, c[0x0][0x2d0], -R2 ;  /* 0x0000b400871d7a23 */ /* 0x000fe20000010802 */
[----:B------:R-:W-:Y:S01]  /*53b0*/  MOV R123, R27 ;  /* 0x0000001b007b7202 */ /* 0x000fe20000000f00 */
[----:B------:R-:W-:Y:S01]  /*53c0*/  IMAD.MOV.U32 R27, RZ, RZ, R24 ;  /* 0x000000ffff1b7224 */ /* 0x000fe200078e0018 */
[----:B------:R1:W5:Y:S01]  /*53d0*/  LDL.LU R184, [R1+0x84] ;  /* 0x0000840001b87983 */ /* 0x0003620000300800 */
[----:B------:R-:W-:-:S02]  /*53e0*/  IMAD.MOV.U32 R24, RZ, RZ, R96 ;  /* 0x000000ffff187224 */ /* 0x000fc400078e0060 */
[----:B------:R-:W-:Y:S02]  /*53f0*/  IMAD.MOV.U32 R96, RZ, RZ, R98 ;  /* 0x000000ffff607224 */ /* 0x000fe400078e0062 */
[----:B------:R-:W-:Y:S02]  /*5400*/  IMAD.MOV.U32 R98, RZ, RZ, R92 ;  /* 0x000000ffff627224 */ /* 0x000fe400078e005c */
[----:B------:R-:W-:Y:S02]  /*5410*/  IMAD.MOV.U32 R92, RZ, RZ, R164 ;  /* 0x000000ffff5c7224 */ /* 0x000fe400078e00a4 */
[----:B------:R3:W1:Y:S02]  /*5420*/  MUFU.EX2 R164, R0 ;  /* 0x0000000000a47308 */ /* 0x0006640000000800 */
[----:B---3--:R-:W-:Y:S02]  /*5430*/  FFMA.FTZ R0, R107, c[0x0][0x2d0], -R2 ;  /* 0x0000b4006b007a23 */ /* 0x008fe40000010802 */
        /* <DEDUP_REMOVED lines=18> */
[----:B------:R-:W-:Y:S01]  /*5560*/  MOV R112, R114 ;  /* 0x0000007200707202 */ /* 0x000fe20000000f00 */
[----:B------:R-:W-:Y:S01]  /*5570*/  IMAD.MOV.U32 R114, RZ, RZ, R27 ;  /* 0x000000ffff727224 */ /* 0x000fe200078e001b */
[----:B------:R-:W-:Y:S01]  /*5580*/  MOV R93, R94 ;  /* 0x0000005e005d7202 */ /* 0x000fe20000000f00 */
[----:B------:R3:W-:Y:S01]  /*5590*/  MUFU.EX2 R31, R0 ;  /* 0x00000000001f7308 */ /* 0x0007e20000000800 */
[----:B------:R-:W-:Y:S02]  /*55a0*/  MOV R27, R25 ;  /* 0x00000019001b7202 */ /* 0x000fe40000000f00 */
[----:B------:R-:W-:Y:S02]  /*55b0*/  MOV R25, R97 ;  /* 0x0000006100197202 */ /* 0x000fe40000000f00 */
[----:B------:R-:W-:Y:S02]  /*55c0*/  MOV R97, R99 ;  /* 0x0000006300617202 */ /* 0x000fe40000000f00 */
[----:B------:R-:W-:-:S02]  /*55d0*/  MOV R99, R93 ;  /* 0x0000005d00637202 */ /* 0x000fc40000000f00 */
[----:B------:R-:W-:Y:S01]  /*55e0*/  MOV R93, R134 ;  /* 0x00000086005d7202 */ /* 0x000fe20000000f00 */
[----:B---3--:R-:W-:Y:S02]  /*55f0*/  FFMA.FTZ R0, R107, c[0x0][0x2d0], -R2 ;  /* 0x0000b4006b007a23 */ /* 0x008fe40000010802 */
[----:B------:R-:W-:Y:S02]  /*5600*/  IMAD.MOV.U32 R107, RZ, RZ, R113 ;  /* 0x000000ffff6b7224 */ /* 0x000fe400078e0071 */
[----:B------:R-:W-:Y:S01]  /*5610*/  IMAD.MOV.U32 R113, RZ, RZ, R115 ;  /* 0x000000ffff717224 */ /* 0x000fe200078e0073 */
[----:B------:R-:W-:Y:S01]  /*5620*/  MOV R115, R26 ;  /* 0x0000001a00737202 */ /* 0x000fe20000000f00 */
[----:B------:R3:W2:Y:S01]  /*5630*/  MUFU.EX2 R134, R0 ;  /* 0x0000000000867308 */ /* 0x0006a20000000800 */
[----:B------:R-:W-:Y:S01]  /*5640*/  MOV R26, R131 ;  /* 0x00000083001a7202 */ /* 0x000fe20000000f00 */
[----:B------:R-:W-:Y:S02]  /*5650*/  IMAD.MOV.U32 R131, RZ, RZ, R24 ;  /* 0x000000ffff837224 */ /* 0x000fe400078e0018 */
[----:B------:R-:W-:-:S02]  /*5660*/  IMAD.MOV.U32 R24, RZ, RZ, R96 ;  /* 0x000000ffff187224 */ /* 0x000fc400078e0060 */
[----:B------:R-:W-:Y:S02]  /*5670*/  IMAD.MOV.U32 R94, RZ, RZ, R159 ;  /* 0x000000ffff5e7224 */ /* 0x000fe400078e009f */
[----:B------:R-:W-:Y:S01]  /*5680*/  IMAD.MOV.U32 R96, RZ, RZ, R98 ;  /* 0x000000ffff607224 */ /* 0x000fe200078e0062 */
[----:B-1----:R-:W-:Y:S01]  /*5690*/  F2FP.PACK_AB R6, R164, R162 ;  /* 0x000000a2a406723e */ /* 0x002fe200000000ff */
[----:B------:R-:W-:Y:S01]  /*56a0*/  IMAD.MOV.U32 R98, RZ, RZ, R92 ;  /* 0x000000ffff627224 */ /* 0x000fe200078e005c */
[----:B------:R1:W5:Y:S01]  /*56b0*/  LDL.LU R159, [R1+0x80] ;  /* 0x00008000019f7983 */ /* 0x0003620000300800 */
[----:B---3--:R-:W-:Y:S01]  /*56c0*/  FFMA.FTZ R0, R106, c[0x0][0x2d0], -R2 ;  /* 0x0000b4006a007a23 */ /* 0x008fe20000010802 */
        /* <DEDUP_REMOVED lines=8> */
[----:B------:R-:W-:Y:S01]  /*5750*/  IMAD.MOV.U32 R25, RZ, RZ, R96 ;  /* 0x000000ffff197224 */ /* 0x000fe200078e0060 */
[----:B------:R-:W-:Y:S01]  /*5760*/  MOV R96, R97 ;  /* 0x0000006100607202 */ /* 0x000fe20000000f00 */
[----:B------:R-:W-:Y:S02]  /*5770*/  IMAD.MOV.U32 R94, RZ, RZ, R158 ;  /* 0x000000ffff5e7224 */ /* 0x000fe400078e009e */
        /* <DEDUP_REMOVED lines=9> */
[----:B------:R-:W-:Y:S01]  /*5810*/  MOV R107, R26 ;  /* 0x0000001a006b7202 */ /* 0x000fe20000000f00 */
[----:B------:R1:W5:Y:S01]  /*5820*/  LDL.LU R158, [R1+0x7c] ;  /* 0x00007c00019e7983 */ /* 0x0003620000300800 */
[----:B------:R-:W-:Y:S01]  /*5830*/  MOV R26, R24 ;  /* 0x00000018001a7202 */ /* 0x000fe20000000f00 */
[----:B------:R-:W-:-:S02]  /*5840*/  FFMA.FTZ R28, R105, c[0x0][0x2d0], -R12 ;  /* 0x0000b400691c7a23 */ /* 0x000fc4000001080c */
[----:B---3--:R-:W-:Y:S02]  /*5850*/  FFMA.FTZ R0, R106, c[0x0][0x2d0], -R2 ;  /* 0x0000b4006a007a23 */ /* 0x008fe40000010802 */
[----:B------:R-:W-:Y:S02]  /*5860*/  IMAD.MOV.U32 R106, RZ, RZ, R112 ;  /* 0x000000ffff6a7224 */ /* 0x000fe400078e0070 */
[----:B------:R-:W-:Y:S02]  /*5870*/  IMAD.MOV.U32 R112, RZ, RZ, R27 ;  /* 0x000000ffff707224 */ /* 0x000fe400078e001b */
[----:B------:R-:W-:Y:S02]  /*5880*/  IMAD.MOV.U32 R27, RZ, RZ, R25 ;  /* 0x000000ffff1b7224 */ /* 0x000fe400078e0019 */
[----:B------:R-:W-:Y:S02]  /*5890*/  IMAD.MOV.U32 R25, RZ, RZ, R97 ;  /* 0x000000ffff197224 */ /* 0x000fe400078e0061 */
[----:B------:R-:W-:-:S02]  /*58a0*/  IMAD.MOV.U32 R97, RZ, RZ, R99 ;  /* 0x000000ffff617224 */ /* 0x000fc400078e0063 */
[----:B------:R-:W-:Y:S02]  /*58b0*/  IMAD.MOV.U32 R99, RZ, RZ, R93 ;  /* 0x000000ffff637224 */ /* 0x000fe400078e005d */
[----:B------:R-:W-:Y:S02]  /*58c0*/  IMAD.MOV.U32 R93, RZ, RZ, R95 ;  /* 0x000000ffff5d7224 */ /* 0x000fe400078e005f */
[----:B------:R-:W-:Y:S02]  /*58d0*/  IMAD.MOV.U32 R95, RZ, RZ, R89 ;  /* 0x000000ffff5f7224 */ /* 0x000fe400078e0059 */
[----:B------:R-:W-:Y:S02]  /*58e0*/  IMAD.MOV.U32 R89, RZ, RZ, R163 ;  /* 0x000000ffff597224 */ /* 0x000fe400078e00a3 */
[----:B------:R-:W-:Y:S01]  /*58f0*/  IMAD.MOV.U32 R105, RZ, RZ, R106 ;  /* 0x000000ffff697224 */ /* 0x000fe200078e006a */
[----:B------:R-:W3:Y:S01]  /*5900*/  MUFU.EX2 R163, R0 ;  /* 0x0000000000a37308 */ /* 0x000ee20000000800 */
        /* <DEDUP_REMOVED lines=14> */
[----:B------:R-:W-:Y:S01]  /*59f0*/  IMAD.MOV.U32 R107, RZ, RZ, R112 ;  /* 0x000000ffff6b7224 */ /* 0x000fe200078e0070 */
[----:B------:R-:W-:Y:S01]  /*5a00*/  MOV R112, R24 ;  /* 0x0000001800707202 */ /* 0x000fe20000000f00 */
[----:B------:R-:W-:Y:S01]  /*5a10*/  IMAD.MOV.U32 R24, RZ, RZ, R25 ;  /* 0x000000ffff187224 */ /* 0x000fe200078e0019 */
[----:B------:R-:W-:Y:S02]  /*5a20*/  MOV R96, R98 ;  /* 0x0000006200607202 */ /* 0x000fe40000000f00 */
[----:B------:R-:W-:Y:S02]  /*5a30*/  MOV R98, R92 ;  /* 0x0000005c00627202 */ /* 0x000fe40000000f00 */
[----:B--2---:R-:W-:-:S02]  /*5a40*/  F2FP.PACK_AB R5, R134, R31 ;  /* 0x0000001f8605723e */ /* 0x004fc400000000ff */
[----:B---3--:R-:W-:Y:S02]  /*5a50*/  F2FP.PACK_AB R7, R163, R160 ;  /* 0x000000a0a307723e */ /* 0x008fe400000000ff */
[----:B------:R-:W-:Y:S02]  /*5a60*/  MOV R92, R94 ;  /* 0x0000005e005c7202 */ /* 0x000fe40000000f00 */
[----:B------:R-:W-:Y:S02]  /*5a70*/  MOV R94, R88 ;  /* 0x00000058005e7202 */ /* 0x000fe40000000f00 */
[----:B------:R-:W-:Y:S01]  /*5a80*/  MOV R126, R127 ;  /* 0x0000007f007e7202 */ /* 0x000fe20000000f00 */
[----:B------:R-:W-:Y:S01]  /*5a90*/  IMAD.MOV.U32 R127, RZ, RZ, R112 ;  /* 0x000000ffff7f7224 */ /* 0x000fe200078e0070 */
[----:B------:R-:W-:Y:S02]  /*5aa0*/  MOV R88, R90 ;  /* 0x0000005a00587202 */ /* 0x000fe40000000f00 */
[----:B------:R-:W-:-:S02]  /*5ab0*/  MOV R90, R157 ;  /* 0x0000009d005a7202 */ /* 0x000fc40000000f00 */
[----:B------:R-:W-:Y:S01]  /*5ac0*/  MOV R112, R24 ;  /* 0x0000001800707202 */ /* 0x000fe20000000f00 */
[C---:B----4-:R-:W-:Y:S01]  /*5ad0*/  HMMA.16816.F32 R136, R4.reuse, R20, R136 ;  /* 0x000000140488723c */ /* 0x050fe20000001888 */
[----:B------:R-:W-:Y:S01]  /*5ae0*/  FFMA.FTZ R30, R126, c[0x0][0x2d0], -R2 ;  /* 0x0000b4007e1e7a23 */ /* 0x000fe20000010802 */
[----:B------:R-:W-:Y:S01]  /*5af0*/  MOV R110, R93 ;  /* 0x0000005d006e7202 */ /* 0x000fe20000000f00 */
[----:B------:R-:W-:Y:S01]  /*5b00*/  IMAD.MOV.U32 R116, RZ, RZ, R127 ;  /* 0x000000ffff747224 */ /* 0x000fe200078e007f */
[----:B------:R-:W-:Y:S01]  /*5b10*/  MOV R117, R112 ;  /* 0x0000007000757202 */ /* 0x000fe20000000f00 */
[--C-:B------:R-:W-:Y:S01]  /*5b20*/  FFMA.FTZ R27, R156, c[0x0][0x2d0], -R12.reuse ;  /* 0x0000b4009c1b7a23 */ /* 0x100fe2000001080c */
[----:B------:R-:W-:Y:S01]  /*5b30*/  MOV R124, R95 ;  /* 0x0000005f007c7202 */ /* 0x000fe20000000f00 */
[--C-:B------:R-:W-:Y:S01]  /*5b40*/  FFMA.FTZ R26, R155, c[0x0][0x2d0], -R12.reuse ;  /* 0x0000b4009b1a7a23 */ /* 0x100fe2000001080c */
[C---:B------:R-:W-:Y:S01]  /*5b50*/  HMMA.16816.F32 R20, R4.reuse, R22, R248 ;  /* 0x000000160414723c */ /* 0x040fe200000018f8 */
[----:B------:R-:W-:Y:S01]  /*5b60*/  FFMA.FTZ R25, R154, c[0x0][0x2d0], -R12 ;  /* 0x0000b4009a197a23 */ /* 0x000fe2000001080c */
        /* <DEDUP_REMOVED lines=8> */
[----:B------:R-:W-:Y:S01]  /*5bf0*/  HMMA.16816.F32 R92, R4, R18, R172 ;  /* 0x00000012045c723c */ /* 0x000fe200000018ac */
[----:B------:R-:W-:Y:S01]  /*5c00*/  IMAD.MOV.U32 R249, RZ, RZ, R15 ;  /* 0x000000fffff97224 */ /* 0x000fe200078e000f */
[----:B------:R-:W-:Y:S01]  /*5c10*/  MOV R108, R99 ;  /* 0x00000063006c7202 */ /* 0x000fe20000000f00 */
[----:B------:R-:W-:Y:S01]  /*5c20*/  IMAD.MOV.U32 R251, RZ, RZ, R13 ;  /* 0x000000fffffb7224 */ /* 0x000fe200078e000d */
[----:B------:R1:W5:Y:S01]  /*5c30*/  LDL.LU R157, [R1+0x78] ;  /* 0x00007800019d7983 */ /* 0x0003620000300800 */
[----:B------:R-:W-:-:S03]  /*5c40*/  FFMA.FTZ R24, R153, c[0x0][0x2d0], -R2 ;  /* 0x0000b40099187a23 */ /* 0x000fc60000010802 */
[----:B------:R-:W-:Y:S01]  /*5c50*/  HMMA.16816.F32 R88, R4, R16, R176 ;  /* 0x000000100458723c */ /* 0x000fe200000018b0 */
[----:B------:R-:W2:Y:S01]  /*5c60*/  LDSM.16.MT88.4 R12, [R224+0x5100] ;  /* 0x00510000e00c783b */ /* 0x000ea20000004200 */
[----:B------:R-:W-:-:S03]  /*5c70*/  FFMA.FTZ R0, R152, c[0x0][0x2d0], -R2 ;  /* 0x0000b40098007a23 */ /* 0x000fc60000010802 */
[----:B------:R-:W3:Y:S01]  /*5c80*/  LDSM.16.MT88.4 R16, [R227+0x2100] ;  /* 0x00210000e310783b */ /* 0x000ee20000004200 */
[----:B------:R-:W-:Y:S02]  /*5c90*/  IMAD.MOV.U32 R118, RZ, RZ, R96 ;  /* 0x000000ffff767224 */ /* 0x000fe400078e0060 */
[----:B------:R-:W-:Y:S01]  /*5ca0*/  IMAD.MOV.U32 R2, RZ, RZ, R98 ;  /* 0x000000ffff027224 */ /* 0x000fe200078e0062 */
[C---:B------:R-:W-:Y:S01]  /*5cb0*/  HMMA.16816.F32 R100, R4.reuse, R10, R144 ;  /* 0x0000000a0464723c */ /* 0x040fe20000001890 */
[----:B------:R-:W-:Y:S01]  /*5cc0*/  IMAD.MOV.U32 R248, RZ, RZ, R124 ;  /* 0x000000fffff87224 */ /* 0x000fe200078e007c */
[----:B------:R1:W5:Y:S06]  /*5cd0*/  LDL.LU R156, [R1+0x74] ;  /* 0x00007400019c7983 */ /* 0x00036c0000300800 */
[----:B------:R-:W-:Y:S01]  /*5ce0*/  HMMA.16816.F32 R96, R4, R8, R168 ;  /* 0x000000080460723c */ /* 0x000fe200000018a8 */
[----:B------:R-:W4:Y:S01]  /*5cf0*/  LDSM.16.MT88.4 R8, [R225+0x5100] ;  /* 0x00510000e108783b */ /* 0x000f220000004200 */
        /* <DEDUP_REMOVED lines=9> */
[----:B------:R1:W5:Y:S01]  /*5d90*/  LDL.LU R155, [R1+0x70] ;  /* 0x00007000019b7983 */ /* 0x0003620000300800 */
[----:B------:R-:W-:-:S03]  /*5da0*/  MOV R127, R115 ;  /* 0x00000073007f7202 */ /* 0x000fc60000000f00 */
[----:B------:R1:W5:Y:S04]  /*5db0*/  LDL.LU R154, [R1+0x6c] ;  /* 0x00006c00019a7983 */ /* 0x0003680000300800 */
[----:B------:R1:W5:Y:S04]  /*5dc0*/  LDL.LU R153, [R1+0x68] ;  /* 0x0000680001997983 */ /* 0x0003680000300800 */
[----:B------:R1:W5:Y:S01]  /*5dd0*/  LDL.LU R152, [R1+0x64] ;  /* 0x0000640001987983 */ /* 0x0003620000300800 */
[C---:B--2---:R-:W-:Y:S03]  /*5de0*/  HMMA.16816.F32 R172, R4.reuse, R12, R148 ;  /* 0x0000000c04ac723c */ /* 0x044fe60000001894 */
[----:B------:R1:W5:Y:S05]  /*5df0*/  LDL.LU R135, [R1+0x60] ;  /* 0x0000600001877983 */ /* 0x00036a0000300800 */
[C---:B---3--:R-:W-:Y:S08]  /*5e00*/  HMMA.16816.F32 R104, R4.reuse, R16, R104 ;  /* 0x000000100468723c */ /* 0x048ff00000001868 */
[C---:B------:R-:W-:Y:S01]  /*5e10*/  HMMA.16816.F32 R112, R4.reuse, R18, R180 ;  /* 0x000000120470723c */ /* 0x040fe200000018b4 */
[----:B------:R-:W2:Y:S07]  /*5e20*/  LDSM.16.MT88.4 R16, [R228+0x5100] ;  /* 0x00510000e410783b */ /* 0x000eae0000004200 */
[C---:B------:R-:W-:Y:S01]  /*5e30*/  HMMA.16816.F32 R148, R4.reuse, R14, R140 ;  /* 0x0000000e0494723c */ /* 0x040fe2000000188c */
[----:B------:R-:W3:Y:S06]  /*5e40*/  LDSM.16.MT88.4 R12, [R227+0x5100] ;  /* 0x00510000e30c783b */ /* 0x000eec0000004200 */
        /* <DEDUP_REMOVED lines=11> */
[C---:B----4-:R-:W-:Y:S08]  /*5f00*/  HMMA.16816.F32 R144, R4.reuse, R8, R52 ;  /* 0x000000080490723c */ /* 0x050ff00000001834 */
[----:B------:R-:W-:Y:S01]  /*5f10*/  HMMA.16816.F32 R124, R4, R10, R40 ;  /* 0x0000000a047c723c */ /* 0x000fe20000001828 */
[----:B------:R-:W4:Y:S01]  /*5f20*/  LDSM.16.MT88.4 R8, [R224+0x8100] ;  /* 0x00810000e008783b */ /* 0x000f220000004200 */
[----:B------:R-:W-:Y:S01]  /*5f30*/  MOV R55, R120 ;  /* 0x0000007800377202 */ /* 0x000fe20000000f00 */
[----:B------:R-:W-:Y:S01]  /*5f40*/  IMAD.MOV.U32 R54, RZ, RZ, R121 ;  /* 0x000000ffff367224 */ /* 0x000fe200078e0079 */
[----:B------:R-:W-:Y:S01]  /*5f50*/  MOV R53, R122 ;  /* 0x0000007a00357202 */ /* 0x000fe20000000f00 */
[----:B------:R-:W-:-:S03]  /*5f60*/  IMAD.MOV.U32 R52, RZ, RZ, R123 ;  /* 0x000000ffff347224 */ /* 0x000fc600078e007b */
[----:B--2---:R-:W-:Y:S07]  /*5f70*/  HMMA.16816.F32 R120, R4, R16, R84 ;  /* 0x000000100478723c */ /* 0x004fee0000001854 */
[----:B------:R-:W-:Y:S01]  /*5f80*/  MOV R87, R116 ;  /* 0x0000007400577202 */ /* 0x000fe20000000f00 */
[----:B------:R-:W-:Y:S01]  /*5f90*/  IMAD.MOV.U32 R86, RZ, RZ, R117 ;  /* 0x000000ffff567224 */ /* 0x000fe200078e0075 */
[----:B------:R-:W-:Y:S01]  /*5fa0*/  MOV R85, R118 ;  /* 0x0000007600557202 */ /* 0x000fe20000000f00 */
[----:B------:R-:W-:-:S02]  /*5fb0*/  IMAD.MOV.U32 R84, RZ, RZ, R119 ;  /* 0x000000ffff547224 */ /* 0x000fc400078e0077 */
[C---:B------:R-:W-:Y:S01]  /*5fc0*/  HMMA.16816.F32 R116, R4.reuse, R18, R76 ;  /* 0x000000120474723c */ /* 0x040fe2000000184c */
[----:B------:R-:W2:Y:S06]  /*5fd0*/  LDSM.16.MT88.4 R16, [R225+0x8100] ;  /* 0x00810000e110783b */ /* 0x000eac0000004200 */
[----:B------:R-:W-:Y:S01]  /*5fe0*/  MOV R76, R108 ;  /* 0x0000006c004c7202 */ /* 0x000fe20000000f00 */
[----:B------:R-:W-:Y:S01]  /*5ff0*/  IMAD.MOV.U32 R77, RZ, RZ, R109 ;  /* 0x000000ffff4d7224 */ /* 0x000fe200078e006d */
[----:B------:R-:W-:Y:S01]  /*6000*/  MOV R78, R110 ;  /* 0x0000006e004e7202 */ /* 0x000fe20000000f00 */
[----:B------:R-:W-:Y:S01]  /*6010*/  IMAD.MOV.U32 R79, RZ, RZ, R111 ;  /* 0x000000ffff4f7224 */ /* 0x000fe200078e006f */
[C---:B---3--:R-:W-:Y:S08]  /*6020*/  HMMA.16816.F32 R40, R4.reuse, R14, R60 ;  /* 0x0000000e0428723c */ /* 0x048ff0000000183c */
[C---:B------:R-:W-:Y:S01]  /*6030*/  HMMA.16816.F32 R108, R4.reuse, R12, R68 ;  /* 0x0000000c046c723c */ /* 0x040fe20000001844 */
[----:B------:R-:W3:Y:S07]  /*6040*/  LDSM.16.MT88.4 R12, [R228+0x8100] ;  /* 0x00810000e40c783b */ /* 0x000eee0000004200 */
[C---:B----4-:R-:W-:Y:S08]  /*6050*/  HMMA.16816.F32 R48, R4.reuse, R8, R48 ;  /* 0x000000080430723c */ /* 0x050ff00000001830 */
[C---:B------:R-:W-:Y:S01]  /*6060*/  HMMA.16816.F32 R36, R4.reuse, R10, R36 ;  /* 0x0000000a0424723c */ /* 0x040fe20000001824 */
        /* <DEDUP_REMOVED lines=8> */
[----:B--2---:R-:W-:Y:S01]  /*60f0*/  HMMA.16816.F32 R168, R4, R16, R80 ;  /* 0x0000001004a8723c */ /* 0x004fe20000001850 */
[----:B------:R-:W-:Y:S01]  /*6100*/  IMAD.MOV.U32 R60, RZ, RZ, R63 ;  /* 0x000000ffff3c7224 */ /* 0x000fe200078e003f */
[----:B------:R-:W-:Y:S01]  /*6110*/  LDSM.16.MT88.4 R80, [R224+0x5900] ;  /* 0x00590000e050783b */ /* 0x000fe20000004200 */
[----:B------:R-:W-:-:S05]  /*6120*/  MOV R63, R70 ;  /* 0x00000046003f7202 */ /* 0x000fca0000000f00 */
[----:B------:R-:W-:Y:S01]  /*6130*/  HMMA.16816.F32 R176, R4, R18, R72 ;  /* 0x0000001204b0723c */ /* 0x000fe20000001848 */
[----:B------:R-:W-:Y:S01]  /*6140*/  IMAD.MOV.U32 R70, RZ, RZ, R77 ;  /* 0x000000ffff467224 */ /* 0x000fe200078e004d */
[----:B------:R-:W-:-:S06]  /*6150*/  MOV R77, R84 ;  /* 0x00000054004d7202 */ /* 0x000fcc0000000f00 */
[----:B---3--:R-:W-:Y:S01]  /*6160*/  HMMA.16816.F32 R180, R4, R12, R64 ;  /* 0x0000000c04b4723c */ /* 0x008fe20000001840 */
[----:B------:R-:W-:-:S07]  /*6170*/  IMAD.MOV.U32 R84, RZ, RZ, R87 ;  /* 0x000000ffff547224 */ /* 0x000fce00078e0057 */
[C---:B------:R-:W-:Y:S08]  /*6180*/  HMMA.16816.F32 R248, R4.reuse, R14, R56 ;  /* 0x0000000e04f8723c */ /* 0x040ff00000001838 */
[C---:B----4-:R-:W-:Y:S08]  /*6190*/  HMMA.16816.F32 R44, R4.reuse, R8, R44 ;  /* 0x00000008042c723c */ /* 0x050ff0000000182c */
[----:B------:R-:W-:Y:S01]  /*61a0*/  HMMA.16816.F32 R32, R4, R10, R32 ;  /* 0x0000000a0420723c */ /* 0x000fe20000001820 */
[----:B------:R2:W-:Y:S01]  /*61b0*/  MUFU.EX2 R7, R0 ;  /* 0x0000000000077308 */ /* 0x0005e20000000800 */
[----:B------:R-:W-:Y:S01]  /*61c0*/  MOV R87, R54 ;  /* 0x0000003600577202 */ /* 0x000fe20000000f00 */
[----:B------:R-:W-:Y:S01]  /*61d0*/  FADD.FTZ R2, R2, R140 ;  /* 0x0000008c02027221 */ /* 0x000fe20000010000 */
[----:B------:R-:W-:Y:S01]  /*61e0*/  LDSM.16.MT88.4 R56, [R225+0x2900] ;  /* 0x00290000e138783b */ /* 0x000fe20000004200 */
[----:B------:R-:W-:-:S03]  /*61f0*/  IMAD.MOV.U32 R54, RZ, RZ, R142 ;  /* 0x000000ffff367224 */ /* 0x000fc600078e008e */
[----:B------:R-:W-:Y:S01]  /*6200*/  LDSM.16.MT88.4 R64, [R228+0x2900] ;  /* 0x00290000e440783b */ /* 0x000fe20000004200 */
[----:B------:R-:W-:Y:S01]  /*6210*/  MOV R17, R128 ;  /* 0x0000008000117202 */ /* 0x000fe20000000f00 */
[----:B------:R-:W-:Y:S01]  /*6220*/  IMAD.MOV.U32 R16, RZ, RZ, R129 ;  /* 0x000000ffff107224 */ /* 0x000fe200078e0081 */
[----:B------:R-:W-:Y:S01]  /*6230*/  MOV R19, R130 ;  /* 0x0000008200137202 */ /* 0x000fe20000000f00 */
[----:B------:R-:W-:Y:S01]  /*6240*/  IMAD.MOV.U32 R18, RZ, RZ, R131 ;  /* 0x000000ffff127224 */ /* 0x000fe200078e0083 */
[----:B------:R-:W-:Y:S01]  /*6250*/  LDSM.16.MT88.4 R72, [R227+0x2900] ;  /* 0x00290000e348783b */ /* 0x000fe20000004200 */
[----:B--2---:R-:W-:Y:S01]  /*6260*/  FADD.FTZ R0, R62, R61 ;  /* 0x0000003d3e007221 */ /* 0x004fe20000010000 */
        /* <DEDUP_REMOVED lines=13> */
[----:B------:R-:W2:Y:S01]  /*6340*/  LDSM.16.MT88.4 R140, [R224+0x2900] ;  /* 0x00290000e08c783b */ /* 0x000ea20000004200 */
[----:B------:R-:W-:Y:S08]  /*6350*/  MUFU.EX2 R12, R28 ;  /* 0x0000001c000c7308 */ /* 0x000ff00000000800 */
[----:B------:R-:W3:Y:S08]  /*6360*/  MUFU.EX2 R11, R27 ;  /* 0x0000001b000b7308 */ /* 0x000ef00000000800 */
[----:B------:R-:W-:Y:S08]  /*6370*/  MUFU.EX2 R10, R26 ;  /* 0x0000001a000a7308 */ /* 0x000ff00000000800 */
[----:B------:R-:W4:Y:S08]  /*6380*/  MUFU.EX2 R9, R25 ;  /* 0x0000001900097308 */ /* 0x000f300000000800 */
[----:B------:R-:W1:Y:S08]  /*6390*/  MUFU.EX2 R8, R24 ;  /* 0x0000001800087308 */ /* 0x000e700000000800 */
[----:B------:R-:W-:Y:S08]  /*63a0*/  MUFU.EX2 R5, R29 ;  /* 0x0000001d00057308 */ /* 0x000ff00000000800 */
[----:B------:R-:W2:Y:S01]  /*63b0*/  MUFU.EX2 R6, R30 ;  /* 0x0000001e00067308 */ /* 0x000ea20000000800 */
[----:B---3--:R-:W-:-:S02]  /*63c0*/  F2FP.PACK_AB R128, R11, R12 ;  /* 0x0000000c0b80723e */ /* 0x008fc400000000ff */
[----:B----4-:R-:W-:Y:S02]  /*63d0*/  F2FP.PACK_AB R130, R9, R10 ;  /* 0x0000000a0982723e */ /* 0x010fe400000000ff */
[----:B-1----:R-:W-:Y:S01]  /*63e0*/  F2FP.PACK_AB R129, R7, R8 ;  /* 0x000000080781723e */ /* 0x002fe200000000ff */
[----:B------:R-:W-:Y:S02]  /*63f0*/  FADD.FTZ R0, R60, R0 ;  /* 0x000000003c007221 */ /* 0x000fe40000010000 */
[----:B------:R-:W-:Y:S02]  /*6400*/  FADD.FTZ R4, R61, R2 ;  /* 0x000000023d047221 */ /* 0x000fe40000010000 */
[----:B------:R-:W-:Y:S01]  /*6410*/  FADD.FTZ R2, R62, R0 ;  /* 0x000000003e027221 */ /* 0x000fe20000010000 */
[----:B--2---:R-:W-:Y:S01]  /*6420*/  F2FP.PACK_AB R131, R6, R5 ;  /* 0x000000050683723e */ /* 0x004fe200000000ff */
[----:B------:R-:W-:Y:S02]  /*6430*/  FADD.FTZ R0, R63, R4 ;  /* 0x000000043f007221 */ /* 0x000fe40000010000 */
[----:B------:R-:W-:-:S04]  /*6440*/  FADD.FTZ R2, R68, R2 ;  /* 0x0000000244027221 */ /* 0x000fc80000010000 */
[----:B------:R-:W-:Y:S01]  /*6450*/  HMMA.16816.F32 R136, R128, R140, R136 ;  /* 0x0000008c8088723c */ /* 0x000fe20000001888 */
[----:B------:R-:W-:-:S07]  /*6460*/  FADD.FTZ R0, R69, R0 ;  /* 0x0000000045007221 */ /* 0x000fce0000010000 */
[----:B------:R-:W-:Y:S07]  /*6470*/  HMMA.16816.F32 R140, R128, R142, R20 ;  /* 0x0000008e808c723c */ /* 0x000fee0000001814 */
[----:B------:R-:W-:Y:S01]  /*6480*/  MOV R21, R53 ;  /* 0x0000003500157202 */ /* 0x000fe20000000f00 */
[----:B------:R-:W-:-:S04]  /*6490*/  IMAD.MOV.U32 R22, RZ, RZ, R54 ;  /* 0x000000ffff167224 */ /* 0x000fc800078e0036 */
[----:B------:R-:W-:Y:S02]  /*64a0*/  FADD.FTZ R2, R21, R2 ;  /* 0x0000000215027221 */ /* 0x000fe40000010000 */
[----:B------:R-:W-:Y:S02]  /*64b0*/  FADD.FTZ R0, R22, R0 ;  /* 0x0000000016007221 */ /* 0x000fe40000010000 */
[----:B------:R-:W-:Y:S02]  /*64c0*/  FADD.FTZ R2, R18, R2 ;  /* 0x0000000212027221 */ /* 0x000fe40000010000 */
[----:B------:R-:W-:Y:S01]  /*64d0*/  FADD.FTZ R0, R19, R0 ;  /* 0x0000000013007221 */ /* 0x000fe20000010000 */
[----:B------:R-:W-:Y:S01]  /*64e0*/  MOV R23, R55 ;  /* 0x0000003700177202 */ /* 0x000fe20000000f00 */
[----:B------:R-:W-:Y:S02]  /*64f0*/  FADD.FTZ R2, R16, R2 ;  /* 0x0000000210027221 */ /* 0x000fe40000010000 */
[----:B------:R-:W-:-:S02]  /*6500*/  IMAD.MOV.U32 R4, RZ, RZ, R52 ;  /* 0x000000ffff047224 */ /* 0x000fc400078e0034 */
[----:B------:R-:W-:Y:S01]  /*6510*/  FADD.FTZ R0, R17, R0 ;  /* 0x0000000011007221 */ /* 0x000fe20000010000 */
[----:B------:R-:W-:Y:S01]  /*6520*/  MOV R30, R87 ;  /* 0x00000057001e7202 */ /* 0x000fe20000000f00 */
[C---:B------:R-:W-:Y:S01]  /*6530*/  HMMA.16816.F32 R52, R128.reuse, R56, R88 ;  /* 0x000000388034723c */ /* 0x040fe20000001858 */
[----:B------:R-:W1:Y:S01]  /*6540*/  LDSM.16.MT88.4 R88, [R225+0x5900] ;  /* 0x00590000e158783b */ /* 0x000e620000004200 */
[----:B------:R-:W-:Y:S02]  /*6550*/  FADD.FTZ R2, R23, R2 ;  /* 0x0000000217027221 */ /* 0x000fe40000010000 */
[----:B------:R-:W-:Y:S01]  /*6560*/  IMAD.MOV.U32 R29, RZ, RZ, R86 ;  /* 0x000000ffff1d7224 */ /* 0x000fe200078e0056 */
[----:B------:R-:W-:Y:S01]  /*6570*/  MOV R24, R85 ;  /* 0x0000005500187202 */ /* 0x000fe20000000f00 */
[----:B------:R-:W-:Y:S01]  /*6580*/  FADD.FTZ R0, R4, R0 ;  /* 0x0000000004007221 */ /* 0x000fe20000010000 */
[----:B------:R-:W-:Y:S01]  /*6590*/  MOV R26, R79 ;  /* 0x0000004f001a7202 */ /* 0x000fe20000000f00 */
[----:B------:R-:W-:Y:S01]  /*65a0*/  HMMA.16816.F32 R60, R128, R64, R96 ;  /* 0x00000040803c723c */ /* 0x000fe20000001860 */
[----:B------:R-:W2:Y:S01]  /*65b0*/  LDSM.16.MT88.4 R96, [R228+0x5900] ;  /* 0x00590000e460783b */ /* 0x000ea20000004200 */
[----:B------:R-:W-:-:S02]  /*65c0*/  FADD.FTZ R2, R30, R2 ;  /* 0x000000021e027221 */ /* 0x000fc40000010000 */
[----:B------:R-:W-:Y:S01]  /*65d0*/  IMAD.MOV.U32 R25, RZ, RZ, R84 ;  /* 0x000000ffff197224 */ /* 0x000fe200078e0054 */
[----:B------:R-:W-:Y:S01]  /*65e0*/  MOV R28, R77 ;  /* 0x0000004d001c7202 */ /* 0x000fe20000000f00 */
[----:B------:R-:W-:Y:S01]  /*65f0*/  FADD.FTZ R0, R29, R0 ;  /* 0x000000001d007221 */ /* 0x000fe20000010000 */
[----:B------:R-:W-:Y:S01]  /*6600*/  MOV R15, R71 ;  /* 0x00000047000f7202 */ /* 0x000fe20000000f00 */
[----:B------:R-:W-:Y:S01]  /*6610*/  FADD.FTZ R2, R24, R2 ;  /* 0x0000000218027221 */ /* 0x000fe20000010000 */
[----:B------:R-:W-:Y:S01]  /*6620*/  LDSM.16.MT88.4 R16, [R227+0x8900] ;  /* 0x00890000e310783b */ /* 0x000fe20000004200 */
[----:B------:R-:W-:Y:S02]  /*6630*/  IMAD.MOV.U32 R27, RZ, RZ, R78 ;  /* 0x000000ffff1b7224 */ /* 0x000fe400078e004e */
[----:B------:R-:W-:Y:S02]  /*6640*/  FADD.FTZ R0, R25, R0 ;  /* 0x0000000019007221 */ /* 0x000fe40000010000 */
[----:B------:R-:W-:-:S02]  /*6650*/  FADD.FTZ R2, R26, R2 ;  /* 0x000000021a027221 */ /* 0x000fc40000010000 */
[----:B------:R-:W-:Y:S02]  /*6660*/  FADD.FTZ R0, R27, R0 ;  /* 0x000000001b007221 */ /* 0x000fe40000010000 */
[----:B------:R-:W-:Y:S02]  /*6670*/  IMAD.MOV.U32 R14, RZ, RZ, R76 ;  /* 0x000000ffff0e7224 */ /* 0x000fe400078e004c */
[----:B------:R-:W-:Y:S02]  /*6680*/  FADD.FTZ R2, R28, R2 ;  /* 0x000000021c027221 */ /* 0x000fe40000010000 */
[----:B------:R-:W-:Y:S02]  /*6690*/  FADD.FTZ R0, R165, R0 ;  /* 0x00000000a5007221 */ /* 0x000fe40000010000 */
[----:B------:R-:W-:Y:S02]  /*66a0*/  FADD.FTZ R2, R14, R2 ;  /* 0x000000020e027221 */ /* 0x000fe40000010000 */
[----:B------:R-:W-:-:S02]  /*66b0*/  FADD.FTZ R0, R167, R0 ;  /* 0x00000000a7007221 */ /* 0x000fc40000010000 */
[----:B------:R-:W-:Y:S02]  /*66c0*/  IMAD.MOV.U32 R13, RZ, RZ, R70 ;  /* 0x000000ffff0d7224 */ /* 0x000fe400078e0046 */
[----:B------:R-:W-:Y:S02]  /*66d0*/  FADD.FTZ R2, R15, R2 ;  /* 0x000000020f027221 */ /* 0x000fe40000010000 */
[----:B------:R-:W-:Y:S02]  /*66e0*/  FADD.FTZ R0, R166, R0 ;  /* 0x00000000a6007221 */ /* 0x000fe40000010000 */
[----:B------:R-:W-:Y:S02]  /*66f0*/  FADD.FTZ R2, R13, R2 ;  /* 0x000000020d027221 */ /* 0x000fe40000010000 */
[----:B------:R-:W-:Y:S02]  /*6700*/  FADD.FTZ R0, R252, R0 ;  /* 0x00000000fc007221 */ /* 0x000fe40000010000 */
[----:B------:R-:W-:-:S02]  /*6710*/  FADD.FTZ R2, R133, R2 ;  /* 0x0000000285027221 */ /* 0x000fc40000010000 */
[----:B------:R-:W-:Y:S02]  /*6720*/  FADD.FTZ R0, R31, R0 ;  /* 0x000000001f007221 */ /* 0x000fe40000010000 */
[----:B------:R-:W-:Y:S02]  /*6730*/  FADD.FTZ R2, R161, R2 ;  /* 0x00000002a1027221 */ /* 0x000fe40000010000 */
[----:B------:R-:W-:Y:S01]  /*6740*/  FADD.FTZ R0, R134, R0 ;  /* 0x0000000086007221 */ /* 0x000fe20000010000 */
[----:B------:R-:W-:Y:S01]  /*6750*/  HMMA.16816.F32 R56, R128, R58, R92 ;  /* 0x0000003a8038723c */ /* 0x000fe2000000185c */
[----:B------:R-:W-:Y:S02]  /*6760*/  FADD.FTZ R4, R162, R2 ;  /* 0x00000002a2047221 */ /* 0x000fe40000010000 */
[----:B------:R-:W-:-:S05]  /*6770*/  FADD.FTZ R2, R160, R0 ;  /* 0x00000000a0027221 */ /* 0x000fca0000010000 */
[----:B------:R-:W-:Y:S01]  /*6780*/  HMMA.16816.F32 R68, R128, R72, R104 ;  /* 0x000000488044723c */ /* 0x000fe20000001868 */
[----:B------:R-:W3:Y:S01]  /*6790*/  LDSM.16.MT88.4 R104, [R227+0x5900] ;  /* 0x00590000e368783b */ /* 0x000ee20000004200 */
[----:B------:R-:W-:-:S06]  /*67a0*/  FADD.FTZ R2, R163, R2 ;  /* 0x00000002a3027221 */ /* 0x000fcc0000010000 */
[----:B-1----:R-:W-:Y:S01]  /*67b0*/  HMMA.16816.F32 R84, R128, R88, R144 ;  /* 0x000000588054723c */ /* 0x002fe20000001890 */
[----:B------:R-:W-:-:S07]  /*67c0*/  FADD.FTZ R0, R164, R4 ;  /* 0x00000004a4007221 */ /* 0x000fce0000010000 */
[C---:B------:R-:W-:Y:S01]  /*67d0*/  HMMA.16816.F32 R72, R128.reuse, R74, R112 ;  /* 0x0000004a8048723c */ /* 0x040fe20000001870 */
[----:B------:R-:W1:Y:S07]  /*67e0*/  LDSM.16.MT88.4 R112, [R224+0x8900] ;  /* 0x00890000e070783b */ /* 0x000e6e0000004200 */
[C---:B------:R-:W-:Y:S01]  /*67f0*/  HMMA.16816.F32 R88, R128.reuse, R90, R124 ;  /* 0x0000005a8058723c */ /* 0x040fe2000000187c */
[----:B------:R-:W-:Y:S07]  /*6800*/  LDSM.16.MT88.4 R124, [R228+0x8900] ;  /* 0x00890000e47c783b */ /* 0x000fee0000004200 */
[----:B--2---:R-:W-:Y:S01]  /*6810*/  HMMA.16816.F32 R92, R128, R96, R120 ;  /* 0x00000060805c723c */ /* 0x004fe20000001878 */
[----:B------:R-:W2:Y:S01]  /*6820*/  LDSM.16.MT88.4 R120, [R225+0x8900] ;  /* 0x00890000e178783b */ /* 0x000ea20000004200 */
[----:B------:R-:W-:-:S02]  /*6830*/  FADD.FTZ R8, R8, R2 ;  /* 0x0000000208087221 */ /* 0x000fc40000010000 */
[----:B------:R-:W-:Y:S02]  /*6840*/  FADD.FTZ R12, R12, R0 ;  /* 0x000000000c0c7221 */ /* 0x000fe40000010000 */
[----:B------:R-:W-:Y:S02]  /*6850*/  FADD.FTZ R7, R7, R8 ;  /* 0x0000000807077221 */ /* 0x000fe40000010000 */
[----:B------:R-:W-:Y:S02]  /*6860*/  FADD.FTZ R11, R11, R12 ;  /* 0x0000000c0b0b7221 */ /* 0x000fe40000010000 */
[----:B------:R-:W-:Y:S02]  /*6870*/  FADD.FTZ R5, R5, R7 ;  /* 0x0000000705057221 */ /* 0x000fe40000010000 */
[----:B------:R-:W-:Y:S02]  /*6880*/  FADD.FTZ R10, R10, R11 ;  /* 0x0000000b0a0a7221 */ /* 0x000fe40000010000 */
[----:B------:R-:W-:-:S02]  /*6890*/  FADD.FTZ R0, R6, R5 ;  /* 0x0000000506007221 */ /* 0x000fc40000010000 */
[----:B------:R-:W-:-:S03]  /*68a0*/  FADD.FTZ R2, R9, R10 ;  /* 0x0000000a09027221 */ /* 0x000fc60000010000 */
[----:B------:R4:W-:Y:S04]  /*68b0*/  STL [R1+0x4], R0 ;  /* 0x0000040001007387 */ /* 0x0009e80000100800 */
[----:B------:R4:W-:Y:S01]  /*68c0*/  STL [R1], R2 ;  /* 0x0000000201007387 */ /* 0x0009e20000100800 */
[C---:B------:R-:W-:Y:S08]  /*68d0*/  HMMA.16816.F32 R64, R128.reuse, R66, R100 ;  /* 0x000000428040723c */ /* 0x040ff00000001864 */
[C---:B------:R-:W-:Y:S08]  /*68e0*/  HMMA.16816.F32 R76, R128.reuse, R80, R172 ;  /* 0x00000050804c723c */ /* 0x040ff000000018ac */
[C---:B------:R-:W-:Y:S08]  /*68f0*/  HMMA.16816.F32 R96, R128.reuse, R98, R116 ;  /* 0x000000628060723c */ /* 0x040ff00000001874 */
[C---:B---3--:R-:W-:Y:S08]  /*6900*/  HMMA.16816.F32 R100, R128.reuse, R104, R108 ;  /* 0x000000688064723c */ /* 0x048ff0000000186c */
[C---:B------:R-:W-:Y:S08]  /*6910*/  HMMA.16816.F32 R80, R128.reuse, R82, R148 ;  /* 0x000000528050723c */ /* 0x040ff00000001894 */
[C---:B-1----:R-:W-:Y:S08]  /*6920*/  HMMA.16816.F32 R108, R128.reuse, R112, R48 ;  /* 0x00000070806c723c */ /* 0x042ff00000001830 */
[C---:B--2---:R-:W-:Y:S08]  /*6930*/  HMMA.16816.F32 R116, R128.reuse, R120, R168 ;  /* 0x000000788074723c */ /* 0x044ff000000018a8 */
[C---:B------:R-:W-:Y:S08]  /*6940*/  HMMA.16816.F32 R144, R128.reuse, R124, R180 ;  /* 0x0000007c8090723c */ /* 0x040ff000000018b4 */
[C---:B------:R-:W-:Y:S08]  /*6950*/  HMMA.16816.F32 R104, R128.reuse, R106, R40 ;  /* 0x0000006a8068723c */ /* 0x040ff00000001828 */
[C---:B------:R-:W-:Y:S08]  /*6960*/  HMMA.16816.F32 R112, R128.reuse, R114, R36 ;  /* 0x000000728070723c */ /* 0x040ff00000001824 */
[C---:B------:R-:W-:Y:S08]  /*6970*/  HMMA.16816.F32 R120, R128.reuse, R122, R176 ;  /* 0x0000007a8078723c */ /* 0x040ff000000018b0 */
[C---:B------:R-:W-:Y:S08]  /*6980*/  HMMA.16816.F32 R124, R128.reuse, R126, R248 ;  /* 0x0000007e807c723c */ /* 0x040ff000000018f8 */
[C---:B------:R-:W-:Y:S08]  /*6990*/  HMMA.16816.F32 R148, R128.reuse, R16, R44 ;  /* 0x000000108094723c */ /* 0x040ff0000000182c */
[----:B------:R-:W-:Y:S01]  /*69a0*/  HMMA.16816.F32 R128, R128, R18, R32 ;  /* 0x000000128080723c */ /* 0x000fe20000001820 */
[----:B------:R-:W-:Y:S07]  /*69b0*/  @!P3 BRA `(.L_x_2) ;  /* 0x000036f00000b947 */ /* 0x000fee0003800000 */
[----:B----4-:R-:W2:Y:S01]  /*69c0*/  LDL.LU R13, [R1+0x3c] ;  /* 0x00003c00010d7983 */ /* 0x010ea20000300800 */
[----:B------:R-:W-:Y:S01]  /*69d0*/  UMOV UR6, 0x6 ;  /* 0x0000000600067882 */ /* 0x000fe20000000000 */
[----:B------:R-:W-:Y:S01]  /*69e0*/  IMAD.MOV.U32 R134, RZ, RZ, R3 ;  /* 0x000000ffff867224 */ /* 0x000fe200078e0003 */
[----:B------:R-:W-:Y:S01]  /*69f0*/  ULDC.64 UR4, c[0x0][0x208] ;  /* 0x0000820000047ab9 */ /* 0x000fe20000000a00 */
[----:B------:R-:W-:Y:S01]  /*6a00*/  MOV R133, R132 ;  /* 0x0000008400857202 */ /* 0x000fe20000000f00 */
[----:B------:R-:W-:-:S02]  /*6a10*/  USHF.L.U64.HI UR5, UR4, UR6, UR5 ;  /* 0x0000000604057299 */ /* 0x000fc40008010205 */
[----:B------:R-:W-:Y:S01]  /*6a20*/  USHF.L.U32 UR4, UR4, 0x6, URZ ;  /* 0x0000000604047899 */ /* 0x000fe2000800063f */
[----:B--2---:R-:W-:-:S08]  /*6a30*/  IADD3 R249, R13, -0x2, RZ ;  /* 0xfffffffe0df97810 */ /* 0x004fd00007ffe0ff */
[----:B------:R-:W2:Y:S04]  /*6a40*/  LDL.LU.64 R26, [R1+0x48] ;  /* 0x00004800011a7983 */ /* 0x000ea80000300a00 */
[----:B------:R-:W3:Y:S04]  /*6a50*/  LDL.LU.64 R14, [R1+0x50] ;  /* 0x00005000010e7983 */ /* 0x000ee80000300a00 */
[----:B------:R-:W4:Y:S01]  /*6a60*/  LDL R13, [R1+0x38] ;  /* 0x00003800010d7983 */ /* 0x000f220000100800 */
[----:B--2---:R-:W-:-:S02]  /*6a70*/  MOV R3, R27 ;  /* 0x0000001b00037202 */ /* 0x004fc40000000f00 */
[----:B---3--:R-:W-:Y:S02]  /*6a80*/  MOV R2, R14 ;  /* 0x0000000e00027202 */ /* 0x008fe40000000f00 */
[----:B----4-:R-:W-:-:S03]  /*6a90*/  SHF.L.U32 R248, R13, 0x1, RZ ;  /* 0x000000010df87819 */ /* 0x010fc600000006ff */
[----:B------:R1:W-:Y:S04]  /*6aa0*/  STL.64 [R1+0x10], R2 ;  /* 0x0000100201007387 */ /* 0x0003e80000100a00 */
.L_x_3:
[----:B------:R-:W2:Y:S01]  /*6ab0*/  LDL.64 R20, [R1+0x10] ;  /* 0x0000100001147983 */ /* 0x000ea20000100a00 */
[----:B------:R-:W-:Y:S04]  /*6ac0*/  DEPBAR.LE SB0, 0x0 ;  /* 0x000080000000791a */ /* 0x000fe80000000000 */
[----:B-1----:R-:W-:Y:S01]  /*6ad0*/  SHF.R.S32.HI R0, RZ, 0x1f, R249 ;  /* 0x0000001fff007819 */ /* 0x002fe200000114f9 */
[----:B------:R-:W-:Y:S01]  /*6ae0*/  BAR.SYNC.DEFER_BLOCKING 0x0 ;  /* 0x0000000000007b1d */ /* 0x000fe20000010000 */
[C---:B-1----:R-:W-:Y:S01]  /*6af0*/  IMAD.WIDE.U32 R2, R249.reuse, c[0x0][0x208], RZ ;  /* 0x00008200f9027a25 */ /* 0x042fe200078e00ff */
[----:B------:R-:W-:Y:S03]  /*6b00*/  MOV R252, c[0x0][0x1e4] ;  /* 0x0000790000fc7a02 */ /* 0x000fe60000000f00 */
[----:B------:R-:W-:Y:S04]  /*6b10*/  IMAD R0, R0, c[0x0][0x208], RZ ;  /* 0x0000820000007a24 */ /* 0x000fe800078e02ff */
[----:B------:R-:W-:Y:S05]  /*6b20*/  IMAD R0, R249, c[0x0][0x20c], R0 ;  /* 0x00008300f9007a24 */ /* 0x000fea00078e0200 */
[----:B------:R-:W-:Y:S05]  /*6b30*/  IADD3 R0, R3, R0, RZ ;  /* 0x0000000003007210 */ /* 0x000fea0007ffe0ff */
[----:B------:R-:W-:Y:S01]  /*6b40*/  IMAD R0, R0, 0x60, RZ ;  /* 0x0000006000007824 */ /* 0x000fe200078e02ff */
[----:B-----5:R-:W1:Y:S08]  /*6b50*/  LDSM.16.M88.4 R8, [R135+0xc100] ;  /* 0x00c100008708783b */ /* 0x020e700000000200 */
[----:B------:R-:W3:Y:S08]  /*6b60*/  LDSM.16.M88.4 R16, [R135+0xc900] ;  /* 0x00c900008710783b */ /* 0x000ef00000000200 */
[----:B------:R-:W4:Y:S08]  /*6b70*/  LDSM.16.M88.4 R24, [R135+0xd100] ;  /* 0x00d100008718783b */ /* 0x000f300000000200 */
[----:B------:R-:W2:Y:S08]  /*6b80*/  LDSM.16.M88.4 R32, [R135+0xd900] ;  /* 0x00d900008720783b */ /* 0x000eb00000000200 */
[----:B------:R-:W2:Y:S01]  /*6b90*/  LDSM.16.M88.4 R40, [R135+0xe100] ;  /* 0x00e100008728783b */ /* 0x000ea20000000200 */
[C---:B-1----:R-:W-:Y:S07]  /*6ba0*/  HMMA.16816.F32 R4, R152.reuse, R8, RZ ;  /* 0x000000089804723c */ /* 0x042fee00000018ff */
[----:B------:R-:W1:Y:S01]  /*6bb0*/  LDSM.16.M88.4 R48, [R135+0xe900] ;  /* 0x00e900008730783b */ /* 0x000e620000000200 */
[C---:B------:R-:W-:Y:S07]  /*6bc0*/  HMMA.16816.F32 R8, R152.reuse, R10, RZ ;  /* 0x0000000a9808723c */ /* 0x040fee00000018ff */
[----:B------:R-:W1:Y:S01]  /*6bd0*/  LDSM.16.M88.4 R160, [R230] ;  /* 0x00000000e6a0783b */ /* 0x000e620000000200 */
[C---:B---3--:R-:W-:Y:S07]  /*6be0*/  HMMA.16816.F32 R12, R152.reuse, R16, RZ ;  /* 0x00000010980c723c */ /* 0x048fee00000018ff */
[----:B------:R-:W3:Y:S01]  /*6bf0*/  LDSM.16.M88.4 R164, [R247] ;  /* 0x00000000f7a4783b */ /* 0x000ee20000000200 */
[C---:B------:R-:W-:Y:S07]  /*6c00*/  HMMA.16816.F32 R16, R152.reuse, R18, RZ ;  /* 0x000000129810723c */ /* 0x040fee00000018ff */
[----:B------:R-:W1:Y:S08]  /*6c10*/  LDSM.16.M88.4 R168, [R246] ;  /* 0x00000000f6a8783b */ /* 0x000e700000000200 */
[----:B------:R-:W1:Y:S08]  /*6c20*/  LDSM.16.M88.4 R172, [R245] ;  /* 0x00000000f5ac783b */ /* 0x000e700000000200 */
[----:B------:R-:W1:Y:S08]  /*6c30*/  LDSM.16.M88.4 R176, [R244] ;  /* 0x00000000f4b0783b */ /* 0x000e700000000200 */
[----:B------:R-:W1:Y:S08]  /*6c40*/  LDSM.16.M88.4 R180, [R243] ;  /* 0x00000000f3b4783b */ /* 0x000e700000000200 */
[----:B------:R-:W3:Y:S01]  /*6c50*/  LDL.64 R250, [R1+0x30] ;  /* 0x0000300001fa7983 */ /* 0x000ee20000100a00 */
[----:B--2---:R-:W-:Y:S02]  /*6c60*/  IMAD.WIDE.U32 R2, R2, 0x60, R20 ;  /* 0x0000006002027825 */ /* 0x004fe400078e0014 */
[C---:B----4-:R-:W-:Y:S03]  /*6c70*/  HMMA.16816.F32 R20, R152.reuse, R24, RZ ;  /* 0x000000189814723c */ /* 0x050fe600000018ff */
[----:B------:R-:W-:Y:S02]  /*6c80*/  IADD3 R36, R3, R0, RZ ;  /* 0x0000000003247210 */ /* 0x000fe40007ffe0ff */
[C---:B------:R-:W-:Y:S02]  /*6c90*/  SHF.L.U32 R0, R2.reuse, 0x1, RZ ;  /* 0x0000000102007819 */ /* 0x040fe400000006ff */
[----:B------:R-:W-:Y:S01]  /*6ca0*/  SHF.L.U64.HI R36, R2, 0x1, R36 ;  /* 0x0000000102247819 */ /* 0x000fe20000010224 */
[C---:B------:R-:W-:Y:S01]  /*6cb0*/  HMMA.16816.F32 R24, R152.reuse, R26, RZ ;  /* 0x0000001a9818723c */ /* 0x040fe200000018ff */
[C---:B------:R-:W-:Y:S03]  /*6cc0*/  IADD3 R2, P0, R0.reuse, c[0x0][0x1f8], RZ ;  /* 0x00007e0000027a10 */ /* 0x040fe60007f1e0ff */
[----:B------:R-:W-:Y:S02]  /*6cd0*/  IADD3 R38, P3, R0, 0x80, RZ ;  /* 0x0000008000267810 */ /* 0x000fe40007f7e0ff */
[----:B------:R-:W-:Y:S02]  /*6ce0*/  IADD3.X R3, R36, c[0x0][0x1fc], RZ, P0, !PT ;  /* 0x00007f0024037a10 */ /* 0x000fe400007fe4ff */
[C---:B------:R-:W-:Y:S01]  /*6cf0*/  HMMA.16816.F32 R28, R152.reuse, R32, RZ ;  /* 0x00000020981c723c */ /* 0x040fe200000018ff */
[----:B------:R-:W-:Y:S02]  /*6d00*/  IADD3 R38, P2, R38, c[0x0][0x1f8], RZ ;  /* 0x00007e0026267a10 */ /* 0x000fe40007f5e0ff */
[----:B------:R-:W-:Y:S01]  /*6d10*/  @!PT LDS RZ, [RZ] ;  /* 0x00000000fffff984 */ /* 0x000fe20000000800 */
[----:B------:R-:W-:Y:S01]  /*6d20*/  @!PT LDS RZ, [RZ] ;  /* 0x00000000fffff984 */ /* 0x000fe20000000800 */
[----:B------:R-:W-:Y:S01]  /*6d30*/  @!PT LDS RZ, [RZ] ;  /* 0x00000000fffff984 */ /* 0x000fe20000000800 */
[----:B------:R2:W-:Y:S01]  /*6d40*/  LDGSTS.E.BYPASS.LTC128B.128 [R248+0x100], [R2.64], !P6 ;  /* 0x0010000002f87fae */ /* 0x0005e2000f101d48 */
[----:B------:R-:W-:Y:S02]  /*6d50*/  IADD3 R0, P1, R0, 0x100, RZ ;  /* 0x0000010000007810 */ /* 0x000fe40007f3e0ff */
[--C-:B------:R-:W-:Y:S02]  /*6d60*/  IADD3.X R39, RZ, c[0x0][0x1fc], R36.reuse, P2, P3 ;  /* 0x00007f00ff277a10 */ /* 0x100fe400017e6424 */
[C---:B------:R-:W-:Y:S01]  /*6d70*/  HMMA.16816.F32 R32, R152.reuse, R34, RZ ;  /* 0x000000229820723c */ /* 0x040fe200000018ff */
[----:B------:R-:W-:Y:S02]  /*6d80*/  IADD3 R46, P0, R0, c[0x0][0x1f8], RZ ;  /* 0x00007e00002e7a10 */ /* 0x000fe40007f1e0ff */
[----:B------:R4:W-:Y:S02]  /*6d90*/  LDGSTS.E.BYPASS.LTC128B.128 [R248+0x3100], [R38.64], !P5 ;  /* 0x0310000026f87fae */ /* 0x0009e4000e901d48 */
[----:B------:R-:W-:Y:S06]  /*6da0*/  IADD3.X R47, RZ, c[0x0][0x1fc], R36, P0, P1 ;  /* 0x00007f00ff2f7a10 */ /* 0x000fec00007e2424 */
[----:B------:R1:W-:Y:S01]  /*6db0*/  LDGSTS.E.BYPASS.LTC128B.128 [R248+0x6100], [R46.64], !P4 ;  /* 0x061000002ef87fae */ /* 0x0003e2000e101d48 */
[----:B--2---:R-:W-:Y:S04]  /*6dc0*/  IADD3 R2, P2, R2, UR4, RZ ;  /* 0x0000000402027c10 */ /* 0x004fe8000ff5e0ff */
[----:B------:R-:W-:Y:S02]  /*6dd0*/  IADD3.X R3, R3, UR5, RZ, P2, !PT ;  /* 0x0000000503037c10 */ /* 0x000fe400097fe4ff */
[----:B------:R-:W-:Y:S01]  /*6de0*/  IADD3 R44, P0, R2, UR4, RZ ;  /* 0x00000004022c7c10 */ /* 0x000fe2000ff1e0ff */
[C---:B----4-:R-:W-:Y:S02]  /*6df0*/  HMMA.16816.F32 R36, R152.reuse, R40, RZ ;  /* 0x000000289824723c */ /* 0x050fe400000018ff */
[----:B------:R4:W-:Y:S01]  /*6e00*/  LDGSTS.E.BYPASS.LTC128B.128 [R248+0x1100], [R2.64], !P6 ;  /* 0x0110000002f87fae */ /* 0x0009e2000f101d48 */
[----:B------:R-:W-:Y:S02]  /*6e10*/  IADD3.X R45, R3, UR5, RZ, P0, !PT ;  /* 0x00000005032d7c10 */ /* 0x000fe400087fe4ff */
[C---:B------:R-:W-:Y:S02]  /*6e20*/  ISETP.GT.AND P0, PT, R249.reuse, RZ, PT ;  /* 0x000000fff900720c */ /* 0x040fe40003f04270 */
[----:B------:R-:W-:Y:S01]  /*6e30*/  IADD3 R249, R249, -0x1, RZ ;  /* 0xfffffffff9f97810 */ /* 0x000fe20007ffe0ff */
[C---:B------:R-:W-:Y:S02]  /*6e40*/  HMMA.16816.F32 R40, R152.reuse, R42, RZ ;  /* 0x0000002a9828723c */ /* 0x040fe400000018ff */
[----:B------:R4:W-:Y:S08]  /*6e50*/  LDGSTS.E.BYPASS.LTC128B.128 [R248+0x4100], [R2.64+0x80], !P5 ;  /* 0x0410008002f87fae */ /* 0x0009f0000e901d48 */
[----:B------:R4:W-:Y:S08]  /*6e60*/  LDGSTS.E.BYPASS.LTC128B.128 [R248+0x7100], [R2.64+0x100], !P4 ;  /* 0x0710010002f87fae */ /* 0x0009f0000e101d48 */
[----:B------:R1:W-:Y:S08]  /*6e70*/  LDGSTS.E.BYPASS.LTC128B.128 [R248+0x2100], [R44.64], !P6 ;  /* 0x021000002cf87fae */ /* 0x0003f0000f101d48 */
[----:B------:R1:W-:Y:S08]  /*6e80*/  LDGSTS.E.BYPASS.LTC128B.128 [R248+0x5100], [R44.64+0x80], !P5 ;  /* 0x051000802cf87fae */ /* 0x0003f0000e901d48 */
[----:B------:R1:W-:Y:S08]  /*6e90*/  LDGSTS.E.BYPASS.LTC128B.128 [R248+0x8100], [R44.64+0x100], !P4 ;  /* 0x081001002cf87fae */ /* 0x0003f0000e101d48 */
[----:B------:R-:W0:Y:S01]  /*6ea0*/  LDGDEPBAR ;  /* 0x00000000000079af */ /* 0x000e220000000000 */
[C---:B-1----:R-:W-:Y:S08]  /*6eb0*/  HMMA.16816.F32 R44, R152.reuse, R48, RZ ;  /* 0x00000030982c723c */ /* 0x042ff000000018ff */
[----:B------:R-:W-:Y:S08]  /*6ec0*/  HMMA.16816.F32 R48, R152, R50, RZ ;  /* 0x000000329830723c */ /* 0x000ff000000018ff */
[C---:B------:R-:W-:Y:S08]  /*6ed0*/  HMMA.16816.F32 R4, R156.reuse, R160, R4 ;  /* 0x000000a09c04723c */ /* 0x040ff00000001804 */
[C---:B------:R-:W-:Y:S01]  /*6ee0*/  HMMA.16816.F32 R8, R156.reuse, R162, R8 ;  /* 0x000000a29c08723c */ /* 0x040fe20000001808 */
[----:B------:R-:W1:Y:S07]  /*6ef0*/  LDSM.16.M88.4 R160, [R229+0xc100] ;  /* 0x00c10000e5a0783b */ /* 0x000e6e0000000200 */
[C---:B---3--:R-:W-:Y:S08]  /*6f00*/  HMMA.16816.F32 R12, R156.reuse, R164, R12 ;  /* 0x000000a49c0c723c */ /* 0x048ff0000000180c */
[C---:B------:R-:W-:Y:S01]  /*6f10*/  HMMA.16816.F32 R16, R156.reuse, R166, R16 ;  /* 0x000000a69c10723c */ /* 0x040fe20000001810 */
[----:B------:R-:W3:Y:S07]  /*6f20*/  LDSM.16.M88.4 R164, [R229+0xc900] ;  /* 0x00c90000e5a4783b */ /* 0x000eee0000000200 */
[C---:B------:R-:W-:Y:S08]  /*6f30*/  HMMA.16816.F32 R20, R156.reuse, R168, R20 ;  /* 0x000000a89c14723c */ /* 0x040ff00000001814 */
[C---:B------:R-:W-:Y:S01]  /*6f40*/  HMMA.16816.F32 R24, R156.reuse, R170, R24 ;  /* 0x000000aa9c18723c */ /* 0x040fe20000001818 */
[----:B------:R-:W4:Y:S07]  /*6f50*/  LDSM.16.M88.4 R168, [R229+0xd100] ;  /* 0x00d10000e5a8783b */ /* 0x000f2e0000000200 */
[C---:B------:R-:W-:Y:S08]  /*6f60*/  HMMA.16816.F32 R28, R156.reuse, R172, R28 ;  /* 0x000000ac9c1c723c */ /* 0x040ff0000000181c */
[C---:B------:R-:W-:Y:S01]  /*6f70*/  HMMA.16816.F32 R32, R156.reuse, R174, R32 ;  /* 0x000000ae9c20723c */ /* 0x040fe20000001820 */
[----:B------:R-:W4:Y:S07]  /*6f80*/  LDSM.16.M88.4 R172, [R229+0xd900] ;  /* 0x00d90000e5ac783b */ /* 0x000f2e0000000200 */
[C---:B------:R-:W-:Y:S08]  /*6f90*/  HMMA.16816.F32 R36, R156.reuse, R176, R36 ;  /* 0x000000b09c24723c */ /* 0x040ff00000001824 */
[C---:B------:R-:W-:Y:S01]  /*6fa0*/  HMMA.16816.F32 R40, R156.reuse, R178, R40 ;  /* 0x000000b29c28723c */ /* 0x040fe20000001828 */
[----:B------:R-:W4:Y:S07]  /*6fb0*/  LDSM.16.M88.4 R176, [R229+0xe100] ;  /* 0x00e10000e5b0783b */ /* 0x000f2e0000000200 */
[C---:B------:R-:W-:Y:S01]  /*6fc0*/  HMMA.16816.F32 R44, R156.reuse, R180, R44 ;  /* 0x000000b49c2c723c */ /* 0x040fe2000000182c */
[----:B------:R-:W2:Y:S07]  /*6fd0*/  LDL.64 R180, [R1+0x20] ;  /* 0x0000200001b47983 */ /* 0x000eae0000100a00 */
[----:B------:R-:W-:Y:S08]  /*6fe0*/  HMMA.16816.F32 R48, R156, R182, R48 ;  /* 0x000000b69c30723c */ /* 0x000ff00000001830 */
[C---:B-1----:R-:W-:Y:S08]  /*6ff0*/  HMMA.16816.F32 R4, R184.reuse, R160, R4 ;  /* 0x000000a0b804723c */ /* 0x042ff00000001804 */
[C---:B------:R-:W-:Y:S01]  /*7000*/  HMMA.16816.F32 R8, R184.reuse, R162, R8 ;  /* 0x000000a2b808723c */ /* 0x040fe20000001808 */
[----:B------:R-:W1:Y:S07]  /*7010*/  LDSM.16.M88.4 R160, [R229+0xe900] ;  /* 0x00e90000e5a0783b */ /* 0x000e6e0000000200 */
[C---:B---3--:R-:W-:Y:S08]  /*7020*/  HMMA.16816.F32 R12, R184.reuse, R164, R12 ;  /* 0x000000a4b80c723c */ /* 0x048ff0000000180c */
[C---:B------:R-:W-:Y:S01]  /*7030*/  HMMA.16816.F32 R16, R184.reuse, R166, R16 ;  /* 0x000000a6b810723c */ /* 0x040fe20000001810 */
[----:B------:R-:W3:Y:S07]  /*7040*/  LDSM.16.M88.4 R164, [R226] ;  /* 0x00000000e2a4783b */ /* 0x000eee0000000200 */
[C---:B----4-:R-:W-:Y:S08]  /*7050*/  HMMA.16816.F32 R20, R184.reuse, R168, R20 ;  /* 0x000000a8b814723c */ /* 0x050ff00000001814 */
        /* <DEDUP_REMOVED lines=8> */
[C---:B-1----:R-:W-:Y:S08]  /*70e0*/  HMMA.16816.F32 R44, R184.reuse, R160, R44 ;  /* 0x000000a0b82c723c */ /* 0x042ff0000000182c */
[----:B------:R-:W-:Y:S01]  /*70f0*/  HMMA.16816.F32 R48, R184, R162, R48 ;  /* 0x000000a2b830723c */ /* 0x000fe20000001830 */
[----:B------:R-:W1:Y:S07]  /*7100*/  LDSM.16.M88.4 R160, [R226+0x2000] ;  /* 0x00200000e2a0783b */ /* 0x000e6e0000000200 */
[C---:B---3--:R-:W-:Y:S08]  /*7110*/  HMMA.16816.F32 R4, R188.reuse, R164, R4 ;  /* 0x000000a4bc04723c */ /* 0x048ff00000001804 */
[C---:B------:R-:W-:Y:S01]  /*7120*/  HMMA.16816.F32 R8, R188.reuse, R166, R8 ;  /* 0x000000a6bc08723c */ /* 0x040fe20000001808 */
[----:B------:R-:W3:Y:S07]  /*7130*/  LDSM.16.M88.4 R164, [R226+0x2800] ;  /* 0x00280000e2a4783b */ /* 0x000eee0000000200 */
        /* <DEDUP_REMOVED lines=10> */
[C---:B------:R-:W-:Y:S01]  /*71e0*/  HMMA.16816.F32 R40, R188.reuse, R162, R40 ;  /* 0x000000a2bc28723c */ /* 0x040fe20000001828 */
[----:B------:R-:W1:Y:S07]  /*71f0*/  LDSM.16.M88.4 R160, [R135+0x10900] ;  /* 0x0109000087a0783b */ /* 0x000e6e0000000200 */
[C---:B---3--:R-:W-:Y:S08]  /*7200*/  HMMA.16816.F32 R44, R188.reuse, R164, R44 ;  /* 0x000000a4bc2c723c */ /* 0x048ff0000000182c */
[----:B------:R-:W-:Y:S01]  /*7210*/  HMMA.16816.F32 R48, R188, R166, R48 ;  /* 0x000000a6bc30723c */ /* 0x000fe20000001830 */
[----:B------:R-:W3:Y:S07]  /*7220*/  LDSM.16.M88.4 R164, [R135+0x11100] ;  /* 0x0111000087a4783b */ /* 0x000eee0000000200 */
[C---:B----4-:R-:W-:Y:S08]  /*7230*/  HMMA.16816.F32 R4, R192.reuse, R168, R4 ;  /* 0x000000a8c004723c */ /* 0x050ff00000001804 */
[C---:B------:R-:W-:Y:S01]  /*7240*/  HMMA.16816.F32 R8, R192.reuse, R170, R8 ;  /* 0x000000aac008723c */ /* 0x040fe20000001808 */
[----:B------:R-:W4:Y:S07]  /*7250*/  LDSM.16.M88.4 R168, [R135+0x11900] ;  /* 0x0119000087a8783b */ /* 0x000f2e0000000200 */
[C---:B------:R-:W-:Y:S08]  /*7260*/  HMMA.16816.F32 R12, R192.reuse, R172, R12 ;  /* 0x000000acc00c723c */ /* 0x040ff0000000180c */
[C---:B------:R-:W-:Y:S01]  /*7270*/  HMMA.16816.F32 R16, R192.reuse, R174, R16 ;  /* 0x000000aec010723c */ /* 0x040fe20000001810 */
[----:B------:R-:W2:Y:S07]  /*7280*/  LDSM.16.M88.4 R172, [R242] ;  /* 0x00000000f2ac783b */ /* 0x000eae0000000200 */
[C---:B------:R-:W-:Y:S08]  /*7290*/  HMMA.16816.F32 R20, R192.reuse, R176, R20 ;  /* 0x000000b0c014723c */ /* 0x040ff00000001814 */
[C---:B------:R-:W-:Y:S01]  /*72a0*/  HMMA.16816.F32 R24, R192.reuse, R178, R24 ;  /* 0x000000b2c018723c */ /* 0x040fe20000001818 */
[----:B------:R-:W2:Y:S07]  /*72b0*/  LDSM.16.M88.4 R176, [R241] ;  /* 0x00000000f1b0783b */ /* 0x000eae0000000200 */
[C---:B-1----:R-:W-:Y:S08]  /*72c0*/  HMMA.16816.F32 R28, R192.reuse, R160, R28 ;  /* 0x000000a0c01c723c */ /* 0x042ff0000000181c */
[C---:B------:R-:W-:Y:S01]  /*72d0*/  HMMA.16816.F32 R32, R192.reuse, R162, R32 ;  /* 0x000000a2c020723c */ /* 0x040fe20000001820 */
[----:B------:R-:W1:Y:S07]  /*72e0*/  LDSM.16.M88.4 R160, [R240] ;  /* 0x00000000f0a0783b */ /* 0x000e6e0000000200 */
[C---:B---3--:R-:W-:Y:S08]  /*72f0*/  HMMA.16816.F32 R36, R192.reuse, R164, R36 ;  /* 0x000000a4c024723c */ /* 0x048ff00000001824 */
[C---:B------:R-:W-:Y:S01]  /*7300*/  HMMA.16816.F32 R40, R192.reuse, R166, R40 ;  /* 0x000000a6c028723c */ /* 0x040fe20000001828 */
[----:B------:R-:W3:Y:S07]  /*7310*/  LDSM.16.M88.4 R164, [R239] ;  /* 0x00000000efa4783b */ /* 0x000eee0000000200 */
[C---:B----4-:R-:W-:Y:S08]  /*7320*/  HMMA.16816.F32 R44, R192.reuse, R168, R44 ;  /* 0x000000a8c02c723c */ /* 0x050ff0000000182c */
[----:B------:R-:W-:Y:S01]  /*7330*/  HMMA.16816.F32 R48, R192, R170, R48 ;  /* 0x000000aac030723c */ /* 0x000fe20000001830 */
[----:B------:R-:W4:Y:S07]  /*7340*/  LDSM.16.M88.4 R168, [R238] ;  /* 0x00000000eea8783b */ /* 0x000f2e0000000200 */
[C---:B--2---:R-:W-:Y:S08]  /*7350*/  HMMA.16816.F32 R4, R196.reuse, R172, R4 ;  /* 0x000000acc404723c */ /* 0x044ff00000001804 */
[C---:B------:R-:W-:Y:S01]  /*7360*/  HMMA.16816.F32 R8, R196.reuse, R174, R8 ;  /* 0x000000aec408723c */ /* 0x040fe20000001808 */
[----:B------:R-:W2:Y:S07]  /*7370*/  LDSM.16.M88.4 R172, [R237] ;  /* 0x00000000edac783b */ /* 0x000eae0000000200 */
[C---:B------:R-:W-:Y:S08]  /*7380*/  HMMA.16816.F32 R12, R196.reuse, R176, R12 ;  /* 0x000000b0c40c723c */ /* 0x040ff0000000180c */
[C---:B------:R-:W-:Y:S01]  /*7390*/  HMMA.16816.F32 R16, R196.reuse, R178, R16 ;  /* 0x000000b2c410723c */ /* 0x040fe20000001810 */
[----:B------:R-:W-:Y:S07]  /*73a0*/  LDSM.16.M88.4 R176, [R229+0xf900] ;  /* 0x00f90000e5b0783b */ /* 0x000fee0000000200 */
[C---:B-1----:R-:W-:Y:S08]  /*73b0*/  HMMA.16816.F32 R20, R196.reuse, R160, R20 ;  /* 0x000000a0c414723c */ /* 0x042ff00000001814 */
[C---:B------:R-:W-:Y:S01]  /*73c0*/  HMMA.16816.F32 R24, R196.reuse, R162, R24 ;  /* 0x000000a2c418723c */ /* 0x040fe20000001818 */
[----:B------:R-:W1:Y:S07]  /*73d0*/  LDSM.16.M88.4 R160, [R229+0xf100] ;  /* 0x00f10000e5a0783b */ /* 0x000e6e0000000200 */
[C---:B---3--:R-:W-:Y:S08]  /*73e0*/  HMMA.16816.F32 R28, R196.reuse, R164, R28 ;  /* 0x000000a4c41c723c */ /* 0x048ff0000000181c */
[C---:B------:R-:W-:Y:S01]  /*73f0*/  HMMA.16816.F32 R32, R196.reuse, R166, R32 ;  /* 0x000000a6c420723c */ /* 0x040fe20000001820 */
[----:B------:R-:W3:Y:S07]  /*7400*/  LDSM.16.M88.4 R164, [R229+0x10100] ;  /* 0x01010000e5a4783b */ /* 0x000eee0000000200 */
[C---:B----4-:R-:W-:Y:S08]  /*7410*/  HMMA.16816.F32 R36, R196.reuse, R168, R36 ;  /* 0x000000a8c424723c */ /* 0x050ff00000001824 */
[C---:B------:R-:W-:Y:S01]  /*7420*/  HMMA.16816.F32 R40, R196.reuse, R170, R40 ;  /* 0x000000aac428723c */ /* 0x040fe20000001828 */
[----:B------:R-:W4:Y:S07]  /*7430*/  LDSM.16.M88.4 R168, [R229+0x10900] ;  /* 0x01090000e5a8783b */ /* 0x000f2e0000000200 */
[C---:B--2---:R-:W-:Y:S08]  /*7440*/  HMMA.16816.F32 R44, R196.reuse, R172, R44 ;  /* 0x000000acc42c723c */ /* 0x044ff0000000182c */
[----:B------:R-:W-:Y:S01]  /*7450*/  HMMA.16816.F32 R48, R196, R174, R48 ;  /* 0x000000aec430723c */ /* 0x000fe20000001830 */
[----:B------:R-:W2:Y:S07]  /*7460*/  LDSM.16.M88.4 R172, [R229+0x11100] ;  /* 0x01110000e5ac783b */ /* 0x000eae0000000200 */
[C---:B-1----:R-:W-:Y:S08]  /*7470*/  HMMA.16816.F32 R4, R200.reuse, R160, R4 ;  /* 0x000000a0c804723c */ /* 0x042ff00000001804 */
[C---:B------:R-:W-:Y:S01]  /*7480*/  HMMA.16816.F32 R8, R200.reuse, R162, R8 ;  /* 0x000000a2c808723c */ /* 0x040fe20000001808 */
[----:B------:R-:W1:Y:S07]  /*7490*/  LDSM.16.M88.4 R160, [R229+0x11900] ;  /* 0x01190000e5a0783b */ /* 0x000e6e0000000200 */
[C---:B------:R-:W-:Y:S08]  /*74a0*/  HMMA.16816.F32 R12, R200.reuse, R176, R12 ;  /* 0x000000b0c80c723c */ /* 0x040ff0000000180c */
        /* <DEDUP_REMOVED lines=9> */
[C---:B------:R-:W-:Y:S01]  /*7540*/  HMMA.16816.F32 R40, R200.reuse, R174, R40 ;  /* 0x000000aec828723c */ /* 0x040fe20000001828 */
[----:B------:R-:W2:Y:S07]  /*7550*/  LDSM.16.M88.4 R172, [R226+0x4800] ;  /* 0x00480000e2ac783b */ /* 0x000eae0000000200 */
[C---:B-1----:R-:W-:Y:S08]  /*7560*/  HMMA.16816.F32 R44, R200.reuse, R160, R44 ;  /* 0x000000a0c82c723c */ /* 0x042ff0000000182c */
[----:B------:R-:W-:Y:S01]  /*7570*/  HMMA.16816.F32 R48, R200, R162, R48 ;  /* 0x000000a2c830723c */ /* 0x000fe20000001830 */
[----:B------:R-:W1:Y:S07]  /*7580*/  LDSM.16.M88.4 R160, [R226+0x5000] ;  /* 0x00500000e2a0783b */ /* 0x000e6e0000000200 */
[C---:B------:R-:W-:Y:S08]  /*7590*/  HMMA.16816.F32 R4, R204.reuse, R176, R4 ;  /* 0x000000b0cc04723c */ /* 0x040ff00000001804 */
[C---:B------:R-:W-:Y:S01]  /*75a0*/  HMMA.16816.F32 R8, R204.reuse, R178, R8 ;  /* 0x000000b2cc08723c */ /* 0x040fe20000001808 */
[----:B------:R-:W-:Y:S07]  /*75b0*/  LDSM.16.M88.4 R176, [R135+0x12100] ;  /* 0x0121000087b0783b */ /* 0x000fee0000000200 */
        /* <DEDUP_REMOVED lines=10> */
[C---:B------:R-:W-:Y:S01]  /*7660*/  HMMA.16816.F32 R40, R204.reuse, R162, R40 ;  /* 0x000000a2cc28723c */ /* 0x040fe20000001828 */
[----:B------:R-:W1:Y:S07]  /*7670*/  LDSM.16.M88.4 R160, [R135+0x13900] ;  /* 0x0139000087a0783b */ /* 0x000e6e0000000200 */
[C---:B---3--:R-:W-:Y:S08]  /*7680*/  HMMA.16816.F32 R44, R204.reuse, R164, R44 ;  /* 0x000000a4cc2c723c */ /* 0x048ff0000000182c */
[----:B------:R-:W-:Y:S01]  /*7690*/  HMMA.16816.F32 R48, R204, R166, R48 ;  /* 0x000000a6cc30723c */ /* 0x000fe20000001830 */
[----:B------:R-:W3:Y:S07]  /*76a0*/  LDSM.16.M88.4 R164, [R135+0x14100] ;  /* 0x0141000087a4783b */ /* 0x000eee0000000200 */
[C---:B------:R-:W-:Y:S08]  /*76b0*/  HMMA.16816.F32 R4, R208.reuse, R176, R4 ;  /* 0x000000b0d004723c */ /* 0x040ff00000001804 */
[C---:B------:R-:W-:Y:S01]  /*76c0*/  HMMA.16816.F32 R8, R208.reuse, R178, R8 ;  /* 0x000000b2d008723c */ /* 0x040fe20000001808 */
[----:B------:R-:W3:Y:S07]  /*76d0*/  LDSM.16.M88.4 R176, [R135+0x14900] ;  /* 0x0149000087b0783b */ /* 0x000eee0000000200 */
[C---:B----4-:R-:W-:Y:S08]  /*76e0*/  HMMA.16816.F32 R12, R208.reuse, R168, R12 ;  /* 0x000000a8d00c723c */ /* 0x050ff0000000180c */
[C---:B------:R-:W-:Y:S01]  /*76f0*/  HMMA.16816.F32 R16, R208.reuse, R170, R16 ;  /* 0x000000aad010723c */ /* 0x040fe20000001810 */
[----:B------:R-:W4:Y:S07]  /*7700*/  LDSM.16.M88.4 R168, [R236] ;  /* 0x00000000eca8783b */ /* 0x000f2e0000000200 */
[C---:B--2---:R-:W-:Y:S08]  /*7710*/  HMMA.16816.F32 R20, R208.reuse, R172, R20 ;  /* 0x000000acd014723c */ /* 0x044ff00000001814 */
        /* <DEDUP_REMOVED lines=8> */
[C---:B------:R-:W-:Y:S08]  /*77a0*/  HMMA.16816.F32 R44, R208.reuse, R176, R44 ;  /* 0x000000b0d02c723c */ /* 0x040ff0000000182c */
[----:B------:R-:W-:Y:S01]  /*77b0*/  HMMA.16816.F32 R48, R208, R178, R48 ;  /* 0x000000b2d030723c */ /* 0x000fe20000001830 */
[----:B------:R-:W-:Y:S07]  /*77c0*/  LDSM.16.M88.4 R176, [R231] ;  /* 0x00000000e7b0783b */ /* 0x000fee0000000200 */
[C---:B----4-:R-:W-:Y:S08]  /*77d0*/  HMMA.16816.F32 R4, R212.reuse, R168, R4 ;  /* 0x000000a8d404723c */ /* 0x050ff00000001804 */
[C---:B------:R-:W-:Y:S01]  /*77e0*/  HMMA.16816.F32 R8, R212.reuse, R170, R8 ;  /* 0x000000aad408723c */ /* 0x040fe20000001808 */
[----:B------:R-:W4:Y:S07]  /*77f0*/  LDSM.16.M88.4 R168, [R232] ;  /* 0x00000000e8a8783b */ /* 0x000f2e0000000200 */
[C---:B--2---:R-:W-:Y:S08]  /*7800*/  HMMA.16816.F32 R12, R212.reuse, R172, R12 ;  /* 0x000000acd40c723c */ /* 0x044ff0000000180c */
[C---:B------:R-:W-:Y:S01]  /*7810*/  HMMA.16816.F32 R16, R212.reuse, R174, R16 ;  /* 0x000000aed410723c */ /* 0x040fe20000001810 */
[----:B------:R-:W2:Y:S07]  /*7820*/  LDSM.16.M88.4 R172, [R229+0x12100] ;  /* 0x01210000e5ac783b */ /* 0x000eae0000000200 */
        /* <DEDUP_REMOVED lines=10> */
[----:B------:R-:W-:Y:S01]  /*78d0*/  HMMA.16816.F32 R48, R212, R178, R48 ;  /* 0x000000b2d430723c */ /* 0x000fe20000001830 */
        /* <DEDUP_REMOVED lines=14> */
[C---:B------:R-:W-:Y:S08]  /*79c0*/  HMMA.16816.F32 R40, R216.reuse, R178, R40 ;  /* 0x000000b2d828723c */ /* 0x040ff00000001828 */
[C---:B--2---:R-:W-:Y:S08]  /*79d0*/  HMMA.16816.F32 R44, R216.reuse, R172, R44 ;  /* 0x000000acd82c723c */ /* 0x044ff0000000182c */
[----:B------:R-:W-:Y:S01]  /*79e0*/  HMMA.16816.F32 R48, R216, R174, R48 ;  /* 0x000000aed830723c */ /* 0x000fe20000001830 */
[----:B------:R-:W2:Y:S07]  /*79f0*/  LDSM.16.M88.4 R172, [R226+0x7800] ;  /* 0x00780000e2ac783b */ /* 0x000eae0000000200 */
[C---:B-1----:R-:W-:Y:S08]  /*7a00*/  HMMA.16816.F32 R4, R220.reuse, R160, R4 ;  /* 0x000000a0dc04723c */ /* 0x042ff00000001804 */
[C---:B------:R-:W-:Y:S01]  /*7a10*/  HMMA.16816.F32 R8, R220.reuse, R162, R8 ;  /* 0x000000a2dc08723c */ /* 0x040fe20000001808 */
[----:B------:R-:W1:Y:S07]  /*7a20*/  LDSM.16.M88.4 R160, [R226+0x8000] ;  /* 0x00800000e2a0783b */ /* 0x000e6e0000000200 */
[C---:B---3--:R-:W-:Y:S08]  /*7a30*/  HMMA.16816.F32 R12, R220.reuse, R164, R12 ;  /* 0x000000a4dc0c723c */ /* 0x048ff0000000180c */
[C---:B------:R-:W-:Y:S01]  /*7a40*/  HMMA.16816.F32 R16, R220.reuse, R166, R16 ;  /* 0x000000a6dc10723c */ /* 0x040fe20000001810 */
[----:B------:R-:W3:Y:S01]  /*7a50*/  LDSM.16.M88.4 R164, [R226+0x8800] ;  /* 0x00880000e2a4783b */ /* 0x000ee20000000200 */
[----:B------:R-:W-:Y:S04]  /*7a60*/  DEPBAR.LE SB0, 0x0 ;  /* 0x000080000000791a */ /* 0x000fe80000000000 */
[----:B------:R-:W-:Y:S02]  /*7a70*/  FMNMX.FTZ R0, R4, R133, !PT ;  /* 0x0000008504007209 */ /* 0x000fe40007810000 */
[C---:B----4-:R-:W-:Y:S01]  /*7a80*/  HMMA.16816.F32 R20, R220.reuse, R168, R20 ;  /* 0x000000a8dc14723c */ /* 0x050fe20000001814 */
[----:B------:R-:W-:Y:S04]  /*7a90*/  BAR.SYNC.DEFER_BLOCKING 0x0 ;  /* 0x0000000000007b1d */ /* 0x000fe80000010000 */
[----:B------:R-:W-:Y:S02]  /*7aa0*/  FMNMX.FTZ R0, R5, R0, !PT ;  /* 0x0000000005007209 */ /* 0x000fe40007810000 */
[----:B------:R-:W-:Y:S01]  /*7ab0*/  FMNMX.FTZ R2, R6, R134, !PT ;  /* 0x0000008606027209 */ /* 0x000fe20007810000 */
[C---:B------:R-:W-:Y:S04]  /*7ac0*/  HMMA.16816.F32 R24, R220.reuse, R170, R24 ;  /* 0x000000aadc18723c */ /* 0x040fe80000001818 */
[----:B------:R-:W-:Y:S02]  /*7ad0*/  FMNMX.FTZ R0, R8, R0, !PT ;  /* 0x0000000008007209 */ /* 0x000fe40007810000 */
[----:B------:R-:W-:Y:S02]  /*7ae0*/  FMNMX.FTZ R2, R7, R2, !PT ;  /* 0x0000000207027209 */ /* 0x000fe40007810000 */
[C---:B--2---:R-:W-:Y:S04]  /*7af0*/  HMMA.16816.F32 R28, R220.reuse, R172, R28 ;  /* 0x000000acdc1c723c */ /* 0x044fe8000000181c */
[----:B------:R-:W-:Y:S02]  /*7b00*/  FMNMX.FTZ R0, R9, R0, !PT ;  /* 0x0000000009007209 */ /* 0x000fe40007810000 */
[----:B------:R-:W-:Y:S02]  /*7b10*/  FMNMX.FTZ R2, R10, R2, !PT ;  /* 0x000000020a027209 */ /* 0x000fe40007810000 */
[C---:B------:R-:W-:Y:S04]  /*7b20*/  HMMA.16816.F32 R32, R220.reuse, R174, R32 ;  /* 0x000000aedc20723c */ /* 0x040fe80000001820 */
[----:B------:R-:W-:Y:S02]  /*7b30*/  FMNMX.FTZ R0, R12, R0, !PT ;  /* 0x000000000c007209 */ /* 0x000fe40007810000 */
[----:B------:R-:W-:Y:S02]  /*7b40*/  FMNMX.FTZ R2, R11, R2, !PT ;  /* 0x000000020b027209 */ /* 0x000fe40007810000 */
[C---:B-1----:R-:W-:Y:S04]  /*7b50*/  HMMA.16816.F32 R36, R220.reuse, R160, R36 ;  /* 0x000000a0dc24723c */ /* 0x042fe80000001824 */
[----:B------:R-:W-:Y:S02]  /*7b60*/  FMNMX.FTZ R0, R13, R0, !PT ;  /* 0x000000000d007209 */ /* 0x000fe40007810000 */
[----:B------:R-:W-:Y:S02]  /*7b70*/  FMNMX.FTZ R2, R14, R2, !PT ;  /* 0x000000020e027209 */ /* 0x000fe40007810000 */
[C---:B------:R-:W-:Y:S04]  /*7b80*/  HMMA.16816.F32 R40, R220.reuse, R162, R40 ;  /* 0x000000a2dc28723c */ /* 0x040fe80000001828 */
[----:B------:R-:W-:Y:S02]  /*7b90*/  FMNMX.FTZ R0, R16, R0, !PT ;  /* 0x0000000010007209 */ /* 0x000fe40007810000 */
[----:B------:R-:W-:Y:S01]  /*7ba0*/  FMNMX.FTZ R2, R15, R2, !PT ;  /* 0x000000020f027209 */ /* 0x000fe20007810000 */
[----:B------:R-:W-:Y:S01]  /*7bb0*/  @P0 IMAD.WIDE.U32 R162, R249, c[0x0][0x1e0], RZ ;  /* 0x00007800f9a20a25 */ /* 0x000fe200078e00ff */
[C---:B---3--:R-:W-:Y:S04]  /*7bc0*/  HMMA.16816.F32 R44, R220.reuse, R164, R44 ;  /* 0x000000a4dc2c723c */ /* 0x048fe8000000182c */
[----:B------:R-:W-:Y:S02]  /*7bd0*/  FMNMX.FTZ R0, R17, R0, !PT ;  /* 0x0000000011007209 */ /* 0x000fe40007810000 */
[----:B------:R-:W-:Y:S02]  /*7be0*/  FMNMX.FTZ R2, R18, R2, !PT ;  /* 0x0000000212027209 */ /* 0x000fe40007810000 */
[----:B------:R-:W-:Y:S04]  /*7bf0*/  HMMA.16816.F32 R48, R220, R166, R48 ;  /* 0x000000a6dc30723c */ /* 0x000fe80000001830 */
[----:B------:R-:W-:Y:S02]  /*7c00*/  FMNMX.FTZ R0, R20, R0, !PT ;  /* 0x0000000014007209 */ /* 0x000fe40007810000 */
[----:B------:R-:W-:Y:S02]  /*7c10*/  FMNMX.FTZ R2, R19, R2, !PT ;  /* 0x0000000213027209 */ /* 0x000fe40007810000 */
[----:B------:R-:W-:Y:S04]  /*7c20*/  FMNMX.FTZ R0, R21, R0, !PT ;  /* 0x0000000015007209 */ /* 0x000fe80007810000 */
[----:B------:R-:W-:Y:S02]  /*7c30*/  FMNMX.FTZ R0, R24, R0, !PT ;  /* 0x0000000018007209 */ /* 0x000fe40007810000 */
        /* <DEDUP_REMOVED lines=27> */
[----:B------:R-:W-:Y:S01]  /*7df0*/  @P0 MOV R161, R181 ;  /* 0x000000b500a10202 */ /* 0x000fe20000000f00 */
[----:B------:R-:W1:Y:S01]  /*7e00*/  SHFL.BFLY PT, R3, R132, 0x2, 0x1f ;  /* 0x0c401f0084037f89 */ /* 0x000e6200000e0000 */
[----:B------:R-:W-:Y:S04]  /*7e10*/  FMNMX.FTZ R0, R50, R0, !PT ;  /* 0x0000000032007209 */ /* 0x000fe80007810000 */
[----:B------:R-:W-:Y:S05]  /*7e20*/  FMNMX.FTZ R0, R51, R0, !PT ;  /* 0x0000000033007209 */ /* 0x000fea0007810000 */
[----:B------:R-:W2:Y:S01]  /*7e30*/  SHFL.BFLY PT, R2, R0, 0x2, 0x1f ;  /* 0x0c401f0000027f89 */ /* 0x000ea200000e0000 */
[----:B-1----:R-:W-:Y:S07]  /*7e40*/  FMNMX.FTZ R132, R132, R3, !PT ;  /* 0x0000000384847209 */ /* 0x002fee0007810000 */
[----:B------:R-:W1:Y:S01]  /*7e50*/  SHFL.BFLY PT, R160, R132, 0x1, 0x1f ;  /* 0x0c201f0084a07f89 */ /* 0x000e6200000e0000 */
[----:B--2---:R-:W-:Y:S07]  /*7e60*/  FMNMX.FTZ R0, R0, R2, !PT ;  /* 0x0000000200007209 */ /* 0x004fee0007810000 */
[----:B------:R-:W2:Y:S01]  /*7e70*/  SHFL.BFLY PT, R3, R0, 0x1, 0x1f ;  /* 0x0c201f0000037f89 */ /* 0x000ea200000e0000 */
[----:B-1----:R-:W-:Y:S02]  /*7e80*/  FMNMX.FTZ R132, R132, R160, !PT ;  /* 0x000000a084847209 */ /* 0x002fe40007810000 */
[----:B------:R-:W-:Y:S02]  /*7e90*/  @P0 MOV R160, R250 ;  /* 0x000000fa00a00202 */ /* 0x000fe40000000f00 */
[----:B------:R-:W-:Y:S01]  /*7ea0*/  MOV R250, c[0x0][0x1e0] ;  /* 0x0000780000fa7a02 */ /* 0x000fe20000000f00 */
[C---:B------:R-:W-:Y:S02]  /*7eb0*/  FMUL.FTZ R172, R132.reuse, c[0x0][0x2d0] ;  /* 0x0000b40084ac7a20 */ /* 0x040fe40000410000 */
[----:B------:R-:W-:Y:S01]  /*7ec0*/  FADD.FTZ R2, -R132, R133 ;  /* 0x0000008584027221 */ /* 0x000fe20000010100 */
[----:B------:R-:W-:Y:S01]  /*7ed0*/  @P0 SHF.R.S32.HI R133, RZ, 0x1f, R249 ;  /* 0x0000001fff850819 */ /* 0x000fe200000114f9 */
[--C-:B------:R-:W-:Y:S01]  /*7ee0*/  FFMA.FTZ R4, R4, c[0x0][0x2d0], -R172.reuse ;  /* 0x0000b40004047a23 */ /* 0x100fe200000108ac */
[----:B--2---:R-:W-:Y:S01]  /*7ef0*/  FMNMX.FTZ R3, R0, R3, !PT ;  /* 0x0000000300037209 */ /* 0x004fe20007810000 */
[----:B------:R-:W-:Y:S02]  /*7f00*/  FMUL.FTZ R0, R2, c[0x0][0x2d0] ;  /* 0x0000b40002007a20 */ /* 0x000fe40000410000 */
[----:B------:R1:W-:Y:S01]  /*7f10*/  MUFU.EX2 R251, R4 ;  /* 0x0000000400fb7308 */ /* 0x0003e20000000800 */
[----:B------:R-:W-:Y:S02]  /*7f20*/  FFMA.FTZ R5, R5, c[0x0][0x2d0], -R172 ;  /* 0x0000b40005057a23 */ /* 0x000fe400000108ac */
[----:B------:R-:W-:Y:S02]  /*7f30*/  @P0 IMAD R133, R133, c[0x0][0x1e0], RZ ;  /* 0x0000780085850a24 */ /* 0x000fe400078e02ff */
[----:B------:R-:W-:Y:S04]  /*7f40*/  @P0 IMAD.WIDE.U32 R160, R162, 0x60, R160 ;  /* 0x00000060a2a00825 */ /* 0x000fe800078e00a0 */
[----:B------:R-:W-:Y:S01]  /*7f50*/  @P0 IMAD R133, R249, c[0x0][0x1e4], R133 ;  /* 0x00007900f9850a24 */ /* 0x000fe200078e0285 */
[----:B------:R2:W3:Y:S01]  /*7f60*/  MUFU.EX2 R2, R0 ;  /* 0x0000000000027308 */ /* 0x0004e20000000800 */
[--C-:B------:R-:W-:Y:S02]  /*7f70*/  FFMA.FTZ R8, R8, c[0x0][0x2d0], -R172.reuse ;  /* 0x0000b40008087a23 */ /* 0x100fe400000108ac */
[--C-:B------:R-:W-:Y:S01]  /*7f80*/  FFMA.FTZ R9, R9, c[0x0][0x2d0], -R172.reuse ;  /* 0x0000b40009097a23 */ /* 0x100fe200000108ac */
[----:B------:R-:W-:Y:S01]  /*7f90*/  @P0 IADD3 R133, R163, R133, RZ ;  /* 0x00000085a3850210 */ /* 0x000fe20007ffe0ff */
[--C-:B------:R-:W-:Y:S02]  /*7fa0*/  FFMA.FTZ R24, R24, c[0x0][0x2d0], -R172.reuse ;  /* 0x0000b40018187a23 */ /* 0x100fe400000108ac */
[--C-:B------:R-:W-:Y:S02]  /*7fb0*/  FFMA.FTZ R25, R25, c[0x0][0x2d0], -R172.reuse ;  /* 0x0000b40019197a23 */ /* 0x100fe400000108ac */
[--C-:B------:R-:W-:Y:S01]  /*7fc0*/  FFMA.FTZ R28, R28, c[0x0][0x2d0], -R172.reuse ;  /* 0x0000b4001c1c7a23 */ /* 0x100fe200000108ac */
[----:B------:R4:W-:Y:S01]  /*7fd0*/  MUFU.EX2 R177, R5 ;  /* 0x0000000500b17308 */ /* 0x0009e20000000800 */
[--C-:B------:R-:W-:Y:S02]  /*7fe0*/  FFMA.FTZ R29, R29, c[0x0][0x2d0], -R172.reuse ;  /* 0x0000b4001d1d7a23 */ /* 0x100fe400000108ac */
[--C-:B------:R-:W-:Y:S02]  /*7ff0*/  FFMA.FTZ R32, R32, c[0x0][0x2d0], -R172.reuse ;  /* 0x0000b40020207a23 */ /* 0x100fe400000108ac */
[----:B-1----:R-:W-:Y:S02]  /*8000*/  @P0 IMAD R4, R133, 0x60, RZ ;  /* 0x0000006085040824 */ /* 0x002fe400078e02ff */
[----:B------:R-:W-:Y:S02]  /*8010*/  FMUL.FTZ R133, R3, c[0x0][0x2d0] ;  /* 0x0000b40003857a20 */ /* 0x000fe40000410000 */
[----:B------:R-:W-:Y:S01]  /*8020*/  FFMA.FTZ R33, R33, c[0x0][0x2d0], -R172 ;  /* 0x0000b40021217a23 */ /* 0x000fe200000108ac */
[----:B------:R-:W-:Y:S01]  /*8030*/  @P0 IADD3 R4, R161, R4, RZ ;  /* 0x00000004a1040210 */ /* 0x000fe20007ffe0ff */
[----:B------:R1:W-:Y:S01]  /*8040*/  MUFU.EX2 R178, R8 ;  /* 0x0000000800b27308 */ /* 0x0003e20000000800 */
[--C-:B------:R-:W-:Y:S01]  /*8050*/  FFMA.FTZ R6, R6, c[0x0][0x2d0], -R133.reuse ;  /* 0x0000b40006067a23 */ /* 0x100fe20000010885 */
[----:B------:R-:W-:Y:S01]  /*8060*/  @P0 SHF.L.U64.HI R161, R250, 0x6, R252 ;  /* 0x00000006faa10819 */ /* 0x000fe200000102fc */
[----:B--2---:R-:W-:Y:S01]  /*8070*/  FADD.FTZ R0, -R3, R134 ;  /* 0x0000008603007221 */ /* 0x004fe20000010100 */
[----:B------:R-:W-:Y:S01]  /*8080*/  @P0 SHF.L.U32 R134, R160, 0x1, RZ ;  /* 0x00000001a0860819 */ /* 0x000fe200000006ff */
[--C-:B------:R-:W-:Y:S01]  /*8090*/  FFMA.FTZ R10, R10, c[0x0][0x2d0], -R133.reuse ;  /* 0x0000b4000a0a7a23 */ /* 0x100fe20000010885 */
[----:B------:R-:W-:Y:S01]  /*80a0*/  @P0 SHF.L.U64.HI R160, R160, 0x1, R4 ;  /* 0x00000001a0a00819 */ /* 0x000fe20000010204 */
[----:B------:R-:W-:Y:S01]  /*80b0*/  FMUL.FTZ R0, R0, c[0x0][0x2d0] ;  /* 0x0000b40000007a20 */ /* 0x000fe20000410000 */
[C---:B------:R-:W-:Y:S01]  /*80c0*/  @P0 IADD3 R4, P1, R134.reuse, c[0x0][0x1c8], RZ ;  /* 0x0000720086040a10 */ /* 0x040fe20007f3e0ff */
[--C-:B------:R-:W-:Y:S01]  /*80d0*/  FFMA.FTZ R11, R11, c[0x0][0x2d0], -R133.reuse ;  /* 0x0000b4000b0b7a23 */ /* 0x100fe20000010885 */
[----:B------:R2:W-:Y:S01]  /*80e0*/  MUFU.EX2 R179, R9 ;  /* 0x0000000900b37308 */ /* 0x0005e20000000800 */
[----:B------:R-:W-:Y:S01]  /*80f0*/  @P0 IADD3 R162, P2, R134, 0x80, RZ ;  /* 0x0000008086a20810 */ /* 0x000fe20007f5e0ff */
[----:B---3--:R-:W-:Y:S01]  /*8100*/  FMUL.FTZ R52, R2, R52 ;  /* 0x0000003402347220 */ /* 0x008fe20000410000 */
[----:B----4-:R-:W-:Y:S01]  /*8110*/  @P0 IADD3.X R5, R160, c[0x0][0x1cc], RZ, P1, !PT ;  /* 0x00007300a0050a10 */ /* 0x010fe20000ffe4ff */
[----:B------:R-:W-:Y:S01]  /*8120*/  FMUL.FTZ R53, R2, R53 ;  /* 0x0000003502357220 */ /* 0x000fe20000410000 */
[----:B------:R-:W-:Y:S01]  /*8130*/  @P0 IADD3 R162, P1, R162, c[0x0][0x1c8], RZ ;  /* 0x00007200a2a20a10 */ /* 0x000fe20007f3e0ff */
[C---:B------:R-:W-:Y:S02]  /*8140*/  FMUL.FTZ R56, R2.reuse, R56 ;  /* 0x0000003802387220 */ /* 0x040fe40000410000 */
[----:B------:R3:W-:Y:S01]  /*8150*/  @P0 LDGSTS.E.BYPASS.LTC128B.128 [R248+0xc100], [R4.64], !P6 ;  /* 0x0c10000004f80fae */ /* 0x0007e2000f101d48 */
[--C-:B------:R-:W-:Y:S01]  /*8160*/  @P0 IADD3.X R163, RZ, c[0x0][0x1cc], R160.reuse, P1, P2 ;  /* 0x00007300ffa30a10 */ /* 0x100fe20000fe44a0 */
[----:B------:R4:W-:Y:S01]  /*8170*/  MUFU.EX2 R173, R6 ;  /* 0x0000000600ad7308 */ /* 0x0009e20000000800 */
[C---:B------:R-:W-:Y:S02]  /*8180*/  FMUL.FTZ R57, R2.reuse, R57 ;  /* 0x0000003902397220 */ /* 0x040fe40000410000 */
[----:B------:R-:W-:Y:S01]  /*8190*/  FMUL.FTZ R60, R2, R60 ;  /* 0x0000003c023c7220 */ /* 0x000fe20000410000 */
[----:B-1----:R-:W-:Y:S01]  /*81a0*/  @P0 IADD3 R8, P3, R134, 0x100, RZ ;  /* 0x0000010086080810 */ /* 0x002fe20007f7e0ff */
[----:B------:R-:W-:Y:S01]  /*81b0*/  FMUL.FTZ R61, R2, R61 ;  /* 0x0000003d023d7220 */ /* 0x000fe20000410000 */
[----:B------:R1:W-:Y:S01]  /*81c0*/  @P0 LDGSTS.E.BYPASS.LTC128B.128 [R248+0xf100], [R162.64], !P5 ;  /* 0x0f100000a2f80fae */ /* 0x0003e2000e901d48 */
[----:B------:R-:W-:Y:S01]  /*81d0*/  @P0 SHF.L.U32 R134, R250, 0x6, RZ ;  /* 0x00000006fa860819 */ /* 0x000fe200000006ff */
[----:B------:R-:W-:Y:S01]  /*81e0*/  FMUL.FTZ R64, R2, R64 ;  /* 0x0000004002407220 */ /* 0x000fe20000410000 */
[----:B------:R-:W-:Y:S01]  /*81f0*/  @P0 IADD3 R8, P2, R8, c[0x0][0x1c8], RZ ;  /* 0x0000720008080a10 */ /* 0x000fe20007f5e0ff */
[----:B------:R-:W1:Y:S01]  /*8200*/  MUFU.EX2 R0, R0 ;  /* 0x0000000000007308 */ /* 0x000e620000000800 */
[C---:B------:R-:W-:Y:S02]  /*8210*/  FMUL.FTZ R65, R2.reuse, R65 ;  /* 0x0000004102417220 */ /* 0x040fe40000410000 */
[C---:B------:R-:W-:Y:S01]  /*8220*/  FMUL.FTZ R68, R2.reuse, R68 ;  /* 0x0000004402447220 */ /* 0x040fe20000410000 */
[----:B--2---:R-:W-:Y:S01]  /*8230*/  @P0 IADD3.X R9, RZ, c[0x0][0x1cc], R160, P2, P3 ;  /* 0x00007300ff090a10 */ /* 0x004fe200017e64a0 */
[C---:B------:R-:W-:Y:S02]  /*8240*/  FMUL.FTZ R69, R2.reuse, R69 ;  /* 0x0000004502457220 */ /* 0x040fe40000410000 */
[C---:B------:R-:W-:Y:S02]  /*8250*/  FMUL.FTZ R72, R2.reuse, R72 ;  /* 0x0000004802487220 */ /* 0x040fe40000410000 */
[----:B------:R2:W-:Y:S01]  /*8260*/  @P0 LDGSTS.E.BYPASS.LTC128B.128 [R248+0x12100], [R8.64], !P4 ;  /* 0x1210000008f80fae */ /* 0x0005e2000e101d48 */
[----:B------:R2:W-:Y:S01]  /*8270*/  MUFU.EX2 R175, R10 ;  /* 0x0000000a00af7308 */ /* 0x0005e20000000800 */
[C---:B------:R-:W-:Y:S02]  /*8280*/  FMUL.FTZ R73, R2.reuse, R73 ;  /* 0x0000004902497220 */ /* 0x040fe40000410000 */
[----:B------:R-:W-:Y:S01]  /*8290*/  FMUL.FTZ R76, R2, R76 ;  /* 0x0000004c024c7220 */ /* 0x000fe20000410000 */
[----:B---3--:R-:W-:Y:S01]  /*82a0*/  @P0 IADD3 R4, P1, R4, R134, RZ ;  /* 0x0000008604040210 */ /* 0x008fe20007f3e0ff */
[C---:B------:R-:W-:Y:S02]  /*82b0*/  FMUL.FTZ R77, R2.reuse, R77 ;  /* 0x0000004d024d7220 */ /* 0x040fe40000410000 */
[----:B------:R-:W-:Y:S01]  /*82c0*/  FMUL.FTZ R80, R2, R80 ;  /* 0x0000005002507220 */ /* 0x000fe20000410000 */
[----:B------:R-:W-:Y:S02]  /*82d0*/  @P0 IADD3.X R5, R5, R161, RZ, P1, !PT ;  /* 0x000000a105050210 */ /* 0x000fe40000ffe4ff */
[----:B------:R3:W-:Y:S01]  /*82e0*/  MUFU.EX2 R174, R11 ;  /* 0x0000000b00ae7308 */ /* 0x0007e20000000800 */
[----:B----4-:R-:W-:Y:S01]  /*82f0*/  @P0 IADD3 R6, P2, R134, R4, RZ ;  /* 0x0000000486060210 */ /* 0x010fe20007f5e0ff */
[--C-:B------:R-:W-:Y:S01]  /*8300*/  FFMA.FTZ R134, R7, c[0x0][0x2d0], -R133.reuse ;  /* 0x0000b40007867a23 */ /* 0x100fe20000010885 */
[----:B------:R4:W-:Y:S02]  /*8310*/  @P0 LDGSTS.E.BYPASS.LTC128B.128 [R248+0xd100], [R4.64], !P6 ;  /* 0x0d10000004f80fae */ /* 0x0009e4000f101d48 */
[----:B------:R-:W-:Y:S01]  /*8320*/  @P0 IADD3.X R7, R161, R5, RZ, P2, !PT ;  /* 0x00000005a1070210 */ /* 0x000fe200017fe4ff */
[C---:B-1----:R-:W-:Y:S02]  /*8330*/  FMUL.FTZ R54, R0.reuse, R54 ;  /* 0x0000003600367220 */ /* 0x042fe40000410000 */
[C---:B------:R-:W-:Y:S02]  /*8340*/  FMUL.FTZ R55, R0.reuse, R55 ;  /* 0x0000003700377220 */ /* 0x040fe40000410000 */
[----:B------:R-:W1:Y:S01]  /*8350*/  MUFU.EX2 R176, R134 ;  /* 0x0000008600b07308 */ /* 0x000e620000000800 */
[C---:B------:R-:W-:Y:S01]  /*8360*/  FMUL.FTZ R58, R0.reuse, R58 ;  /* 0x0000003a003a7220 */ /* 0x040fe20000410000 */
[----:B------:R4:W-:Y:S01]  /*8370*/  @P0 LDGSTS.E.BYPASS.LTC128B.128 [R248+0x10100], [R4.64+0x80], !P5 ;  /* 0x1010008004f80fae */ /* 0x0009e2000e901d48 */
[C---:B------:R-:W-:Y:S02]  /*8380*/  FMUL.FTZ R59, R0.reuse, R59 ;  /* 0x0000003b003b7220 */ /* 0x040fe40000410000 */
[----:B--2---:R-:W-:Y:S02]  /*8390*/  FMUL.FTZ R10, R0, R142 ;  /* 0x0000008e000a7220 */ /* 0x004fe40000410000 */
[C---:B------:R-:W-:Y:S02]  /*83a0*/  FMUL.FTZ R8, R2.reuse, R140 ;  /* 0x0000008c02087220 */ /* 0x040fe40000410000 */
[----:B------:R-:W-:Y:S01]  /*83b0*/  FMUL.FTZ R9, R2, R141 ;  /* 0x0000008d02097220 */ /* 0x000fe20000410000 */
[----:B------:R4:W-:Y:S01]  /*83c0*/  @P0 LDGSTS.E.BYPASS.LTC128B.128 [R248+0x13100], [R4.64+0x100], !P4 ;  /* 0x1310010004f80fae */ /* 0x0009e2000e101d48 */
[C---:B------:R-:W-:Y:S01]  /*83d0*/  FMUL.FTZ R62, R0.reuse, R62 ;  /* 0x0000003e003e7220 */ /* 0x040fe20000410000 */
[----:B------:R-:W-:Y:S01]  /*83e0*/  MUFU.EX2 R183, R24 ;  /* 0x0000001800b77308 */ /* 0x000fe20000000800 */
[C---:B------:R-:W-:Y:S02]  /*83f0*/  FMUL.FTZ R63, R0.reuse, R63 ;  /* 0x0000003f003f7220 */ /* 0x040fe40000410000 */
[C---:B---3--:R-:W-:Y:S02]  /*8400*/  FMUL.FTZ R11, R0.reuse, R143 ;  /* 0x0000008f000b7220 */ /* 0x048fe40000410000 */
[C---:B------:R-:W-:Y:S01]  /*8410*/  FMUL.FTZ R66, R0.reuse, R66 ;  /* 0x0000004200427220 */ /* 0x040fe20000410000 */
[----:B------:R2:W-:Y:S01]  /*8420*/  @P0 LDGSTS.E.BYPASS.LTC128B.128 [R248+0xe100], [R6.64], !P6 ;  /* 0x0e10000006f80fae */ /* 0x0005e2000f101d48 */
[C---:B------:R-:W-:Y:S02]  /*8430*/  FMUL.FTZ R67, R0.reuse, R67 ;  /* 0x0000004300437220 */ /* 0x040fe40000410000 */
[C---:B------:R-:W-:Y:S02]  /*8440*/  FMUL.FTZ R70, R0.reuse, R70 ;  /* 0x0000004600467220 */ /* 0x040fe40000410000 */
[C---:B------:R-:W-:Y:S02]  /*8450*/  FMUL.FTZ R71, R0.reuse, R71 ;  /* 0x0000004700477220 */ /* 0x040fe40000410000 */
[C---:B------:R-:W-:Y:S01]  /*8460*/  FMUL.FTZ R74, R0.reuse, R74 ;  /* 0x0000004a004a7220 */ /* 0x040fe20000410000 */
[----:B------:R2:W-:Y:S01]  /*8470*/  @P0 LDGSTS.E.BYPASS.LTC128B.128 [R248+0x11100], [R6.64+0x80], !P5 ;  /* 0x1110008006f80fae */ /* 0x0005e2000e901d48 */
[C---:B------:R-:W-:Y:S02]  /*8480*/  FMUL.FTZ R75, R0.reuse, R75 ;  /* 0x0000004b004b7220 */ /* 0x040fe40000410000 */
[C---:B------:R-:W-:Y:S02]  /*8490*/  FMUL.FTZ R78, R0.reuse, R78 ;  /* 0x0000004e004e7220 */ /* 0x040fe40000410000 */
[----:B------:R-:W-:Y:S02]  /*84a0*/  FMUL.FTZ R79, R0, R79 ;  /* 0x0000004f004f7220 */ /* 0x000fe40000410000 */
[----:B------:R-:W-:Y:S01]  /*84b0*/  FMUL.FTZ R81, R2, R81 ;  /* 0x0000005102517220 */ /* 0x000fe20000410000 */
[----:B------:R2:W-:Y:S01]  /*84c0*/  @P0 LDGSTS.E.BYPASS.LTC128B.128 [R248+0x14100], [R6.64+0x100], !P4 ;  /* 0x1410010006f80fae */ /* 0x0005e2000e101d48 */
[----:B------:R-:W-:Y:S02]  /*84d0*/  FMUL.FTZ R82, R0, R82 ;  /* 0x0000005200527220 */ /* 0x000fe40000410000 */
[C---:B----4-:R-:W-:Y:S01]  /*84e0*/  FMUL.FTZ R4, R2.reuse, R136 ;  /* 0x0000008802047220 */ /* 0x050fe20000410000 */
[----:B------:R-:W-:Y:S01]  /*84f0*/  F2FP.PACK_AB R136, R177, R251 ;  /* 0x000000fbb188723e */ /* 0x000fe200000000ff */
[----:B------:R-:W-:Y:S01]  /*8500*/  FMUL.FTZ R5, R2, R137 ;  /* 0x0000008902057220 */ /* 0x000fe20000410000 */
[----:B-1----:R-:W-:Y:S01]  /*8510*/  F2FP.PACK_AB R137, R176, R173 ;  /* 0x000000adb089723e */ /* 0x002fe200000000ff */
[----:B------:R-:W-:Y:S01]  /*8520*/  FMUL.FTZ R83, R0, R83 ;  /* 0x0000005300537220 */ /* 0x000fe20000410000 */
[----:B------:R-:W1:Y:S01]  /*8530*/  LDSM.16.MT88.4 R160, [R224+0x100] ;  /* 0x00010000e0a0783b */ /* 0x000e620000004200 */
[--C-:B------:R-:W-:Y:S02]  /*8540*/  FFMA.FTZ R26, R26, c[0x0][0x2d0], -R133.reuse ;  /* 0x0000b4001a1a7a23 */ /* 0x100fe40000010885 */
[--C-:B------:R-:W-:Y:S02]  /*8550*/  FFMA.FTZ R27, R27, c[0x0][0x2d0], -R133.reuse ;  /* 0x0000b4001b1b7a23 */ /* 0x100fe40000010885 */
[--C-:B------:R-:W-:Y:S02]  /*8560*/  FFMA.FTZ R30, R30, c[0x0][0x2d0], -R133.reuse ;  /* 0x0000b4001e1e7a23 */ /* 0x100fe40000010885 */
[--C-:B------:R-:W-:Y:S01]  /*8570*/  FFMA.FTZ R31, R31, c[0x0][0x2d0], -R133.reuse ;  /* 0x0000b4001f1f7a23 */ /* 0x100fe20000010885 */
[----:B------:R-:W3:Y:S01]  /*8580*/  LDSM.16.MT88.4 R164, [R225+0x100] ;  /* 0x00010000e1a4783b */ /* 0x000ee20000004200 */
[--C-:B------:R-:W-:Y:S02]  /*8590*/  FFMA.FTZ R34, R34, c[0x0][0x2d0], -R133.reuse ;  /* 0x0000b40022227a23 */ /* 0x100fe40000010885 */
[--C-:B------:R-:W-:Y:S02]  /*85a0*/  FFMA.FTZ R35, R35, c[0x0][0x2d0], -R133.reuse ;  /* 0x0000b40023237a23 */ /* 0x100fe40000010885 */
[--C-:B------:R-:W-:Y:S02]  /*85b0*/  FFMA.FTZ R36, R36, c[0x0][0x2d0], -R172.reuse ;  /* 0x0000b40024247a23 */ /* 0x100fe400000108ac */
[--C-:B------:R-:W-:Y:S01]  /*85c0*/  FFMA.FTZ R37, R37, c[0x0][0x2d0], -R172.reuse ;  /* 0x0000b40025257a23 */ /* 0x100fe200000108ac */
[----:B------:R-:W4:Y:S01]  /*85d0*/  LDSM.16.MT88.4 R168, [R228+0x100] ;  /* 0x00010000e4a8783b */ /* 0x000f220000004200 */
[--C-:B------:R-:W-:Y:S02]  /*85e0*/  FFMA.FTZ R38, R38, c[0x0][0x2d0], -R133.reuse ;  /* 0x0000b40026267a23 */ /* 0x100fe40000010885 */
[C---:B--2---:R-:W-:Y:S01]  /*85f0*/  FMUL.FTZ R6, R0.reuse, R138 ;  /* 0x0000008a00067220 */ /* 0x044fe20000410000 */
[----:B------:R-:W-:Y:S01]  /*8600*/  F2FP.PACK_AB R138, R179, R178 ;  /* 0x000000b2b38a723e */ /* 0x000fe200000000ff */
[----:B------:R-:W-:Y:S01]  /*8610*/  FMUL.FTZ R7, R0, R139 ;  /* 0x0000008b00077220 */ /* 0x000fe20000410000 */
[----:B------:R-:W-:Y:S01]  /*8620*/  F2FP.PACK_AB R139, R174, R175 ;  /* 0x000000afae8b723e */ /* 0x000fe200000000ff */
[--C-:B------:R-:W-:Y:S01]  /*8630*/  FFMA.FTZ R39, R39, c[0x0][0x2d0], -R133.reuse ;  /* 0x0000b40027277a23 */ /* 0x100fe20000010885 */
[----:B------:R-:W2:Y:S01]  /*8640*/  LDSM.16.MT88.4 R140, [R227+0x100] ;  /* 0x00010000e38c783b */ /* 0x000ea20000004200 */
[--C-:B------:R-:W-:Y:S02]  /*8650*/  FFMA.FTZ R40, R40, c[0x0][0x2d0], -R172.reuse ;  /* 0x0000b40028287a23 */ /* 0x100fe400000108ac */
[--C-:B------:R-:W-:Y:S02]  /*8660*/  FFMA.FTZ R41, R41, c[0x0][0x2d0], -R172.reuse ;  /* 0x0000b40029297a23 */ /* 0x100fe400000108ac */
[--C-:B------:R-:W-:Y:S02]  /*8670*/  FFMA.FTZ R42, R42, c[0x0][0x2d0], -R133.reuse ;  /* 0x0000b4002a2a7a23 */ /* 0x100fe40000010885 */
[--C-:B------:R-:W-:Y:S01]  /*8680*/  FFMA.FTZ R43, R43, c[0x0][0x2d0], -R133.reuse ;  /* 0x0000b4002b2b7a23 */ /* 0x100fe20000010885 */
[----:B------:R-:W0:Y:S01]  /*8690*/  LDGDEPBAR ;  /* 0x00000000000079af */ /* 0x000e220000000000 */
[C---:B------:R-:W-:Y:S02]  /*86a0*/  FMUL.FTZ R84, R2.reuse, R84 ;  /* 0x0000005402547220 */ /* 0x040fe40000410000 */
[----:B------:R-:W-:Y:S02]  /*86b0*/  FMUL.FTZ R85, R2, R85 ;  /* 0x0000005502557220 */ /* 0x000fe40000410000 */
[C---:B------:R-:W-:Y:S02]  /*86c0*/  FMUL.FTZ R86, R0.reuse, R86 ;  /* 0x0000005600567220 */ /* 0x040fe40000410000 */
[----:B------:R-:W-:Y:S01]  /*86d0*/  FMUL.FTZ R87, R0, R87 ;  /* 0x0000005700577220 */ /* 0x000fe20000410000 */
[C---:B-1----:R-:W-:Y:S05]  /*86e0*/  HMMA.16816.F32 R4, R136.reuse, R160, R4 ;  /* 0x000000a08804723c */ /* 0x042fea0000001804 */
[C---:B------:R-:W-:Y:S02]  /*86f0*/  FMUL.FTZ R88, R2.reuse, R88 ;  /* 0x0000005802587220 */ /* 0x040fe40000410000 */
[----:B------:R-:W-:Y:S01]  /*8700*/  FMUL.FTZ R89, R2, R89 ;  /* 0x0000005902597220 */ /* 0x000fe20000410000 */
[C---:B------:R-:W-:Y:S01]  /*8710*/  HMMA.16816.F32 R8, R136.reuse, R162, R8 ;  /* 0x000000a28808723c */ /* 0x040fe20000001808 */
[----:B------:R-:W1:Y:S03]  /*8720*/  LDSM.16.MT88.4 R160, [R224+0x3100] ;  /* 0x00310000e0a0783b */ /* 0x000e660000004200 */
[C---:B------:R-:W-:Y:S02]  /*8730*/  FMUL.FTZ R90, R0.reuse, R90 ;  /* 0x0000005a005a7220 */ /* 0x040fe40000410000 */
[----:B------:R-:W-:Y:S02]  /*8740*/  FMUL.FTZ R91, R0, R91 ;  /* 0x0000005b005b7220 */ /* 0x000fe40000410000 */
[C---:B---3--:R-:W-:Y:S04]  /*8750*/  HMMA.16816.F32 R52, R136.reuse, R164, R52 ;  /* 0x000000a48834723c */ /* 0x048fe80000001834 */
[C---:B------:R-:W-:Y:S02]  /*8760*/  FMUL.FTZ R92, R2.reuse, R92 ;  /* 0x0000005c025c7220 */ /* 0x040fe40000410000 */
[----:B------:R-:W-:Y:S02]  /*8770*/  FMUL.FTZ R93, R2, R93 ;  /* 0x0000005d025d7220 */ /* 0x000fe40000410000 */
[C---:B------:R-:W-:Y:S01]  /*8780*/  HMMA.16816.F32 R56, R136.reuse, R166, R56 ;  /* 0x000000a68838723c */ /* 0x040fe20000001838 */
[----:B------:R-:W3:Y:S03]  /*8790*/  LDSM.16.MT88.4 R164, [R225+0x3100] ;  /* 0x00310000e1a4783b */ /* 0x000ee60000004200 */
[C---:B------:R-:W-:Y:S02]  /*87a0*/  FMUL.FTZ R94, R0.reuse, R94 ;  /* 0x0000005e005e7220 */ /* 0x040fe40000410000 */
[----:B------:R-:W-:Y:S02]  /*87b0*/  FMUL.FTZ R95, R0, R95 ;  /* 0x0000005f005f7220 */ /* 0x000fe40000410000 */
[C---:B----4-:R-:W-:Y:S04]  /*87c0*/  HMMA.16816.F32 R60, R136.reuse, R168, R60 ;  /* 0x000000a8883c723c */ /* 0x050fe8000000183c */
[C---:B------:R-:W-:Y:S02]  /*87d0*/  FMUL.FTZ R96, R2.reuse, R96 ;  /* 0x0000006002607220 */ /* 0x040fe40000410000 */
[----:B------:R-:W-:Y:S02]  /*87e0*/  FMUL.FTZ R97, R2, R97 ;  /* 0x0000006102617220 */ /* 0x000fe40000410000 */
[C---:B------:R-:W-:Y:S04]  /*87f0*/  HMMA.16816.F32 R64, R136.reuse, R170, R64 ;  /* 0x000000aa8840723c */ /* 0x040fe80000001840 */
[C---:B------:R-:W-:Y:S02]  /*8800*/  FMUL.FTZ R98, R0.reuse, R98 ;  /* 0x0000006200627220 */ /* 0x040fe40000410000 */
[----:B------:R-:W-:Y:S02]  /*8810*/  FMUL.FTZ R99, R0, R99 ;  /* 0x0000006300637220 */ /* 0x000fe40000410000 */
[C---:B--2---:R-:W-:Y:S04]  /*8820*/  HMMA.16816.F32 R68, R136.reuse, R140, R68 ;  /* 0x0000008c8844723c */ /* 0x044fe80000001844 */
[C---:B------:R-:W-:Y:S02]  /*8830*/  FMUL.FTZ R100, R2.reuse, R100 ;  /* 0x0000006402647220 */ /* 0x040fe40000410000 */
[----:B------:R-:W-:Y:S02]  /*8840*/  FMUL.FTZ R101, R2, R101 ;  /* 0x0000006502657220 */ /* 0x000fe40000410000 */
[C---:B------:R-:W-:Y:S01]  /*8850*/  HMMA.16816.F32 R72, R136.reuse, R142, R72 ;  /* 0x0000008e8848723c */ /* 0x040fe20000001848 */
[----:B------:R-:W2:Y:S03]  /*8860*/  LDSM.16.MT88.4 R140, [R228+0x3100] ;  /* 0x00310000e48c783b */ /* 0x000ea60000004200 */
[C---:B------:R-:W-:Y:S02]  /*8870*/  FMUL.FTZ R102, R0.reuse, R102 ;  /* 0x0000006600667220 */ /* 0x040fe40000410000 */
[----:B------:R-:W-:Y:S02]  /*8880*/  FMUL.FTZ R103, R0, R103 ;  /* 0x0000006700677220 */ /* 0x000fe40000410000 */
[C---:B-1----:R-:W-:Y:S04]  /*8890*/  HMMA.16816.F32 R76, R136.reuse, R160, R76 ;  /* 0x000000a0884c723c */ /* 0x042fe8000000184c */
[C---:B------:R-:W-:Y:S02]  /*88a0*/  FMUL.FTZ R104, R2.reuse, R104 ;  /* 0x0000006802687220 */ /* 0x040fe40000410000 */
[----:B------:R-:W-:Y:S02]  /*88b0*/  FMUL.FTZ R105, R2, R105 ;  /* 0x0000006902697220 */ /* 0x000fe40000410000 */
        /* <DEDUP_REMOVED lines=11> */
[--C-:B------:R-:W-:Y:S01]  /*8970*/  FFMA.FTZ R12, R12, c[0x0][0x2d0], -R172.reuse ;  /* 0x0000b4000c0c7a23 */ /* 0x100fe200000108ac */
[C---:B--2---:R-:W-:Y:S03]  /*8980*/  HMMA.16816.F32 R92, R136.reuse, R140, R92 ;  /* 0x0000008c885c723c */ /* 0x044fe6000000185c */
[--C-:B------:R-:W-:Y:S01]  /*8990*/  FFMA.FTZ R13, R13, c[0x0][0x2d0], -R172.reuse ;  /* 0x0000b4000d0d7a23 */ /* 0x100fe200000108ac */
[----:B------:R2:W-:Y:S01]  /*89a0*/  MUFU.EX2 R250, R12 ;  /* 0x0000000c00fa7308 */ /* 0x0005e20000000800 */
[--C-:B------:R-:W-:Y:S02]  /*89b0*/  FFMA.FTZ R14, R14, c[0x0][0x2d0], -R133.reuse ;  /* 0x0000b4000e0e7a23 */ /* 0x100fe40000010885 */
[--C-:B------:R-:W-:Y:S01]  /*89c0*/  FFMA.FTZ R15, R15, c[0x0][0x2d0], -R133.reuse ;  /* 0x0000b4000f0f7a23 */ /* 0x100fe20000010885 */
[C---:B------:R-:W-:Y:S01]  /*89d0*/  HMMA.16816.F32 R96, R136.reuse, R142, R96 ;  /* 0x0000008e8860723c */ /* 0x040fe20000001860 */
[----:B------:R-:W4:Y:S03]  /*89e0*/  LDSM.16.MT88.4 R140, [R225+0x6100] ;  /* 0x00610000e18c783b */ /* 0x000f260000004200 */
[C---:B------:R-:W-:Y:S02]  /*89f0*/  FMUL.FTZ R112, R2.reuse, R112 ;  /* 0x0000007002707220 */ /* 0x040fe40000410000 */
[----:B------:R3:W-:Y:S01]  /*8a00*/  MUFU.EX2 R134, R13 ;  /* 0x0000000d00867308 */ /* 0x0007e20000000800 */
[----:B------:R-:W-:Y:S01]  /*8a10*/  FMUL.FTZ R113, R2, R113 ;  /* 0x0000007102717220 */ /* 0x000fe20000410000 */
[C---:B-1----:R-:W-:Y:S04]  /*8a20*/  HMMA.16816.F32 R100, R136.reuse, R160, R100 ;  /* 0x000000a08864723c */ /* 0x042fe80000001864 */
[C---:B------:R-:W-:Y:S02]  /*8a30*/  FMUL.FTZ R114, R0.reuse, R114 ;  /* 0x0000007200727220 */ /* 0x040fe40000410000 */
[----:B------:R-:W-:Y:S02]  /*8a40*/  FMUL.FTZ R115, R0, R115 ;  /* 0x0000007300737220 */ /* 0x000fe40000410000 */
[C---:B------:R-:W-:Y:S01]  /*8a50*/  HMMA.16816.F32 R104, R136.reuse, R162, R104 ;  /* 0x000000a28868723c */ /* 0x040fe20000001868 */
[----:B------:R-:W1:Y:S01]  /*8a60*/  LDSM.16.MT88.4 R160, [R228+0x6100] ;  /* 0x00610000e4a0783b */ /* 0x000e620000004200 */
[----:B------:R1:W-:Y:S02]  /*8a70*/  MUFU.EX2 R171, R14 ;  /* 0x0000000e00ab7308 */ /* 0x0003e40000000800 */
[C---:B--2---:R-:W-:Y:S02]  /*8a80*/  FMUL.FTZ R12, R2.reuse, R144 ;  /* 0x00000090020c7220 */ /* 0x044fe40000410000 */
[C---:B------:R-:W-:Y:S02]  /*8a90*/  FMUL.FTZ R116, R2.reuse, R116 ;  /* 0x0000007402747220 */ /* 0x040fe40000410000 */
[C---:B---3--:R-:W-:Y:S04]  /*8aa0*/  HMMA.16816.F32 R108, R136.reuse, R164, R108 ;  /* 0x000000a4886c723c */ /* 0x048fe8000000186c */
[----:B------:R2:W-:Y:S01]  /*8ab0*/  MUFU.EX2 R170, R15 ;  /* 0x0000000f00aa7308 */ /* 0x0005e20000000800 */
[C---:B------:R-:W-:Y:S02]  /*8ac0*/  FMUL.FTZ R117, R2.reuse, R117 ;  /* 0x0000007502757220 */ /* 0x040fe40000410000 */
[----:B------:R-:W-:Y:S01]  /*8ad0*/  FMUL.FTZ R13, R2, R145 ;  /* 0x00000091020d7220 */ /* 0x000fe20000410000 */
[C---:B------:R-:W-:Y:S01]  /*8ae0*/  HMMA.16816.F32 R112, R136.reuse, R166, R112 ;  /* 0x000000a68870723c */ /* 0x040fe20000001870 */
[----:B------:R-:W3:Y:S03]  /*8af0*/  LDSM.16.MT88.4 R164, [R227+0x6100] ;  /* 0x00610000e3a4783b */ /* 0x000ee60000004200 */
[C---:B------:R-:W-:Y:S02]  /*8b00*/  FMUL.FTZ R118, R0.reuse, R118 ;  /* 0x0000007600767220 */ /* 0x040fe40000410000 */
[----:B------:R-:W-:Y:S02]  /*8b10*/  FMUL.FTZ R119, R0, R119 ;  /* 0x0000007700777220 */ /* 0x000fe40000410000 */
[--C-:B------:R-:W-:Y:S04]  /*8b20*/  FFMA.FTZ R16, R16, c[0x0][0x2d0], -R172.reuse ;  /* 0x0000b40010107a23 */ /* 0x100fe800000108ac */
[--C-:B------:R-:W-:Y:S01]  /*8b30*/  FFMA.FTZ R17, R17, c[0x0][0x2d0], -R172.reuse ;  /* 0x0000b40011117a23 */ /* 0x100fe200000108ac */
[C---:B----4-:R-:W-:Y:S01]  /*8b40*/  HMMA.16816.F32 R116, R136.reuse, R140, R116 ;  /* 0x0000008c8874723c */ /* 0x050fe20000001874 */
[----:B------:R4:W3:Y:S02]  /*8b50*/  MUFU.EX2 R180, R16 ;  /* 0x0000001000b47308 */ /* 0x0008e40000000800 */
[--C-:B------:R-:W-:Y:S02]  /*8b60*/  FFMA.FTZ R18, R18, c[0x0][0x2d0], -R133.reuse ;  /* 0x0000b40012127a23 */ /* 0x100fe40000010885 */
[--C-:B------:R-:W-:Y:S02]  /*8b70*/  FFMA.FTZ R19, R19, c[0x0][0x2d0], -R133.reuse ;  /* 0x0000b40013137a23 */ /* 0x100fe40000010885 */
[C---:B------:R-:W-:Y:S02]  /*8b80*/  FMUL.FTZ R120, R2.reuse, R120 ;  /* 0x0000007802787220 */ /* 0x040fe40000410000 */
[----:B------:R-:W-:Y:S02]  /*8b90*/  FMUL.FTZ R121, R2, R121 ;  /* 0x0000007902797220 */ /* 0x000fe40000410000 */
[----:B------:R3:W3:Y:S01]  /*8ba0*/  MUFU.EX2 R252, R17 ;  /* 0x0000001100fc7308 */ /* 0x0006e20000000800 */
[C---:B------:R-:W-:Y:S02]  /*8bb0*/  FMUL.FTZ R122, R0.reuse, R122 ;  /* 0x0000007a007a7220 */ /* 0x040fe40000410000 */
[C---:B------:R-:W-:Y:S02]  /*8bc0*/  FMUL.FTZ R123, R0.reuse, R123 ;  /* 0x0000007b007b7220 */ /* 0x040fe40000410000 */
[C---:B-1----:R-:W-:Y:S02]  /*8bd0*/  FMUL.FTZ R14, R0.reuse, R146 ;  /* 0x00000092000e7220 */ /* 0x042fe40000410000 */
[----:B--2---:R-:W-:Y:S02]  /*8be0*/  FMUL.FTZ R15, R0, R147 ;  /* 0x00000093000f7220 */ /* 0x004fe40000410000 */
[----:B------:R-:W-:Y:S01]  /*8bf0*/  LDSM.16.MT88.4 R144, [R225+0x900] ;  /* 0x00090000e190783b */ /* 0x000fe20000004200 */
[C---:B------:R-:W-:Y:S01]  /*8c00*/  HMMA.16816.F32 R120, R136.reuse, R142, R120 ;  /* 0x0000008e8878723c */ /* 0x040fe20000001878 */
[----:B------:R1:W-:Y:S02]  /*8c10*/  MUFU.EX2 R169, R18 ;  /* 0x0000001200a97308 */ /* 0x0003e40000000800 */
[C---:B------:R-:W-:Y:S02]  /*8c20*/  FMUL.FTZ R124, R2.reuse, R124 ;  /* 0x0000007c027c7220 */ /* 0x040fe40000410000 */
[C---:B----4-:R-:W-:Y:S02]  /*8c30*/  FMUL.FTZ R16, R2.reuse, R148 ;  /* 0x0000009402107220 */ /* 0x050fe40000410000 */
[----:B------:R-:W2:Y:S01]  /*8c40*/  LDSM.16.MT88.4 R140, [R224+0x900] ;  /* 0x00090000e08c783b */ /* 0x000ea20000004200 */
[C---:B------:R-:W-:Y:S03]  /*8c50*/  HMMA.16816.F32 R12, R136.reuse, R160, R12 ;  /* 0x000000a0880c723c */ /* 0x040fe6000000180c */
[----:B------:R4:W2:Y:S01]  /*8c60*/  MUFU.EX2 R168, R19 ;  /* 0x0000001300a87308 */ /* 0x0008a20000000800 */
[----:B------:R-:W-:Y:S02]  /*8c70*/  FMUL.FTZ R125, R2, R125 ;  /* 0x0000007d027d7220 */ /* 0x000fe40000410000 */
[C---:B------:R-:W-:Y:S01]  /*8c80*/  FMUL.FTZ R126, R0.reuse, R126 ;  /* 0x0000007e007e7220 */ /* 0x040fe20000410000 */
[----:B---3--:R-:W-:Y:S01]  /*8c90*/  MOV R160, R180 ;  /* 0x000000b400a07202 */ /* 0x008fe20000000f00 */
[----:B------:R-:W-:Y:S04]  /*8ca0*/  FMUL.FTZ R127, R0, R127 ;  /* 0x0000007f007f7220 */ /* 0x000fe80000410000 */
[C---:B------:R-:W-:Y:S01]  /*8cb0*/  FMUL.FTZ R17, R2.reuse, R149 ;  /* 0x0000009502117220 */ /* 0x040fe20000410000 */
[----:B------:R-:W-:Y:S01]  /*8cc0*/  MUFU.EX2 R180, R25 ;  /* 0x0000001900b47308 */ /* 0x000fe20000000800 */
[----:B------:R-:W-:Y:S01]  /*8cd0*/  FMUL.FTZ R128, R2, R128 ;  /* 0x0000008002807220 */ /* 0x000fe20000410000 */
[C---:B------:R-:W-:Y:S03]  /*8ce0*/  HMMA.16816.F32 R124, R136.reuse, R162, R124 ;  /* 0x000000a2887c723c */ /* 0x040fe6000000187c */
[----:B-1----:R-:W-:Y:S02]  /*8cf0*/  FMUL.FTZ R18, R0, R150 ;  /* 0x0000009600127220 */ /* 0x002fe40000410000 */
[----:B------:R-:W-:Y:S02]  /*8d00*/  FMUL.FTZ R129, R2, R129 ;  /* 0x0000008102817220 */ /* 0x000fe40000410000 */
[C---:B------:R-:W-:Y:S01]  /*8d10*/  FMUL.FTZ R130, R0.reuse, R130 ;  /* 0x0000008200827220 */ /* 0x040fe20000410000 */
[----:B------:R-:W-:Y:S01]  /*8d20*/  MUFU.EX2 R161, R26 ;  /* 0x0000001a00a17308 */ /* 0x000fe20000000800 */
[C---:B------:R-:W-:Y:S03]  /*8d30*/  FMUL.FTZ R131, R0.reuse, R131 ;  /* 0x0000008300837220 */ /* 0x040fe60000410000 */
[----:B----4-:R-:W-:Y:S02]  /*8d40*/  FMUL.FTZ R19, R0, R151 ;  /* 0x0000009700137220 */ /* 0x010fe40000410000 */
[----:B------:R-:W1:Y:S01]  /*8d50*/  LDSM.16.MT88.4 R148, [R228+0x900] ;  /* 0x00090000e494783b */ /* 0x000e620000004200 */
[--C-:B------:R-:W-:Y:S02]  /*8d60*/  FFMA.FTZ R20, R20, c[0x0][0x2d0], -R172.reuse ;  /* 0x0000b40014147a23 */ /* 0x100fe400000108ac */
[--C-:B------:R-:W-:Y:S02]  /*8d70*/  FFMA.FTZ R21, R21, c[0x0][0x2d0], -R172.reuse ;  /* 0x0000b40015157a23 */ /* 0x100fe400000108ac */
[C---:B------:R-:W-:Y:S01]  /*8d80*/  HMMA.16816.F32 R16, R136.reuse, R164, R16 ;  /* 0x000000a48810723c */ /* 0x040fe20000001810 */
[----:B------:R-:W-:Y:S02]  /*8d90*/  MUFU.EX2 R182, R20 ;  /* 0x0000001400b67308 */ /* 0x000fe40000000800 */
[--C-:B------:R-:W-:Y:S02]  /*8da0*/  FFMA.FTZ R22, R22, c[0x0][0x2d0], -R133.reuse ;  /* 0x0000b40016167a23 */ /* 0x100fe40000010885 */
[--C-:B------:R-:W-:Y:S02]  /*8db0*/  FFMA.FTZ R23, R23, c[0x0][0x2d0], -R133.reuse ;  /* 0x0000b40017177a23 */ /* 0x100fe40000010885 */
[----:B------:R-:W-:Y:S01]  /*8dc0*/  MOV R164, R178 ;  /* 0x000000b200a47202 */ /* 0x000fe20000000f00 */
[----:B------:R-:W-:Y:S03]  /*8dd0*/  HMMA.16816.F32 R128, R136, R166, R128 ;  /* 0x000000a68880723c */ /* 0x000fe60000001880 */
[----:B------:R-:W-:Y:S01]  /*8de0*/  MUFU.EX2 R178, R28 ;  /* 0x0000001c00b27308 */ /* 0x000fe20000000800 */
[----:B------:R-:W-:Y:S01]  /*8df0*/  MOV R165, R179 ;  /* 0x000000b300a57202 */ /* 0x000fe20000000f00 */
[--C-:B------:R-:W-:Y:S02]  /*8e00*/  FFMA.FTZ R45, R45, c[0x0][0x2d0], -R172.reuse ;  /* 0x0000b4002d2d7a23 */ /* 0x100fe400000108ac */
[----:B------:R-:W-:Y:S01]  /*8e10*/  F2FP.PACK_AB R136, R134, R250 ;  /* 0x000000fa8688723e */ /* 0x000fe200000000ff */
[--C-:B------:R-:W-:Y:S01]  /*8e20*/  FFMA.FTZ R48, R48, c[0x0][0x2d0], -R172.reuse ;  /* 0x0000b40030307a23 */ /* 0x100fe200000108ac */
[----:B------:R-:W-:Y:S03]  /*8e30*/  F2FP.PACK_AB R138, R252, R160 ;  /* 0x000000a0fc8a723e */ /* 0x000fe600000000ff */
[----:B------:R-:W-:Y:S01]  /*8e40*/  F2FP.PACK_AB R137, R170, R171 ;  /* 0x000000abaa89723e */ /* 0x000fe200000000ff */
[----:B------:R-:W-:Y:S01]  /*8e50*/  MUFU.EX2 R179, R32 ;  /* 0x0000002000b37308 */ /* 0x000fe20000000800 */
[----:B--2---:R-:W-:Y:S01]  /*8e60*/  F2FP.PACK_AB R139, R168, R169 ;  /* 0x000000a9a88b723e */ /* 0x004fe200000000ff */
[--C-:B------:R-:W-:Y:S01]  /*8e70*/  FFMA.FTZ R46, R46, c[0x0][0x2d0], -R133.reuse ;  /* 0x0000b4002e2e7a23 */ /* 0x100fe20000010885 */
[----:B------:R-:W-:Y:S01]  /*8e80*/  MOV R167, R177 ;  /* 0x000000b100a77202 */ /* 0x000fe20000000f00 */
[--C-:B------:R-:W-:Y:S02]  /*8e90*/  FFMA.FTZ R47, R47, c[0x0][0x2d0], -R133.reuse ;  /* 0x0000b4002f2f7a23 */ /* 0x100fe40000010885 */
[--C-:B------:R-:W-:Y:S02]  /*8ea0*/  FFMA.FTZ R50, R50, c[0x0][0x2d0], -R133.reuse ;  /* 0x0000b40032327a23 */ /* 0x100fe40000010885 */
[C---:B------:R-:W-:Y:S02]  /*8eb0*/  HMMA.16816.F32 R4, R136.reuse, R140, R4 ;  /* 0x0000008c8804723c */ /* 0x040fe40000001804 */
[----:B------:R-:W-:Y:S01]  /*8ec0*/  MUFU.EX2 R177, R33 ;  /* 0x0000002100b17308 */ /* 0x000fe20000000800 */
[----:B------:R-:W-:Y:S05]  /*8ed0*/  FFMA.FTZ R133, R51, c[0x0][0x2d0], -R133 ;  /* 0x0000b40033857a23 */ /* 0x000fea0000010885 */
[C---:B------:R-:W-:Y:S01]  /*8ee0*/  HMMA.16816.F32 R8, R136.reuse, R142, R8 ;  /* 0x0000008e8808723c */ /* 0x040fe20000001808 */
[----:B------:R-:W2:Y:S03]  /*8ef0*/  LDSM.16.MT88.4 R140, [R227+0x900] ;  /* 0x00090000e38c783b */ /* 0x000ea60000004200 */
[----:B------:R-:W-:Y:S04]  /*8f00*/  MUFU.EX2 R166, R37 ;  /* 0x0000002500a67308 */ /* 0x000fe80000000800 */
[C---:B------:R-:W-:Y:S06]  /*8f10*/  HMMA.16816.F32 R52, R136.reuse, R144, R52 ;  /* 0x000000908834723c */ /* 0x040fec0000001834 */
[----:B------:R-:W-:Y:S02]  /*8f20*/  MUFU.EX2 R133, R133 ;  /* 0x0000008500857308 */ /* 0x000fe40000000800 */
[C---:B------:R-:W-:Y:S01]  /*8f30*/  HMMA.16816.F32 R56, R136.reuse, R146, R56 ;  /* 0x000000928838723c */ /* 0x040fe20000001838 */
[----:B------:R-:W3:Y:S07]  /*8f40*/  LDSM.16.MT88.4 R144, [R224+0x3900] ;  /* 0x00390000e090783b */ /* 0x000eee0000004200 */
[C---:B-1----:R-:W-:Y:S01]  /*8f50*/  HMMA.16816.F32 R60, R136.reuse, R148, R60 ;  /* 0x00000094883c723c */ /* 0x042fe2000000183c */
[----:B------:R-:W1:Y:S07]  /*8f60*/  MUFU.EX2 R181, R21 ;  /* 0x0000001500b57308 */ /* 0x000e6e0000000800 */
[C---:B------:R-:W-:Y:S01]  /*8f70*/  HMMA.16816.F32 R64, R136.reuse, R150, R64 ;  /* 0x000000968840723c */ /* 0x040fe20000001840 */
[----:B------:R-:W4:Y:S02]  /*8f80*/  LDSM.16.MT88.4 R148, [R225+0x3900] ;  /* 0x00390000e194783b */ /* 0x000f240000004200 */
[----:B------:R3:W-:Y:S05]  /*8f90*/  MUFU.EX2 R163, R22 ;  /* 0x0000001600a37308 */ /* 0x0007ea0000000800 */
[C---:B--2---:R-:W-:Y:S05]  /*8fa0*/  HMMA.16816.F32 R68, R136.reuse, R140, R68 ;  /* 0x0000008c8844723c */ /* 0x044fea0000001844 */
[----:B------:R-:W2:Y:S03]  /*8fb0*/  MUFU.EX2 R162, R23 ;  /* 0x0000001700a27308 */ /* 0x000ea60000000800 */
[C---:B------:R-:W-:Y:S01]  /*8fc0*/  HMMA.16816.F32 R72, R136.reuse, R142, R72 ;  /* 0x0000008e8848723c */ /* 0x040fe20000001848 */
[----:B------:R-:W4:Y:S03]  /*8fd0*/  LDSM.16.MT88.4 R140, [R228+0x3900] ;  /* 0x00390000e48c783b */ /* 0x000f260000004200 */
[----:B-1----:R-:W-:Y:S03]  /*8fe0*/  F2FP.PACK_AB R20, R181, R182 ;  /* 0x000000b6b514723e */ /* 0x002fe600000000ff */
[----:B------:R-:W-:Y:S01]  /*8ff0*/  MUFU.EX2 R45, R45 ;  /* 0x0000002d002d7308 */ /* 0x000fe20000000800 */
[C---:B---3--:R-:W-:Y:S04]  /*9000*/  HMMA.16816.F32 R76, R136.reuse, R144, R76 ;  /* 0x00000090884c723c */ /* 0x048fe8000000184c */
[----:B------:R-:W-:Y:S04]  /*9010*/  F2FP.PACK_AB R22, R180, R183 ;  /* 0x000000b7b416723e */ /* 0x000fe800000000ff */
[C---:B------:R-:W-:Y:S01]  /*9020*/  HMMA.16816.F32 R80, R136.reuse, R146, R80 ;  /* 0x000000928850723c */ /* 0x040fe20000001850 */
[----:B------:R-:W1:Y:S01]  /*9030*/  LDSM.16.MT88.4 R144, [R227+0x3900] ;  /* 0x00390000e390783b */ /* 0x000e620000004200 */
[----:B------:R-:W-:Y:S02]  /*9040*/  MUFU.EX2 R46, R46 ;  /* 0x0000002e002e7308 */ /* 0x000fe40000000800 */
[----:B--2---:R-:W-:Y:S04]  /*9050*/  F2FP.PACK_AB R21, R162, R163 ;  /* 0x000000a3a215723e */ /* 0x004fe800000000ff */
[C---:B----4-:R-:W-:Y:S04]  /*9060*/  HMMA.16816.F32 R84, R136.reuse, R148, R84 ;  /* 0x000000948854723c */ /* 0x050fe80000001854 */
[----:B------:R-:W-:Y:S04]  /*9070*/  MUFU.EX2 R47, R47 ;  /* 0x0000002f002f7308 */ /* 0x000fe80000000800 */
[C---:B------:R-:W-:Y:S01]  /*9080*/  HMMA.16816.F32 R88, R136.reuse, R150, R88 ;  /* 0x000000968858723c */ /* 0x040fe20000001858 */
[----:B------:R-:W2:Y:S05]  /*9090*/  LDSM.16.MT88.4 R148, [R224+0x6900] ;  /* 0x00690000e094783b */ /* 0x000eaa0000004200 */
[----:B------:R-:W-:Y:S02]  /*90a0*/  MUFU.EX2 R48, R48 ;  /* 0x0000003000307308 */ /* 0x000fe40000000800 */
[C---:B------:R-:W-:Y:S08]  /*90b0*/  HMMA.16816.F32 R92, R136.reuse, R140, R92 ;  /* 0x0000008c885c723c */ /* 0x040ff0000000185c */
[----:B------:R-:W-:Y:S01]  /*90c0*/  MUFU.EX2 R50, R50 ;  /* 0x0000003200327308 */ /* 0x000fe20000000800 */
[C---:B------:R-:W-:Y:S01]  /*90d0*/  HMMA.16816.F32 R96, R136.reuse, R142, R96 ;  /* 0x0000008e8860723c */ /* 0x040fe20000001860 */
[----:B------:R-:W3:Y:S07]  /*90e0*/  LDSM.16.MT88.4 R140, [R225+0x6900] ;  /* 0x00690000e18c783b */ /* 0x000eee0000004200 */
[C---:B-1----:R-:W-:Y:S08]  /*90f0*/  HMMA.16816.F32 R100, R136.reuse, R144, R100 ;  /* 0x000000908864723c */ /* 0x042ff00000001864 */
[C---:B------:R-:W-:Y:S01]  /*9100*/  HMMA.16816.F32 R104, R136.reuse, R146, R104 ;  /* 0x000000928868723c */ /* 0x040fe20000001868 */
[----:B------:R-:W1:Y:S07]  /*9110*/  LDSM.16.MT88.4 R144, [R228+0x6900] ;  /* 0x00690000e490783b */ /* 0x000e6e0000004200 */
[C---:B--2---:R-:W-:Y:S08]  /*9120*/  HMMA.16816.F32 R108, R136.reuse, R148, R108 ;  /* 0x00000094886c723c */ /* 0x044ff0000000186c */
[C---:B------:R-:W-:Y:S01]  /*9130*/  HMMA.16816.F32 R112, R136.reuse, R150, R112 ;  /* 0x000000968870723c */ /* 0x040fe20000001870 */
[----:B------:R-:W2:Y:S07]  /*9140*/  LDSM.16.MT88.4 R148, [R227+0x6900] ;  /* 0x00690000e394783b */ /* 0x000eae0000004200 */
[C---:B---3--:R-:W-:Y:S08]  /*9150*/  HMMA.16816.F32 R116, R136.reuse, R140, R116 ;  /* 0x0000008c8874723c */ /* 0x048ff00000001874 */
[C---:B------:R-:W-:Y:S01]  /*9160*/  HMMA.16816.F32 R120, R136.reuse, R142, R120 ;  /* 0x0000008e8878723c */ /* 0x040fe20000001878 */
[----:B------:R-:W3:Y:S07]  /*9170*/  LDSM.16.MT88.4 R140, [R224+0x1100] ;  /* 0x00110000e08c783b */ /* 0x000eee0000004200 */
[C---:B-1----:R-:W-:Y:S01]  /*9180*/  HMMA.16816.F32 R12, R136.reuse, R144, R12 ;  /* 0x00000090880c723c */ /* 0x042fe2000000180c */
[----:B------:R-:W-:Y:S07]  /*9190*/  MUFU.EX2 R145, R30 ;  /* 0x0000001e00917308 */ /* 0x000fee0000000800 */
[C---:B------:R-:W-:Y:S03]  /*91a0*/  HMMA.16816.F32 R124, R136.reuse, R146, R124 ;  /* 0x00000092887c723c */ /* 0x040fe6000000187c */
[----:B------:R1:W4:Y:S05]  /*91b0*/  MUFU.EX2 R146, R27 ;  /* 0x0000001b00927308 */ /* 0x00032a0000000800 */
[C---:B--2---:R-:W-:Y:S05]  /*91c0*/  HMMA.16816.F32 R16, R136.reuse, R148, R16 ;  /* 0x000000948810723c */ /* 0x044fea0000001810 */
[----:B------:R-:W2:Y:S03]  /*91d0*/  MUFU.EX2 R147, R29 ;  /* 0x0000001d00937308 */ /* 0x000ea60000000800 */
[----:B------:R-:W-:Y:S01]  /*91e0*/  HMMA.16816.F32 R128, R136, R150, R128 ;  /* 0x000000968880723c */ /* 0x000fe20000001880 */
[----:B------:R-:W-:Y:S06]  /*91f0*/  LDSM.16.MT88.4 R136, [R228+0x1100] ;  /* 0x00110000e488783b */ /* 0x000fec0000004200 */
[----:B------:R2:W2:Y:S02]  /*9200*/  MUFU.EX2 R144, R31 ;  /* 0x0000001f00907308 */ /* 0x0004a40000000800 */
[----:B-1----:R-:W1:Y:S03]  /*9210*/  LDSM.16.MT88.4 R24, [R225+0x1100] ;  /* 0x00110000e118783b */ /* 0x002e660000004200 */
[----:B----4-:R-:W-:Y:S05]  /*9220*/  F2FP.PACK_AB R23, R146, R161 ;  /* 0x000000a19217723e */ /* 0x010fea00000000ff */
[----:B------:R-:W-:Y:S02]  /*9230*/  MUFU.EX2 R151, R34 ;  /* 0x0000002200977308 */ /* 0x000fe40000000800 */
[C---:B---3--:R-:W-:Y:S08]  /*9240*/  HMMA.16816.F32 R4, R20.reuse, R140, R4 ;  /* 0x0000008c1404723c */ /* 0x048ff00000001804 */
[C---:B------:R-:W-:Y:S01]  /*9250*/  HMMA.16816.F32 R8, R20.reuse, R142, R8 ;  /* 0x0000008e1408723c */ /* 0x040fe20000001808 */
[----:B------:R-:W3:Y:S01]  /*9260*/  LDSM.16.MT88.4 R140, [R227+0x1100] ;  /* 0x00110000e38c783b */ /* 0x000ee20000004200 */
[----:B------:R4:W3:Y:S07]  /*9270*/  MUFU.EX2 R150, R35 ;  /* 0x0000002300967308 */ /* 0x0008ee0000000800 */
[----:B--2---:R-:W-:Y:S03]  /*9280*/  LDSM.16.MT88.4 R28, [R224+0x1900] ;  /* 0x00190000e01c783b */ /* 0x004fe60000004200 */
[----:B------:R-:W-:Y:S10]  /*9290*/  MUFU.EX2 R149, R38 ;  /* 0x0000002600957308 */ /* 0x000ff40000000800 */
[----:B------:R-:W-:Y:S01]  /*92a0*/  MUFU.EX2 R148, R39 ;  /* 0x0000002700947308 */ /* 0x000fe20000000800 */
[C---:B-1----:R-:W-:Y:S01]  /*92b0*/  HMMA.16816.F32 R52, R20.reuse, R24, R52 ;  /* 0x000000181434723c */ /* 0x042fe20000001834 */
[----:B----4-:R-:W-:Y:S07]  /*92c0*/  LDSM.16.MT88.4 R32, [R228+0x1900] ;  /* 0x00190000e420783b */ /* 0x010fee0000004200 */
[C---:B------:R-:W-:Y:S01]  /*92d0*/  HMMA.16816.F32 R56, R20.reuse, R26, R56 ;  /* 0x0000001a1438723c */ /* 0x040fe20000001838 */
[----:B------:R-:W1:Y:S07]  /*92e0*/  LDSM.16.MT88.4 R24, [R224+0x4100] ;  /* 0x00410000e018783b */ /* 0x000e6e0000004200 */
[C---:B------:R-:W-:Y:S08]  /*92f0*/  HMMA.16816.F32 R60, R20.reuse, R136, R60 ;  /* 0x00000088143c723c */ /* 0x040ff0000000183c */
[C---:B------:R-:W-:Y:S01]  /*9300*/  HMMA.16816.F32 R64, R20.reuse, R138, R64 ;  /* 0x0000008a1440723c */ /* 0x040fe20000001840 */
[----:B------:R-:W2:Y:S07]  /*9310*/  LDSM.16.MT88.4 R136, [R225+0x4100] ;  /* 0x00410000e188783b */ /* 0x000eae0000004200 */
[C---:B---3--:R-:W-:Y:S08]  /*9320*/  HMMA.16816.F32 R68, R20.reuse, R140, R68 ;  /* 0x0000008c1444723c */ /* 0x048ff00000001844 */
        /* <DEDUP_REMOVED lines=17> */
[C---:B---3--:R-:W-:Y:S07]  /*9440*/  HMMA.16816.F32 R116, R20.reuse, R140, R116 ;  /* 0x0000008c1474723c */ /* 0x048fee0000001874 */
[----:B------:R-:W-:Y:S01]  /*9450*/  MOV R141, R167 ;  /* 0x000000a7008d7202 */ /* 0x000fe20000000f00 */
[C---:B------:R-:W-:Y:S01]  /*9460*/  HMMA.16816.F32 R120, R20.reuse, R142, R120 ;  /* 0x0000008e1478723c */ /* 0x040fe20000001878 */
[----:B------:R3:W4:Y:S03]  /*9470*/  MUFU.EX2 R167, R36 ;  /* 0x0000002400a77308 */ /* 0x0007260000000800 */
[----:B------:R-:W-:Y:S03]  /*9480*/  MOV R140, R164 ;  /* 0x000000a4008c7202 */ /* 0x000fe60000000f00 */
[----:B------:R-:W-:Y:S01]  /*9490*/  MOV R143, R165 ;  /* 0x000000a5008f7202 */ /* 0x000fe20000000f00 */
[C---:B-1----:R-:W-:Y:S03]  /*94a0*/  HMMA.16816.F32 R12, R20.reuse, R24, R12 ;  /* 0x00000018140c723c */ /* 0x042fe6000000180c */
[----:B------:R-:W-:Y:S01]  /*94b0*/  MUFU.EX2 R165, R40 ;  /* 0x0000002800a57308 */ /* 0x000fe20000000800 */
[----:B------:R-:W-:Y:S04]  /*94c0*/  MOV R142, R160 ;  /* 0x000000a0008e7202 */ /* 0x000fe80000000f00 */
[C---:B------:R-:W-:Y:S01]  /*94d0*/  HMMA.16816.F32 R124, R20.reuse, R26, R124 ;  /* 0x0000001a147c723c */ /* 0x040fe2000000187c */
[----:B------:R-:W1:Y:S04]  /*94e0*/  LDSM.16.MT88.4 R24, [R225+0x1900] ;  /* 0x00190000e118783b */ /* 0x000e680000004200 */
[----:B------:R-:W1:Y:S03]  /*94f0*/  MUFU.EX2 R164, R41 ;  /* 0x0000002900a47308 */ /* 0x000e660000000800 */
[C---:B--2---:R-:W-:Y:S01]  /*9500*/  HMMA.16816.F32 R16, R20.reuse, R136, R16 ;  /* 0x000000881410723c */ /* 0x044fe20000001810 */
[----:B---3--:R-:W-:Y:S06]  /*9510*/  LDSM.16.MT88.4 R36, [R228+0x2100] ;  /* 0x00210000e424783b */ /* 0x008fec0000004200 */
[----:B------:R-:W-:Y:S01]  /*9520*/  MUFU.EX2 R160, R42 ;  /* 0x0000002a00a07308 */ /* 0x000fe20000000800 */
[----:B------:R-:W-:Y:S01]  /*9530*/  MOV R137, R134 ;  /* 0x0000008600897202 */ /* 0x000fe20000000f00 */
[----:B------:R-:W-:Y:S01]  /*9540*/  HMMA.16816.F32 R128, R20, R138, R128 ;  /* 0x0000008a1480723c */ /* 0x000fe20000001880 */
[----:B------:R-:W2:Y:S02]  /*9550*/  LDL.LU R138, [R1] ;  /* 0x00000000018a7983 */ /* 0x000ea40000300800 */
[--C-:B------:R-:W-:Y:S02]  /*9560*/  FFMA.FTZ R136, R44, c[0x0][0x2d0], -R172.reuse ;  /* 0x0000b4002c887a23 */ /* 0x100fe400000108ac */
[----:B------:R-:W3:Y:S01]  /*9570*/  LDL.LU R139, [R1+0x4] ;  /* 0x00000400018b7983 */ /* 0x000ee20000300800 */
[----:B------:R-:W-:Y:S01]  /*9580*/  FFMA.FTZ R172, R49, c[0x0][0x2d0], -R172 ;  /* 0x0000b40031ac7a23 */ /* 0x000fe200000108ac */
[----:B------:R-:W-:Y:S01]  /*9590*/  F2FP.PACK_AB R20, R147, R178 ;  /* 0x000000b29314723e */ /* 0x000fe200000000ff */
[----:B------:R1:W1:Y:S01]  /*95a0*/  MUFU.EX2 R134, R43 ;  /* 0x0000002b00867308 */ /* 0x0002620000000800 */
[----:B------:R-:W-:Y:S03]  /*95b0*/  F2FP.PACK_AB R22, R177, R179 ;  /* 0x000000b3b116723e */ /* 0x000fe600000000ff */
[----:B------:R-:W-:Y:S02]  /*95c0*/  F2FP.PACK_AB R21, R144, R145 ;  /* 0x000000919015723e */ /* 0x000fe400000000ff */
[----:B------:R-:W-:Y:S04]  /*95d0*/  F2FP.PACK_AB R23, R150, R151 ;  /* 0x000000979617723e */ /* 0x000fe800000000ff */
[----:B------:R-:W2:Y:S03]  /*95e0*/  MUFU.EX2 R49, R136 ;  /* 0x0000008800317308 */ /* 0x000ea60000000800 */
[C---:B------:R-:W-:Y:S07]  /*95f0*/  HMMA.16816.F32 R4, R20.reuse, R28, R4 ;  /* 0x0000001c1404723c */ /* 0x040fee0000001804 */
[----:B------:R-:W2:Y:S01]  /*9600*/  MUFU.EX2 R172, R172 ;  /* 0x000000ac00ac7308 */ /* 0x000ea20000000800 */
[C---:B------:R-:W-:Y:S01]  /*9610*/  HMMA.16816.F32 R8, R20.reuse, R30, R8 ;  /* 0x0000001e1408723c */ /* 0x040fe20000001808 */
[----:B------:R-:W4:Y:S07]  /*9620*/  LDSM.16.MT88.4 R28, [R227+0x1900] ;  /* 0x00190000e31c783b */ /* 0x000f2e0000004200 */
[C---:B-1----:R-:W-:Y:S01]  /*9630*/  HMMA.16816.F32 R52, R20.reuse, R24, R52 ;  /* 0x000000181434723c */ /* 0x042fe20000001834 */
[----:B------:R-:W-:Y:S07]  /*9640*/  LDSM.16.MT88.4 R40, [R225+0x5100] ;  /* 0x00510000e128783b */ /* 0x000fee0000004200 */
[C---:B------:R-:W-:Y:S01]  /*9650*/  HMMA.16816.F32 R56, R20.reuse, R26, R56 ;  /* 0x0000001a1438723c */ /* 0x040fe20000001838 */
[----:B------:R-:W1:Y:S07]  /*9660*/  LDSM.16.MT88.4 R24, [R224+0x4900] ;  /* 0x00490000e018783b */ /* 0x000e6e0000004200 */
[C---:B------:R-:W-:Y:S08]  /*9670*/  HMMA.16816.F32 R60, R20.reuse, R32, R60 ;  /* 0x00000020143c723c */ /* 0x040ff0000000183c */
[C---:B------:R-:W-:Y:S01]  /*9680*/  HMMA.16816.F32 R64, R20.reuse, R34, R64 ;  /* 0x000000221440723c */ /* 0x040fe20000001840 */
[----:B------:R-:W1:Y:S07]  /*9690*/  LDSM.16.MT88.4 R32, [R225+0x4900] ;  /* 0x00490000e120783b */ /* 0x000e6e0000004200 */
[C---:B----4-:R-:W-:Y:S08]  /*96a0*/  HMMA.16816.F32 R68, R20.reuse, R28, R68 ;  /* 0x0000001c1444723c */ /* 0x050ff00000001844 */
[C---:B------:R-:W-:Y:S01]  /*96b0*/  HMMA.16816.F32 R72, R20.reuse, R30, R72 ;  /* 0x0000001e1448723c */ /* 0x040fe20000001848 */
[----:B------:R-:W4:Y:S07]  /*96c0*/  LDSM.16.MT88.4 R28, [R228+0x4900] ;  /* 0x00490000e41c783b */ /* 0x000f2e0000004200 */
[C---:B-1----:R-:W-:Y:S08]  /*96d0*/  HMMA.16816.F32 R76, R20.reuse, R24, R76 ;  /* 0x00000018144c723c */ /* 0x042ff0000000184c */
        /* <DEDUP_REMOVED lines=21> */
[----:B------:R-:W-:Y:S01]  /*9830*/  HMMA.16816.F32 R128, R20, R34, R128 ;  /* 0x000000221480723c */ /* 0x000fe20000001880 */
[----:B------:R-:W1:Y:S06]  /*9840*/  LDSM.16.MT88.4 R32, [R227+0x2100] ;  /* 0x00210000e320783b */ /* 0x000e6c0000004200 */
[----:B------:R-:W-:Y:S02]  /*9850*/  F2FP.PACK_AB R20, R166, R167 ;  /* 0x000000a7a614723e */ /* 0x000fe400000000ff */
[----:B------:R-:W-:Y:S03]  /*9860*/  F2FP.PACK_AB R22, R164, R165 ;  /* 0x000000a5a416723e */ /* 0x000fe600000000ff */
[----:B------:R-:W-:Y:S02]  /*9870*/  F2FP.PACK_AB R21, R148, R149 ;  /* 0x000000959415723e */ /* 0x000fe400000000ff */
[----:B------:R-:W-:Y:S07]  /*9880*/  F2FP.PACK_AB R23, R134, R160 ;  /* 0x000000a08617723e */ /* 0x000fee00000000ff */
        /* <DEDUP_REMOVED lines=9> */
[C---:B------:R-:W-:Y:S08]  /*9920*/  HMMA.16816.F32 R68, R20.reuse, R32, R68 ;  /* 0x000000201444723c */ /* 0x040ff00000001844 */
[C---:B------:R-:W-:Y:S01]  /*9930*/  HMMA.16816.F32 R72, R20.reuse, R34, R72 ;  /* 0x000000221448723c */ /* 0x040fe20000001848 */
[----:B------:R-:W-:Y:S07]  /*9940*/  LDSM.16.MT88.4 R32, [R225+0x8100] ;  /* 0x00810000e120783b */ /* 0x000fee0000004200 */
[C---:B----4-:R-:W-:Y:S08]  /*9950*/  HMMA.16816.F32 R76, R20.reuse, R28, R76 ;  /* 0x0000001c144c723c */ /* 0x050ff0000000184c */
[C---:B------:R-:W-:Y:S01]  /*9960*/  HMMA.16816.F32 R80, R20.reuse, R30, R80 ;  /* 0x0000001e1450723c */ /* 0x040fe20000001850 */
[----:B------:R-:W4:Y:S03]  /*9970*/  LDSM.16.MT88.4 R28, [R224+0x8100] ;  /* 0x00810000e01c783b */ /* 0x000f260000004200 */
[----:B--2---:R-:W-:Y:S01]  /*9980*/  FFMA.FTZ R2, R2, R138, R251 ;  /* 0x0000008a02027223 */ /* 0x004fe200000100fb */
[----:B------:R-:W-:Y:S01]  /*9990*/  MOV R138, R143 ;  /* 0x0000008f008a7202 */ /* 0x000fe20000000f00 */
[----:B---3--:R-:W-:Y:S01]  /*99a0*/  FFMA.FTZ R44, R0, R139, R173 ;  /* 0x0000008b002c7223 */ /* 0x008fe200000100ad */
[----:B------:R-:W-:Y:S01]  /*99b0*/  MOV R139, R142 ;  /* 0x0000008e008b7202 */ /* 0x000fe20000000f00 */
[C---:B------:R-:W-:Y:S04]  /*99c0*/  HMMA.16816.F32 R84, R20.reuse, R40, R84 ;  /* 0x000000281454723c */ /* 0x040fe80000001854 */
[----:B------:R-:W-:Y:S02]  /*99d0*/  MOV R251, R140 ;  /* 0x0000008c00fb7202 */ /* 0x000fe40000000f00 */
[----:B------:R-:W-:Y:S02]  /*99e0*/  MOV R173, R141 ;  /* 0x0000008d00ad7202 */ /* 0x000fe40000000f00 */
[C---:B------:R-:W-:Y:S01]  /*99f0*/  HMMA.16816.F32 R88, R20.reuse, R42, R88 ;  /* 0x0000002a1458723c */ /* 0x040fe20000001858 */
[----:B------:R-:W2:Y:S03]  /*9a00*/  LDSM.16.MT88.4 R40, [R228+0x8100] ;  /* 0x00810000e428783b */ /* 0x000ea60000004200 */
[----:B------:R-:W-:Y:S01]  /*9a10*/  FADD.FTZ R0, R173, R2 ;  /* 0x00000002ad007221 */ /* 0x000fe20000010000 */
[----:B------:R-:W-:Y:S01]  /*9a20*/  MOV R173, R137 ;  /* 0x0000008900ad7202 */ /* 0x000fe20000000f00 */
[----:B------:R-:W-:Y:S02]  /*9a30*/  FADD.FTZ R2, R176, R44 ;  /* 0x0000002cb0027221 */ /* 0x000fe40000010000 */
[C---:B-1----:R-:W-:Y:S01]  /*9a40*/  HMMA.16816.F32 R92, R20.reuse, R24, R92 ;  /* 0x00000018145c723c */ /* 0x042fe2000000185c */
[----:B------:R-:W-:Y:S03]  /*9a50*/  LDSM.16.MT88.4 R140, [R224+0x2900] ;  /* 0x00290000e08c783b */ /* 0x000fe60000004200 */
[----:B------:R-:W-:Y:S01]  /*9a60*/  FADD.FTZ R0, R251, R0 ;  /* 0x00000000fb007221 */ /* 0x000fe20000010000 */
[----:B------:R-:W-:Y:S01]  /*9a70*/  MOV R251, R139 ;  /* 0x0000008b00fb7202 */ /* 0x000fe20000000f00 */
[----:B------:R-:W-:Y:S02]  /*9a80*/  FADD.FTZ R2, R175, R2 ;  /* 0x00000002af027221 */ /* 0x000fe40000010000 */
[C---:B------:R-:W-:Y:S01]  /*9a90*/  HMMA.16816.F32 R96, R20.reuse, R26, R96 ;  /* 0x0000001a1460723c */ /* 0x040fe20000001860 */
[----:B------:R-:W1:Y:S03]  /*9aa0*/  LDSM.16.MT88.4 R24, [R227+0x8100] ;  /* 0x00810000e318783b */ /* 0x000e660000004200 */
[----:B------:R-:W-:Y:S02]  /*9ab0*/  FADD.FTZ R0, R138, R0 ;  /* 0x000000008a007221 */ /* 0x000fe40000010000 */
[----:B------:R-:W-:Y:S02]  /*9ac0*/  FADD.FTZ R44, R174, R2 ;  /* 0x00000002ae2c7221 */ /* 0x000fe40000010000 */
[C---:B------:R-:W-:Y:S04]  /*9ad0*/  HMMA.16816.F32 R100, R20.reuse, R36, R100 ;  /* 0x000000241464723c */ /* 0x040fe80000001864 */
[----:B------:R-:W-:Y:S02]  /*9ae0*/  FADD.FTZ R2, R250, R0 ;  /* 0x00000000fa027221 */ /* 0x000fe40000010000 */
[----:B------:R-:W-:Y:S02]  /*9af0*/  FADD.FTZ R0, R171, R44 ;  /* 0x0000002cab007221 */ /* 0x000fe40000010000 */
[C---:B------:R-:W-:Y:S01]  /*9b00*/  HMMA.16816.F32 R104, R20.reuse, R38, R104 ;  /* 0x000000261468723c */ /* 0x040fe20000001868 */
[----:B------:R-:W-:Y:S03]  /*9b10*/  LDSM.16.MT88.4 R36, [R228+0x5900] ;  /* 0x00590000e424783b */ /* 0x000fe60000004200 */
[----:B------:R-:W-:Y:S02]  /*9b20*/  FADD.FTZ R0, R170, R0 ;  /* 0x00000000aa007221 */ /* 0x000fe40000010000 */
[----:B------:R-:W-:Y:S02]  /*9b30*/  FADD.FTZ R2, R173, R2 ;  /* 0x00000002ad027221 */ /* 0x000fe40000010000 */
[C---:B----4-:R-:W-:Y:S04]  /*9b40*/  HMMA.16816.F32 R108, R20.reuse, R28, R108 ;  /* 0x0000001c146c723c */ /* 0x050fe8000000186c */
[----:B------:R-:W-:Y:S02]  /*9b50*/  FADD.FTZ R0, R169, R0 ;  /* 0x00000000a9007221 */ /* 0x000fe40000010000 */
[----:B------:R-:W-:Y:S02]  /*9b60*/  FADD.FTZ R2, R251, R2 ;  /* 0x00000002fb027221 */ /* 0x000fe40000010000 */
[C---:B------:R-:W-:Y:S01]  /*9b70*/  HMMA.16816.F32 R112, R20.reuse, R30, R112 ;  /* 0x0000001e1470723c */ /* 0x040fe20000001870 */
[----:B------:R-:W3:Y:S03]  /*9b80*/  LDSM.16.MT88.4 R28, [R225+0x2900] ;  /* 0x00290000e11c783b */ /* 0x000ee60000004200 */
[----:B------:R-:W-:Y:S02]  /*9b90*/  FADD.FTZ R0, R168, R0 ;  /* 0x00000000a8007221 */ /* 0x000fe40000010000 */
[----:B------:R-:W-:Y:S02]  /*9ba0*/  FADD.FTZ R2, R252, R2 ;  /* 0x00000002fc027221 */ /* 0x000fe40000010000 */
[C---:B------:R-:W-:Y:S04]  /*9bb0*/  HMMA.16816.F32 R116, R20.reuse, R32, R116 ;  /* 0x000000201474723c */ /* 0x040fe80000001874 */
[----:B------:R-:W-:Y:S02]  /*9bc0*/  FADD.FTZ R0, R163, R0 ;  /* 0x00000000a3007221 */ /* 0x000fe40000010000 */
[----:B------:R-:W-:Y:S02]  /*9bd0*/  FADD.FTZ R2, R182, R2 ;  /* 0x00000002b6027221 */ /* 0x000fe40000010000 */
[C---:B------:R-:W-:Y:S01]  /*9be0*/  HMMA.16816.F32 R120, R20.reuse, R34, R120 ;  /* 0x000000221478723c */ /* 0x040fe20000001878 */
[----:B------:R-:W4:Y:S03]  /*9bf0*/  LDSM.16.MT88.4 R32, [R228+0x2900] ;  /* 0x00290000e420783b */ /* 0x000f260000004200 */
[----:B------:R-:W-:Y:S02]  /*9c00*/  FADD.FTZ R0, R162, R0 ;  /* 0x00000000a2007221 */ /* 0x000fe40000010000 */
[----:B------:R-:W-:Y:S02]  /*9c10*/  FADD.FTZ R2, R181, R2 ;  /* 0x00000002b5027221 */ /* 0x000fe40000010000 */
[C---:B--2---:R-:W-:Y:S04]  /*9c20*/  HMMA.16816.F32 R12, R20.reuse, R40, R12 ;  /* 0x00000028140c723c */ /* 0x044fe8000000180c */
[----:B------:R-:W-:Y:S02]  /*9c30*/  FADD.FTZ R0, R161, R0 ;  /* 0x00000000a1007221 */ /* 0x000fe40000010000 */
[----:B------:R-:W-:Y:S02]  /*9c40*/  FADD.FTZ R2, R183, R2 ;  /* 0x00000002b7027221 */ /* 0x000fe40000010000 */
[C---:B------:R-:W-:Y:S01]  /*9c50*/  HMMA.16816.F32 R124, R20.reuse, R42, R124 ;  /* 0x0000002a147c723c */ /* 0x040fe2000000187c */
[----:B------:R-:W-:Y:S03]  /*9c60*/  LDSM.16.MT88.4 R40, [R227+0x5900] ;  /* 0x00590000e328783b */ /* 0x000fe60000004200 */
[----:B------:R-:W-:Y:S02]  /*9c70*/  FADD.FTZ R0, R146, R0 ;  /* 0x0000000092007221 */ /* 0x000fe40000010000 */
[----:B------:R-:W-:Y:S02]  /*9c80*/  FADD.FTZ R2, R180, R2 ;  /* 0x00000002b4027221 */ /* 0x000fe40000010000 */
[C---:B-1----:R-:W-:Y:S04]  /*9c90*/  HMMA.16816.F32 R16, R20.reuse, R24, R16 ;  /* 0x000000181410723c */ /* 0x042fe80000001810 */
[----:B------:R-:W-:Y:S02]  /*9ca0*/  FADD.FTZ R0, R145, R0 ;  /* 0x0000000091007221 */ /* 0x000fe40000010000 */
[----:B------:R-:W-:Y:S02]  /*9cb0*/  FADD.FTZ R2, R178, R2 ;  /* 0x00000002b2027221 */ /* 0x000fe40000010000 */
[----:B------:R-:W-:Y:S01]  /*9cc0*/  HMMA.16816.F32 R128, R20, R26, R128 ;  /* 0x0000001a1480723c */ /* 0x000fe20000001880 */
[----:B------:R-:W1:Y:S03]  /*9cd0*/  LDSM.16.MT88.4 R24, [R227+0x2900] ;  /* 0x00290000e318783b */ /* 0x000e660000004200 */
[----:B------:R-:W-:Y:S02]  /*9ce0*/  FADD.FTZ R2, R147, R2 ;  /* 0x0000000293027221 */ /* 0x000fe40000010000 */
[----:B------:R-:W-:Y:S01]  /*9cf0*/  FADD.FTZ R0, R144, R0 ;  /* 0x0000000090007221 */ /* 0x000fe20000010000 */
[----:B------:R-:W-:Y:S01]  /*9d00*/  F2FP.PACK_AB R20, R45, R49 ;  /* 0x000000312d14723e */ /* 0x000fe200000000ff */
[----:B------:R-:W-:Y:S01]  /*9d10*/  FADD.FTZ R2, R179, R2 ;  /* 0x00000002b3027221 */ /* 0x000fe20000010000 */
[----:B------:R-:W-:Y:S03]  /*9d20*/  F2FP.PACK_AB R21, R47, R46 ;  /* 0x0000002e2f15723e */ /* 0x000fe600000000ff */
[----:B------:R-:W-:Y:S01]  /*9d30*/  F2FP.PACK_AB R22, R172, R48 ;  /* 0x00000030ac16723e */ /* 0x000fe200000000ff */
[----:B------:R-:W-:Y:S01]  /*9d40*/  FADD.FTZ R2, R177, R2 ;  /* 0x00000002b1027221 */ /* 0x000fe20000010000 */
[----:B------:R-:W-:Y:S01]  /*9d50*/  F2FP.PACK_AB R23, R133, R50 ;  /* 0x000000328517723e */ /* 0x000fe200000000ff */
[----:B------:R-:W-:Y:S02]  /*9d60*/  FADD.FTZ R0, R151, R0 ;  /* 0x0000000097007221 */ /* 0x000fe40000010000 */
[----:B------:R-:W-:Y:S02]  /*9d70*/  FADD.FTZ R2, R167, R2 ;  /* 0x00000002a7027221 */ /* 0x000fe40000010000 */
[----:B------:R-:W-:Y:S02]  /*9d80*/  FADD.FTZ R0, R150, R0 ;  /* 0x0000000096007221 */ /* 0x000fe40000010000 */
[C---:B------:R-:W-:Y:S01]  /*9d90*/  HMMA.16816.F32 R136, R20.reuse, R140, R4 ;  /* 0x0000008c1488723c */ /* 0x040fe20000001804 */
[----:B------:R-:W2:Y:S02]  /*9da0*/  LDSM.16.MT88.4 R4, [R224+0x5900] ;  /* 0x00590000e004783b */ /* 0x000ea40000004200 */
[----:B------:R-:W-:Y:S02]  /*9db0*/  FADD.FTZ R2, R166, R2 ;  /* 0x00000002a6027221 */ /* 0x000fe40000010000 */
[----:B------:R-:W-:Y:S02]  /*9dc0*/  FADD.FTZ R0, R149, R0 ;  /* 0x0000000095007221 */ /* 0x000fe40000010000 */
[----:B------:R-:W-:Y:S01]  /*9dd0*/  FADD.FTZ R2, R165, R2 ;  /* 0x00000002a5027221 */ /* 0x000fe20000010000 */
[C---:B------:R-:W-:Y:S01]  /*9de0*/  HMMA.16816.F32 R140, R20.reuse, R142, R8 ;  /* 0x0000008e148c723c */ /* 0x040fe20000001808 */
[----:B------:R-:W2:Y:S03]  /*9df0*/  LDSM.16.MT88.4 R8, [R225+0x5900] ;  /* 0x00590000e108783b */ /* 0x000ea60000004200 */
[----:B------:R-:W-:Y:S02]  /*9e00*/  FADD.FTZ R2, R164, R2 ;  /* 0x00000002a4027221 */ /* 0x000fe40000010000 */
[----:B------:R-:W-:Y:S02]  /*9e10*/  FADD.FTZ R0, R148, R0 ;  /* 0x0000000094007221 */ /* 0x000fe40000010000 */
[C---:B---3--:R-:W-:Y:S04]  /*9e20*/  HMMA.16816.F32 R52, R20.reuse, R28, R52 ;  /* 0x0000001c1434723c */ /* 0x048fe80000001834 */
[----:B------:R-:W-:Y:S04]  /*9e30*/  FADD.FTZ R0, R160, R0 ;  /* 0x00000000a0007221 */ /* 0x000fe80000010000 */
[C---:B------:R-:W-:Y:S01]  /*9e40*/  HMMA.16816.F32 R56, R20.reuse, R30, R56 ;  /* 0x0000001e1438723c */ /* 0x040fe20000001838 */
[----:B------:R-:W3:Y:S07]  /*9e50*/  LDSM.16.MT88.4 R28, [R224+0x8900] ;  /* 0x00890000e01c783b */ /* 0x000eee0000004200 */
[C---:B----4-:R-:W-:Y:S08]  /*9e60*/  HMMA.16816.F32 R60, R20.reuse, R32, R60 ;  /* 0x00000020143c723c */ /* 0x050ff0000000183c */
[C---:B------:R-:W-:Y:S08]  /*9e70*/  HMMA.16816.F32 R64, R20.reuse, R34, R64 ;  /* 0x000000221440723c */ /* 0x040ff00000001840 */
[C---:B-1----:R-:W-:Y:S08]  /*9e80*/  HMMA.16816.F32 R68, R20.reuse, R24, R68 ;  /* 0x000000181444723c */ /* 0x042ff00000001844 */
[C---:B------:R-:W-:Y:S01]  /*9e90*/  HMMA.16816.F32 R72, R20.reuse, R26, R72 ;  /* 0x0000001a1448723c */ /* 0x040fe20000001848 */
[----:B------:R-:W1:Y:S07]  /*9ea0*/  LDSM.16.MT88.4 R24, [R225+0x8900] ;  /* 0x00890000e118783b */ /* 0x000e6e0000004200 */
[C---:B--2---:R-:W-:Y:S08]  /*9eb0*/  HMMA.16816.F32 R76, R20.reuse, R4, R76 ;  /* 0x00000004144c723c */ /* 0x044ff0000000184c */
[C---:B------:R-:W-:Y:S01]  /*9ec0*/  HMMA.16816.F32 R80, R20.reuse, R6, R80 ;  /* 0x000000061450723c */ /* 0x040fe20000001850 */
[----:B------:R-:W2:Y:S07]  /*9ed0*/  LDSM.16.MT88.4 R4, [R228+0x8900] ;  /* 0x00890000e404783b */ /* 0x000eae0000004200 */
[C---:B------:R-:W-:Y:S08]  /*9ee0*/  HMMA.16816.F32 R84, R20.reuse, R8, R84 ;  /* 0x000000081454723c */ /* 0x040ff00000001854 */
[C---:B------:R-:W-:Y:S01]  /*9ef0*/  HMMA.16816.F32 R88, R20.reuse, R10, R88 ;  /* 0x0000000a1458723c */ /* 0x040fe20000001858 */
[----:B------:R-:W4:Y:S07]  /*9f00*/  LDSM.16.MT88.4 R8, [R227+0x8900] ;  /* 0x00890000e308783b */ /* 0x000f2e0000004200 */
[C---:B------:R-:W-:Y:S08]  /*9f10*/  HMMA.16816.F32 R92, R20.reuse, R36, R92 ;  /* 0x00000024145c723c */ /* 0x040ff0000000185c */
[C---:B------:R-:W-:Y:S08]  /*9f20*/  HMMA.16816.F32 R96, R20.reuse, R38, R96 ;  /* 0x000000261460723c */ /* 0x040ff00000001860 */
[C---:B------:R-:W-:Y:S08]  /*9f30*/  HMMA.16816.F32 R100, R20.reuse, R40, R100 ;  /* 0x000000281464723c */ /* 0x040ff00000001864 */
[C---:B------:R-:W-:Y:S08]  /*9f40*/  HMMA.16816.F32 R104, R20.reuse, R42, R104 ;  /* 0x0000002a1468723c */ /* 0x040ff00000001868 */
[C---:B---3--:R-:W-:Y:S08]  /*9f50*/  HMMA.16816.F32 R108, R20.reuse, R28, R108 ;  /* 0x0000001c146c723c */ /* 0x048ff0000000186c */
[C---:B------:R-:W-:Y:S08]  /*9f60*/  HMMA.16816.F32 R112, R20.reuse, R30, R112 ;  /* 0x0000001e1470723c */ /* 0x040ff00000001870 */
[C---:B-1----:R-:W-:Y:S08]  /*9f70*/  HMMA.16816.F32 R116, R20.reuse, R24, R116 ;  /* 0x000000181474723c */ /* 0x042ff00000001874 */
[C---:B------:R-:W-:Y:S08]  /*9f80*/  HMMA.16816.F32 R120, R20.reuse, R26, R120 ;  /* 0x0000001a1478723c */ /* 0x040ff00000001878 */
[C---:B--2---:R-:W-:Y:S07]  /*9f90*/  HMMA.16816.F32 R144, R20.reuse, R4, R12 ;  /* 0x000000041490723c */ /* 0x044fee000000180c */
[----:B------:R-:W-:Y:S01]  /*9fa0*/  FADD.FTZ R4, R134, R0 ;  /* 0x0000000086047221 */ /* 0x000fe20000010000 */
[C---:B------:R-:W-:Y:S04]  /*9fb0*/  HMMA.16816.F32 R124, R20.reuse, R6, R124 ;  /* 0x00000006147c723c */ /* 0x040fe8000000187c */
[----:B------:R-:W-:Y:S01]  /*9fc0*/  FADD.FTZ R0, R49, R2 ;  /* 0x0000000231007221 */ /* 0x000fe20000010000 */
[----:B------:R-:W-:Y:S01]  /*9fd0*/  MOV R134, R3 ;  /* 0x0000000300867202 */ /* 0x000fe20000000f00 */
[----:B------:R-:W-:Y:S02]  /*9fe0*/  FADD.FTZ R4, R46, R4 ;  /* 0x000000042e047221 */ /* 0x000fe40000010000 */
[C---:B----4-:R-:W-:Y:S04]  /*9ff0*/  HMMA.16816.F32 R148, R20.reuse, R8, R16 ;  /* 0x000000081494723c */ /* 0x050fe80000001810 */
[----:B------:R-:W-:Y:S02]  /*a000*/  FADD.FTZ R0, R45, R0 ;  /* 0x000000002d007221 */ /* 0x000fe40000010000 */
[----:B------:R-:W-:Y:S02]  /*a010*/  FADD.FTZ R4, R47, R4 ;  /* 0x000000042f047221 */ /* 0x000fe40000010000 */
[----:B------:R-:W-:Y:S04]  /*a020*/  HMMA.16816.F32 R128, R20, R10, R128 ;  /* 0x0000000a1480723c */ /* 0x000fe80000001880 */
[----:B------:R-:W-:Y:S02]  /*a030*/  FADD.FTZ R2, R48, R0 ;  /* 0x0000000030027221 */ /* 0x000fe40000010000 */
[----:B------:R-:W-:Y:S02]  /*a040*/  FADD.FTZ R0, R50, R4 ;  /* 0x0000000432007221 */ /* 0x000fe40000010000 */
[----:B------:R-:W-:Y:S04]  /*a050*/  FADD.FTZ R2, R172, R2 ;  /* 0x00000002ac027221 */ /* 0x000fe80000010000 */
[----:B------:R-:W-:Y:S01]  /*a060*/  FADD.FTZ R0, R133, R0 ;  /* 0x0000000085007221 */ /* 0x000fe20000010000 */
[----:B------:R1:W-:Y:S01]  /*a070*/  STL [R1], R2 ;  /* 0x0000000201007387 */ /* 0x0003e20000100800 */
[----:B------:R-:W-:Y:S03]  /*a080*/  MOV R133, R132 ;  /* 0x0000008400857202 */ /* 0x000fe60000000f00 */
[----:B------:R1:W-:Y:S01]  /*a090*/  STL [R1+0x4], R0 ;  /* 0x0000040001007387 */ /* 0x0003e20000100800 */
[----:B------:R-:W-:-:S05]  /*a0a0*/  @P0 BRA `(.L_x_3) ;  /* 0xffffca0000000947 */ /* 0x000fca000383ffff */
.L_x_2:
[----:B-1--4-:R-:W2:Y:S04]  /*a0b0*/  LDL.LU R0, [R1] ;  /* 0x0000000001007983 */ /* 0x012ea80000300800 */
[----:B------:R-:W1:Y:S01]  /*a0c0*/  S2R R8, SR_TID.X ;  /* 0x0000000000087919 */ /* 0x000e620000002100 */
[----:B------:R-:W-:Y:S01]  /*a0d0*/  MOV R134, c[0x0][0x4e8] ;  /* 0x00013a0000867a02 */ /* 0x000fe20000000f00 */
[----:B------:R-:W3:Y:S01]  /*a0e0*/  S2UR UR7, SR_CTAID.Y ;  /* 0x00000000000779c3 */ /* 0x000ee20000002600 */
[----:B------:R-:W-:Y:S01]  /*a0f0*/  ULDC.64 UR4, c[0x0][0x490] ;  /* 0x0001240000047ab9 */ /* 0x000fe20000000a00 */
[----:B------:R-:W4:Y:S04]  /*a100*/  LDL.LU R2, [R1+0x4] ;  /* 0x0000040001027983 */ /* 0x000f280000300800 */
[----:B------:R-:W4:Y:S01]  /*a110*/  LDL.LU R9, [R1+0x40] ;  /* 0x0000400001097983 */ /* 0x000f220000300800 */
[----:B------:R-:W-:-:S03]  /*a120*/  ISETP.NE.AND P0, PT, R134, 0x1, PT ;  /* 0x000000018600780c */ /* 0x000fc60003f05270 */
[----:B-----5:R-:W4:Y:S01]  /*a130*/  LDL.LU R135, [R1+0x5c] ;  /* 0x00005c0001877983 */ /* 0x020f220000300800 */
[----:B-1----:R-:W-:-:S04]  /*a140*/  SHF.R.S32.HI R5, RZ, 0x1f, R8 ;  /* 0x0000001fff057819 */ /* 0x002fc80000011408 */
[CC--:B------:R-:W-:Y:S02]  /*a150*/  LEA.HI R16, R5.reuse, R8.reuse, RZ, 0x5 ;  /* 0x0000000805107211 */ /* 0x0c0fe400078f28ff */
[----:B------:R-:W-:Y:S02]  /*a160*/  LEA.HI R5, R5, R8, RZ, 0x2 ;  /* 0x0000000805057211 */ /* 0x000fe400078f10ff */
[----:B------:R-:W-:Y:S01]  /*a170*/  LOP3.LUT R4, R16, 0xffffffe0, RZ, 0xc0, !PT ;  /* 0xffffffe010047812 */ /* 0x000fe200078ec0ff */
[----:B---3--:R-:W-:Y:S01]  /*a180*/  USHF.R.S32.HI UR6, URZ, 0x1f, UR7 ;  /* 0x0000001f3f067899 */ /* 0x008fe20008011407 */
[----:B------:R-:W-:-:S03]  /*a190*/  LOP3.LUT R14, R5, 0xfffffffc, RZ, 0xc0, !PT ;  /* 0xfffffffc050e7812 */ /* 0x000fc600078ec0ff */
[----:B------:R-:W-:Y:S01]  /*a1a0*/  UIMAD UR10, UR6, UR4, URZ ;  /* 0x00000004060a72a4 */ /* 0x000fe2000f8e023f */
[----:B------:R-:W-:Y:S01]  /*a1b0*/  IADD3 R14, -R14, R8, RZ ;  /* 0x000000080e0e7210 */ /* 0x000fe20007ffe1ff */
[----:B------:R-:W-:Y:S06]  /*a1c0*/  BAR.SYNC.DEFER_BLOCKING 0x1, 0x100 ;  /* 0x0044000000007b1d */ /* 0x000fec0000010000 */
[----:B--2---:R-:W1:Y:S04]  /*a1d0*/  SHFL.BFLY PT, R11, R0, 0x2, 0x1f ;  /* 0x0c401f00000b7f89 */ /* 0x004e6800000e0000 */
[----:B----4-:R-:W2:Y:S01]  /*a1e0*/  SHFL.BFLY PT, R6, R2, 0x2, 0x1f ;  /* 0x0c401f0002067f89 */ /* 0x010ea200000e0000 */
[----:B------:R-:W-:Y:S01]  /*a1f0*/  MOV R26, R9 ;  /* 0x00000009001a7202 */ /* 0x000fe20000000f00 */
[----:B-1----:R-:W-:-:S05]  /*a200*/  FADD.FTZ R11, R11, R0 ;  /* 0x000000000b0b7221 */ /* 0x002fca0000010000 */
[----:B------:R-:W1:Y:S01]  /*a210*/  SHFL.BFLY PT, R0, R11, 0x1, 0x1f ;  /* 0x0c201f000b007f89 */ /* 0x000e6200000e0000 */
[----:B--2---:R-:W-:-:S05]  /*a220*/  FADD.FTZ R6, R6, R2 ;  /* 0x0000000206067221 */ /* 0x004fca0000010000 */
[----:B------:R-:W2:Y:S01]  /*a230*/  SHFL.BFLY PT, R2, R6, 0x1, 0x1f ;  /* 0x0c201f0006027f89 */ /* 0x000ea200000e0000 */
[----:B-1----:R-:W-:Y:S01]  /*a240*/  FADD.FTZ R11, R11, R0 ;  /* 0x000000000b0b7221 */ /* 0x002fe20000010000 */
[----:B------:R-:W-:-:S04]  /*a250*/  MOV R0, RZ ;  /* 0x000000ff00007202 */ /* 0x000fc80000000f00 */
[----:B------:R-:W-:Y:S01]  /*a260*/  FSETP.NE.FTZ.AND P2, PT, R11, RZ, PT ;  /* 0x000000ff0b00720b */ /* 0x000fe20003f55000 */
[----:B--2---:R-:W-:Y:S02]  /*a270*/  FADD.FTZ R6, R6, R2 ;  /* 0x0000000206067221 */ /* 0x004fe40000010000 */
[----:B------:R-:W-:-:S03]  /*a280*/  @P0 IMAD.HI.U32 R2, R9, c[0x0][0x4ec], RZ ;  /* 0x00013b0009020a27 */ /* 0x000fc600078e00ff */
[----:B------:R-:W-:Y:S02]  /*a290*/  FSETP.NE.FTZ.AND P1, PT, R6, RZ, PT ;  /* 0x000000ff0600720b */ /* 0x000fe40003f35000 */
[----:B------:R-:W-:Y:S02]  /*a2a0*/  @P0 SHF.R.U32.HI R26, RZ, c[0x0][0x4f0], R2 ;  /* 0x00013c00ff1a0a19 */ /* 0x000fe40000011602 */
[----:B------:R-:W-:-:S03]  /*a2b0*/  IADD3 R2, -R4, R8, RZ ;  /* 0x0000000804027210 */ /* 0x000fc60007ffe1ff */
[----:B------:R-:W1:Y:S01]  /*a2c0*/  @P2 MUFU.RCP R0, R11 ;  /* 0x0000000b00002308 */ /* 0x000e620000001000 */
[----:B------:R-:W-:Y:S01]  /*a2d0*/  IMAD.MOV.U32 R4, RZ, RZ, RZ ;  /* 0x000000ffff047224 */ /* 0x000fe200078e00ff */
[----:B------:R-:W-:Y:S01]  /*a2e0*/  UIMAD.WIDE.U32 UR12, UR7, UR4, URZ ;  /* 0x00000004070c72a5 */ /* 0x000fe2000f8e003f */
[----:B------:R-:W-:Y:S01]  /*a2f0*/  LOP3.LUT P4, RZ, R2, 0x3, RZ, 0xc0, !PT ;  /* 0x0000000302ff7812 */ /* 0x000fe2000788c0ff */
[----:B------:R-:W-:Y:S01]  /*a300*/  UIMAD UR10, UR7, UR5, UR10 ;  /* 0x00000005070a72a4 */ /* 0x000fe2000f8e020a */
[----:B------:R-:W-:-:S03]  /*a310*/  IADD3 R7, -R26, RZ, RZ ;  /* 0x000000ff1a077210 */ /* 0x000fc60007ffe1ff */
[----:B------:R-:W2:Y:S01]  /*a320*/  @P1 MUFU.RCP R4, R6 ;  /* 0x0000000600041308 */ /* 0x000ea20000001000 */
[C---:B-1----:R-:W-:Y:S02]  /*a330*/  FMUL.FTZ R43, R0.reuse, R68 ;  /* 0x00000044002b7220 */ /* 0x042fe40000410000 */
[C---:B------:R-:W-:Y:S01]  /*a340*/  FMUL.FTZ R65, R0.reuse, R65 ;  /* 0x0000004100417220 */ /* 0x040fe20000410000 */
[----:B------:R-:W3:Y:S01]  /*a350*/  LDL.LU R68, [R1+0x38] ;  /* 0x0000380001447983 */ /* 0x000ee20000300800 */
[C---:B------:R-:W-:Y:S02]  /*a360*/  FMUL.FTZ R25, R0.reuse, R64 ;  /* 0x0000004000197220 */ /* 0x040fe40000410000 */
[C---:B------:R-:W-:Y:S02]  /*a370*/  FMUL.FTZ R15, R0.reuse, R53 ;  /* 0x00000035000f7220 */ /* 0x040fe40000410000 */
[C---:B------:R-:W-:Y:S02]  /*a380*/  FMUL.FTZ R19, R0.reuse, R52 ;  /* 0x0000003400137220 */ /* 0x040fe40000410000 */
[----:B------:R-:W-:Y:S01]  /*a390*/  FMUL.FTZ R21, R0, R56 ;  /* 0x0000003800157220 */ /* 0x000fe20000410000 */
[----:B------:R-:W-:Y:S01]  /*a3a0*/  SHF.R.S32.HI R2, RZ, 0x2, R5 ;  /* 0x00000002ff027819 */ /* 0x000fe20000011405 */
[C---:B--2---:R-:W-:Y:S01]  /*a3b0*/  FMUL.FTZ R67, R4.reuse, R67 ;  /* 0x0000004304437220 */ /* 0x044fe20000410000 */
[----:B------:R-:W-:Y:S01]  /*a3c0*/  ULDC.64 UR4, c[0x0][0x3e8] ;  /* 0x0000fa0000047ab9 */ /* 0x000fe20000000a00 */
[----:B------:R-:W-:-:S02]  /*a3d0*/  FMUL.FTZ R27, R4, R66 ;  /* 0x00000042041b7220 */ /* 0x000fc40000410000 */
[C---:B------:R-:W-:Y:S02]  /*a3e0*/  FMUL.FTZ R63, R4.reuse, R63 ;  /* 0x0000003f043f7220 */ /* 0x040fe40000410000 */
[----:B------:R-:W-:Y:S01]  /*a3f0*/  FMUL.FTZ R24, R4, R62 ;  /* 0x0000003e04187220 */ /* 0x000fe20000410000 */
[----:B------:R-:W-:Y:S01]  /*a400*/  F2FP.PACK_AB R27, R67, R27 ;  /* 0x0000001b431b723e */ /* 0x000fe200000000ff */
[----:B------:R1:W5:Y:S01]  /*a410*/  LDL R66, [R1+0x28] ;  /* 0x0000280001427983 */ /* 0x0003620000100800 */
[C---:B------:R-:W-:Y:S02]  /*a420*/  FMUL.FTZ R137, R0.reuse, R137 ;  /* 0x0000008900897220 */ /* 0x040fe40000410000 */
[C---:B------:R-:W-:Y:S01]  /*a430*/  FMUL.FTZ R13, R0.reuse, R136 ;  /* 0x00000088000d7220 */ /* 0x040fe20000410000 */
[----:B------:R-:W2:Y:S01]  /*a440*/  LDL R67, [R1+0x58] ;  /* 0x0000580001437983 */ /* 0x000ea20000100800 */
[----:B------:R-:W-:Y:S01]  /*a450*/  F2FP.PACK_AB R24, R63, R24 ;  /* 0x000000183f18723e */ /* 0x000fe200000000ff */
[C---:B------:R-:W-:Y:S01]  /*a460*/  FMUL.FTZ R141, R0.reuse, R141 ;  /* 0x0000008d008d7220 */ /* 0x040fe20000410000 */
[----:B------:R-:W-:Y:S01]  /*a470*/  F2FP.PACK_AB R25, R65, R25 ;  /* 0x000000194119723e */ /* 0x000fe200000000ff */
[----:B------:R1:W5:Y:S01]  /*a480*/  LDL R63, [R1+0x8] ;  /* 0x00000800013f7983 */ /* 0x0003620000100800 */
[----:B------:R-:W-:-:S02]  /*a490*/  FMUL.FTZ R17, R0, R140 ;  /* 0x0000008c00117220 */ /* 0x000fc40000410000 */
[C---:B------:R-:W-:Y:S01]  /*a4a0*/  FMUL.FTZ R57, R0.reuse, R57 ;  /* 0x0000003900397220 */ /* 0x040fe20000410000 */
[----:B------:R1:W5:Y:S01]  /*a4b0*/  LDL.64 R64, [R1+0x18] ;  /* 0x0000180001407983 */ /* 0x0003620000100a00 */
[C---:B------:R-:W-:Y:S02]  /*a4c0*/  FMUL.FTZ R61, R0.reuse, R61 ;  /* 0x0000003d003d7220 */ /* 0x040fe40000410000 */
[C---:B------:R-:W-:Y:S02]  /*a4d0*/  FMUL.FTZ R23, R0.reuse, R60 ;  /* 0x0000003c00177220 */ /* 0x040fe40000410000 */
[C---:B------:R-:W-:Y:S02]  /*a4e0*/  FMUL.FTZ R69, R0.reuse, R69 ;  /* 0x0000004500457220 */ /* 0x040fe40000410000 */
[C---:B------:R-:W-:Y:S02]  /*a4f0*/  FMUL.FTZ R73, R0.reuse, R73 ;  /* 0x0000004900497220 */ /* 0x040fe40000410000 */
[----:B------:R-:W-:-:S02]  /*a500*/  FMUL.FTZ R41, R0, R72 ;  /* 0x0000004800297220 */ /* 0x000fc40000410000 */
[C---:B------:R-:W-:Y:S02]  /*a510*/  FMUL.FTZ R77, R0.reuse, R77 ;  /* 0x0000004d004d7220 */ /* 0x040fe40000410000 */
        /* <DEDUP_REMOVED lines=30> */
[----:B------:R-:W-:Y:S01]  /*a700*/  FMUL.FTZ R44, R0, R128 ;  /* 0x00000080002c7220 */ /* 0x000fe20000410000 */
[----:B------:R-:W-:Y:S01]  /*a710*/  SHF.R.S32.HI R0, RZ, 0x1f, R5 ;  /* 0x0000001fff007819 */ /* 0x000fe20000011405 */
[C---:B------:R-:W-:Y:S01]  /*a720*/  FMUL.FTZ R59, R4.reuse, R59 ;  /* 0x0000003b043b7220 */ /* 0x040fe20000410000 */
[----:B------:R-:W4:Y:S01]  /*a730*/  @P1 MUFU.LG2 R6, R6 ;  /* 0x0000000600061308 */ /* 0x000f220000000c00 */
[----:B------:R-:W-:Y:S01]  /*a740*/  FMUL.FTZ R20, R4, R58 ;  /* 0x0000003a04147220 */ /* 0x000fe20000410000 */
[----:B------:R-:W-:Y:S01]  /*a750*/  LEA.HI R0, R0, R2, RZ, 0x3 ;  /* 0x0000000200007211 */ /* 0x000fe200078f18ff */
[----:B------:R-:W-:-:S03]  /*a760*/  IMAD R133, R7, c[0x0][0x4e8], R9 ;  /* 0x00013a0007857a24 */ /* 0x000fc600078e0209 */
[----:B------:R-:W-:Y:S02]  /*a770*/  F2FP.PACK_AB R20, R59, R20 ;  /* 0x000000143b14723e */ /* 0x000fe400000000ff */
[----:B------:R-:W-:Y:S01]  /*a780*/  LOP3.LUT R0, R0, 0xfffffff8, RZ, 0xc0, !PT ;  /* 0xfffffff800007812 */ /* 0x000fe200078ec0ff */
[----:B------:R-:W1:Y:S01]  /*a790*/  S2R R59, SR_CTAID.Z ;  /* 0x00000000003b7919 */ /* 0x000e620000002700 */
[----:B------:R-:W-:Y:S02]  /*a7a0*/  UIMAD.WIDE.U32 UR14, UR7, UR4, URZ ;  /* 0x00000004070e72a5 */ /* 0x000fe4000f8e003f */
[----:B------:R-:W-:Y:S02]  /*a7b0*/  IADD3 R10, R2, -R0, RZ ;  /* 0x80000000020a7210 */ /* 0x000fe40007ffe0ff */
[----:B------:R-:W-:Y:S01]  /*a7c0*/  @P2 MOV R2, 0x3f317218 ;  /* 0x3f31721800022802 */ /* 0x000fe20000000f00 */
[----:B------:R-:W-:Y:S01]  /*a7d0*/  @P1 IMAD.MOV.U32 R0, RZ, RZ, 0x3f317218 ;  /* 0x3f317218ff001424 */ /* 0x000fe200078e00ff */
[----:B------:R-:W-:Y:S01]  /*a7e0*/  MOV R9, UR15 ;  /* 0x0000000f00097c02 */ /* 0x000fe20008000f00 */
[----:B------:R-:W1:Y:S02]  /*a7f0*/  @P2 MUFU.LG2 R11, R11 ;  /* 0x0000000b000b2308 */ /* 0x000e640000000c00 */
[----:B------:R-:W-:-:S02]  /*a800*/  @P2 FMUL.FTZ R9, R2, c[0x0][0x2d0] ;  /* 0x0000b40002092a20 */ /* 0x000fc40000410000 */
[----:B----4-:R-:W-:Y:S02]  /*a810*/  @P1 FMUL.FTZ R2, R6, 0.69314718246459960938 ;  /* 0x3f31721806021820 */ /* 0x010fe40000410000 */
[----:B------:R-:W-:Y:S01]  /*a820*/  @P1 FMUL.FTZ R0, R0, c[0x0][0x2d0] ;  /* 0x0000b40000001a20 */ /* 0x000fe20000410000 */
[----:B------:R-:W-:Y:S01]  /*a830*/  UIMAD UR6, UR6, UR4, URZ ;  /* 0x00000004060672a4 */ /* 0x000fe2000f8e023f */
[----:B------:R-:W-:Y:S01]  /*a840*/  MOV R58, 0xff800000 ;  /* 0xff800000003a7802 */ /* 0x000fe20000000f00 */
[----:B------:R-:W-:Y:S02]  /*a850*/  FMUL.FTZ R139, R4, R139 ;  /* 0x0000008b048b7220 */ /* 0x000fe40000410000 */
[----:B------:R-:W-:Y:S01]  /*a860*/  @P1 FFMA.FTZ R58, R0, R3, R2 ;  /* 0x00000003003a1223 */ /* 0x000fe20000010002 */
[----:B------:R-:W-:Y:S01]  /*a870*/  SHF.R.S32.HI R0, RZ, 0x5, R16 ;  /* 0x00000005ff007819 */ /* 0x000fe20000011410 */
        /* <DEDUP_REMOVED lines=40> */
[----:B------:R-:W-:Y:S01]  /*ab00*/  FMUL.FTZ R130, R4, R130 ;  /* 0x0000008204827220 */ /* 0x000fe20000410000 */
[----:B------:R-:W-:Y:S01]  /*ab10*/  UIMAD UR5, UR7, UR5, UR6 ;  /* 0x00000005070572a4 */ /* 0x000fe2000f8e0206 */
[----:B------:R-:W-:Y:S01]  /*ab20*/  IMAD.U32 R4, RZ, RZ, UR12 ;  /* 0x0000000cff047e24 */ /* 0x000fe2000f8e00ff */
[----:B------:R-:W-:Y:S02]  /*ab30*/  MOV R8, UR14 ;  /* 0x0000000e00087c02 */ /* 0x000fe40008000f00 */
[----:B------:R-:W-:Y:S01]  /*ab40*/  SHF.R.S32.HI R3, RZ, 0x1f, R0 ;  /* 0x0000001fff037819 */ /* 0x000fe20000011400 */
[----:B------:R-:W-:Y:S01]  /*ab50*/  UIADD3 UR5, UR15, UR5, URZ ;  /* 0x000000050f057290 */ /* 0x000fe2000fffe03f */
[----:B------:R-:W-:Y:S01]  /*ab60*/  MOV R6, R4 ;  /* 0x0000000400067202 */ /* 0x000fe20000000f00 */
[----:B------:R-:W4:Y:S01]  /*ab70*/  S2R R62, SR_CTAID.X ;  /* 0x00000000003e7919 */ /* 0x000f220000002500 */
[----:B------:R-:W-:-:S02]  /*ab80*/  MOV R4, R8 ;  /* 0x0000000800047202 */ /* 0x000fc40000000f00 */
[----:B------:R-:W-:Y:S02]  /*ab90*/  LEA.HI R3, R3, R0, RZ, 0x3 ;  /* 0x0000000003037211 */ /* 0x000fe400078f18ff */
[----:B-1----:R-:W-:Y:S02]  /*aba0*/  SHF.R.S32.HI R8, RZ, 0x1f, R59 ;  /* 0x0000001fff087819 */ /* 0x002fe4000001143b */
[----:B------:R-:W-:Y:S01]  /*abb0*/  LEA.HI R2, R14, R14, RZ, 0x1 ;  /* 0x0000000e0e027211 */ /* 0x000fe200078f08ff */
[----:B------:R-:W-:Y:S01]  /*abc0*/  @P2 FMUL.FTZ R11, R11, 0.69314718246459960938 ;  /* 0x3f3172180b0b2820 */ /* 0x000fe20000410000 */
[----:B------:R-:W-:Y:S02]  /*abd0*/  MOV R5, UR13 ;  /* 0x0000000d00057c02 */ /* 0x000fe40008000f00 */
[----:B------:R-:W-:Y:S02]  /*abe0*/  MOV R5, UR5 ;  /* 0x0000000500057c02 */ /* 0x000fe40008000f00 */
[----:B------:R-:W-:Y:S01]  /*abf0*/  F2FP.PACK_AB R19, R15, R19 ;  /* 0x000000130f13723e */ /* 0x000fe200000000ff */
[----:B------:R-:W-:Y:S01]  /*ac00*/  IMAD R15, R8, c[0x0][0x3f0], RZ ;  /* 0x0000fc00080f7a24 */ /* 0x000fe200078e02ff */
[----:B------:R-:W-:-:S02]  /*ac10*/  LOP3.LUT R3, R3, 0xffffff8, RZ, 0xc0, !PT ;  /* 0x0ffffff803037812 */ /* 0x000fc400078ec0ff */
[----:B------:R-:W-:Y:S01]  /*ac20*/  LOP3.LUT R2, R2, 0x1ffffffe, RZ, 0xc0, !PT ;  /* 0x1ffffffe02027812 */ /* 0x000fe200078ec0ff */
[----:B------:R-:W-:Y:S01]  /*ac30*/  UIADD3 UR10, UR13, UR10, URZ ;  /* 0x0000000a0d0a7290 */ /* 0x000fe2000fffe03f */
[----:B------:R-:W-:Y:S01]  /*ac40*/  MOV R60, 0xff800000 ;  /* 0xff800000003c7802 */ /* 0x000fe20000000f00 */
[----:B------:R-:W-:Y:S01]  /*ac50*/  @P2 FFMA.FTZ R60, R9, R132, R11 ;  /* 0x00000084093c2223 */ /* 0x000fe2000001000b */
[C---:B------:R-:W-:Y:S01]  /*ac60*/  IADD3 R9, R0.reuse, -R3, RZ ;  /* 0x8000000300097210 */ /* 0x040fe20007ffe0ff */
[----:B------:R-:W-:Y:S01]  /*ac70*/  IMAD R16, R0, 0x200, R14 ;  /* 0x0000020000107824 */ /* 0x000fe200078e020e */
[----:B------:R-:W-:Y:S01]  /*ac80*/  IADD3 R11, R14, -R2, RZ ;  /* 0x800000020e0b7210 */ /* 0x000fe20007ffe0ff */
[----:B------:R-:W-:Y:S01]  /*ac90*/  IMAD R0, R59, c[0x0][0x3f4], R15 ;  /* 0x0000fd003b007a24 */ /* 0x000fe200078e020f */
[----:B------:R-:W-:Y:S01]  /*aca0*/  F2FP.PACK_AB R21, R57, R21 ;  /* 0x000000153915723e */ /* 0x000fe200000000ff */
[----:B------:R-:W-:Y:S01]  /*acb0*/  IMAD.WIDE.U32 R2, R59, c[0x0][0x3f0], R4 ;  /* 0x0000fc003b027a25 */ /* 0x000fe200078e0004 */
[----:B------:R-:W-:-:S03]  /*acc0*/  MOV R7, UR10 ;  /* 0x0000000a00077c02 */ /* 0x000fc60008000f00 */
[----:B------:R-:W-:Y:S01]  /*acd0*/  IMAD R57, R8, c[0x0][0x498], RZ ;  /* 0x0001260008397a24 */ /* 0x000fe200078e02ff */
[----:B------:R-:W-:Y:S02]  /*ace0*/  SHF.R.S32.HI R8, RZ, 0x2, R135 ;  /* 0x00000002ff087819 */ /* 0x000fe40000011487 */
[C---:B------:R-:W-:Y:S02]  /*acf0*/  LOP3.LUT R4, R10.reuse, 0x1, RZ, 0xc0, !PT ;  /* 0x000000010a047812 */ /* 0x040fe400078ec0ff */
[----:B------:R-:W-:Y:S02]  /*ad00*/  IADD3 R3, R3, R0, RZ ;  /* 0x0000000003037210 */ /* 0x000fe40007ffe0ff */
[----:B------:R-:W-:Y:S02]  /*ad10*/  LEA R0, R9, R8, 0x4 ;  /* 0x0000000809007211 */ /* 0x000fe400078e20ff */
[C---:B------:R-:W-:Y:S01]  /*ad20*/  SHF.L.U32 R5, R10.reuse, 0x6, RZ ;  /* 0x000000060a057819 */ /* 0x040fe200000006ff */
[----:B------:R-:W-:Y:S01]  /*ad30*/  IMAD.WIDE.U32 R14, R59, c[0x0][0x498], R6 ;  /* 0x000126003b0e7a25 */ /* 0x000fe200078e0006 */
[----:B------:R-:W-:-:S02]  /*ad40*/  R2P PR, R10, 0x6 ;  /* 0x000000060a007804 */ /* 0x000fc40000000000 */
[----:B------:R-:W-:Y:S02]  /*ad50*/  ISETP.NE.U32.AND P3, PT, R4, 0x1, PT ;  /* 0x000000010400780c */ /* 0x000fe40003f65070 */
[----:B------:R-:W-:Y:S02]  /*ad60*/  SHF.R.S32.HI R6, RZ, 0x1f, R26 ;  /* 0x0000001fff067819 */ /* 0x000fe4000001141a */
[----:B------:R-:W-:Y:S02]  /*ad70*/  LEA R4, R11, R0, 0x3 ;  /* 0x000000000b047211 */ /* 0x000fe400078e18ff */
[----:B------:R-:W-:Y:S01]  /*ad80*/  LOP3.LUT R5, R5, 0x1c0, RZ, 0xc0, !PT ;  /* 0x000001c005057812 */ /* 0x000fe200078ec0ff */
[----:B----4-:R-:W-:Y:S01]  /*ad90*/  IMAD R0, R62, 0x80, R0 ;  /* 0x000000803e007824 */ /* 0x010fe200078e0200 */
[----:B------:R-:W-:Y:S01]  /*ada0*/  F2FP.PACK_AB R23, R61, R23 ;  /* 0x000000173d17723e */ /* 0x000fe200000000ff */
[----:B------:R-:W-:Y:S01]  /*adb0*/  IMAD R61, R134, c[0x0][0x388], RZ ;  /* 0x0000e200863d7a24 */ /* 0x000fe200078e02ff */
[----:B------:R-:W-:Y:S01]  /*adc0*/  LEA R10, R62, R4, 0x7 ;  /* 0x000000043e0a7211 */ /* 0x000fe200078e38ff */
[----:B------:R-:W-:Y:S01]  /*add0*/  IMAD R4, R6, c[0x0][0x3e0], RZ ;  /* 0x0000f80006047a24 */ /* 0x000fe200078e02ff */
[----:B------:R-:W-:Y:S01]  /*ade0*/  LEA.HI R5, R5, R5, RZ, 0x1d ;  /* 0x0000000505057211 */ /* 0x000fe200078fe8ff */
[----:B------:R-:W-:Y:S01]  /*adf0*/  IMAD.WIDE.U32 R2, R26, c[0x0][0x3e0], R2 ;  /* 0x0000f8001a027a25 */ /* 0x000fe200078e0002 */
[----:B------:R-:W-:-:S02]  /*ae00*/  ISETP.GE.OR P5, PT, R0, R61, P4 ;  /* 0x0000003d0000720c */ /* 0x000fc400027a6670 */
[----:B------:R-:W-:Y:S01]  /*ae10*/  LEA R5, R16, R5, 0x1 ;  /* 0x0000000510057211 */ /* 0x000fe200078e08ff */
[----:B------:R-:W-:Y:S01]  /*ae20*/  IMAD R4, R26, c[0x0][0x3e4], R4 ;  /* 0x0000f9001a047a24 */ /* 0x000fe200078e0204 */
[----:B------:R-:W-:Y:S01]  /*ae30*/  IADD3 R0, R0, 0x8, RZ ;  /* 0x0000000800007810 */ /* 0x000fe20007ffe0ff */
[----:B------:R-:W-:Y:S01]  /*ae40*/  @P0 IMAD.HI.U32 R7, R10, c[0x0][0x4ec], RZ ;  /* 0x00013b000a070a27 */ /* 0x000fe200078e00ff */
[----:B------:R-:W-:Y:S02]  /*ae50*/  F2FP.PACK_AB R13, R137, R13 ;  /* 0x0000000d890d723e */ /* 0x000fe400000000ff */
[----:B------:R-:W-:Y:S02]  /*ae60*/  F2FP.PACK_AB R12, R139, R12 ;  /* 0x0000000c8b0c723e */ /* 0x000fe400000000ff */
[----:B------:R-:W-:Y:S02]  /*ae70*/  SHF.L.U32 R5, R5, 0x1, RZ ;  /* 0x0000000105057819 */ /* 0x000fe400000006ff */
[----:B------:R-:W-:-:S02]  /*ae80*/  ISETP.GE.OR P4, PT, R0, R61, P4 ;  /* 0x0000003d0000720c */ /* 0x000fc40002786670 */
[----:B------:R-:W-:Y:S02]  /*ae90*/  IADD3 R3, R3, R4, RZ ;  /* 0x0000000403037210 */ /* 0x000fe40007ffe0ff */
[----:B------:R-:W-:Y:S02]  /*aea0*/  MOV R0, R10 ;  /* 0x0000000a00007202 */ /* 0x000fe40000000f00 */
[----:B------:R-:W-:Y:S02]  /*aeb0*/  SHF.R.S32.HI R6, RZ, 0x1f, R133 ;  /* 0x0000001fff067819 */ /* 0x000fe40000011485 */
[----:B------:R-:W-:Y:S01]  /*aec0*/  @P0 SHF.R.U32.HI R0, RZ, c[0x0][0x4f0], R7 ;  /* 0x00013c00ff000a19 */ /* 0x000fe20000011607 */
[----:B------:R-:W-:Y:S01]  /*aed0*/  STS [R5+0x80], R13 ;  /* 0x0000800d05007388 */ /* 0x000fe20000000800 */
[----:B------:R-:W-:-:S03]  /*aee0*/  IADD3 R8, R5, 0x80, RZ ;  /* 0x0000008005087810 */ /* 0x000fc60007ffe0ff */
[----:B------:R1:W-:Y:S01]  /*aef0*/  STS [R5+0x480], R12 ;  /* 0x0004800c05007388 */ /* 0x0003e20000000800 */
[----:B------:R-:W-:Y:S01]  /*af00*/  IMAD R6, R6, c[0x0][0x3d8], RZ ;  /* 0x0000f60006067a24 */ /* 0x000fe200078e02ff */
[----:B------:R-:W-:Y:S01]  /*af10*/  IADD3 R4, R5, 0x70, RZ ;  /* 0x0000007005047810 */ /* 0x000fe20007ffe0ff */
[----:B------:R-:W-:Y:S01]  /*af20*/  IMAD.MOV.U32 R7, RZ, RZ, 0x20 ;  /* 0x00000020ff077424 */ /* 0x000fe200078e00ff */
[----:B------:R-:W-:Y:S01]  /*af30*/  @P3 IADD3 R4, R8, 0x10, RZ ;  /* 0x0000001008043810 */ /* 0x000fe20007ffe0ff */
[----:B------:R-:W-:Y:S01]  /*af40*/  IMAD R57, R59, c[0x0][0x49c], R57 ;  /* 0x000127003b397a24 */ /* 0x000fe200078e0239 */
[----:B------:R-:W-:Y:S01]  /*af50*/  IADD3 R8, P0, R0, R14, RZ ;  /* 0x0000000e00087210 */ /* 0x000fe20007f1e0ff */
[----:B------:R-:W-:Y:S01]  /*af60*/  IMAD R16, R133, c[0x0][0x3dc], R6 ;  /* 0x0000f70085107a24 */ /* 0x000fe200078e0206 */
[----:B------:R-:W-:-:S04]  /*af70*/  SHF.R.S32.HI R6, RZ, 0x1f, R0 ;  /* 0x0000001fff067819 */ /* 0x000fc80000011400 */
[----:B------:R-:W-:Y:S01]  /*af80*/  IADD3.X R9, R6, R15, R57, P0, !PT ;  /* 0x0000000f06097210 */ /* 0x000fe200007fe439 */
[----:B-1----:R-:W-:Y:S01]  /*af90*/  IMAD.WIDE.U32 R12, R133, c[0x0][0x3d8], R2 ;  /* 0x0000f600850c7a25 */ /* 0x002fe200078e0002 */
[----:B------:R-:W-:-:S05]  /*afa0*/  IADD3 R2, -R0, RZ, RZ ;  /* 0x000000ff00027210 */ /* 0x000fca0007ffe1ff */
[----:B------:R-:W-:Y:S01]  /*afb0*/  IMAD R2, R2, c[0x0][0x4e8], R10 ;  /* 0x00013a0002027a24 */ /* 0x000fe200078e020a */
[----:B------:R-:W-:Y:S02]  /*afc0*/  SEL R3, R7, 0xffffffe0, !P1 ;  /* 0xffffffe007037807 */ /* 0x000fe40004800000 */
[----:B------:R-:W-:Y:S02]  /*afd0*/  MOV R6, 0x40 ;  /* 0x0000004000067802 */ /* 0x000fe40000000f00 */
[----:B------:R-:W-:Y:S02]  /*afe0*/  SHF.R.S32.HI R7, RZ, 0x1f, R2 ;  /* 0x0000001fff077819 */ /* 0x000fe40000011402 */
[----:B------:R-:W-:Y:S02]  /*aff0*/  SEL R6, R6, 0xffffffc0, !P2 ;  /* 0xffffffc006067807 */ /* 0x000fe40005000000 */
[----:B------:R-:W-:Y:S01]  /*b000*/  F2FP.PACK_AB R17, R141, R17 ;  /* 0x000000118d11723e */ /* 0x000fe200000000ff */
[----:B------:R-:W-:Y:S01]  /*b010*/  IMAD R7, R7, c[0x0][0x488], RZ ;  /* 0x0001220007077a24 */ /* 0x000fe200078e02ff */
[----:B------:R-:W-:-:S02]  /*b020*/  F2FP.PACK_AB R18, R143, R18 ;  /* 0x000000128f12723e */ /* 0x000fc400000000ff */
[----:B------:R-:W-:Y:S02]  /*b030*/  F2FP.PACK_AB R22, R55, R22 ;  /* 0x000000163716723e */ /* 0x000fe400000000ff */
[----:B------:R-:W-:Y:S01]  /*b040*/  IADD3 R0, R5, R3, RZ ;  /* 0x0000000305007210 */ /* 0x000fe20007ffe0ff */
[C---:B------:R-:W-:Y:S01]  /*b050*/  IMAD R10, R2.reuse, c[0x0][0x48c], R7 ;  /* 0x00012300020a7a24 */ /* 0x040fe200078e0207 */
[----:B------:R-:W-:Y:S01]  /*b060*/  IADD3 R15, R3, R4, RZ ;  /* 0x00000004030f7210 */ /* 0x000fe20007ffe0ff */
[----:B------:R-:W-:Y:S01]  /*b070*/  IMAD.WIDE.U32 R8, R2, c[0x0][0x488], R8 ;  /* 0x0001220002087a25 */ /* 0x000fe200078e0008 */
[----:B------:R-:W-:Y:S01]  /*b080*/  IADD3 R3, R5, R6, RZ ;  /* 0x0000000605037210 */ /* 0x000fe20007ffe0ff */
[----:B------:R-:W-:Y:S01]  /*b090*/  STS [R4], R17 ;  /* 0x0000001104007388 */ /* 0x000fe20000000800 */
[----:B------:R-:W-:Y:S01]  /*b0a0*/  F2FP.PACK_AB R43, R69, R43 ;  /* 0x0000002b452b723e */ /* 0x000fe200000000ff */
[C---:B------:R-:W-:Y:S01]  /*b0b0*/  IMAD.IADD R7, R6.reuse, 0x1, R4 ;  /* 0x0000000106077824 */ /* 0x040fe200078e0204 */
[----:B------:R-:W-:Y:S01]  /*b0c0*/  F2FP.PACK_AB R42, R71, R42 ;  /* 0x0000002a472a723e */ /* 0x000fe200000000ff */
[----:B------:R-:W-:Y:S01]  /*b0d0*/  STS [R4+0x400], R18 ;  /* 0x0004001204007388 */ /* 0x000fe20000000800 */
[----:B------:R-:W-:-:S02]  /*b0e0*/  IADD3 R2, R6, R0, RZ ;  /* 0x0000000006027210 */ /* 0x000fc40007ffe0ff */
[----:B------:R-:W-:Y:S01]  /*b0f0*/  F2FP.PACK_AB R41, R73, R41 ;  /* 0x000000294929723e */ /* 0x000fe200000000ff */
[----:B------:R-:W-:Y:S01]  /*b100*/  STS [R0+0x80], R19 ;  /* 0x0000801300007388 */ /* 0x000fe20000000800 */
[----:B------:R-:W-:Y:S02]  /*b110*/  F2FP.PACK_AB R40, R75, R40 ;  /* 0x000000284b28723e */ /* 0x000fe400000000ff */
[----:B------:R-:W-:Y:S01]  /*b120*/  IADD3 R6, R15, R6, RZ ;  /* 0x000000060f067210 */ /* 0x000fe20007ffe0ff */
[----:B------:R-:W-:Y:S01]  /*b130*/  STS [R0+0x480], R22 ;  /* 0x0004801600007388 */ /* 0x000fe20000000800 */
[----:B------:R-:W-:Y:S02]  /*b140*/  F2FP.PACK_AB R39, R77, R39 ;  /* 0x000000274d27723e */ /* 0x000fe400000000ff */
[----:B------:R-:W-:Y:S01]  /*b150*/  F2FP.PACK_AB R38, R79, R38 ;  /* 0x000000264f26723e */ /* 0x000fe200000000ff */
[----:B------:R-:W-:Y:S01]  /*b160*/  STS [R15], R21 ;  /* 0x000000150f007388 */ /* 0x000fe20000000800 */
[----:B------:R-:W-:-:S02]  /*b170*/  F2FP.PACK_AB R37, R81, R37 ;  /* 0x000000255125723e */ /* 0x000fc400000000ff */
[----:B------:R-:W-:Y:S01]  /*b180*/  F2FP.PACK_AB R36, R83, R36 ;  /* 0x000000245324723e */ /* 0x000fe200000000ff */
[----:B------:R-:W-:Y:S01]  /*b190*/  STS [R15+0x400], R20 ;  /* 0x000400140f007388 */ /* 0x000fe20000000800 */
[----:B------:R-:W-:Y:S02]  /*b1a0*/  F2FP.PACK_AB R35, R85, R35 ;  /* 0x000000235523723e */ /* 0x000fe400000000ff */
[----:B------:R-:W-:Y:S01]  /*b1b0*/  F2FP.PACK_AB R34, R87, R34 ;  /* 0x000000225722723e */ /* 0x000fe200000000ff */
[----:B------:R-:W-:Y:S01]  /*b1c0*/  STS [R3+0x80], R23 ;  /* 0x0000801703007388 */ /* 0x000fe20000000800 */
[----:B------:R-:W-:-:S03]  /*b1d0*/  F2FP.PACK_AB R33, R89, R33 ;  /* 0x000000215921723e */ /* 0x000fc600000000ff */
[----:B------:R-:W-:Y:S01]  /*b1e0*/  STS [R3+0x480], R24 ;  /* 0x0004801803007388 */ /* 0x000fe20000000800 */
[----:B------:R-:W-:-:S03]  /*b1f0*/  F2FP.PACK_AB R32, R91, R32 ;  /* 0x000000205b20723e */ /* 0x000fc600000000ff */
[----:B------:R-:W-:Y:S01]  /*b200*/  STS [R7], R25 ;  /* 0x0000001907007388 */ /* 0x000fe20000000800 */
[----:B------:R-:W-:-:S03]  /*b210*/  F2FP.PACK_AB R31, R93, R31 ;  /* 0x0000001f5d1f723e */ /* 0x000fc600000000ff */
[----:B------:R-:W-:Y:S01]  /*b220*/  STS [R7+0x400], R27 ;  /* 0x0004001b07007388 */ /* 0x000fe20000000800 */
[----:B------:R-:W-:-:S03]  /*b230*/  F2FP.PACK_AB R30, R95, R30 ;  /* 0x0000001e5f1e723e */ /* 0x000fc600000000ff */
        /* <DEDUP_REMOVED lines=31> */
[----:B------:R-:W-:Y:S02]  /*b430*/  F2FP.PACK_AB R49, R147, R49 ;  /* 0x000000319331723e */ /* 0x000fe400000000ff */
[----:B------:R-:W-:Y:S01]  /*b440*/  LEA R14, P0, R8, c[0x0][0x450], 0x2 ;  /* 0x00011400080e7a11 */ /* 0x000fe200078010ff */
[----:B------:R-:W-:Y:S01]  /*b450*/  STS [R2+0x4080], R55 ;  /* 0x0040803702007388 */ /* 0x000fe20000000800 */
[----:B------:R-:W-:-:S03]  /*b460*/  IADD3 R9, R9, R10, RZ ;  /* 0x0000000a09097210 */ /* 0x000fc60007ffe0ff */
[----:B------:R-:W-:Y:S01]  /*b470*/  STS [R2+0x4480], R102 ;  /* 0x0044806602007388 */ /* 0x000fe20000000800 */
[----:B------:R-:W-:Y:S02]  /*b480*/  F2FP.PACK_AB R48, R125, R48 ;  /* 0x000000307d30723e */ /* 0x000fe400000000ff */
[----:B------:R-:W-:Y:S01]  /*b490*/  F2FP.PACK_AB R47, R127, R47 ;  /* 0x0000002f7f2f723e */ /* 0x000fe200000000ff */
        /* <DEDUP_REMOVED lines=9> */
[----:B------:R-:W-:-:S03]  /*b530*/  LEA.HI.X R9, R8, c[0x0][0x454], R9, 0x2, P0 ;  /* 0x0001150008097a11 */ /* 0x000fc600000f1409 */
[----:B------:R3:W-:Y:S04]  /*b540*/  STS [R4+0x8400], R114 ;  /* 0x0084007204007388 */ /* 0x0007e80000000800 */
[----:B------:R-:W-:Y:S04]  /*b550*/  STS [R0+0x8080], R52 ;  /* 0x0080803400007388 */ /* 0x000fe80000000800 */
        /* <DEDUP_REMOVED lines=11> */
[----:B------:R-:W-:Y:S04]  /*b610*/  SHFL.IDX PT, R10, R14, RZ, 0x1c1f ;  /* 0x001c1fff0e0a7589 */ /* 0x000fe800000e0000 */
[----:B------:R-:W1:Y:S04]  /*b620*/  SHFL.IDX PT, R11, R9, RZ, 0x1c1f ;  /* 0x001c1fff090b7589 */ /* 0x000e6800000e0000 */
[----:B------:R-:W-:Y:S06]  /*b630*/  BAR.SYNC.DEFER_BLOCKING 0x1, 0x100 ;  /* 0x0044000000007b1d */ /* 0x000fec0000010000 */
[----:B------:R-:W-:Y:S04]  /*b640*/  SHFL.IDX PT, R8, R14, 0x1, 0x1c1f ;  /* 0x003c1f000e087f89 */ /* 0x000fe800000e0000 */
[----:B------:R-:W4:Y:S01]  /*b650*/  SHFL.IDX PT, R9, R9, 0x1, 0x1c1f ;  /* 0x003c1f0009097f89 */ /* 0x000f2200000e0000 */
[----:B---3--:R-:W-:-:S03]  /*b660*/  SHF.L.U32 R4, R68, 0x1, RZ ;  /* 0x0000000144047819 */ /* 0x008fc600000006ff */
[----:B-1----:R1:W-:Y:S04]  /*b670*/  @!P5 ST.E [R10.64], R60 ;  /* 0x0000003c0a00d985 */ /* 0x0023e8000c101908 */
[----:B----4-:R1:W-:Y:S04]  /*b680*/  @!P4 ST.E [R8.64], R58 ;  /* 0x0000003a0800c985 */ /* 0x0103e8000c101908 */
[----:B------:R1:W3:Y:S04]  /*b690*/  LDS.128 R32, [R4+0x1080] ;  /* 0x0010800004207984 */ /* 0x0002e80000000c00 */
[----:B------:R1:W4:Y:S04]  /*b6a0*/  LDS.128 R44, [R4+0x2080] ;  /* 0x00208000042c7984 */ /* 0x0003280000000c00 */
[----:B------:R1:W1:Y:S04]  /*b6b0*/  LDS.128 R52, [R4+0x3080] ;  /* 0x0030800004347984 */ /* 0x0002680000000c00 */
[----:B------:R1:W1:Y:S04]  /*b6c0*/  LDS.128 R28, [R4+0x5080] ;  /* 0x00508000041c7984 */ /* 0x0002680000000c00 */
[----:B------:R1:W1:Y:S04]  /*b6d0*/  LDS.128 R40, [R4+0x6080] ;  /* 0x0060800004287984 */ /* 0x0002680000000c00 */
[----:B------:R1:W1:Y:S04]  /*b6e0*/  LDS.128 R48, [R4+0x7080] ;  /* 0x0070800004307984 */ /* 0x0002680000000c00 */
[----:B------:R1:W1:Y:S04]  /*b6f0*/  LDS.128 R24, [R4+0x9080] ;  /* 0x0090800004187984 */ /* 0x0002680000000c00 */
[----:B------:R1:W1:Y:S04]  /*b700*/  LDS.128 R36, [R4+0xa080] ;  /* 0x00a0800004247984 */ /* 0x0002680000000c00 */
[----:B------:R1:W1:Y:S01]  /*b710*/  LDS.128 R56, [R4+0xb080] ;  /* 0x00b0800004387984 */ /* 0x0002620000000c00 */
[----:B------:R-:W-:-:S02]  /*b720*/  IADD3 R0, R13, R16, RZ ;  /* 0x000000100d007210 */ /* 0x000fc40007ffe0ff */
[----:B------:R-:W-:-:S04]  /*b730*/  LEA R21, P0, R12, c[0x0][0x380], 0x1 ;  /* 0x0000e0000c157a11 */ /* 0x000fc800078008ff */
[----:B------:R-:W-:Y:S02]  /*b740*/  LEA.HI.X R20, R12, c[0x0][0x384], R0, 0x1, P0 ;  /* 0x0000e1000c147a11 */ /* 0x000fe400000f0c00 */
[----:B--2---:R-:W-:Y:S01]  /*b750*/  ISETP.GE.AND P0, PT, R67, R61, PT ;  /* 0x0000003d4300720c */ /* 0x004fe20003f06270 */
[----:B------:R2:W1:Y:S01]  /*b760*/  SHFL.IDX PT, R2, R21, RZ, 0x181f ;  /* 0x00181fff15027589 */ /* 0x00046200000e0000 */
[----:B------:R-:W-:Y:S03]  /*b770*/  BSSY B0, `(.L_x_4) ;  /* 0x0000015000007945 */ /* 0x000fe60003800000 */
[----:B------:R2:W1:Y:S08]  /*b780*/  SHFL.IDX PT, R3, R20, RZ, 0x181f ;  /* 0x00181fff14037589 */ /* 0x00047000000e0000 */
[----:B------:R-:W-:Y:S05]  /*b790*/  @P0 BRA `(.L_x_5) ;  /* 0x0000012000000947 */ /* 0x000fea0003800000 */
[----:B---34-:R-:W3:Y:S01]  /*b7a0*/  LDS.128 R16, [R4+0x80] ;  /* 0x0000800004107984 */ /* 0x018ee20000000c00 */
[----:B-----5:R-:W-:-:S02]  /*b7b0*/  ISETP.GE.AND P1, PT, R66, c[0x0][0x3c8], PT ;  /* 0x0000f20042007a0c */ /* 0x020fc40003f26270 */
[----:B------:R-:W-:Y:S01]  /*b7c0*/  ISETP.GE.AND P0, PT, R63, c[0x0][0x3c8], PT ;  /* 0x0000f2003f007a0c */ /* 0x000fe20003f06270 */
[----:B------:R-:W4:Y:S01]  /*b7d0*/  LDS.128 R12, [R4+0x4080] ;  /* 0x00408000040c7984 */ /* 0x000f220000000c00 */
[----:B------:R-:W-:-:S03]  /*b7e0*/  ISETP.GE.AND P2, PT, R64, c[0x0][0x3c8], PT ;  /* 0x0000f20040007a0c */ /* 0x000fc60003f46270 */
[----:B-1----:R1:W2:Y:S08]  /*b7f0*/  LDS.128 R8, [R4+0x8080] ;  /* 0x0080800004087984 */ /* 0x0022b00000000c00 */
[----:B------:R-:W-:Y:S02]  /*b800*/  @!P0 SHF.R.S32.HI R0, RZ, 0x1f, R63 ;  /* 0x0000001fff008819 */ /* 0x000fe4000001143f */
[----:B------:R-:W-:-:S02]  /*b810*/  @!P2 IMAD.WIDE R6, R64, 0x2, R2 ;  /* 0x000000024006a825 */ /* 0x000fc400078e0202 */
[----:B------:R-:W-:-:S04]  /*b820*/  @!P0 LEA.HI R0, R0, R63, RZ, 0x3 ;  /* 0x0000003f00008211 */ /* 0x000fc800078f18ff */
[----:B------:R-:W-:Y:S02]  /*b830*/  @!P0 LOP3.LUT R0, R0, 0xfffffff8, RZ, 0xc0, !PT ;  /* 0xfffffff800008812 */ /* 0x000fe400078ec0ff */
[----:B-1----:R-:W-:-:S04]  /*b840*/  @!P1 SHF.R.S32.HI R4, RZ, 0x1f, R66 ;  /* 0x0000001fff049819 */ /* 0x002fc80000011442 */
[----:B------:R-:W-:-:S04]  /*b850*/  @!P1 LEA.HI R4, R4, R66, RZ, 0x3 ;  /* 0x0000004204049211 */ /* 0x000fc800078f18ff */
[----:B------:R-:W-:Y:S01]  /*b860*/  @!P1 LOP3.LUT R4, R4, 0xfffffff8, RZ, 0xc0, !PT ;  /* 0xfffffff804049812 */ /* 0x000fe200078ec0ff */
[----:B---3--:R1:W-:Y:S04]  /*b870*/  @!P2 ST.E.128 [R6.64], R16 ;  /* 0x000000100600a985 */ /* 0x0083e8000c101d08 */
[----:B------:R-:W-:-:S04]  /*b880*/  @!P1 IMAD.WIDE R4, R4, 0x2, R2 ;  /* 0x0000000204049825 */ /* 0x000fc800078e0202 */
[----:B------:R-:W-:Y:S01]  /*b890*/  @!P0 IMAD.WIDE R2, R0, 0x2, R2 ;  /* 0x0000000200028825 */ /* 0x000fe200078e0202 */
[----:B----4-:R1:W-:Y:S04]  /*b8a0*/  @!P1 ST.E.128 [R4.64], R12 ;  /* 0x0000000c04009985 */ /* 0x0103e8000c101d08 */
[----:B--2---:R1:W-:Y:S02]  /*b8b0*/  @!P0 ST.E.128 [R2.64], R8 ;  /* 0x0000000802008985 */ /* 0x0043e4000c101d08 */
.L_x_5:
[----:B---34-:R-:W-:Y:S05]  /*b8c0*/  BSYNC B0 ;  /* 0x0000000000007941 */ /* 0x018fea0003800000 */
.L_x_4:
[----:B------:R-:W-:Y:S01]  /*b8d0*/  IADD3 R0, R67, 0x20, RZ ;  /* 0x0000002043007810 */ /* 0x000fe20007ffe0ff */
[----:B-1----:R1:W3:Y:S01]  /*b8e0*/  SHFL.IDX PT, R3, R20, 0x1, 0x181f ;  /* 0x00381f0014037f89 */ /* 0x0022e200000e0000 */
[----:B------:R-:W-:Y:S02]  /*b8f0*/  BSSY B0, `(.L_x_6) ;  /* 0x0000013000007945 */ /* 0x000fe40003800000 */
[----:B------:R-:W-:Y:S01]  /*b900*/  ISETP.GE.AND P0, PT, R0, R61, PT ;  /* 0x0000003d0000720c */ /* 0x000fe20003f06270 */
[----:B------:R1:W4:-:S12]  /*b910*/  SHFL.IDX PT, R2, R21, 0x1, 0x181f ;  /* 0x00381f0015027f89 */ /* 0x00031800000e0000 */
[----:B------:R-:W-:Y:S05]  /*b920*/  @P0 BRA `(.L_x_7) ;  /* 0x000000f000000947 */ /* 0x000fea0003800000 */
[----:B-----5:R-:W-:Y:S02]  /*b930*/  ISETP.GE.AND P1, PT, R66, c[0x0][0x3c8], PT ;  /* 0x0000f20042007a0c */ /* 0x020fe40003f26270 */
[----:B------:R-:W-:Y:S02]  /*b940*/  ISETP.GE.AND P0, PT, R63, c[0x0][0x3c8], PT ;  /* 0x0000f2003f007a0c */ /* 0x000fe40003f06270 */
[----:B------:R-:W-:-:S09]  /*b950*/  ISETP.GE.AND P2, PT, R64, c[0x0][0x3c8], PT ;  /* 0x0000f20040007a0c */ /* 0x000fd20003f46270 */
[----:B------:R-:W-:Y:S02]  /*b960*/  @!P1 SHF.R.S32.HI R4, RZ, 0x1f, R66 ;  /* 0x0000001fff049819 */ /* 0x000fe40000011442 */
[----:B------:R-:W-:Y:S02]  /*b970*/  @!P0 SHF.R.S32.HI R0, RZ, 0x1f, R63 ;  /* 0x0000001fff008819 */ /* 0x000fe4000001143f */
[----:B------:R-:W-:Y:S01]  /*b980*/  @!P1 LEA.HI R4, R4, R66, RZ, 0x3 ;  /* 0x0000004204049211 */ /* 0x000fe200078f18ff */
[--C-:B---34-:R-:W-:Y:S01]  /*b990*/  @!P2 IMAD.WIDE R6, R64, 0x2, R2.reuse ;  /* 0x000000024006a825 */ /* 0x118fe200078e0202 */
[----:B------:R-:W-:Y:S02]  /*b9a0*/  @!P0 LEA.HI R0, R0, R63, RZ, 0x3 ;  /* 0x0000003f00008211 */ /* 0x000fe400078f18ff */
[----:B------:R-:W-:Y:S02]  /*b9b0*/  @!P1 LOP3.LUT R4, R4, 0xfffffff8, RZ, 0xc0, !PT ;  /* 0xfffffff804049812 */ /* 0x000fe400078ec0ff */
[----:B------:R-:W-:Y:S01]  /*b9c0*/  @!P0 LOP3.LUT R0, R0, 0xfffffff8, RZ, 0xc0, !PT ;  /* 0xfffffff800008812 */ /* 0x000fe200078ec0ff */
[----:B------:R3:W-:Y:S02]  /*b9d0*/  @!P2 ST.E.128 [R6.64], R32 ;  /* 0x000000200600a985 */ /* 0x0007e4000c101d08 */
[----:B------:R-:W-:-:S04]  /*b9e0*/  @!P1 IMAD.WIDE R4, R4, 0x2, R2 ;  /* 0x0000000204049825 */ /* 0x000fc800078e0202 */
[----:B------:R-:W-:Y:S01]  /*b9f0*/  @!P0 IMAD.WIDE R2, R0, 0x2, R2 ;  /* 0x0000000200028825 */ /* 0x000fe200078e0202 */
[----:B------:R3:W-:Y:S04]  /*ba00*/  @!P1 ST.E.128 [R4.64], R28 ;  /* 0x0000001c04009985 */ /* 0x0007e8000c101d08 */
[----:B------:R3:W-:Y:S02]  /*ba10*/  @!P0 ST.E.128 [R2.64], R24 ;  /* 0x0000001802008985 */ /* 0x0007e4000c101d08 */
.L_x_7:
[----:B------:R-:W-:Y:S05]  /*ba20*/  BSYNC B0 ;  /* 0x0000000000007941 */ /* 0x000fea0003800000 */
.L_x_6:
[----:B------:R-:W-:Y:S01]  /*ba30*/  IADD3 R0, R67, 0x40, RZ ;  /* 0x0000004043007810 */ /* 0x000fe20007ffe0ff */
[----:B---3--:R3:W1:Y:S01]  /*ba40*/  SHFL.IDX PT, R3, R20, 0x2, 0x181f ;  /* 0x00581f0014037f89 */ /* 0x00866200000e0000 */
[----:B------:R-:W-:Y:S02]  /*ba50*/  BSSY B0, `(.L_x_8) ;  /* 0x0000013000007945 */ /* 0x000fe40003800000 */
[----:B------:R-:W-:Y:S01]  /*ba60*/  ISETP.GE.AND P0, PT, R0, R61, PT ;  /* 0x0000003d0000720c */ /* 0x000fe20003f06270 */
[----:B----4-:R3:W4:-:S12]  /*ba70*/  SHFL.IDX PT, R2, R21, 0x2, 0x181f ;  /* 0x00581f0015027f89 */ /* 0x01071800000e0000 */
[----:B------:R-:W-:Y:S05]  /*ba80*/  @P0 BRA `(.L_x_9) ;  /* 0x000000f000000947 */ /* 0x000fea0003800000 */
[----:B-----5:R-:W-:Y:S02]  /*ba90*/  ISETP.GE.AND P1, PT, R66, c[0x0][0x3c8], PT ;  /* 0x0000f20042007a0c */ /* 0x020fe40003f26270 */
[----:B------:R-:W-:Y:S02]  /*baa0*/  ISETP.GE.AND P0, PT, R63, c[0x0][0x3c8], PT ;  /* 0x0000f2003f007a0c */ /* 0x000fe40003f06270 */
[----:B------:R-:W-:-:S09]  /*bab0*/  ISETP.GE.AND P2, PT, R64, c[0x0][0x3c8], PT ;  /* 0x0000f20040007a0c */ /* 0x000fd20003f46270 */
[----:B------:R-:W-:Y:S02]  /*bac0*/  @!P1 SHF.R.S32.HI R4, RZ, 0x1f, R66 ;  /* 0x0000001fff049819 */ /* 0x000fe40000011442 */
[----:B------:R-:W-:Y:S02]  /*bad0*/  @!P0 SHF.R.S32.HI R0, RZ, 0x1f, R63 ;  /* 0x0000001fff008819 */ /* 0x000fe4000001143f */
[----:B------:R-:W-:Y:S01]  /*bae0*/  @!P1 LEA.HI R4, R4, R66, RZ, 0x3 ;  /* 0x0000004204049211 */ /* 0x000fe200078f18ff */
[--C-:B-1--4-:R-:W-:Y:S01]  /*baf0*/  @!P2 IMAD.WIDE R6, R64, 0x2, R2.reuse ;  /* 0x000000024006a825 */ /* 0x112fe200078e0202 */
        /* <DEDUP_REMOVED lines=8> */
.L_x_9:
[----:B------:R-:W-:Y:S05]  /*bb80*/  BSYNC B0 ;  /* 0x0000000000007941 */ /* 0x000fea0003800000 */
.L_x_8:
[----:B------:R-:W-:Y:S01]  /*bb90*/  IADD3 R0, R67, 0x60, RZ ;  /* 0x0000006043007810 */ /* 0x000fe20007ffe0ff */
[----:B-1----:R1:W2:Y:S03]  /*bba0*/  SHFL.IDX PT, R7, R20, 0x3, 0x181f ;  /* 0x00781f0014077f89 */ /* 0x0022a600000e0000 */
[----:B------:R-:W-:Y:S01]  /*bbb0*/  ISETP.GE.AND P0, PT, R0, R61, PT ;  /* 0x0000003d0000720c */ /* 0x000fe20003f06270 */
[----:B------:R1:W3:-:S12]  /*bbc0*/  SHFL.IDX PT, R6, R21, 0x3, 0x181f ;  /* 0x00781f0015067f89 */ /* 0x0002d800000e0000 */
[----:B------:R-:W-:Y:S05]  /*bbd0*/  @P0 EXIT ;  /* 0x000000000000094d */ /* 0x000fea0003800000 */
[----:B-----5:R-:W-:Y:S02]  /*bbe0*/  ISETP.GE.AND P0, PT, R66, c[0x0][0x3c8], PT ;  /* 0x0000f20042007a0c */ /* 0x020fe40003f06270 */
[----:B------:R-:W-:-:S11]  /*bbf0*/  ISETP.GE.AND P1, PT, R64, c[0x0][0x3c8], PT ;  /* 0x0000f20040007a0c */ /* 0x000fd60003f26270 */
[----:B------:R-:W-:Y:S02]  /*bc00*/  @!P0 SHF.R.S32.HI R0, RZ, 0x1f, R66 ;  /* 0x0000001fff008819 */ /* 0x000fe40000011442 */
[----:B--23--:R-:W-:Y:S02]  /*bc10*/  @!P1 IMAD.WIDE R4, R64, 0x2, R6 ;  /* 0x0000000240049825 */ /* 0x00cfe400078e0206 */
[----:B------:R-:W-:-:S03]  /*bc20*/  @!P0 LEA.HI R0, R0, R66, RZ, 0x3 ;  /* 0x0000004200008211 */ /* 0x000fc600078f18ff */
[----:B------:R2:W-:Y:S01]  /*bc30*/  @!P1 ST.E.128 [R4.64], R52 ;  /* 0x0000003404009985 */ /* 0x0005e2000c101d08 */
[----:B------:R-:W-:-:S05]  /*bc40*/  @!P0 LOP3.LUT R0, R0, 0xfffffff8, RZ, 0xc0, !PT ;  /* 0xfffffff800008812 */ /* 0x000fca00078ec0ff */
[----:B----4-:R-:W-:-:S05]  /*bc50*/  @!P0 IMAD.WIDE R2, R0, 0x2, R6 ;  /* 0x0000000200028825 */ /* 0x010fca00078e0206 */
[----:B------:R2:W-:Y:S01]  /*bc60*/  @!P0 ST.E.128 [R2.64], R48 ;  /* 0x0000003002008985 */ /* 0x0005e2000c101d08 */
[----:B------:R-:W-:-:S13]  /*bc70*/  ISETP.GE.AND P0, PT, R63, c[0x0][0x3c8], PT ;  /* 0x0000f2003f007a0c */ /* 0x000fda0003f06270 */
[----:B------:R-:W-:Y:S05]  /*bc80*/  @P0 EXIT ;  /* 0x000000000000094d */ /* 0x000fea0003800000 */
[----:B------:R-:W-:-:S04]  /*bc90*/  SHF.R.S32.HI R0, RZ, 0x1f, R63 ;  /* 0x0000001fff007819 */ /* 0x000fc8000001143f */
[----:B------:R-:W-:-:S04]  /*bca0*/  LEA.HI R0, R0, R63, RZ, 0x3 ;  /* 0x0000003f00007211 */ /* 0x000fc800078f18ff */
[----:B------:R-:W-:-:S05]  /*bcb0*/  LOP3.LUT R0, R0, 0xfffffff8, RZ, 0xc0, !PT ;  /* 0xfffffff800007812 */ /* 0x000fca00078ec0ff */
[----:B--2---:R-:W-:-:S05]  /*bcc0*/  IMAD.WIDE R2, R0, 0x2, R6 ;  /* 0x0000000200027825 */ /* 0x004fca00078e0206 */
[----:B------:R-:W-:Y:S01]  /*bcd0*/  ST.E.128 [R2.64], R56 ;  /* 0x0000003802007985 */ /* 0x000fe2000c101d08 */
[----:B------:R-:W-:Y:S05]  /*bce0*/  EXIT ;  /* 0x000000000000794d */ /* 0x000fea0003800000 */
.L_x_10:
[----:B------:R-:W-:-:S00]  /*bcf0*/  BRA `(.L_x_10) ;  /* 0xfffffff000007947 */ /* 0x000fc0000383ffff */
[----:B------:R-:W-:-:S00]  /*bd00*/  NOP ;  /* 0x0000000000007918 */ /* 0x000fc00000000000 */
[----:B------:R-:W-:-:S00]  /*bd10*/  NOP ;  /* 0x0000000000007918 */ /* 0x000fc00000000000 */
[----:B------:R-:W-:-:S00]  /*bd20*/  NOP ;  /* 0x0000000000007918 */ /* 0x000fc00000000000 */
[----:B------:R-:W-:-:S00]  /*bd30*/  NOP ;  /* 0x0000000000007918 */ /* 0x000fc00000000000 */
[----:B------:R-:W-:-:S00]  /*bd40*/  NOP ;  /* 0x0000000000007918 */ /* 0x000fc00000000000 */
[----:B------:R-:W-:-:S00]  /*bd50*/  NOP ;  /* 0x0000000000007918 */ /* 0x000fc00000000000 */
[----:B------:R-:W-:-:S00]  /*bd60*/  NOP ;  /* 0x0000000000007918 */ /* 0x000fc00000000000 */
[----:B------:R-:W-:-:S00]  /*bd70*/  NOP ;  /* 0x0000000000007918 */ /* 0x000fc00000000000 */
.L_x_1283:


//--------------------- .text._ZN7cutlass13device_kernelIN5flash19enable_sm80_to_sm89INS1_16FlashAttnFwdSm80INS1_25CollectiveMainloopFwdSm80ILi8ELi1ELb1EN4cute5tupleIJNS5_1CILi128EEENS7_ILi96EEENS7_ILi192EEEEEELi192ENS_6half_tEfNS_4arch4Sm80ELb0ELb0ELb0ELb1ELb0ELb0ELb1ELb0EEENS1_21CollectiveEpilogueFwdINS6_IJS8_SA_S9_EEENS6_IJNS7_ILi1EEESI_SI_EEESC_SE_Li256ELb1ELb1ELb0ELb0EEENS1_19SingleTileSchedulerILb1ELb0ELb1ELi128EEEEEEEEEvNT_6ParamsE --------------------------
	.section	.text._ZN7cutlass13device_kernelIN5flash19enable_sm80_to_sm89INS1_16FlashAttnFwdSm80INS1_25CollectiveMainloopFwdSm80ILi8ELi1ELb1EN4cute5tupleIJNS5_1CILi128EEENS7_ILi96EEENS7_ILi192EEEEEELi192ENS_6half_tEfNS_4arch4Sm80ELb0ELb0ELb0ELb1ELb0ELb0ELb1ELb0EEENS1_21CollectiveEpilogueFwdINS6_IJS8_SA_S9_EEENS6_IJNS7_ILi1EEESI_SI_EEESC_SE_Li256ELb1ELb1ELb0ELb0EEENS1_19SingleTileSchedulerILb1ELb0ELb1ELi128EEEEEEEEEvNT_6ParamsE,"ax",@progbits
	.sectioninfo	@"SHI_REGISTERS=255"
	.align	128
.text._ZN7cutlass13device_kernelIN5flash19enable_sm80_to_sm89INS1_16FlashAttnFwdSm80INS1_25CollectiveMainloopFwdSm80ILi8ELi1ELb1EN4cute5tupleIJNS5_1CILi128EEENS7_ILi96EEENS7_ILi192EEEEEELi192ENS_6half_tEfNS_4arch4Sm80ELb0ELb0ELb0ELb1ELb0ELb0ELb1ELb0EEENS1_21CollectiveEpilogueFwdINS6_IJS8_SA_S9_EEENS6_IJNS7_ILi1EEESI_SI_EEESC_SE_Li256ELb1ELb1ELb0ELb0EEENS1_19SingleTileSchedulerILb1ELb0ELb1ELi128EEEEEEEEEvNT_6ParamsE:
        .type           _ZN7cutlass13device_kernelIN5flash19enable_sm80_to_sm89INS1_16FlashAttnFwdSm80INS1_25CollectiveMainloopFwdSm80ILi8ELi1ELb1EN4cute5tupleIJNS5_1CILi128EEENS7_ILi96EEENS7_ILi192EEEEEELi192ENS_6half_tEfNS_4arch4Sm80ELb0ELb0ELb0ELb1ELb0ELb0ELb1ELb0EEENS1_21CollectiveEpilogueFwdINS6_IJS8_SA_S9_EEENS6_IJNS7_ILi1EEESI_SI_EEESC_SE_Li256ELb1ELb1ELb0ELb0EEENS1_19SingleTileSchedulerILb1ELb0ELb1ELi128EEEEEEEEEvNT_6ParamsE,@function
        .size           _ZN7cutlass13device_kernelIN5flash19enable_sm80_to_sm89INS1_16FlashAttnFwdSm80INS1_25CollectiveMainloopFwdSm80ILi8ELi1ELb1EN4cute5tupleIJNS5_1CILi128EEENS7_ILi96EEENS7_ILi192EEEEEELi192ENS_6half_tEfNS_4arch4Sm80ELb0ELb0ELb0ELb1ELb0ELb0ELb1ELb0EEENS1_21CollectiveEpilogueFwdINS6_IJS8_SA_S9_EEENS6_IJNS7_ILi1EEESI_SI_EEESC_SE_Li256ELb1ELb1ELb0ELb0EEENS1_19SingleTileSchedulerILb1ELb0ELb1ELi128EEEEEEEEEvNT_6ParamsE,(.L_x_1284 - _ZN7cutlass13device_kernelIN5flash19enable_sm80_to_sm89INS1_16FlashAttnFwdSm80INS1_25CollectiveMainloopFwdSm80ILi8ELi1ELb1EN4cute5tupleIJNS5_1CILi128EEENS7_ILi96EEENS7_ILi192EEEEEELi192ENS_6half_tEfNS_4arch4Sm80ELb0ELb0ELb0ELb1ELb0ELb0ELb1ELb0EEENS1_21CollectiveEpilogueFwdINS6_IJS8_SA_S9_EEENS6_IJNS7_ILi1EEESI_SI_EEESC_SE_Li256ELb1ELb1ELb0ELb0EEENS1_19SingleTileSchedulerILb1ELb0ELb1ELi128EEEEEEEEEvNT_6ParamsE)
        .other          _ZN7cutlass13device_kernelIN5flash19enable_sm80_to_sm89INS1_16FlashAttnFwdSm80INS1_25CollectiveMainloopFwdSm80ILi8ELi1ELb1EN4cute5tupleIJNS5_1CILi128EEENS7_ILi96EEENS7_ILi192EEEEEELi192ENS_6half_tEfNS_4arch4Sm80ELb0ELb0ELb0ELb1ELb0ELb0ELb1ELb0EEENS1_21CollectiveEpilogueFwdINS6_IJS8_SA_S9_EEENS6_IJNS7_ILi1EEESI_SI_EEESC_SE_Li256ELb1ELb1ELb0ELb0EEENS1_19SingleTileSchedulerILb1ELb0ELb1ELi128EEEEEEEEEvNT_6ParamsE,@"STO_CUDA_ENTRY STV_DEFAULT"
_ZN7cutlass13device_kernelIN5flash19enable_sm80_to_sm89INS1_16FlashAttnFwdSm80INS1_25CollectiveMainloopFwdSm80ILi8ELi1ELb1EN4cute5tupleIJNS5_1CILi128EEENS7_ILi96EEENS7_ILi192EEEEEELi192ENS_6half_tEfNS_4arch4Sm80ELb0ELb0ELb0ELb1ELb0ELb0ELb1ELb0EEENS1_21CollectiveEpilogueFwdINS6_IJS8_SA_S9_EEENS6_IJNS7_ILi1EEESI_SI_EEESC_SE_Li256ELb1ELb1ELb0ELb0EEENS1_19SingleTileSchedulerILb1ELb0ELb1ELi128EEEEEEEEEvNT_6ParamsE:
[----:B------:R-:W-:Y:S02]  /*0000*/  MOV R1, c[0x0][0x28] ;  /* 0x00000a0000017a02 */ /* 0x000fe40000000f00 */
[----:B------:R-:W1:Y:S01]  /*0010*/  S2R R145, SR_TID.X ;  /* 0x0000000000917919 */ /* 0x000e620000002100 */
[----:B------:R-:W-:Y:S01]  /*0020*/  IMAD.MOV.U32 R26, RZ, RZ, 0x4 ;  /* 0x00000004ff1a7424 */ /* 0x000fe200078e00ff */
[----:B------:R-:W-:Y:S01]  /*0030*/  ULDC.64 UR4, c[0x0][0x118] ;  /* 0x0000460000047ab9 */ /* 0x000fe20000000a00 */
[----:B------:R-:W-:Y:S01]  /*0040*/  IADD3 R1, R1, -0x70, RZ ;  /* 0xffffff9001017810 */ /* 0x000fe20007ffe0ff */
[----:B------:R-:W2:Y:S04]  /*0050*/  S2R R5, SR_CTAID.Z ;  /* 0x0000000000057919 */ /* 0x000ea80000002700 */
[----:B------:R-:W3:Y:S01]  /*0060*/  S2R R39, SR_CTAID.X ;  /* 0x0000000000277919 */ /* 0x000ee20000002500 */
[----:B-1----:R-:W-:Y:S01]  /*0070*/  SHF.R.U32.HI R0, RZ, 0x5, R145 ;  /* 0x00000005ff007819 */ /* 0x002fe20000011691 */
[----:B--2---:R-:W-:-:S05]  /*0080*/  IMAD.WIDE R2, R5, R26, c[0x0][0x568] ;  /* 0x00015a0005027625 */ /* 0x004fca00078e021a */
[----:B------:R-:W1:Y:S02]  /*0090*/  SHFL.IDX PT, R0, R0, RZ, 0x1f ;  /* 0x00001fff00007589 */ /* 0x000e6400000e0000 */
[----:B-1----:R-:W-:-:S13]  /*00a0*/  ISETP.NE.AND P0, PT, R0, RZ, PT ;  /* 0x000000ff0000720c */ /* 0x002fda0003f05270 */
[----:B------:R-:W-:Y:S05]  /*00b0*/  @!P0 BRA `(.L_x_11) ;  /* 0x0000014000008947 */ /* 0x000fea0003800000 */
[----:B---3--:R-:W-:-:S04]  /*00c0*/  ISETP.NE.U32.AND P0, PT, RZ, c[0x0][0x568], PT ;  /* 0x00015a00ff007a0c */ /* 0x008fc80003f05070 */
[----:B------:R-:W-:-:S13]  /*00d0*/  ISETP.NE.AND.EX P0, PT, RZ, c[0x0][0x56c], PT, P0 ;  /* 0x00015b00ff007a0c */ /* 0x000fda0003f05300 */
[----:B------:R-:W-:Y:S05]  /*00e0*/  @!P0 BRA `(.L_x_12) ;  /* 0x0000002000008947 */ /* 0x000fea0003800000 */
[----:B------:R1:W5:Y:S01]  /*00f0*/  LDG.E R0, [R2.64] ;  /* 0x0000000402007981 */ /* 0x000362000c1e1900 */
[----:B------:R-:W-:Y:S05]  /*0100*/  BRA `(.L_x_13) ;  /* 0x0000009000007947 */ /* 0x000fea0003800000 */
.L_x_12:
[----:B------:R-:W-:-:S04]  /*0110*/  ISETP.NE.U32.AND P0, PT, RZ, c[0x0][0x560], PT ;  /* 0x00015800ff007a0c */ /* 0x000fc80003f05070 */
[----:B------:R-:W-:-:S13]  /*0120*/  ISETP.NE.AND.EX P0, PT, RZ, c[0x0][0x564], PT, P0 ;  /* 0x00015900ff007a0c */ /* 0x000fda0003f05300 */
[----:B------:R-:W-:Y:S05]  /*0130*/  @!P0 BRA `(.L_x_14) ;  /* 0x0000005000008947 */ /* 0x000fea0003800000 */
[----:B------:R-:W-:-:S05]  /*0140*/  IMAD.WIDE R2, R5, R26, c[0x0][0x560] ;  /* 0x0001580005027625 */ /* 0x000fca00078e021a */
[----:B------:R-:W2:Y:S04]  /*0150*/  LDG.E R4, [R2.64] ;  /* 0x0000000402047981 */ /* 0x000ea8000c1e1900 */
[----:B------:R-:W2:Y:S02]  /*0160*/  LDG.E R0, [R2.64+0x4] ;  /* 0x0000040402007981 */ /* 0x000ea4000c1e1900 */
[----:B--2---:R-:W-:Y:S01]  /*0170*/  IADD3 R0, -R4, R0, RZ ;  /* 0x0000000004007210 */ /* 0x004fe20007ffe1ff */
[----:B------:R-:W-:Y:S05]  /*0180*/  BRA `(.L_x_13) ;  /* 0x0000001000007947 */ /* 0x000fea0003800000 */
.L_x_14:
[----:B------:R-:W-:-:S05]  /*0190*/  MOV R0, c[0x0][0x54c] ;  /* 0x0001530000007a02 */ /* 0x000fca0000000f00 */
.L_x_13:
[----:B-----5:R-:W-:Y:S01]  /*01a0*/  IMAD R0, R0, c[0x0][0x548], RZ ;  /* 0x0001520000007a24 */ /* 0x020fe200078e02ff */
[----:B-1----:R-:W-:-:S04]  /*01b0*/  SHF.L.U32 R2, R39, 0x7, RZ ;  /* 0x0000000727027819 */ /* 0x002fc800000006ff */
[----:B------:R-:W-:-:S04]  /*01c0*/  ISETP.GE.AND P0, PT, R2, R0, PT ;  /* 0x000000000200720c */ /* 0x000fc80003f06270 */
[----:B------:R-:W-:-:S05]  /*01d0*/  SEL R0, R5, 0xffffffff, !P0 ;  /* 0xffffffff05007807 */ /* 0x000fca0004000000 */
[----:B------:R1:W-:Y:S01]  /*01e0*/  STL [R1+0x8], R0 ;  /* 0x0000080001007387 */ /* 0x0003e20000100800 */
[----:B------:R-:W-:Y:S05]  /*01f0*/  BRA `(.L_x_15) ;  /* 0x0000013000007947 */ /* 0x000fea0003800000 */
.L_x_11:
[----:B---3--:R-:W-:-:S04]  /*0200*/  ISETP.NE.U32.AND P0, PT, RZ, c[0x0][0x568], PT ;  /* 0x00015a00ff007a0c */ /* 0x008fc80003f05070 */
[----:B------:R-:W-:-:S13]  /*0210*/  ISETP.NE.AND.EX P0, PT, RZ, c[0x0][0x56c], PT, P0 ;  /* 0x00015b00ff007a0c */ /* 0x000fda0003f05300 */
[----:B------:R-:W-:Y:S05]  /*0220*/  @!P0 BRA `(.L_x_16) ;  /* 0x0000002000008947 */ /* 0x000fea0003800000 */
[----:B------:R1:W5:Y:S01]  /*0230*/  LDG.E R0, [R2.64] ;  /* 0x0000000402007981 */ /* 0x000362000c1e1900 */
[----:B------:R-:W-:Y:S05]  /*0240*/  BRA `(.L_x_17) ;  /* 0x0000009000007947 */ /* 0x000fea0003800000 */
.L_x_16:
        /* <DEDUP_REMOVED lines=8> */
.L_x_18:
[----:B------:R-:W-:-:S05]  /*02d0*/  MOV R0, c[0x0][0x54c] ;  /* 0x0001530000007a02 */ /* 0x000fca0000000f00 */
.L_x_17:
[----:B-----5:R-:W-:Y:S01]  /*02e0*/  IMAD R0, R0, c[0x0][0x548], RZ ;  /* 0x0001520000007a24 */ /* 0x020fe200078e02ff */
[----:B-1----:R-:W-:-:S04]  /*02f0*/  SHF.L.U32 R2, R39, 0x7, RZ ;  /* 0x0000000727027819 */ /* 0x002fc800000006ff */
[----:B------:R-:W-:-:S04]  /*0300*/  ISETP.GE.AND P0, PT, R2, R0, PT ;  /* 0x000000000200720c */ /* 0x000fc80003f06270 */
[----:B------:R-:W-:-:S05]  /*0310*/  SEL R0, R5, 0xffffffff, !P0 ;  /* 0xffffffff05007807 */ /* 0x000fca0004000000 */
[----:B------:R1:W-:Y:S04]  /*0320*/  STL [R1+0x8], R0 ;  /* 0x0000080001007387 */ /* 0x0003e80000100800 */
.L_x_15:
[----:B------:R-:W2:Y:S02]  /*0330*/  LDL R40, [R1+0x8] ;  /* 0x0000080001287983 */ /* 0x000ea40000100800 */
[----:B--2---:R-:W-:-:S13]  /*0340*/  ISETP.GE.AND P0, PT, R40, RZ, PT ;  /* 0x000000ff2800720c */ /* 0x004fda0003f06270 */
[----:B------:R-:W-:Y:S05]  /*0350*/  @!P0 EXIT ;  /* 0x000000000000894d */ /* 0x000fea0003800000 */
[----:B------:R-:W-:Y:S01]  /*0360*/  ISETP.NE.U32.AND P3, PT, RZ, c[0x0][0x370], PT ;  /* 0x0000dc00ff007a0c */ /* 0x000fe20003f65070 */
[----:B------:R-:W-:Y:S01]  /*0370*/  CS2R R10, SRZ ;  /* 0x00000000000a7805 */ /* 0x000fe2000001ff00 */
[----:B------:R-:W-:Y:S01]  /*0380*/  ISETP.NE.U32.AND P1, PT, RZ, c[0x0][0x360], PT ;  /* 0x0000d800ff007a0c */ /* 0x000fe20003f25070 */
[----:B------:R-:W-:Y:S01]  /*0390*/  IMAD.MOV.U32 R13, RZ, RZ, c[0x0][0x168] ;  /* 0x00005a00ff0d7624 */ /* 0x000fe200078e00ff */
[----:B------:R-:W-:Y:S01]  /*03a0*/  ISETP.NE.AND.EX P3, PT, RZ, c[0x0][0x374], PT, P3 ;  /* 0x0000dd00ff007a0c */ /* 0x000fe20003f65330 */
[----:B------:R-:W-:Y:S01]  /*03b0*/  IMAD.MOV.U32 R12, RZ, RZ, RZ ;  /* 0x000000ffff0c7224 */ /* 0x000fe200078e00ff */
[----:B------:R-:W-:Y:S01]  /*03c0*/  ISETP.NE.AND.EX P1, PT, RZ, c[0x0][0x364], PT, P1 ;  /* 0x0000d900ff007a0c */ /* 0x000fe20003f25310 */
[CC--:B------:R-:W-:Y:S01]  /*03d0*/  IMAD.WIDE R4, R40.reuse, R26.reuse, c[0x0][0x348] ;  /* 0x0000d20028047625 */ /* 0x0c0fe200078e021a */
[----:B------:R-:W-:Y:S02]  /*03e0*/  ISETP.NE.U32.AND P0, PT, RZ, c[0x0][0x348], PT ;  /* 0x0000d200ff007a0c */ /* 0x000fe40003f05070 */
[----:B------:R-:W-:Y:S01]  /*03f0*/  ISETP.NE.U32.AND P2, PT, RZ, c[0x0][0x350], PT ;  /* 0x0000d400ff007a0c */ /* 0x000fe20003f45070 */
[----:B------:R-:W-:Y:S01]  /*0400*/  IMAD.WIDE R2, R40, R26, c[0x0][0x350] ;  /* 0x0000d40028027625 */ /* 0x000fe200078e021a */
[----:B------:R-:W-:-:S02]  /*0410*/  ISETP.NE.AND.EX P0, PT, RZ, c[0x0][0x34c], PT, P0 ;  /* 0x0000d300ff007a0c */ /* 0x000fc40003f05300 */
[----:B------:R-:W-:-:S03]  /*0420*/  ISETP.NE.AND.EX P2, PT, RZ, c[0x0][0x354], PT, P2 ;  /* 0x0000d500ff007a0c */ /* 0x000fc60003f45320 */
[----:B------:R-:W-:-:S04]  /*0430*/  @P3 IMAD.WIDE R8, R40, R26, c[0x0][0x370] ;  /* 0x0000dc0028083625 */ /* 0x000fc800078e021a */
[----:B------:R-:W-:Y:S01]  /*0440*/  @P1 IMAD.WIDE R6, R40, R26, c[0x0][0x360] ;  /* 0x0000d80028061625 */ /* 0x000fe200078e021a */
[----:B------:R2:W5:Y:S04]  /*0450*/  @P3 LDG.E R11, [R8.64] ;  /* 0x00000004080b3981 */ /* 0x000568000c1e1900 */
[----:B------:R2:W5:Y:S04]  /*0460*/  @P1 LDG.E R13, [R6.64] ;  /* 0x00000004060d1981 */ /* 0x000568000c1e1900 */
[----:B------:R2:W5:Y:S04]  /*0470*/  @P0 LDG.E R10, [R4.64] ;  /* 0x00000004040a0981 */ /* 0x000568000c1e1900 */
[----:B------:R2:W5:Y:S01]  /*0480*/  @P2 LDG.E R12, [R2.64] ;  /* 0x00000004020c2981 */ /* 0x000562000c1e1900 */
[----:B-1----:R-:W-:Y:S01]  /*0490*/  IMAD.MOV.U32 R0, RZ, RZ, c[0x0][0x1d0] ;  /* 0x00007400ff007624 */ /* 0x002fe200078e00ff */
[----:B------:R-:W-:Y:S05]  /*04a0*/  @P1 BRA `(.L_x_19) ;  /* 0x0000004000001947 */ /* 0x000fea0003800000 */
[----:B------:R-:W-:Y:S05]  /*04b0*/  @!P0 BRA `(.L_x_19) ;  /* 0x0000003000008947 */ /* 0x000fea0003800000 */
[----:B--2---:R1:W2:Y:S04]  /*04c0*/  LDG.E R6, [R4.64] ;  /* 0x0000000404067981 */ /* 0x0042a8000c1e1900 */
[----:B-1----:R-:W2:Y:S02]  /*04d0*/  LDG.E R4, [R4.64+0x4] ;  /* 0x0000040404047981 */ /* 0x002ea4000c1e1900 */
[----:B--2--5:R-:W-:-:S02]  /*04e0*/  IADD3 R13, -R6, R4, RZ ;  /* 0x00000004060d7210 */ /* 0x024fc40007ffe1ff */
.L_x_19:
[----:B------:R-:W-:-:S04]  /*04f0*/  ISETP.NE.U32.AND P1, PT, RZ, c[0x0][0x368], PT ;  /* 0x0000da00ff007a0c */ /* 0x000fc80003f25070 */
[----:B------:R-:W-:-:S13]  /*0500*/  ISETP.NE.AND.EX P1, PT, RZ, c[0x0][0x36c], PT, P1 ;  /* 0x0000db00ff007a0c */ /* 0x000fda0003f25310 */
[----:B------:R-:W-:Y:S05]  /*0510*/  @!P1 BRA `(.L_x_20) ;  /* 0x0000003000009947 */ /* 0x000fea0003800000 */
[----:B--2---:R-:W-:-:S05]  /*0520*/  IMAD.WIDE R2, R40, R26, c[0x0][0x368] ;  /* 0x0000da0028027625 */ /* 0x004fca00078e021a */
[----:B------:R1:W5:Y:S01]  /*0530*/  LDG.E R0, [R2.64] ;  /* 0x0000000402007981 */ /* 0x000362000c1e1900 */
[----:B------:R-:W-:Y:S05]  /*0540*/  BRA `(.L_x_21) ;  /* 0x0000004000007947 */ /* 0x000fea0003800000 */
.L_x_20:
[----:B------:R-:W-:Y:S05]  /*0550*/  @!P2 BRA `(.L_x_21) ;  /* 0x000000300000a947 */ /* 0x000fea0003800000 */
[----:B------:R1:W3:Y:S04]  /*0560*/  LDG.E R0, [R2.64] ;  /* 0x0000000402007981 */ /* 0x0002e8000c1e1900 */
[----:B-12---:R-:W3:Y:S02]  /*0570*/  LDG.E R2, [R2.64+0x4] ;  /* 0x0000040402027981 */ /* 0x006ee4000c1e1900 */
[----:B---3--:R-:W-:-:S05]  /*0580*/  IADD3 R0, -R0, R2, RZ ;  /* 0x0000000200007210 */ /* 0x008fca0007ffe1ff */
.L_x_21:
[--C-:B-----5:R-:W-:Y:S01]  /*0590*/  IMAD.IADD R132, R0, 0x1, -R11.reuse ;  /* 0x0000000100847824 */ /* 0x120fe200078e0a0b */
[----:B------:R-:W-:Y:S01]  /*05a0*/  PLOP3.LUT P3, PT, PT, PT, PT, 0x80, 0x0 ;  /* 0x000000000000781c */ /* 0x000fe20003f6f070 */
[----:B------:R-:W-:Y:S01]  /*05b0*/  IMAD.IADD R14, R12, 0x1, R11 ;  /* 0x000000010c0e7824 */ /* 0x000fe200078e020b */
[----:B------:R-:W-:Y:S01]  /*05c0*/  CS2R R130, SRZ ;  /* 0x0000000000827805 */ /* 0x000fe2000001ff00 */
[----:B------:R-:W-:Y:S01]  /*05d0*/  CS2R R128, SRZ ;  /* 0x0000000000807805 */ /* 0x000fe2000001ff00 */
[C---:B------:R-:W-:Y:S01]  /*05e0*/  IADD3 R0, R132.reuse, 0x5f, RZ ;  /* 0x0000005f84007810 */ /* 0x040fe20007ffe0ff */
[----:B------:R-:W-:Y:S01]  /*05f0*/  IMAD.MOV.U32 R150, RZ, RZ, RZ ;  /* 0x000000ffff967224 */ /* 0x000fe200078e00ff */
[----:B------:R-:W-:Y:S01]  /*0600*/  ISETP.GE.AND P1, PT, R132, 0x1, PT ;  /* 0x000000018400780c */ /* 0x000fe20003f26270 */
[----:B--2---:R-:W-:Y:S01]  /*0610*/  CS2R R8, SRZ ;  /* 0x0000000000087805 */ /* 0x004fe2000001ff00 */
[----:B------:R-:W-:Y:S01]  /*0620*/  MOV R15, RZ ;  /* 0x000000ff000f7202 */ /* 0x000fe20000000f00 */
[----:B------:R-:W-:Y:S01]  /*0630*/  IMAD.HI R0, R0, 0x2aaaaaab, RZ ;  /* 0x2aaaaaab00007827 */ /* 0x000fe200078e02ff */
[----:B------:R-:W-:Y:S01]  /*0640*/  MOV R11, RZ ;  /* 0x000000ff000b7202 */ /* 0x000fe20000000f00 */
[----:B------:R-:W-:Y:S01]  /*0650*/  CS2R R146, SRZ ;  /* 0x0000000000927805 */ /* 0x000fe2000001ff00 */
[----:B------:R-:W-:Y:S01]  /*0660*/  MOV R12, RZ ;  /* 0x000000ff000c7202 */ /* 0x000fe20000000f00 */
[----:B------:R-:W-:Y:S01]  /*0670*/  IMAD.MOV.U32 R148, RZ, RZ, RZ ;  /* 0x000000ffff947224 */ /* 0x000fe200078e00ff */
[----:B-1----:R-:W-:Y:S01]  /*0680*/  SHF.R.U32.HI R2, RZ, 0x1f, R0 ;  /* 0x0000001fff027819 */ /* 0x002fe20000011600 */
[----:B------:R-:W-:Y:S01]  /*0690*/  IMAD.MOV.U32 R126, RZ, RZ, RZ ;  /* 0x000000ffff7e7224 */ /* 0x000fe200078e00ff */
[----:B------:R-:W-:Y:S01]  /*06a0*/  CS2R R16, SRZ ;  /* 0x0000000000107805 */ /* 0x000fe2000001ff00 */
[----:B------:R-:W-:Y:S01]  /*06b0*/  IMAD.MOV.U32 R124, RZ, RZ, RZ ;  /* 0x000000ffff7c7224 */ /* 0x000fe200078e00ff */
[----:B------:R-:W-:Y:S01]  /*06c0*/  LEA.HI.SX32 R160, R0, R2, 0x1c ;  /* 0x0000000200a07211 */ /* 0x000fe200078fe2ff */
[----:B------:R-:W-:Y:S01]  /*06d0*/  IMAD.MOV.U32 R122, RZ, RZ, RZ ;  /* 0x000000ffff7a7224 */ /* 0x000fe200078e00ff */
[----:B------:R-:W-:Y:S01]  /*06e0*/  MOV R144, RZ ;  /* 0x000000ff00907202 */ /* 0x000fe20000000f00 */
[----:B------:R-:W-:Y:S01]  /*06f0*/  CS2R R18, SRZ ;  /* 0x0000000000127805 */ /* 0x000fe2000001ff00 */
[----:B------:R-:W-:Y:S01]  /*0700*/  MOV R120, RZ ;  /* 0x000000ff00787202 */ /* 0x000fe20000000f00 */
[----:B------:R1:W-:Y:S01]  /*0710*/  STL [R1+0x28], R160 ;  /* 0x000028a001007387 */ /* 0x0003e20000100800 */
[----:B------:R-:W-:Y:S01]  /*0720*/  IMAD.MOV.U32 R118, RZ, RZ, RZ ;  /* 0x000000ffff767224 */ /* 0x000fe200078e00ff */
[----:B------:R-:W-:Y:S01]  /*0730*/  CS2R R20, SRZ ;  /* 0x0000000000147805 */ /* 0x000fe2000001ff00 */
[----:B------:R-:W-:Y:S01]  /*0740*/  MOV R116, RZ ;  /* 0x000000ff00747202 */ /* 0x000fe20000000f00 */
[----:B------:R-:W-:Y:S01]  /*0750*/  IMAD.MOV.U32 R114, RZ, RZ, RZ ;  /* 0x000000ffff727224 */ /* 0x000fe200078e00ff */
[----:B------:R-:W-:Y:S01]  /*0760*/  CS2R R22, SRZ ;  /* 0x0000000000167805 */ /* 0x000fe2000001ff00 */
[----:B------:R-:W-:Y:S01]  /*0770*/  MOV R112, RZ ;  /* 0x000000ff00707202 */ /* 0x000fe20000000f00 */
[----:B------:R-:W-:Y:S01]  /*0780*/  IMAD.MOV.U32 R110, RZ, RZ, RZ ;  /* 0x000000ffff6e7224 */ /* 0x000fe200078e00ff */
[----:B------:R-:W-:Y:S01]  /*0790*/  CS2R R24, SRZ ;  /* 0x0000000000187805 */ /* 0x000fe2000001ff00 */
[----:B------:R-:W-:Y:S01]  /*07a0*/  MOV R108, RZ ;  /* 0x000000ff006c7202 */ /* 0x000fe20000000f00 */
[----:B------:R-:W-:Y:S01]  /*07b0*/  CS2R R106, SRZ ;  /* 0x00000000006a7805 */ /* 0x000fe2000001ff00 */
[----:B------:R-:W-:Y:S01]  /*07c0*/  IMAD.MOV.U32 R104, RZ, RZ, RZ ;  /* 0x000000ffff687224 */ /* 0x000fe200078e00ff */
[----:B------:R-:W-:Y:S01]  /*07d0*/  CS2R R102, SRZ ;  /* 0x0000000000667805 */ /* 0x000fe2000001ff00 */
[----:B------:R-:W-:Y:S01]  /*07e0*/  MOV R27, RZ ;  /* 0x000000ff001b7202 */ /* 0x000fe20000000f00 */
[----:B------:R-:W-:Y:S01]  /*07f0*/  IMAD.MOV.U32 R100, RZ, RZ, RZ ;  /* 0x000000ffff647224 */ /* 0x000fe200078e00ff */
[----:B------:R-:W-:Y:S01]  /*0800*/  CS2R R98, SRZ ;  /* 0x0000000000627805 */ /* 0x000fe2000001ff00 */
[----:B------:R-:W-:Y:S01]  /*0810*/  CS2R R28, SRZ ;  /* 0x00000000001c7805 */ /* 0x000fe2000001ff00 */
[----:B------:R-:W-:Y:S01]  /*0820*/  MOV R96, RZ ;  /* 0x000000ff00607202 */ /* 0x000fe20000000f00 */
[----:B------:R-:W-:Y:S01]  /*0830*/  CS2R R94, SRZ ;  /* 0x00000000005e7805 */ /* 0x000fe2000001ff00 */
        /* <DEDUP_REMOVED lines=23> */
[----:B------:R-:W-:Y:S01]  /*09b0*/  CS2R R54, SRZ ;  /* 0x0000000000367805 */ /* 0x000fe2000001ff00 */
[----:B------:R-:W-:Y:S01]  /*09c0*/  MOV R38, RZ ;  /* 0x000000ff00267202 */ /* 0x000fe20000000f00 */
[----:B------:R-:W-:Y:S01]  /*09d0*/  IMAD.MOV.U32 R52, RZ, RZ, RZ ;  /* 0x000000ffff347224 */ /* 0x000fe200078e00ff */
[----:B------:R-:W-:Y:S01]  /*09e0*/  CS2R R142, SRZ ;  /* 0x00000000008e7805 */ /* 0x000fe2000001ff00 */
[----:B------:R-:W-:Y:S01]  /*09f0*/  CS2R R140, SRZ ;  /* 0x00000000008c7805 */ /* 0x000fe2000001ff00 */
[----:B------:R-:W-:Y:S01]  /*0a00*/  CS2R R138, SRZ ;  /* 0x00000000008a7805 */ /* 0x000fe2000001ff00 */
[----:B------:R-:W-:Y:S01]  /*0a10*/  MOV R136, RZ ;  /* 0x000000ff00887202 */ /* 0x000fe20000000f00 */
[----:B------:R-:W-:Y:S01]  /*0a20*/  IMAD.MOV.U32 R42, RZ, RZ, RZ ;  /* 0x000000ffff2a7224 */ /* 0x000fe200078e00ff */
[----:B------:R-:W-:Y:S01]  /*0a30*/  MOV R41, RZ ;  /* 0x000000ff00297202 */ /* 0x000fe20000000f00 */
[----:B------:R-:W-:Y:S05]  /*0a40*/  @!P1 BRA `(.L_x_22) ;  /* 0x00009e5000009947 */ /* 0x000fea0003800000 */
[----:B-1----:R-:W-:-:S04]  /*0a50*/  ISETP.NE.U32.AND P1, PT, RZ, c[0x0][0x340], PT ;  /* 0x0000d000ff007a0c */ /* 0x002fc80003f25070 */
[----:B------:R-:W-:-:S13]  /*0a60*/  ISETP.NE.AND.EX P1, PT, RZ, c[0x0][0x344], PT, P1 ;  /* 0x0000d100ff007a0c */ /* 0x000fda0003f25310 */
[----:B------:R-:W-:-:S05]  /*0a70*/  @P1 IMAD.WIDE R2, R40, R26, c[0x0][0x340] ;  /* 0x0000d00028021625 */ /* 0x000fca00078e021a */
[----:B------:R1:W2:Y:S01]  /*0a80*/  @P1 LDG.E R12, [R2.64] ;  /* 0x00000004020c1981 */ /* 0x0002a2000c1e1900 */
[----:B------:R-:W-:Y:S01]  /*0a90*/  SHF.R.S32.HI R30, RZ, 0x1f, R145 ;  /* 0x0000001fff1e7819 */ /* 0x000fe20000011491 */
[----:B------:R-:W-:Y:S01]  /*0aa0*/  IMAD.MOV.U32 R4, RZ, RZ, c[0x0][0x2c4] ;  /* 0x0000b100ff047624 */ /* 0x000fe200078e00ff */
[----:B------:R-:W-:Y:S01]  /*0ab0*/  SHF.R.S32.HI R0, RZ, 0x1f, R10 ;  /* 0x0000001fff007819 */ /* 0x000fe2000001140a */
[----:B------:R-:W3:Y:S01]  /*0ac0*/  S2R R31, SR_CTAID.Y ;  /* 0x00000000001f7919 */ /* 0x000ee20000002600 */
[----:B------:R-:W-:Y:S01]  /*0ad0*/  LEA.HI R29, R30, R145, RZ, 0x3 ;  /* 0x000000911e1d7211 */ /* 0x000fe200078f18ff */
[----:B------:R-:W-:Y:S01]  /*0ae0*/  IMAD.MOV.U32 R148, RZ, RZ, c[0x0][0x1e0] ;  /* 0x00007800ff947624 */ /* 0x000fe200078e00ff */
[----:B------:R-:W-:Y:S01]  /*0af0*/  ISETP.NE.AND P3, PT, R4, 0x1, PT ;  /* 0x000000010400780c */ /* 0x000fe20003f65270 */
[----:B------:R-:W-:Y:S01]  /*0b00*/  IMAD R0, R0, c[0x0][0x178], RZ ;  /* 0x00005e0000007a24 */ /* 0x000fe200078e02ff */
[----:B------:R-:W-:Y:S01]  /*0b10*/  LOP3.LUT R4, R29, 0xfffffff8, RZ, 0xc0, !PT ;  /* 0xfffffff81d047812 */ /* 0x000fe200078ec0ff */
[----:B------:R-:W-:Y:S01]  /*0b20*/  IMAD.MOV.U32 R149, RZ, RZ, c[0x0][0x1e4] ;  /* 0x00007900ff957624 */ /* 0x000fe200078e00ff */
[----:B------:R-:W-:Y:S01]  /*0b30*/  SHF.R.S32.HI R28, RZ, 0x3, R29 ;  /* 0x00000003ff1c7819 */ /* 0x000fe2000001141d */
[----:B------:R-:W-:Y:S01]  /*0b40*/  IMAD R0, R10, c[0x0][0x17c], R0 ;  /* 0x00005f000a007a24 */ /* 0x000fe200078e0200 */
[----:B------:R-:W-:Y:S01]  /*0b50*/  SHF.R.S32.HI R11, RZ, 0x1f, R40 ;  /* 0x0000001fff0b7819 */ /* 0x000fe20000011428 */
[----:B------:R-:W-:Y:S01]  /*0b60*/  IMAD.IADD R36, R145, 0x1, -R4 ;  /* 0x0000000191247824 */ /* 0x000fe200078e0a04 */
[----:B------:R-:W-:Y:S01]  /*0b70*/  SEL R4, R40, RZ, !P0 ;  /* 0x000000ff28047207 */ /* 0x000fe20004000000 */
[----:B------:R-:W-:Y:S01]  /*0b80*/  IMAD.WIDE.U32 R32, R148, 0x40, RZ ;  /* 0x0000004094207825 */ /* 0x000fe200078e00ff */
[----:B------:R-:W-:-:S02]  /*0b90*/  SEL R5, R11, RZ, !P0 ;  /* 0x000000ff0b057207 */ /* 0x000fc40004000000 */
[-C--:B------:R-:W-:Y:S01]  /*0ba0*/  LEA.HI R27, R30, R145.reuse, RZ, 0x4 ;  /* 0x000000911e1b7211 */ /* 0x080fe200078f20ff */
[----:B------:R-:W-:Y:S01]  /*0bb0*/  IMAD R7, R36, 0x20, R28 ;  /* 0x0000002024077824 */ /* 0x000fe200078e021c */
[----:B------:R-:W-:Y:S01]  /*0bc0*/  LEA.HI R134, R30, R145, RZ, 0x5 ;  /* 0x000000911e867211 */ /* 0x000fe200078f28ff */
[----:B------:R-:W-:Y:S02]  /*0bd0*/  IMAD R5, R5, c[0x0][0x1c0], RZ ;  /* 0x0000700005057a24 */ /* 0x000fe400078e02ff */
[----:B------:R-:W-:Y:S02]  /*0be0*/  IMAD R7, R39, 0x80, R7 ;  /* 0x0000008027077824 */ /* 0x000fe400078e0207 */
[----:B-1----:R-:W-:Y:S01]  /*0bf0*/  IMAD.WIDE.U32 R2, R10, c[0x0][0x178], RZ ;  /* 0x00005e000a027a25 */ /* 0x002fe200078e00ff */
[----:B---3--:R-:W-:-:S03]  /*0c00*/  SHF.R.S32.HI R34, RZ, 0x1f, R31 ;  /* 0x0000001fff227819 */ /* 0x008fc6000001141f */
[----:B------:R-:W-:Y:S02]  /*0c10*/  IMAD.IADD R3, R3, 0x1, R0 ;  /* 0x0000000103037824 */ /* 0x000fe400078e0200 */
[----:B------:R-:W-:-:S04]  /*0c20*/  @P3 IMAD.HI.U32 R6, R7, c[0x0][0x2c8], RZ ;  /* 0x0000b20007063a27 */ /* 0x000fc800078e00ff */
[----:B------:R-:W-:Y:S02]  /*0c30*/  IMAD R0, R34, c[0x0][0x1b8], RZ ;  /* 0x00006e0022007a24 */ /* 0x000fe400078e02ff */
[----:B------:R-:W-:-:S04]  /*0c40*/  IMAD.WIDE.U32 R2, R31, c[0x0][0x1b8], R2 ;  /* 0x00006e001f027a25 */ /* 0x000fc800078e0002 */
[----:B------:R-:W-:Y:S02]  /*0c50*/  IMAD R0, R31, c[0x0][0x1bc], R0 ;  /* 0x00006f001f007a24 */ /* 0x000fe400078e0200 */
[C---:B------:R-:W-:Y:S02]  /*0c60*/  IMAD R5, R4.reuse, c[0x0][0x1c4], R5 ;  /* 0x0000710004057a24 */ /* 0x040fe400078e0205 */
[----:B------:R-:W-:Y:S02]  /*0c70*/  IMAD.IADD R3, R3, 0x1, R0 ;  /* 0x0000000103037824 */ /* 0x000fe400078e0200 */
[----:B------:R-:W-:Y:S01]  /*0c80*/  IMAD.MOV.U32 R0, RZ, RZ, R7 ;  /* 0x000000ffff007224 */ /* 0x000fe200078e0007 */
[----:B------:R-:W-:Y:S01]  /*0c90*/  @P3 SHF.R.U32.HI R0, RZ, c[0x0][0x2cc], R6 ;  /* 0x0000b300ff003a19 */ /* 0x000fe20000011606 */
[----:B------:R-:W-:-:S03]  /*0ca0*/  IMAD.WIDE.U32 R2, R4, c[0x0][0x1c0], R2 ;  /* 0x0000700004027a25 */ /* 0x000fc600078e0002 */
[--C-:B------:R-:W-:Y:S01]  /*0cb0*/  SHF.R.S32.HI R4, RZ, 0x1f, R0.reuse ;  /* 0x0000001fff047819 */ /* 0x100fe20000011400 */
[----:B------:R-:W-:Y:S02]  /*0cc0*/  IMAD.IADD R3, R3, 0x1, R5 ;  /* 0x0000000103037824 */ /* 0x000fe400078e0205 */
[----:B------:R-:W-:Y:S02]  /*0cd0*/  IMAD.MOV R5, RZ, RZ, -R0 ;  /* 0x000000ffff057224 */ /* 0x000fe400078e0a00 */
[----:B------:R-:W-:Y:S02]  /*0ce0*/  IMAD R4, R4, c[0x0][0x1b0], RZ ;  /* 0x00006c0004047a24 */ /* 0x000fe400078e02ff */
[----:B------:R-:W-:-:S04]  /*0cf0*/  IMAD.WIDE.U32 R2, R0, c[0x0][0x1b0], R2 ;  /* 0x00006c0000027a25 */ /* 0x000fc800078e0002 */
[----:B------:R-:W-:Y:S02]  /*0d00*/  IMAD R4, R0, c[0x0][0x1b4], R4 ;  /* 0x00006d0000047a24 */ /* 0x000fe400078e0204 */
[----:B------:R-:W-:Y:S02]  /*0d10*/  IMAD R0, R5, c[0x0][0x2c4], R7 ;  /* 0x0000b10005007a24 */ /* 0x000fe400078e0207 */
[----:B------:R-:W-:Y:S02]  /*0d20*/  IMAD.IADD R5, R3, 0x1, R4 ;  /* 0x0000000103057824 */ /* 0x000fe400078e0204 */
[----:B------:R-:W-:Y:S01]  /*0d30*/  IMAD.SHL.U32 R7, R28, 0x40, RZ ;  /* 0x000000401c077824 */ /* 0x000fe200078e00ff */
[----:B------:R-:W-:Y:S01]  /*0d40*/  SHF.R.S32.HI R3, RZ, 0x1f, R0 ;  /* 0x0000001fff037819 */ /* 0x000fe20000011400 */
[----:B------:R-:W-:Y:S02]  /*0d50*/  IMAD.MOV.U32 R4, RZ, RZ, R2 ;  /* 0x000000ffff047224 */ /* 0x000fe400078e0002 */
[----:B------:R-:W-:-:S02]  /*0d60*/  IMAD.SHL.U32 R2, R36, 0x8, RZ ;  /* 0x0000000824027824 */ /* 0x000fc400078e00ff */
[----:B------:R-:W-:Y:S01]  /*0d70*/  IMAD R6, R3, c[0x0][0x1a8], RZ ;  /* 0x00006a0003067a24 */ /* 0x000fe200078e02ff */
[----:B------:R-:W-:Y:S01]  /*0d80*/  LOP3.LUT R3, R7, 0x1c0, RZ, 0xc0, !PT ;  /* 0x000001c007037812 */ /* 0x000fe200078ec0ff */
[----:B------:R-:W-:Y:S02]  /*0d90*/  IMAD R10, R39, 0x80, R28 ;  /* 0x00000080270a7824 */ /* 0x000fe400078e021c */
[C---:B------:R-:W-:Y:S01]  /*0da0*/  IMAD R8, R0.reuse, c[0x0][0x1ac], R6 ;  /* 0x00006b0000087a24 */ /* 0x040fe200078e0206 */
[----:B------:R-:W-:Y:S01]  /*0db0*/  LOP3.LUT R7, R3, 0x38, R2, 0xf8, !PT ;  /* 0x0000003803077812 */ /* 0x000fe200078ef802 */
[----:B------:R-:W-:Y:S01]  /*0dc0*/  IMAD.WIDE.U32 R4, R0, c[0x0][0x1a8], R4 ;  /* 0x00006a0000047a25 */ /* 0x000fe200078e0004 */
[----:B------:R-:W-:Y:S02]  /*0dd0*/  SHF.R.U32.HI R6, RZ, 0x3, R3 ;  /* 0x00000003ff067819 */ /* 0x000fe40000011603 */
[----:B------:R-:W-:Y:S01]  /*0de0*/  IADD3 R9, R10, 0x20, RZ ;  /* 0x000000200a097810 */ /* 0x000fe20007ffe0ff */
[----:B------:R-:W-:Y:S01]  /*0df0*/  IMAD R0, R13, c[0x0][0x2c4], RZ ;  /* 0x0000b1000d007a24 */ /* 0x000fe200078e02ff */
[----:B------:R-:W-:Y:S01]  /*0e00*/  BAR.SYNC.DEFER_BLOCKING 0x0 ;  /* 0x0000000000007b1d */ /* 0x000fe20000010000 */
[----:B------:R-:W-:Y:S01]  /*0e10*/  IMAD.IADD R3, R5, 0x1, R8 ;  /* 0x0000000105037824 */ /* 0x000fe200078e0208 */
[----:B------:R-:W-:-:S02]  /*0e20*/  LEA R19, P0, R4, c[0x0][0x160], 0x1 ;  /* 0x0000580004137a11 */ /* 0x000fc400078008ff */
[----:B------:R-:W-:Y:S02]  /*0e30*/  ISETP.GE.AND P4, PT, R9, R0, PT ;  /* 0x000000000900720c */ /* 0x000fe40003f86270 */
[----:B------:R-:W-:Y:S02]  /*0e40*/  LOP3.LUT R9, R7, R6, RZ, 0x3c, !PT ;  /* 0x0000000607097212 */ /* 0x000fe400078e3cff */
[----:B------:R-:W-:Y:S01]  /*0e50*/  LEA.HI.X R18, R4, c[0x0][0x164], R3, 0x1, P0 ;  /* 0x0000590004127a11 */ /* 0x000fe200000f0c03 */
[----:B------:R-:W1:Y:S01]  /*0e60*/  SHFL.IDX PT, R6, R19, RZ, 0x181f ;  /* 0x00181fff13067589 */ /* 0x000e6200000e0000 */
[C---:B------:R-:W-:Y:S02]  /*0e70*/  IADD3 R4, R10.reuse, 0x40, RZ ;  /* 0x000000400a047810 */ /* 0x040fe40007ffe0ff */
[C---:B------:R-:W-:Y:S01]  /*0e80*/  IADD3 R3, R10.reuse, 0x60, RZ ;  /* 0x000000600a037810 */ /* 0x040fe20007ffe0ff */
[----:B------:R-:W3:Y:S01]  /*0e90*/  SHFL.IDX PT, R7, R18, RZ, 0x181f ;  /* 0x00181fff12077589 */ /* 0x000ee200000e0000 */
[----:B------:R-:W-:-:S02]  /*0ea0*/  ISETP.GE.AND P5, PT, R10, R0, PT ;  /* 0x000000000a00720c */ /* 0x000fc40003fa6270 */
[-C--:B------:R-:W-:Y:S02]  /*0eb0*/  ISETP.GE.AND P6, PT, R4, R0.reuse, PT ;  /* 0x000000000400720c */ /* 0x080fe40003fc6270 */
[----:B------:R-:W-:Y:S02]  /*0ec0*/  LEA.HI R8, R30, R145, RZ, 0x6 ;  /* 0x000000911e087211 */ /* 0x000fe400078f30ff */
[----:B------:R-:W-:Y:S02]  /*0ed0*/  ISETP.GE.AND P0, PT, R3, R0, PT ;  /* 0x000000000300720c */ /* 0x000fe40003f06270 */
[----:B------:R-:W-:Y:S01]  /*0ee0*/  SHF.R.S32.HI R0, RZ, 0x1f, R14 ;  /* 0x0000001fff007819 */ /* 0x000fe2000001140e */
[----:B------:R-:W-:Y:S01]  /*0ef0*/  IMAD.SHL.U32 R8, R8, 0x8, RZ ;  /* 0x0000000808087824 */ /* 0x000fe200078e00ff */
[----:B------:R-:W-:Y:S02]  /*0f00*/  IADD3 R10, R2, 0x80, RZ ;  /* 0x00000080020a7810 */ /* 0x000fe40007ffe0ff */
[----:B------:R-:W-:-:S02]  /*0f10*/  SHF.R.S32.HI R3, RZ, 0x1f, R2 ;  /* 0x0000001fff037819 */ /* 0x000fc40000011402 */
[----:B------:R-:W-:Y:S02]  /*0f20*/  LOP3.LUT R248, R9, 0xfffffe00, R8, 0xf8, !PT ;  /* 0xfffffe0009f87812 */ /* 0x000fe400078ef808 */
[----:B-1----:R-:W-:-:S03]  /*0f30*/  @!P5 LEA R8, P3, R2, R6, 0x1 ;  /* 0x000000060208d211 */ /* 0x002fc600078608ff */
[----:B------:R-:W-:Y:S01]  /*0f40*/  IMAD.SHL.U32 R248, R248, 0x2, RZ ;  /* 0x00000002f8f87824 */ /* 0x000fe200078e00ff */
[--C-:B--2---:R-:W-:Y:S01]  /*0f50*/  @P1 SHF.R.S32.HI R5, RZ, 0x1f, R12.reuse ;  /* 0x0000001fff051819 */ /* 0x104fe2000001140c */
[----:B------:R-:W-:Y:S02]  /*0f60*/  @P1 IMAD.MOV.U32 R4, RZ, RZ, R12 ;  /* 0x000000ffff041224 */ /* 0x000fe400078e000c */
[----:B------:R-:W-:Y:S02]  /*0f70*/  @!P1 IMAD.MOV.U32 R4, RZ, RZ, R40 ;  /* 0x000000ffff049224 */ /* 0x000fe400078e0028 */
[----:B------:R-:W-:Y:S01]  /*0f80*/  @!P1 IMAD.MOV.U32 R5, RZ, RZ, R11 ;  /* 0x000000ffff059224 */ /* 0x000fe200078e000b */
[----:B------:R-:W-:Y:S02]  /*0f90*/  IADD3 R21, P1, R14, R28, RZ ;  /* 0x0000001c0e157210 */ /* 0x000fe40007f3e0ff */
[----:B------:R-:W-:Y:S02]  /*0fa0*/  @!P5 SHF.R.S32.HI R11, RZ, 0x1f, R10 ;  /* 0x0000001fff0bd819 */ /* 0x000fe4000001140a */
[----:B------:R-:W-:-:S02]  /*0fb0*/  LEA.HI.X.SX32 R24, R28, R0, 0x1, P1 ;  /* 0x000000001c187211 */ /* 0x000fc400008f0eff */
[----:B------:R-:W-:Y:S02]  /*0fc0*/  IADD3 R0, R2, 0x40, RZ ;  /* 0x0000004002007810 */ /* 0x000fe40007ffe0ff */
[----:B------:R-:W-:Y:S02]  /*0fd0*/  SEL R26, R4, RZ, !P2 ;  /* 0x000000ff041a7207 */ /* 0x000fe40005000000 */
[----:B------:R-:W-:Y:S01]  /*0fe0*/  @!P5 SHF.R.S32.HI R9, RZ, 0x1f, R0 ;  /* 0x0000001fff09d819 */ /* 0x000fe20000011400 */
[----:B------:R-:W1:Y:S01]  /*0ff0*/  SHFL.IDX PT, R4, R19, 0x1, 0x181f ;  /* 0x00381f0013047f89 */ /* 0x000e6200000e0000 */
[----:B------:R-:W-:Y:S02]  /*1000*/  SEL R25, R5, RZ, !P2 ;  /* 0x000000ff05197207 */ /* 0x000fe40005000000 */
[----:B------:R-:W-:Y:S01]  /*1010*/  ISETP.GE.AND P1, PT, R2, c[0x0][0x198], PT ;  /* 0x0000660002007a0c */ /* 0x000fe20003f26270 */
[----:B------:R-:W2:Y:S01]  /*1020*/  SHFL.IDX PT, R5, R18, 0x1, 0x181f ;  /* 0x00381f0012057f89 */ /* 0x000ea200000e0000 */
[----:B------:R-:W-:-:S02]  /*1030*/  @!P5 LEA.HI R12, R9, R0, RZ, 0x3 ;  /* 0x00000000090cd211 */ /* 0x000fc400078f18ff */
[----:B------:R-:W-:Y:S02]  /*1040*/  ISETP.GE.AND P2, PT, R0, c[0x0][0x198], PT ;  /* 0x0000660000007a0c */ /* 0x000fe40003f46270 */
[----:B------:R-:W-:Y:S02]  /*1050*/  @!P5 LEA.HI R11, R11, R10, RZ, 0x3 ;  /* 0x0000000a0b0bd211 */ /* 0x000fe400078f18ff */
[----:B---3--:R-:W-:Y:S02]  /*1060*/  @!P5 LEA.HI.X R9, R2, R7, R3, 0x1, P3 ;  /* 0x000000070209d211 */ /* 0x008fe400018f0c03 */
[----:B------:R-:W-:Y:S02]  /*1070*/  ISETP.GE.AND P3, PT, R10, c[0x0][0x198], PT ;  /* 0x000066000a007a0c */ /* 0x000fe40003f66270 */
[----:B------:R-:W-:Y:S01]  /*1080*/  @!P5 LOP3.LUT R12, R12, 0xfffffff8, RZ, 0xc0, !PT ;  /* 0xfffffff80c0cd812 */ /* 0x000fe200078ec0ff */
[----:B------:R3:W-:Y:S01]  /*1090*/  @!P5 LDGSTS.E.BYPASS.LTC128B.128 [R248+0x100], [R8.64], !P1 ;  /* 0x0010000008f8dfae */ /* 0x0007e2000c901d44 */
[----:B------:R-:W-:-:S02]  /*10a0*/  @!P5 LOP3.LUT R11, R11, 0xfffffff8, RZ, 0xc0, !PT ;  /* 0xfffffff80b0bd812 */ /* 0x000fc400078ec0ff */
[----:B------:R-:W-:Y:S01]  /*10b0*/  SHF.R.S32.HI R14, RZ, 0x4, R27 ;  /* 0x00000004ff0e7819 */ /* 0x000fe2000001141b */
[----:B------:R-:W-:-:S04]  /*10c0*/  @!P5 IMAD.WIDE R12, R12, 0x2, R6 ;  /* 0x000000020c0cd825 */ /* 0x000fc800078e0206 */
[----:B------:R-:W-:Y:S01]  /*10d0*/  @!P5 IMAD.WIDE R6, R11, 0x2, R6 ;  /* 0x000000020b06d825 */ /* 0x000fe200078e0206 */
[----:B------:R-:W-:Y:S01]  /*10e0*/  LEA.HI R11, R27, R14, RZ, 0x1 ;  /* 0x0000000e1b0b7211 */ /* 0x000fe200078f08ff */
[----:B------:R1:W-:Y:S04]  /*10f0*/  @!P5 LDGSTS.E.BYPASS.LTC128B.128 [R248+0x4100], [R12.64], !P2 ;  /* 0x041000000cf8dfae */ /* 0x0003e8000d101d44 */
[----:B------:R4:W-:Y:S01]  /*1100*/  @!P5 LDGSTS.E.BYPASS.LTC128B.128 [R248+0x8100], [R6.64], !P3 ;  /* 0x0810000006f8dfae */ /* 0x0009e2000d901d44 */
[----:B---3--:R-:W-:Y:S02]  /*1110*/  @!P4 SHF.R.S32.HI R8, RZ, 0x1f, R10 ;  /* 0x0000001fff08c819 */ /* 0x008fe4000001140a */
[----:B------:R-:W-:Y:S02]  /*1120*/  @!P6 SHF.R.S32.HI R9, RZ, 0x1f, R0 ;  /* 0x0000001fff09e819 */ /* 0x000fe40000011400 */
[----:B------:R-:W-:-:S02]  /*1130*/  @!P4 LEA.HI R8, R8, R10, RZ, 0x3 ;  /* 0x0000000a0808c211 */ /* 0x000fc400078f18ff */
[----:B------:R-:W-:Y:S02]  /*1140*/  @!P6 LEA.HI R20, R9, R0, RZ, 0x3 ;  /* 0x000000000914e211 */ /* 0x000fe400078f18ff */
[----:B------:R-:W-:Y:S02]  /*1150*/  @!P4 LOP3.LUT R8, R8, 0xfffffff8, RZ, 0xc0, !PT ;  /* 0xfffffff80808c812 */ /* 0x000fe400078ec0ff */
[----:B-1----:R-:W-:Y:S02]  /*1160*/  @!P4 LEA R12, P5, R2, R4, 0x1 ;  /* 0x00000004020cc211 */ /* 0x002fe400078a08ff */
[----:B----4-:R-:W-:Y:S02]  /*1170*/  LOP3.LUT R6, R11, 0xfffffffe, RZ, 0xc0, !PT ;  /* 0xfffffffe0b067812 */ /* 0x010fe400078ec0ff */
[--C-:B------:R-:W-:Y:S02]  /*1180*/  @!P4 SHF.R.S32.HI R7, RZ, 0x1f, R0.reuse ;  /* 0x0000001fff07c819 */ /* 0x100fe40000011400 */
[----:B------:R-:W-:Y:S01]  /*1190*/  @!P0 SHF.R.S32.HI R11, RZ, 0x1f, R0 ;  /* 0x0000001fff0b8819 */ /* 0x000fe20000011400 */
[----:B------:R-:W-:Y:S01]  /*11a0*/  IMAD.IADD R23, R14, 0x1, -R6 ;  /* 0x000000010e177824 */ /* 0x000fe200078e0a06 */
[-C--:B------:R-:W-:Y:S01]  /*11b0*/  @!P4 LEA.HI R16, R7, R0.reuse, RZ, 0x3 ;  /* 0x000000000710c211 */ /* 0x080fe200078f18ff */
[----:B------:R-:W1:Y:S01]  /*11c0*/  SHFL.IDX PT, R6, R19, 0x2, 0x181f ;  /* 0x00581f0013067f89 */ /* 0x000e6200000e0000 */
[----:B--2---:R-:W-:Y:S01]  /*11d0*/  @!P4 LEA.HI.X R13, R2, R5, R3, 0x1, P5 ;  /* 0x00000005020dc211 */ /* 0x004fe200028f0c03 */
[----:B------:R-:W-:Y:S01]  /*11e0*/  @!P4 IMAD.WIDE R14, R8, 0x2, R4 ;  /* 0x00000002080ec825 */ /* 0x000fe200078e0204 */
[----:B------:R-:W-:Y:S01]  /*11f0*/  @!P4 LOP3.LUT R16, R16, 0xfffffff8, RZ, 0xc0, !PT ;  /* 0xfffffff81010c812 */ /* 0x000fe200078ec0ff */
[----:B------:R-:W2:Y:S01]  /*1200*/  SHFL.IDX PT, R7, R18, 0x2, 0x181f ;  /* 0x00581f0012077f89 */ /* 0x000ea200000e0000 */
[----:B------:R-:W-:Y:S01]  /*1210*/  ISETP.GE.AND P5, PT, R0, c[0x0][0x1d4], PT ;  /* 0x0000750000007a0c */ /* 0x000fe20003fa6270 */
[----:B------:R-:W-:Y:S01]  /*1220*/  IMAD.WIDE.U32 R8, R21, c[0x0][0x1e0], R2 ;  /* 0x0000780015087a25 */ /* 0x000fe200078e0002 */
[----:B------:R-:W-:Y:S01]  /*1230*/  @!P0 LEA.HI R22, R11, R0, RZ, 0x3 ;  /* 0x000000000b168211 */ /* 0x000fe200078f18ff */
[----:B------:R1:W-:Y:S02]  /*1240*/  @!P4 LDGSTS.E.BYPASS.LTC128B.128 [R248+0x1100], [R12.64], !P1 ;  /* 0x011000000cf8cfae */ /* 0x0003e4000c901d44 */
[----:B------:R-:W-:-:S02]  /*1250*/  @!P4 IMAD.WIDE R16, R16, 0x2, R4 ;  /* 0x000000021010c825 */ /* 0x000fc400078e0204 */
[----:B------:R-:W3:Y:S02]  /*1260*/  SHFL.IDX PT, R4, R19, 0x3, 0x181f ;  /* 0x00781f0013047f89 */ /* 0x000ee400000e0000 */
[----:B------:R-:W-:Y:S02]  /*1270*/  IMAD R0, R24, c[0x0][0x1e0], RZ ;  /* 0x0000780018007a24 */ /* 0x000fe400078e02ff */
[----:B------:R4:W5:Y:S02]  /*1280*/  SHFL.IDX PT, R5, R18, 0x3, 0x181f ;  /* 0x00781f0012057f89 */ /* 0x00096400000e0000 */
[----:B------:R-:W-:Y:S01]  /*1290*/  IMAD R11, R21, c[0x0][0x1e4], R0 ;  /* 0x00007900150b7a24 */ /* 0x000fe200078e0200 */
[----:B------:R-:W-:Y:S01]  /*12a0*/  @!P6 SHF.R.S32.HI R0, RZ, 0x1f, R10 ;  /* 0x0000001fff00e819 */ /* 0x000fe2000001140a */
[----:B------:R3:W-:Y:S02]  /*12b0*/  @!P4 LDGSTS.E.BYPASS.LTC128B.128 [R248+0x5100], [R16.64], !P2 ;  /* 0x0510000010f8cfae */ /* 0x0007e4000d101d44 */
[----:B------:R-:W-:Y:S01]  /*12c0*/  IMAD.IADD R9, R9, 0x1, R11 ;  /* 0x0000000109097824 */ /* 0x000fe200078e020b */
[----:B------:R-:W-:Y:S01]  /*12d0*/  @!P6 LEA.HI R0, R0, R10, RZ, 0x3 ;  /* 0x0000000a0000e211 */ /* 0x000fe200078f18ff */
[----:B------:R5:W-:Y:S01]  /*12e0*/  @!P4 LDGSTS.E.BYPASS.LTC128B.128 [R248+0x9100], [R14.64], !P3 ;  /* 0x091000000ef8cfae */ /* 0x000be2000d901d44 */
[----:B------:R-:W-:-:S04]  /*12f0*/  IMAD R11, R34, c[0x0][0x1e8], RZ ;  /* 0x00007a00220b7a24 */ /* 0x000fc800078e02ff */
[----:B------:R-:W-:Y:S01]  /*1300*/  IMAD R11, R31, c[0x0][0x1ec], R11 ;  /* 0x00007b001f0b7a24 */ /* 0x000fe200078e020b */
[----:B-1----:R-:W-:-:S04]  /*1310*/  @!P6 LEA R12, P4, R2, R6, 0x1 ;  /* 0x00000006020ce211 */ /* 0x002fc800078808ff */
[----:B--2---:R-:W-:Y:S02]  /*1320*/  @!P6 LEA.HI.X R13, R2, R7, R3, 0x1, P4 ;  /* 0x00000007020de211 */ /* 0x004fe400020f0c03 */
[----:B----4-:R-:W-:-:S03]  /*1330*/  IADD3 R18, R160, -0x1, RZ ;  /* 0xffffffffa0127810 */ /* 0x010fc60007ffe0ff */
[----:B------:R1:W-:Y:S01]  /*1340*/  @!P6 LDGSTS.E.BYPASS.LTC128B.128 [R248+0x2100], [R12.64], !P1 ;  /* 0x021000000cf8efae */ /* 0x0003e2000c901d44 */
[----:B------:R-:W-:Y:S02]  /*1350*/  SHF.R.S32.HI R19, RZ, 0x1f, R18 ;  /* 0x0000001fff137819 */ /* 0x000fe40000011412 */
[----:B---3--:R-:W-:Y:S01]  /*1360*/  @!P6 LOP3.LUT R16, R20, 0xfffffff8, RZ, 0xc0, !PT ;  /* 0xfffffff81410e812 */ /* 0x008fe200078ec0ff */
[----:B------:R-:W-:Y:S01]  /*1370*/  IMAD.MOV.U32 R20, RZ, RZ, 0x60 ;  /* 0x00000060ff147424 */ /* 0x000fe200078e00ff */
[----:B-----5:R-:W-:-:S03]  /*1380*/  @!P6 LOP3.LUT R14, R0, 0xfffffff8, RZ, 0xc0, !PT ;  /* 0xfffffff8000ee812 */ /* 0x020fc600078ec0ff */
[----:B------:R-:W-:Y:S01]  /*1390*/  @!P6 IMAD.WIDE R16, R16, 0x2, R6 ;  /* 0x000000021010e825 */ /* 0x000fe200078e0206 */
[----:B------:R-:W-:-:S03]  /*13a0*/  @!P0 SHF.R.S32.HI R0, RZ, 0x1f, R10 ;  /* 0x0000001fff008819 */ /* 0x000fc6000001140a */
[----:B------:R-:W-:Y:S01]  /*13b0*/  @!P6 IMAD.WIDE R14, R14, 0x2, R6 ;  /* 0x000000020e0ee825 */ /* 0x000fe200078e0206 */
[----:B------:R-:W-:Y:S01]  /*13c0*/  @!P0 LEA.HI R0, R0, R10, RZ, 0x3 ;  /* 0x0000000a00008211 */ /* 0x000fe200078f18ff */
[----:B------:R2:W-:Y:S02]  /*13d0*/  @!P6 LDGSTS.E.BYPASS.LTC128B.128 [R248+0x6100], [R16.64], !P2 ;  /* 0x0610000010f8efae */ /* 0x0005e4000d101d44 */
[----:B------:R-:W-:Y:S01]  /*13e0*/  IMAD.WIDE.U32 R6, R31, c[0x0][0x1e8], R8 ;  /* 0x00007a001f067a25 */ /* 0x000fe200078e0008 */
[----:B------:R-:W-:Y:S01]  /*13f0*/  @!P0 LEA R8, P4, R2, R4, 0x1 ;  /* 0x0000000402088211 */ /* 0x000fe200078808ff */
[----:B------:R3:W-:Y:S01]  /*1400*/  @!P6 LDGSTS.E.BYPASS.LTC128B.128 [R248+0xa100], [R14.64], !P3 ;  /* 0x0a1000000ef8efae */ /* 0x0007e2000d901d44 */
[----:B------:R-:W-:Y:S01]  /*1410*/  @!P0 LOP3.LUT R0, R0, 0xfffffff8, RZ, 0xc0, !PT ;  /* 0xfffffff800008812 */ /* 0x000fe200078ec0ff */
[----:B------:R-:W-:Y:S01]  /*1420*/  IMAD.IADD R7, R7, 0x1, R11 ;  /* 0x0000000107077824 */ /* 0x000fe200078e020b */
[----:B------:R-:W-:Y:S01]  /*1430*/  @!P0 LOP3.LUT R11, R22, 0xfffffff8, RZ, 0xc0, !PT ;  /* 0xfffffff8160b8812 */ /* 0x000fe200078ec0ff */
[----:B------:R-:W-:Y:S01]  /*1440*/  IMAD R133, R160, -0x60, R20 ;  /* 0xffffffa0a0857824 */ /* 0x000fe200078e0214 */
[----:B------:R-:W-:Y:S01]  /*1450*/  @!P0 LEA.HI.X R9, R2, R5, R3, 0x1, P4 ;  /* 0x0000000502098211 */ /* 0x000fe200020f0c03 */
[----:B------:R-:W-:Y:S01]  /*1460*/  IMAD.WIDE.U32 R146, R20, c[0x0][0x1e0], RZ ;  /* 0x0000780014927a25 */ /* 0x000fe200078e00ff */
[----:B------:R-:W-:-:S02]  /*1470*/  ISETP.GE.AND P4, PT, R10, c[0x0][0x1d4], PT ;  /* 0x000075000a007a0c */ /* 0x000fc40003f86270 */
[----:B------:R-:W-:Y:S01]  /*1480*/  ISETP.GE.AND P6, PT, R2, c[0x0][0x1d4], PT ;  /* 0x0000750002007a0c */ /* 0x000fe20003fc6270 */
[--C-:B------:R-:W-:Y:S01]  /*1490*/  @!P0 IMAD.WIDE R10, R11, 0x2, R4.reuse ;  /* 0x000000020b0a8825 */ /* 0x100fe200078e0204 */
[----:B------:R4:W-:Y:S03]  /*14a0*/  @!P0 LDGSTS.E.BYPASS.LTC128B.128 [R248+0x3100], [R8.64], !P1 ;  /* 0x0310000008f88fae */ /* 0x0009e6000c901d44 */
[----:B------:R-:W-:Y:S01]  /*14b0*/  @!P0 IMAD.WIDE R4, R0, 0x2, R4 ;  /* 0x0000000200048825 */ /* 0x000fe200078e0204 */
[----:B------:R5:W-:Y:S03]  /*14c0*/  @!P0 LDGSTS.E.BYPASS.LTC128B.128 [R248+0x7100], [R10.64], !P2 ;  /* 0x071000000af88fae */ /* 0x000be6000d101d44 */
[----:B------:R-:W-:Y:S01]  /*14d0*/  IMAD R0, R25, c[0x0][0x1f0], RZ ;  /* 0x00007c0019007a24 */ /* 0x000fe200078e02ff */
[----:B------:R3:W-:Y:S01]  /*14e0*/  @!P0 LDGSTS.E.BYPASS.LTC128B.128 [R248+0xb100], [R4.64], !P3 ;  /* 0x0b10000004f88fae */ /* 0x0007e2000d901d44 */
[----:B------:R-:W-:Y:S01]  /*14f0*/  IMAD.WIDE.U32 R40, R26, c[0x0][0x1f0], R6 ;  /* 0x00007c001a287a25 */ /* 0x000fe200078e0006 */
[----:B--2---:R-:W-:-:S03]  /*1500*/  IADD3 R17, R133, R132, -R28 ;  /* 0x0000008485117210 */ /* 0x004fc60007ffe81c */
[----:B------:R-:W-:Y:S01]  /*1510*/  IMAD.MOV.U32 R150, RZ, RZ, R40 ;  /* 0x000000ffff967224 */ /* 0x000fe200078e0028 */
[----:B------:R-:W0:Y:S01]  /*1520*/  LDGDEPBAR ;  /* 0x00000000000079af */ /* 0x000e220000000000 */
[----:B------:R-:W-:Y:S01]  /*1530*/  IMAD.SHL.U32 R7, R36, 0x40, RZ ;  /* 0x0000004024077824 */ /* 0x000fe200078e00ff */
[----:B------:R-:W-:Y:S01]  /*1540*/  ISETP.GE.AND P3, PT, R17, 0x1, PT ;  /* 0x000000011100780c */ /* 0x000fe20003f66270 */
[----:B------:R-:W-:Y:S01]  /*1550*/  IMAD.WIDE.U32 R2, R21, c[0x0][0x208], R2 ;  /* 0x0000820015027a25 */ /* 0x000fe200078e0002 */
[C---:B------:R-:W-:Y:S01]  /*1560*/  ISETP.GE.AND P2, PT, R17.reuse, 0x21, PT ;  /* 0x000000211100780c */ /* 0x040fe20003f46270 */
[----:B------:R2:W-:Y:S01]  /*1570*/  STL.64 [R1+0x20], R40 ;  /* 0x0000202801007387 */ /* 0x0005e20000100a00 */
[----:B------:R-:W-:Y:S01]  /*1580*/  ISETP.GE.AND P1, PT, R17, 0x41, PT ;  /* 0x000000411100780c */ /* 0x000fe20003f26270 */
[----:B------:R-:W-:Y:S01]  /*1590*/  IMAD.SHL.U32 R16, R149, 0x40, RZ ;  /* 0x0000004095107824 */ /* 0x000fe200078e00ff */
[----:B------:R-:W-:Y:S02]  /*15a0*/  LOP3.LUT R7, R7, 0x1c0, RZ, 0xc0, !PT ;  /* 0x000001c007077812 */ /* 0x000fe400078ec0ff */
[----:B----4-:R-:W-:Y:S01]  /*15b0*/  LOP3.LUT R8, R27, 0xfffffff0, RZ, 0xc0, !PT ;  /* 0xfffffff01b087812 */ /* 0x010fe200078ec0ff */
[----:B------:R-:W-:-:S04]  /*15c0*/  IMAD R9, R24, c[0x0][0x208], RZ ;  /* 0x0000820018097a24 */ /* 0x000fc800078e02ff */
[----:B------:R-:W-:Y:S02]  /*15d0*/  IMAD.IADD R8, R145, 0x1, -R8 ;  /* 0x0000000191087824 */ /* 0x000fe400078e0a08 */
[----:B-1----:R-:W-:Y:S01]  /*15e0*/  IMAD R13, R21, c[0x0][0x20c], R9 ;  /* 0x00008300150d7a24 */ /* 0x002fe200078e0209 */
[----:B------:R-:W-:Y:S01]  /*15f0*/  LOP3.LUT R9, R7, 0x8, R29, 0xf8, !PT ;  /* 0x0000000807097812 */ /* 0x000fe200078ef81d */
[----:B---3--:R-:W-:Y:S01]  /*1600*/  IMAD R4, R20, c[0x0][0x1e4], RZ ;  /* 0x0000790014047a24 */ /* 0x008fe200078e02ff */
[----:B------:R-:W-:Y:S01]  /*1610*/  SHF.R.S32.HI R6, RZ, 0x1f, R8 ;  /* 0x0000001fff067819 */ /* 0x000fe20000011408 */
[----:B------:R-:W-:Y:S02]  /*1620*/  IMAD.IADD R3, R3, 0x1, R13 ;  /* 0x0000000103037824 */ /* 0x000fe400078e020d */
[----:B------:R-:W-:Y:S01]  /*1630*/  IMAD.IADD R144, R147, 0x1, R4 ;  /* 0x0000000193907824 */ /* 0x000fe200078e0204 */
[----:B------:R-:W-:Y:S01]  /*1640*/  LEA.HI R15, R6, R8, RZ, 0x3 ;  /* 0x00000008060f7211 */ /* 0x000fe200078f18ff */
[----:B------:R-:W-:-:S02]  /*1650*/  IMAD R4, R26, c[0x0][0x1f4], R0 ;  /* 0x00007d001a047a24 */ /* 0x000fc400078e0200 */
[----:B------:R-:W-:Y:S01]  /*1660*/  IMAD R0, R144, R18, RZ ;  /* 0x0000001290007224 */ /* 0x000fe200078e02ff */
[----:B-----5:R-:W-:Y:S01]  /*1670*/  LOP3.LUT R10, R15, 0xfffffff8, RZ, 0xc0, !PT ;  /* 0xfffffff80f0a7812 */ /* 0x020fe200078ec0ff */
[----:B------:R-:W-:Y:S02]  /*1680*/  IMAD.IADD R151, R41, 0x1, R4 ;  /* 0x0000000129977824 */ /* 0x000fe400078e0204 */
[-C--:B------:R-:W-:Y:S02]  /*1690*/  IMAD R0, R19, R146.reuse, R0 ;  /* 0x0000009213007224 */ /* 0x080fe400078e0200 */
[----:B------:R-:W-:Y:S01]  /*16a0*/  IMAD.WIDE.U32 R4, R18, R146, R150 ;  /* 0x0000009212047225 */ /* 0x000fe200078e0096 */
[----:B------:R-:W-:Y:S03]  /*16b0*/  STL.64 [R1+0x18], R150 ;  /* 0x0000189601007387 */ /* 0x000fe60000100a00 */
[----:B------:R-:W-:Y:S01]  /*16c0*/  IMAD.IADD R0, R5, 0x1, R0 ;  /* 0x0000000105007824 */ /* 0x000fe200078e0200 */
[----:B------:R-:W-:Y:S01]  /*16d0*/  @P3 LEA R6, P0, R4, c[0x0][0x1c8], 0x1 ;  /* 0x0000720004063a11 */ /* 0x000fe200078008ff */
[----:B------:R-:W-:Y:S01]  /*16e0*/  IMAD.IADD R10, R8, 0x1, -R10 ;  /* 0x00000001080a7824 */ /* 0x000fe200078e0a0a */
[----:B------:R-:W-:Y:S01]  /*16f0*/  SHF.R.U32.HI R5, RZ, 0x3, R7 ;  /* 0x00000003ff057819 */ /* 0x000fe20000011607 */
[----:B------:R-:W-:Y:S01]  /*1700*/  IMAD R13, R34, c[0x0][0x210], RZ ;  /* 0x00008400220d7a24 */ /* 0x000fe200078e02ff */
[----:B------:R-:W-:-:S02]  /*1710*/  @P3 LEA.HI.X R7, R4, c[0x0][0x1cc], R0, 0x1, P0 ;  /* 0x0000730004073a11 */ /* 0x000fc400000f0c00 */
[C---:B------:R-:W-:Y:S01]  /*1720*/  @P2 LEA R11, P0, R148.reuse, R4, 0x5 ;  /* 0x00000004940b2211 */ /* 0x040fe200078028ff */
[----:B------:R-:W-:Y:S01]  /*1730*/  IMAD R13, R31, c[0x0][0x214], R13 ;  /* 0x000085001f0d7a24 */ /* 0x000fe200078e020d */
[----:B------:R-:W-:Y:S01]  /*1740*/  LOP3.LUT R14, R9, R5, RZ, 0x3c, !PT ;  /* 0x00000005090e7212 */ /* 0x000fe200078e3cff */
[----:B------:R-:W-:Y:S01]  /*1750*/  IMAD.WIDE.U32 R8, R31, c[0x0][0x210], R2 ;  /* 0x000084001f087a25 */ /* 0x000fe200078e0002 */
[----:B------:R-:W-:Y:S01]  /*1760*/  @P2 LEA.HI.X R5, R148, R0, R149, 0x5, P0 ;  /* 0x0000000094052211 */ /* 0x000fe200000f2c95 */
[----:B------:R1:W-:Y:S01]  /*1770*/  @P3 LDGSTS.E.BYPASS.LTC128B.128 [R248+0xc100], [R6.64], !P6 ;  /* 0x0c10000006f83fae */ /* 0x0003e2000f101d44 */
[----:B------:R-:W-:Y:S01]  /*1780*/  @P1 IADD3 R12, P0, R4, R32, RZ ;  /* 0x00000020040c1210 */ /* 0x000fe20007f1e0ff */
[----:B------:R-:W-:Y:S02]  /*1790*/  IMAD.SHL.U32 R2, R10, 0x40, RZ ;  /* 0x000000400a027824 */ /* 0x000fe400078e00ff */
[----:B------:R1:W-:Y:S01]  /*17a0*/  @P3 LDGSTS.E.BYPASS.LTC128B.128 [R248+0xf100], [R6.64+0x80], !P5 ;  /* 0x0f10008006f83fae */ /* 0x0003e2000e901d44 */
[----:B------:R-:W-:Y:S01]  /*17b0*/  @P1 IADD3.X R16, R0, R33, R16, P0, !PT ;  /* 0x0000002100101210 */ /* 0x000fe200007fe410 */
[----:B------:R-:W-:Y:S01]  /*17c0*/  IMAD.SHL.U32 R3, R23, 0x8, RZ ;  /* 0x0000000817037824 */ /* 0x000fe200078e00ff */
[----:B------:R-:W-:Y:S01]  /*17d0*/  @P2 LEA R4, P0, R11, c[0x0][0x1c8], 0x1 ;  /* 0x000072000b042a11 */ /* 0x000fe200078008ff */
[----:B------:R1:W-:Y:S01]  /*17e0*/  @P3 LDGSTS.E.BYPASS.LTC128B.128 [R248+0x12100], [R6.64+0x100], !P4 ;  /* 0x1210010006f83fae */ /* 0x0003e2000e101d44 */
[----:B------:R-:W-:Y:S01]  /*17f0*/  LOP3.LUT R2, R2, 0x1c0, RZ, 0xc0, !PT ;  /* 0x000001c002027812 */ /* 0x000fe200078ec0ff */
[----:B------:R-:W-:Y:S01]  /*1800*/  IMAD R0, R23, 0x200, R14 ;  /* 0x0000020017007824 */ /* 0x000fe200078e020e */
[----:B------:R-:W-:Y:S01]  /*1810*/  @P2 LEA.HI.X R5, R11, c[0x0][0x1cc], R5, 0x1, P0 ;  /* 0x000073000b052a11 */ /* 0x000fe200000f0c05 */
[----:B------:R-:W-:Y:S01]  /*1820*/  IMAD.MOV.U32 R11, RZ, RZ, 0x6 ;  /* 0x00000006ff0b7424 */ /* 0x000fe200078e00ff */
[----:B------:R-:W-:Y:S01]  /*1830*/  LOP3.LUT P3, RZ, R10, 0x4, RZ, 0xc0, !PT ;  /* 0x000000040aff7812 */ /* 0x000fe2000786c0ff */
[----:B------:R-:W-:Y:S01]  /*1840*/  IMAD.SHL.U32 R135, R0, 0x2, RZ ;  /* 0x0000000200877824 */ /* 0x000fe200078e00ff */
[----:B------:R-:W-:Y:S01]  /*1850*/  SEL R0, RZ, 0xffffffff, P5 ;  /* 0xffffffffff007807 */ /* 0x000fe20002800000 */
[----:B------:R3:W-:Y:S03]  /*1860*/  @P2 LDGSTS.E.BYPASS.LTC128B.128 [R248+0xd100], [R4.64], !P6 ;  /* 0x0d10000004f82fae */ /* 0x0007e6000f101d44 */
[----:B------:R-:W-:Y:S01]  /*1870*/  IADD3 R230, R135, 0xc120, RZ ;  /* 0x0000c12087e67810 */ /* 0x000fe20007ffe0ff */
[----:B------:R3:W-:Y:S01]  /*1880*/  @P2 LDGSTS.E.BYPASS.LTC128B.128 [R248+0x10100], [R4.64+0x80], !P5 ;  /* 0x1010008004f82fae */ /* 0x0007e2000e901d44 */
[----:B------:R-:W-:-:S03]  /*1890*/  IMAD.SHL.U32 R0, R0, 0x2, RZ ;  /* 0x0000000200007824 */ /* 0x000fc600078e00ff */
[----:B------:R3:W-:Y:S01]  /*18a0*/  @P2 LDGSTS.E.BYPASS.LTC128B.128 [R248+0x13100], [R4.64+0x100], !P4 ;  /* 0x1310010004f82fae */ /* 0x0007e2000e101d44 */
[----:B------:R-:W-:Y:S01]  /*18b0*/  LOP3.LUT P2, RZ, R10, 0x2, RZ, 0xc0, !PT ;  /* 0x000000020aff7812 */ /* 0x000fe2000784c0ff */
[----:B-1----:R-:W-:Y:S02]  /*18c0*/  IMAD.IADD R7, R9, 0x1, R13 ;  /* 0x0000000109077824 */ /* 0x002fe400078e020d */
[----:B------:R-:W-:Y:S02]  /*18d0*/  IMAD.MOV.U32 R6, RZ, RZ, R8 ;  /* 0x000000ffff067224 */ /* 0x000fe400078e0008 */
[----:B------:R-:W-:Y:S02]  /*18e0*/  IMAD R9, R20, c[0x0][0x20c], RZ ;  /* 0x0000830014097a24 */ /* 0x000fe400078e02ff */
[----:B--2---:R-:W-:Y:S01]  /*18f0*/  IMAD.WIDE.U32 R40, R26, c[0x0][0x218], R6 ;  /* 0x000086001a287a25 */ /* 0x004fe200078e0006 */
[----:B------:R-:W-:-:S03]  /*1900*/  IADD3 R7, R135, 0xc100, RZ ;  /* 0x0000c10087077810 */ /* 0x000fc60007ffe0ff */
[----:B------:R-:W-:Y:S01]  /*1910*/  IMAD.MOV.U32 R38, RZ, RZ, R40 ;  /* 0x000000ffff267224 */ /* 0x000fe200078e0028 */
[----:B------:R-:W-:Y:S01]  /*1920*/  STL.64 [R1+0x38], R40 ;  /* 0x0000382801007387 */ /* 0x000fe20000100a00 */
[----:B---3--:R-:W-:Y:S02]  /*1930*/  LOP3.LUT R5, R2, 0x8, R3, 0xf8, !PT ;  /* 0x0000000802057812 */ /* 0x008fe400078ef803 */
[----:B------:R-:W-:Y:S02]  /*1940*/  SHF.R.U32.HI R4, RZ, 0x3, R2 ;  /* 0x00000003ff047819 */ /* 0x000fe40000011602 */
[C---:B------:R-:W-:Y:S02]  /*1950*/  @P1 LEA R2, P0, R12.reuse, c[0x0][0x1c8], 0x1 ;  /* 0x000072000c021a11 */ /* 0x040fe400078008ff */
[----:B------:R-:W-:Y:S01]  /*1960*/  LOP3.LUT R5, R5, R4, RZ, 0x3c, !PT ;  /* 0x0000000405057212 */ /* 0x000fe200078e3cff */
[----:B------:R-:W-:Y:S01]  /*1970*/  IMAD.SHL.U32 R4, R15, 0x40, RZ ;  /* 0x000000400f047824 */ /* 0x000fe200078e00ff */
[----:B------:R-:W-:Y:S01]  /*1980*/  @P1 LEA.HI.X R3, R12, c[0x0][0x1cc], R16, 0x1, P0 ;  /* 0x000073000c031a11 */ /* 0x000fe200000f0c10 */
[----:B------:R-:W-:Y:S01]  /*1990*/  IMAD.WIDE.U32 R12, R20, c[0x0][0x208], RZ ;  /* 0x00008200140c7a25 */ /* 0x000fe200078e00ff */
[----:B------:R-:W-:-:S02]  /*19a0*/  LOP3.LUT P0, RZ, R36, 0x2, RZ, 0xc0, !PT ;  /* 0x0000000224ff7812 */ /* 0x000fc4000780c0ff */
[----:B------:R-:W-:Y:S01]  /*19b0*/  LOP3.LUT R4, R5, 0xfffffe00, R4, 0xf8, !PT ;  /* 0xfffffe0005047812 */ /* 0x000fe200078ef804 */
[----:B------:R1:W-:Y:S01]  /*19c0*/  @P1 LDGSTS.E.BYPASS.LTC128B.128 [R248+0xe100], [R2.64], !P6 ;  /* 0x0e10000002f81fae */ /* 0x0003e2000f101d44 */
[----:B------:R-:W-:Y:S02]  /*19d0*/  IMAD.MOV.U32 R5, RZ, RZ, 0x10 ;  /* 0x00000010ff057424 */ /* 0x000fe400078e00ff */
[----:B------:R-:W-:Y:S01]  /*19e0*/  IMAD.IADD R6, R13, 0x1, R9 ;  /* 0x000000010d067824 */ /* 0x000fe200078e0209 */
[----:B------:R1:W-:Y:S02]  /*19f0*/  @P1 LDGSTS.E.BYPASS.LTC128B.128 [R248+0x11100], [R2.64+0x80], !P5 ;  /* 0x1110008002f81fae */ /* 0x0003e4000e901d44 */
[----:B------:R-:W-:Y:S01]  /*1a00*/  SEL R5, R5, 0xfffffff0, !P2 ;  /* 0xfffffff005057807 */ /* 0x000fe20005000000 */
[----:B------:R-:W-:Y:S01]  /*1a10*/  IMAD R6, R6, R18, RZ ;  /* 0x0000001206067224 */ /* 0x000fe200078e02ff */
[----:B------:R1:W-:Y:S02]  /*1a20*/  @P1 LDGSTS.E.BYPASS.LTC128B.128 [R248+0x14100], [R2.64+0x100], !P4 ;  /* 0x1410010002f81fae */ /* 0x0003e4000e101d44 */
[----:B------:R-:W-:Y:S01]  /*1a30*/  @P0 IADD3 R230, R7, -0x20, RZ ;  /* 0xffffffe007e60810 */ /* 0x000fe20007ffe0ff */
[----:B------:R-:W-:Y:S01]  /*1a40*/  IMAD R6, R19, R12, R6 ;  /* 0x0000000c13067224 */ /* 0x000fe200078e0206 */
[----:B------:R-:W0:Y:S01]  /*1a50*/  LDGDEPBAR ;  /* 0x00000000000079af */ /* 0x000e220000000000 */
[----:B------:R-:W-:Y:S01]  /*1a60*/  IMAD.MOV.U32 R7, RZ, RZ, c[0x0][0x208] ;  /* 0x00008200ff077624 */ /* 0x000fe200078e00ff */
[----:B------:R-:W-:-:S02]  /*1a70*/  IADD3 R247, R230, 0x800, RZ ;  /* 0x00000800e6f77810 */ /* 0x000fc40007ffe0ff */
[C---:B------:R-:W-:Y:S01]  /*1a80*/  IADD3 R246, R230.reuse, 0x1000, RZ ;  /* 0x00001000e6f67810 */ /* 0x040fe20007ffe0ff */
[C---:B------:R-:W-:Y:S01]  /*1a90*/  IMAD.SHL.U32 R19, R7.reuse, 0x40, RZ ;  /* 0x0000004007137824 */ /* 0x040fe200078e00ff */
[----:B------:R-:W-:Y:S02]  /*1aa0*/  SHF.L.U64.HI R16, R7, R11, c[0x0][0x20c] ;  /* 0x0000830007107619 */ /* 0x000fe4000001020b */
[C---:B------:R-:W-:Y:S02]  /*1ab0*/  IADD3 R245, R230.reuse, 0x1800, RZ ;  /* 0x00001800e6f57810 */ /* 0x040fe40007ffe0ff */
[C---:B------:R-:W-:Y:S02]  /*1ac0*/  IADD3 R244, R230.reuse, 0x2000, RZ ;  /* 0x00002000e6f47810 */ /* 0x040fe40007ffe0ff */
[C---:B------:R-:W-:Y:S02]  /*1ad0*/  IADD3 R243, R230.reuse, 0x2800, RZ ;  /* 0x00002800e6f37810 */ /* 0x040fe40007ffe0ff */
[----:B------:R-:W-:-:S02]  /*1ae0*/  IADD3 R242, R230, 0x3000, RZ ;  /* 0x00003000e6f27810 */ /* 0x000fc40007ffe0ff */
[C---:B------:R-:W-:Y:S02]  /*1af0*/  IADD3 R241, R230.reuse, 0x3800, RZ ;  /* 0x00003800e6f17810 */ /* 0x040fe40007ffe0ff */
[C---:B------:R-:W-:Y:S02]  /*1b00*/  IADD3 R240, R230.reuse, 0x4000, RZ ;  /* 0x00004000e6f07810 */ /* 0x040fe40007ffe0ff */
[C---:B------:R-:W-:Y:S02]  /*1b10*/  IADD3 R239, R230.reuse, 0x4800, RZ ;  /* 0x00004800e6ef7810 */ /* 0x040fe40007ffe0ff */
[----:B------:R-:W-:Y:S01]  /*1b20*/  IADD3 R238, R230, 0x5000, RZ ;  /* 0x00005000e6ee7810 */ /* 0x000fe20007ffe0ff */
[----:B-1----:R-:W-:Y:S01]  /*1b30*/  IMAD.SHL.U32 R2, R134, 0x20, RZ ;  /* 0x0000002086027824 */ /* 0x002fe200078e00ff */
[----:B------:R-:W-:-:S04]  /*1b40*/  DEPBAR.LE SB0, 0x1 ;  /* 0x000080400000791a */ /* 0x000fc80000000000 */
[----:B------:R-:W-:Y:S01]  /*1b50*/  LOP3.LUT R2, R2, 0x7ffffc00, RZ, 0xc0, !PT ;  /* 0x7ffffc0002027812 */ /* 0x000fe200078ec0ff */
[----:B------:R-:W-:Y:S01]  /*1b60*/  IMAD R3, R25, c[0x0][0x218], RZ ;  /* 0x0000860019037a24 */ /* 0x000fe200078e02ff */
[C---:B------:R-:W-:Y:S02]  /*1b70*/  IADD3 R237, R230.reuse, 0x5800, RZ ;  /* 0x00005800e6ed7810 */ /* 0x040fe40007ffe0ff */
[----:B------:R-:W-:Y:S01]  /*1b80*/  IADD3 R236, R230, 0x6000, RZ ;  /* 0x00006000e6ec7810 */ /* 0x000fe20007ffe0ff */
[----:B------:R-:W-:Y:S01]  /*1b90*/  IMAD.IADD R208, R4, 0x1, R2 ;  /* 0x0000000104d07824 */ /* 0x000fe200078e0202 */
[C---:B------:R-:W-:Y:S01]  /*1ba0*/  IADD3 R235, R230.reuse, 0x6800, RZ ;  /* 0x00006800e6eb7810 */ /* 0x040fe20007ffe0ff */
[----:B------:R-:W-:Y:S01]  /*1bb0*/  IMAD.MOV.U32 R2, RZ, RZ, 0x20 ;  /* 0x00000020ff027424 */ /* 0x000fe200078e00ff */
[----:B------:R-:W-:Y:S01]  /*1bc0*/  IADD3 R234, R230, 0x7000, RZ ;  /* 0x00007000e6ea7810 */ /* 0x000fe20007ffe0ff */
[----:B------:R-:W-:Y:S01]  /*1bd0*/  IMAD R8, R26, c[0x0][0x21c], R3 ;  /* 0x000087001a087a24 */ /* 0x000fe200078e0203 */
[----:B------:R-:W-:Y:S01]  /*1be0*/  BAR.SYNC.DEFER_BLOCKING 0x0 ;  /* 0x0000000000007b1d */ /* 0x000fe20000010000 */
[C---:B------:R-:W-:Y:S01]  /*1bf0*/  LEA R216, R208.reuse, 0x100, 0x1 ;  /* 0x00000100d0d87811 */ /* 0x040fe200078e08ff */
[----:B------:R-:W-:Y:S01]  /*1c00*/  IMAD.SHL.U32 R208, R208, 0x2, RZ ;  /* 0x00000002d0d07824 */ /* 0x000fe200078e00ff */
[----:B------:R-:W-:Y:S01]  /*1c10*/  SEL R2, R2, 0xffffffe0, !P3 ;  /* 0xffffffe002027807 */ /* 0x000fe20005800000 */
[----:B------:R-:W-:Y:S01]  /*1c20*/  IMAD.IADD R39, R41, 0x1, R8 ;  /* 0x0000000129277824 */ /* 0x000fe200078e0208 */
[----:B------:R-:W-:Y:S01]  /*1c30*/  SEL R3, RZ, 0x1, P6 ;  /* 0x00000001ff037807 */ /* 0x000fe20003000000 */
[--C-:B------:R-:W-:Y:S01]  /*1c40*/  IMAD R212, R5, 0x2, R216.reuse ;  /* 0x0000000205d47824 */ /* 0x100fe200078e02d8 */
[----:B------:R-:W-:Y:S01]  /*1c50*/  IADD3 R233, R230, 0x7800, RZ ;  /* 0x00007800e6e97810 */ /* 0x000fe20007ffe0ff */
[----:B------:R-:W-:Y:S01]  /*1c60*/  IMAD R216, R2, 0x2, R216 ;  /* 0x0000000202d87824 */ /* 0x000fe200078e02d8 */
[----:B------:R-:W-:Y:S01]  /*1c70*/  LOP3.LUT R10, R0, 0x2, R3, 0xe2, !PT ;  /* 0x00000002000a7812 */ /* 0x000fe200078ee203 */
[----:B------:R-:W-:Y:S01]  /*1c80*/  IMAD R220, R2, 0x2, R212 ;  /* 0x0000000202dc7824 */ /* 0x000fe200078e02d4 */
[----:B------:R-:W-:Y:S01]  /*1c90*/  SEL R0, RZ, 0x4, P4 ;  /* 0x00000004ff007807 */ /* 0x000fe20002000000 */
[----:B------:R-:W-:Y:S01]  /*1ca0*/  IMAD.WIDE.U32 R8, R18, R12, R38 ;  /* 0x0000000c12087225 */ /* 0x000fe200078e0026 */
[----:B------:R-:W-:Y:S01]  /*1cb0*/  STL.64 [R1+0x30], R38 ;  /* 0x0000302601007387 */ /* 0x000fe20000100a00 */
[----:B------:R-:W-:-:S02]  /*1cc0*/  IADD3 R232, R230, 0x8000, RZ ;  /* 0x00008000e6e87810 */ /* 0x000fc40007ffe0ff */
[----:B------:R-:W-:Y:S01]  /*1cd0*/  IMAD.IADD R3, R9, 0x1, R6 ;  /* 0x0000000109037824 */ /* 0x000fe200078e0206 */
[----:B------:R-:W-:Y:S02]  /*1ce0*/  LEA R6, P0, R8, c[0x0][0x1f8], 0x1 ;  /* 0x00007e0008067a11 */ /* 0x000fe400078008ff */
[----:B------:R-:W-:Y:S02]  /*1cf0*/  LOP3.LUT R0, R10, R0, RZ, 0xfc, !PT ;  /* 0x000000000a007212 */ /* 0x000fe400078efcff */
[----:B------:R-:W-:Y:S02]  /*1d00*/  LEA.HI.X R7, R8, c[0x0][0x1fc], R3, 0x1, P0 ;  /* 0x00007f0008077a11 */ /* 0x000fe400000f0c03 */
[C---:B------:R-:W-:Y:S01]  /*1d10*/  IADD3 R14, P2, P1, R19.reuse, 0x80, R6 ;  /* 0x00000080130e7810 */ /* 0x040fe2000795e006 */
[----:B------:R-:W-:Y:S01]  /*1d20*/  LDSM.16.M88.4 R152, [R208+0x100] ;  /* 0x00010000d098783b */ /* 0x000fe20000000200 */
[----:B------:R-:W-:Y:S02]  /*1d30*/  LOP3.LUT R3, R0, 0x1, RZ, 0xc0, !PT ;  /* 0x0000000100037812 */ /* 0x000fe400078ec0ff */
[----:B------:R-:W-:Y:S01]  /*1d40*/  IADD3 R8, P0, R19, R6, RZ ;  /* 0x0000000613087210 */ /* 0x000fe20007f1e0ff */
[----:B------:R-:W-:Y:S01]  /*1d50*/  LDSM.16.M88.4 R192, [R208+0x4100] ;  /* 0x00410000d0c0783b */ /* 0x000fe20000000200 */
[----:B------:R-:W-:-:S02]  /*1d60*/  IADD3.X R15, R16, RZ, R7, P2, P1 ;  /* 0x000000ff100f7210 */ /* 0x000fc400017e2407 */
[----:B------:R-:W-:Y:S01]  /*1d70*/  IADD3 R12, P2, P1, R19, 0x100, R6 ;  /* 0x00000100130c7810 */ /* 0x000fe2000795e006 */
[----:B------:R-:W-:Y:S01]  /*1d80*/  LDSM.16.M88.4 R156, [R212] ;  /* 0x00000000d49c783b */ /* 0x000fe20000000200 */
[----:B------:R-:W-:Y:S01]  /*1d90*/  ISETP.NE.U32.AND P3, PT, R3, 0x1, PT ;  /* 0x000000010300780c */ /* 0x000fe20003f65070 */
[--C-:B------:R-:W-:Y:S01]  /*1da0*/  IMAD.X R9, R16, 0x1, R7.reuse, P0 ;  /* 0x0000000110097824 */ /* 0x100fe200000e0607 */
[----:B------:R-:W-:Y:S01]  /*1db0*/  IADD3 R10, P0, R8, R19, RZ ;  /* 0x00000013080a7210 */ /* 0x000fe20007f1e0ff */
[----:B------:R-:W-:Y:S01]  /*1dc0*/  LDSM.16.M88.4 R196, [R212+0x4000] ;  /* 0x00400000d4c4783b */ /* 0x000fe20000000200 */
[----:B------:R-:W-:Y:S02]  /*1dd0*/  IADD3.X R13, R16, RZ, R7, P2, P1 ;  /* 0x000000ff100d7210 */ /* 0x000fe400017e2407 */
[----:B------:R-:W-:Y:S01]  /*1de0*/  LOP3.LUT P1, RZ, R0, 0x2, RZ, 0xc0, !PT ;  /* 0x0000000200ff7812 */ /* 0x000fe2000782c0ff */
[----:B------:R-:W-:Y:S01]  /*1df0*/  LDSM.16.M88.4 R184, [R216] ;  /* 0x00000000d8b8783b */ /* 0x000fe20000000200 */
[----:B------:R-:W-:Y:S01]  /*1e00*/  ISETP.LT.OR P2, PT, R17, 0x1, P3 ;  /* 0x000000011100780c */ /* 0x000fe20001f41670 */
[----:B------:R-:W-:Y:S01]  /*1e10*/  IMAD.X R11, R9, 0x1, R16, P0 ;  /* 0x00000001090b7824 */ /* 0x000fe200000e0610 */
[----:B------:R-:W-:Y:S01]  /*1e20*/  ISETP.LT.OR P0, PT, R17, 0x1, !P1 ;  /* 0x000000011100780c */ /* 0x000fe20004f01670 */
[----:B------:R-:W-:Y:S01]  /*1e30*/  LDSM.16.M88.4 R200, [R216+0x4000] ;  /* 0x00400000d8c8783b */ /* 0x000fe20000000200 */
[----:B------:R-:W-:-:S03]  /*1e40*/  IADD3 R231, R230, 0x8800, RZ ;  /* 0x00008800e6e77810 */ /* 0x000fc60007ffe0ff */
[----:B------:R-:W-:Y:S04]  /*1e50*/  LDSM.16.M88.4 R188, [R220] ;  /* 0x00000000dcbc783b */ /* 0x000fe80000000200 */
[----:B------:R-:W-:Y:S04]  /*1e60*/  LDSM.16.M88.4 R204, [R220+0x4000] ;  /* 0x00400000dccc783b */ /* 0x000fe80000000200 */
[----:B------:R-:W-:Y:S04]  /*1e70*/  LDSM.16.M88.4 R208, [R208+0x8100] ;  /* 0x00810000d0d0783b */ /* 0x000fe80000000200 */
[----:B------:R-:W-:Y:S04]  /*1e80*/  LDSM.16.M88.4 R212, [R212+0x8000] ;  /* 0x00800000d4d4783b */ /* 0x000fe80000000200 */
[----:B------:R-:W-:Y:S04]  /*1e90*/  LDSM.16.M88.4 R216, [R216+0x8000] ;  /* 0x00800000d8d8783b */ /* 0x000fe80000000200 */
[----:B------:R-:W-:Y:S04]  /*1ea0*/  LDSM.16.M88.4 R220, [R220+0x8000] ;  /* 0x00800000dcdc783b */ /* 0x000fe80000000200 */
[----:B------:R-:W-:Y:S06]  /*1eb0*/  BAR.SYNC.DEFER_BLOCKING 0x0 ;  /* 0x0000000000007b1d */ /* 0x000fec0000010000 */
[----:B------:R-:W-:-:S04]  /*1ec0*/  DEPBAR.LE SB0, 0x0 ;  /* 0x000080000000791a */ /* 0x000fc80000000000 */
[----:B------:R-:W-:Y:S06]  /*1ed0*/  BAR.SYNC.DEFER_BLOCKING 0x0 ;  /* 0x0000000000007b1d */ /* 0x000fec0000010000 */
[----:B------:R-:W1:Y:S04]  /*1ee0*/  LDSM.16.M88.4 R32, [R135+0xc100] ;  /* 0x00c100008720783b */ /* 0x000e680000000200 */
[----:B------:R-:W-:Y:S04]  /*1ef0*/  LDSM.16.M88.4 R48, [R230] ;  /* 0x00000000e630783b */ /* 0x000fe80000000200 */
[----:B------:R-:W2:Y:S04]  /*1f00*/  LDSM.16.M88.4 R28, [R135+0xc900] ;  /* 0x00c90000871c783b */ /* 0x000ea80000000200 */
[----:B------:R-:W3:Y:S04]  /*1f10*/  LDSM.16.M88.4 R24, [R135+0xd100] ;  /* 0x00d100008718783b */ /* 0x000ee80000000200 */
[----:B------:R-:W4:Y:S04]  /*1f20*/  LDSM.16.M88.4 R56, [R135+0xd900] ;  /* 0x00d900008738783b */ /* 0x000f280000000200 */
[----:B------:R-:W-:Y:S04]  /*1f30*/  LDSM.16.M88.4 R72, [R135+0xe100] ;  /* 0x00e100008748783b */ /* 0x000fe80000000200 */
[----:B------:R-:W-:Y:S04]  /*1f40*/  LDSM.16.M88.4 R76, [R135+0xe900] ;  /* 0x00e90000874c783b */ /* 0x000fe80000000200 */
[----:B------:R-:W5:Y:S04]  /*1f50*/  LDSM.16.M88.4 R68, [R230+0x800] ;  /* 0x00080000e644783b */ /* 0x000f680000000200 */
[----:B------:R-:W4:Y:S04]  /*1f60*/  LDSM.16.M88.4 R64, [R230+0x1000] ;  /* 0x00100000e640783b */ /* 0x000f280000000200 */
[----:B------:R-:W4:Y:S04]  /*1f70*/  LDSM.16.M88.4 R60, [R230+0x1800] ;  /* 0x00180000e63c783b */ /* 0x000f280000000200 */
[----:B------:R-:W4:Y:S01]  /*1f80*/  LDSM.16.M88.4 R88, [R230+0x2000] ;  /* 0x00200000e658783b */ /* 0x000f220000000200 */
[C---:B-1----:R-:W-:Y:S03]  /*1f90*/  HMMA.16816.F32 R20, R152.reuse, R32, RZ ;  /* 0x000000209814723c */ /* 0x042fe600000018ff */
[----:B------:R-:W1:Y:S04]  /*1fa0*/  LDSM.16.M88.4 R108, [R230+0x2800] ;  /* 0x00280000e66c783b */ /* 0x000e680000000200 */
[----:B------:R-:W-:Y:S01]  /*1fb0*/  @!PT LDS RZ, [RZ] ;  /* 0x00000000fffff984 */ /* 0x000fe20000000800 */
[----:B------:R-:W-:Y:S01]  /*1fc0*/  @!PT LDS RZ, [RZ] ;  /* 0x00000000fffff984 */ /* 0x000fe20000000800 */
[----:B------:R-:W-:Y:S01]  /*1fd0*/  @!PT LDS RZ, [RZ] ;  /* 0x00000000fffff984 */ /* 0x000fe20000000800 */
[----:B------:R1:W-:Y:S01]  /*1fe0*/  LDGSTS.E.BYPASS.LTC128B.128 [R248+0x100], [R6.64], !P2 ;  /* 0x0010000006f87fae */ /* 0x0003e2000d101d44 */
[----:B------:R-:W-:Y:S01]  /*1ff0*/  LOP3.LUT P2, RZ, R0, 0x4, RZ, 0xc0, !PT ;  /* 0x0000000400ff7812 */ /* 0x000fe2000784c0ff */
[----:B------:R-:W-:Y:S01]  /*2000*/  HMMA.16816.F32 R52, R152, R34, RZ ;  /* 0x000000229834723c */ /* 0x000fe200000018ff */
[----:B------:R-:W-:Y:S01]  /*2010*/  IMAD.MOV.U32 R0, RZ, RZ, 0x40 ;  /* 0x00000040ff007424 */ /* 0x000fe200078e00ff */
[----:B------:R1:W-:Y:S01]  /*2020*/  LDGSTS.E.BYPASS.LTC128B.128 [R248+0x3100], [R6.64+0x80], !P0 ;  /* 0x0310008006f87fae */ /* 0x0003e2000c101d44 */
[----:B------:R-:W-:-:S05]  /*2030*/  ISETP.LT.OR P0, PT, R17, 0x1, !P2 ;  /* 0x000000011100780c */ /* 0x000fca0005701670 */
[C---:B--2---:R-:W-:Y:S08]  /*2040*/  HMMA.16816.F32 R44, R152.reuse, R28, RZ ;  /* 0x0000001c982c723c */ /* 0x044ff000000018ff */
[----:B------:R2:W-:Y:S01]  /*2050*/  LDGSTS.E.BYPASS.LTC128B.128 [R248+0x6100], [R6.64+0x100], !P0 ;  /* 0x0610010006f87fae */ /* 0x0005e2000c101d44 */
[C---:B------:R-:W-:Y:S01]  /*2060*/  ISETP.LT.OR P0, PT, R17.reuse, 0x21, P3 ;  /* 0x000000211100780c */ /* 0x040fe20001f01670 */
[----:B---3--:R-:W-:Y:S01]  /*2070*/  HMMA.16816.F32 R32, R152, R24, RZ ;  /* 0x000000189820723c */ /* 0x008fe200000018ff */
[----:B------:R-:W-:-:S07]  /*2080*/  ISETP.LT.OR P3, PT, R17, 0x41, P3 ;  /* 0x000000411100780c */ /* 0x000fce0001f61670 */
[----:B------:R-:W-:Y:S04]  /*2090*/  HMMA.16816.F32 R112, R156, R48, R20 ;  /* 0x000000309c70723c */ /* 0x000fe80000001814 */
[----:B------:R3:W-:Y:S01]  /*20a0*/  LDGSTS.E.BYPASS.LTC128B.128 [R248+0x1100], [R8.64], !P0 ;  /* 0x0110000008f87fae */ /* 0x0007e2000c101d44 */
[C---:B------:R-:W-:Y:S02]  /*20b0*/  ISETP.LT.OR P0, PT, R17.reuse, 0x21, !P1 ;  /* 0x000000211100780c */ /* 0x040fe40004f01670 */
[C---:B------:R-:W-:Y:S01]  /*20c0*/  ISETP.LT.OR P1, PT, R17.reuse, 0x41, !P1 ;  /* 0x000000411100780c */ /* 0x040fe20004f21670 */
[C---:B----4-:R-:W-:Y:S08]  /*20d0*/  HMMA.16816.F32 R20, R152.reuse, R58, RZ ;  /* 0x0000003a9814723c */ /* 0x050ff000000018ff */
[----:B------:R-:W-:Y:S02]  /*20e0*/  HMMA.16816.F32 R40, R152, R30, RZ ;  /* 0x0000001e9828723c */ /* 0x000fe400000018ff */
[----:B------:R4:W-:Y:S01]  /*20f0*/  LDGSTS.E.BYPASS.LTC128B.128 [R248+0x4100], [R14.64], !P0 ;  /* 0x041000000ef87fae */ /* 0x0009e2000c101d44 */
[----:B------:R-:W-:-:S02]  /*2100*/  ISETP.LT.OR P0, PT, R17, 0x21, !P2 ;  /* 0x000000211100780c */ /* 0x000fc40005701670 */
[----:B------:R-:W-:-:S03]  /*2110*/  ISETP.LT.OR P2, PT, R17, 0x41, !P2 ;  /* 0x000000411100780c */ /* 0x000fc60005741670 */
[----:B------:R-:W-:Y:S08]  /*2120*/  HMMA.16816.F32 R28, R152, R26, RZ ;  /* 0x0000001a981c723c */ /* 0x000ff000000018ff */
[----:B------:R4:W-:Y:S01]  /*2130*/  LDGSTS.E.BYPASS.LTC128B.128 [R248+0x7100], [R12.64], !P0 ;  /* 0x071000000cf87fae */ /* 0x0009e2000c101d44 */
[----:B------:R-:W-:Y:S01]  /*2140*/  LOP3.LUT P0, RZ, R36, 0x4, RZ, 0xc0, !PT ;  /* 0x0000000424ff7812 */ /* 0x000fe2000780c0ff */
[----:B-----5:R-:W-:Y:S02]  /*2150*/  HMMA.16816.F32 R100, R156, R68, R44 ;  /* 0x000000449c64723c */ /* 0x020fe4000000182c */
[----:B------:R3:W-:Y:S01]  /*2160*/  LDGSTS.E.BYPASS.LTC128B.128 [R248+0x2100], [R10.64], !P3 ;  /* 0x021000000af87fae */ /* 0x0007e2000d901d44 */
[----:B------:R-:W-:-:S02]  /*2170*/  SEL R0, R0, 0xffffffc0, !P0 ;  /* 0xffffffc000007807 */ /* 0x000fc40004000000 */
[----:B------:R-:W-:Y:S01]  /*2180*/  ISETP.GE.AND P0, PT, R132, 0x61, PT ;  /* 0x000000618400780c */ /* 0x000fe20003f06270 */
[----:B------:R3:W-:Y:S02]  /*2190*/  LDGSTS.E.BYPASS.LTC128B.128 [R248+0x5100], [R10.64+0x80], !P1 ;  /* 0x051000800af87fae */ /* 0x0007e4000c901d44 */
[----:B------:R-:W-:Y:S01]  /*21a0*/  IMAD.IADD R229, R135, 0x1, R0 ;  /* 0x0000000187e57824 */ /* 0x000fe200078e0200 */
[----:B------:R-:W-:Y:S01]  /*21b0*/  HMMA.16816.F32 R92, R156, R64, R32 ;  /* 0x000000409c5c723c */ /* 0x000fe20000001820 */
[----:B------:R3:W-:Y:S01]  /*21c0*/  LDGSTS.E.BYPASS.LTC128B.128 [R248+0x8100], [R10.64+0x100], !P2 ;  /* 0x081001000af87fae */ /* 0x0007e2000d101d44 */
[----:B------:R-:W-:-:S03]  /*21d0*/  IMAD.IADD R226, R0, 0x1, R230 ;  /* 0x0000000100e27824 */ /* 0x000fc600078e02e6 */
[----:B------:R-:W5:Y:S03]  /*21e0*/  LDSM.16.M88.4 R32, [R229+0xc100] ;  /* 0x00c10000e520783b */ /* 0x000f660000000200 */
[----:B------:R-:W-:Y:S01]  /*21f0*/  HMMA.16816.F32 R24, R152, R56, RZ ;  /* 0x000000389818723c */ /* 0x000fe200000018ff */
[----:B------:R-:W1:Y:S04]  /*2200*/  LDSM.16.M88.4 R44, [R229+0xc900] ;  /* 0x00c90000e52c783b */ /* 0x000e680000000200 */
[----:B------:R-:W1:Y:S03]  /*2210*/  LDSM.16.M88.4 R56, [R229+0xd100] ;  /* 0x00d10000e538783b */ /* 0x000e660000000200 */
[----:B------:R-:W-:Y:S01]  /*2220*/  HMMA.16816.F32 R80, R156, R62, R20 ;  /* 0x0000003e9c50723c */ /* 0x000fe20000001814 */
[----:B------:R-:W-:Y:S04]  /*2230*/  LDSM.16.M88.4 R36, [R229+0xe900] ;  /* 0x00e90000e524783b */ /* 0x000fe80000000200 */
[----:B------:R-:W-:Y:S03]  /*2240*/  LDSM.16.M88.4 R116, [R226+0x5000] ;  /* 0x00500000e274783b */ /* 0x000fe60000000200 */
[C---:B------:R-:W-:Y:S01]  /*2250*/  HMMA.16816.F32 R20, R152.reuse, R72, RZ ;  /* 0x000000489814723c */ /* 0x040fe200000018ff */
[----:B------:R-:W-:Y:S04]  /*2260*/  LDSM.16.M88.4 R128, [R230+0x7000] ;  /* 0x00700000e680783b */ /* 0x000fe80000000200 */
[----:B------:R-:W-:Y:S03]  /*2270*/  LDSM.16.M88.4 R120, [R230+0x8800] ;  /* 0x00880000e678783b */ /* 0x000fe60000000200 */
[C---:B------:R-:W-:Y:S01]  /*2280*/  HMMA.16816.F32 R16, R152.reuse, R74, RZ ;  /* 0x0000004a9810723c */ /* 0x040fe200000018ff */
[----:B------:R-:W-:Y:S04]  /*2290*/  LDSM.16.M88.4 R140, [R229+0x12100] ;  /* 0x01210000e58c783b */ /* 0x000fe80000000200 */
[----:B------:R-:W-:Y:S03]  /*22a0*/  LDSM.16.M88.4 R124, [R229+0x14100] ;  /* 0x01410000e57c783b */ /* 0x000fe60000000200 */
[C---:B----4-:R-:W-:Y:S01]  /*22b0*/  HMMA.16816.F32 R12, R152.reuse, R76, RZ ;  /* 0x0000004c980c723c */ /* 0x050fe200000018ff */
[----:B------:R-:W-:Y:S04]  /*22c0*/  LDSM.16.M88.4 R136, [R229+0x14900] ;  /* 0x01490000e588783b */ /* 0x000fe80000000200 */
[----:B------:R-:W0:Y:S03]  /*22d0*/  LDGDEPBAR ;  /* 0x00000000000079af */ /* 0x000e260000000000 */
[----:B---3--:R-:W-:Y:S08]  /*22e0*/  HMMA.16816.F32 R8, R152, R78, RZ ;  /* 0x0000004e9808723c */ /* 0x008ff000000018ff */
[C---:B------:R-:W-:Y:S01]  /*22f0*/  HMMA.16816.F32 R104, R156.reuse, R50, R52 ;  /* 0x000000329c68723c */ /* 0x040fe20000001834 */
[----:B------:R-:W-:Y:S07]  /*2300*/  LDSM.16.M88.4 R52, [R229+0xe100] ;  /* 0x00e10000e534783b */ /* 0x000fee0000000200 */
[C---:B------:R-:W-:Y:S01]  /*2310*/  HMMA.16816.F32 R96, R156.reuse, R70, R40 ;  /* 0x000000469c60723c */ /* 0x040fe20000001828 */
[----:B------:R-:W3:Y:S07]  /*2320*/  LDSM.16.M88.4 R68, [R229+0xd900] ;  /* 0x00d90000e544783b */ /* 0x000eee0000000200 */
[C---:B------:R-:W-:Y:S01]  /*2330*/  HMMA.16816.F32 R84, R156.reuse, R66, R28 ;  /* 0x000000429c54723c */ /* 0x040fe2000000181c */
[----:B------:R-:W4:Y:S07]  /*2340*/  LDSM.16.M88.4 R28, [R226] ;  /* 0x00000000e21c783b */ /* 0x000f2e0000000200 */
[C---:B------:R-:W-:Y:S01]  /*2350*/  HMMA.16816.F32 R64, R156.reuse, R60, R24 ;  /* 0x0000003c9c40723c */ /* 0x040fe20000001818 */
[----:B------:R-:W2:Y:S07]  /*2360*/  LDSM.16.M88.4 R24, [R226+0x800] ;  /* 0x00080000e218783b */ /* 0x000eae0000000200 */
[C---:B------:R-:W-:Y:S08]  /*2370*/  HMMA.16816.F32 R72, R156.reuse, R88, R20 ;  /* 0x000000589c48723c */ /* 0x040ff00000001814 */
[C---:B------:R-:W-:Y:S01]  /*2380*/  HMMA.16816.F32 R60, R156.reuse, R90, R16 ;  /* 0x0000005a9c3c723c */ /* 0x040fe20000001810 */
[----:B------:R-:W-:Y:S07]  /*2390*/  LDSM.16.M88.4 R88, [R226+0x1000] ;  /* 0x00100000e258783b */ /* 0x000fee0000000200 */
[C---:B-1----:R-:W-:Y:S08]  /*23a0*/  HMMA.16816.F32 R48, R156.reuse, R108, R12 ;  /* 0x0000006c9c30723c */ /* 0x042ff0000000180c */
[----:B------:R-:W-:Y:S01]  /*23b0*/  HMMA.16816.F32 R40, R156, R110, R8 ;  /* 0x0000006e9c28723c */ /* 0x000fe20000001808 */
[----:B------:R-:W-:Y:S07]  /*23c0*/  LDSM.16.M88.4 R108, [R226+0x4800] ;  /* 0x00480000e26c783b */ /* 0x000fee0000000200 */
[C---:B-----5:R-:W-:Y:S01]  /*23d0*/  HMMA.16816.F32 R16, R184.reuse, R34, R104 ;  /* 0x00000022b810723c */ /* 0x060fe20000001868 */
[----:B------:R-:W1:Y:S07]  /*23e0*/  LDSM.16.M88.4 R104, [R226+0x1800] ;  /* 0x00180000e268783b */ /* 0x000e6e0000000200 */
[C---:B------:R-:W-:Y:S01]  /*23f0*/  HMMA.16816.F32 R12, R184.reuse, R44, R100 ;  /* 0x0000002cb80c723c */ /* 0x040fe20000001864 */
[----:B------:R-:W-:Y:S07]  /*2400*/  LDSM.16.M88.4 R100, [R230+0x3800] ;  /* 0x00380000e664783b */ /* 0x000fee0000000200 */
[C---:B------:R-:W-:Y:S01]  /*2410*/  HMMA.16816.F32 R8, R184.reuse, R46, R96 ;  /* 0x0000002eb808723c */ /* 0x040fe20000001860 */
[----:B------:R-:W-:Y:S07]  /*2420*/  LDSM.16.M88.4 R96, [R226+0x2800] ;  /* 0x00280000e260783b */ /* 0x000fee0000000200 */
[C---:B------:R-:W-:Y:S01]  /*2430*/  HMMA.16816.F32 R20, R184.reuse, R32, R112 ;  /* 0x00000020b814723c */ /* 0x040fe20000001870 */
[----:B------:R-:W-:Y:S07]  /*2440*/  LDSM.16.M88.4 R112, [R135+0x13900] ;  /* 0x013900008770783b */ /* 0x000fee0000000200 */
[C---:B------:R-:W-:Y:S01]  /*2450*/  HMMA.16816.F32 R44, R184.reuse, R56, R92 ;  /* 0x00000038b82c723c */ /* 0x040fe2000000185c */
[----:B------:R-:W5:Y:S07]  /*2460*/  LDSM.16.M88.4 R92, [R226+0x2000] ;  /* 0x00200000e25c783b */ /* 0x000f6e0000000200 */
[C---:B---3--:R-:W-:Y:S08]  /*2470*/  HMMA.16816.F32 R64, R184.reuse, R68, R64 ;  /* 0x00000044b840723c */ /* 0x048ff00000001840 */
[C---:B------:R-:W-:Y:S08]  /*2480*/  HMMA.16816.F32 R72, R184.reuse, R52, R72 ;  /* 0x00000034b848723c */ /* 0x040ff00000001848 */
[C---:B------:R-:W-:Y:S08]  /*2490*/  HMMA.16816.F32 R56, R184.reuse, R58, R84 ;  /* 0x0000003ab838723c */ /* 0x040ff00000001854 */
[----:B------:R-:W-:Y:S08]  /*24a0*/  HMMA.16816.F32 R84, R184, R54, R60 ;  /* 0x00000036b854723c */ /* 0x000ff0000000183c */
[C---:B----4-:R-:W-:Y:S01]  /*24b0*/  HMMA.16816.F32 R60, R188.reuse, R28, R20 ;  /* 0x0000001cbc3c723c */ /* 0x050fe20000001814 */
[----:B------:R-:W-:Y:S07]  /*24c0*/  LDSM.16.M88.4 R20, [R135+0x10100] ;  /* 0x010100008714783b */ /* 0x000fee0000000200 */
[----:B------:R-:W-:Y:S01]  /*24d0*/  HMMA.16816.F32 R52, R188, R30, R16 ;  /* 0x0000001ebc34723c */ /* 0x000fe20000001810 */
[----:B------:R-:W3:Y:S07]  /*24e0*/  LDSM.16.M88.4 R28, [R135+0xf100] ;  /* 0x00f10000871c783b */ /* 0x000eee0000000200 */
[----:B------:R-:W-:Y:S08]  /*24f0*/  HMMA.16816.F32 R80, R184, R70, R80 ;  /* 0x00000046b850723c */ /* 0x000ff00000001850 */
[C---:B--2---:R-:W-:Y:S08]  /*2500*/  HMMA.16816.F32 R32, R188.reuse, R24, R12 ;  /* 0x00000018bc20723c */ /* 0x044ff0000000180c */
[----:B------:R-:W-:Y:S01]  /*2510*/  HMMA.16816.F32 R16, R188, R26, R8 ;  /* 0x0000001abc10723c */ /* 0x000fe20000001808 */
[----:B------:R-:W2:Y:S07]  /*2520*/  LDSM.16.M88.4 R24, [R135+0xf900] ;  /* 0x00f900008718783b */ /* 0x000eae0000000200 */
[C---:B------:R-:W-:Y:S08]  /*2530*/  HMMA.16816.F32 R76, R184.reuse, R36, R48 ;  /* 0x00000024b84c723c */ /* 0x040ff00000001830 */
[----:B------:R-:W-:Y:S01]  /*2540*/  HMMA.16816.F32 R68, R184, R38, R40 ;  /* 0x00000026b844723c */ /* 0x000fe20000001828 */
[----:B------:R-:W4:Y:S07]  /*2550*/  LDSM.16.M88.4 R40, [R135+0x10900] ;  /* 0x010900008728783b */ /* 0x000f2e0000000200 */
[C---:B-1----:R-:W-:Y:S08]  /*2560*/  HMMA.16816.F32 R36, R188.reuse, R104, R64 ;  /* 0x00000068bc24723c */ /* 0x042ff00000001840 */
[C---:B-----5:R-:W-:Y:S01]  /*2570*/  HMMA.16816.F32 R64, R188.reuse, R92, R72 ;  /* 0x0000005cbc40723c */ /* 0x060fe20000001848 */
[----:B------:R-:W1:Y:S07]  /*2580*/  LDSM.16.M88.4 R72, [R135+0x11100] ;  /* 0x011100008748783b */ /* 0x000e6e0000000200 */
[C---:B------:R-:W-:Y:S08]  /*2590*/  HMMA.16816.F32 R12, R188.reuse, R88, R44 ;  /* 0x00000058bc0c723c */ /* 0x040ff0000000182c */
[C---:B------:R-:W-:Y:S01]  /*25a0*/  HMMA.16816.F32 R48, R188.reuse, R106, R80 ;  /* 0x0000006abc30723c */ /* 0x040fe20000001850 */
[----:B------:R-:W-:Y:S07]  /*25b0*/  LDSM.16.M88.4 R104, [R230+0x4000] ;  /* 0x00400000e668783b */ /* 0x000fee0000000200 */
[C---:B------:R-:W-:Y:S01]  /*25c0*/  HMMA.16816.F32 R8, R188.reuse, R90, R56 ;  /* 0x0000005abc08723c */ /* 0x040fe20000001838 */
[----:B------:R-:W-:Y:S07]  /*25d0*/  LDSM.16.M88.4 R88, [R230+0x3000] ;  /* 0x00300000e658783b */ /* 0x000fee0000000200 */
[C---:B------:R-:W-:Y:S01]  /*25e0*/  HMMA.16816.F32 R80, R188.reuse, R94, R84 ;  /* 0x0000005ebc50723c */ /* 0x040fe20000001854 */
[----:B------:R-:W5:Y:S04]  /*25f0*/  LDSM.16.M88.4 R84, [R135+0x11900] ;  /* 0x011900008754783b */ /* 0x000f680000000200 */
[----:B------:R-:W-:Y:S03]  /*2600*/  LDSM.16.M88.4 R92, [R230+0x5800] ;  /* 0x00580000e65c783b */ /* 0x000fe60000000200 */
[C---:B------:R-:W-:Y:S08]  /*2610*/  HMMA.16816.F32 R76, R188.reuse, R96, R76 ;  /* 0x00000060bc4c723c */ /* 0x040ff0000000184c */
[----:B------:R-:W-:Y:S01]  /*2620*/  HMMA.16816.F32 R68, R188, R98, R68 ;  /* 0x00000062bc44723c */ /* 0x000fe20000001844 */
[----:B------:R-:W1:Y:S07]  /*2630*/  LDSM.16.M88.4 R96, [R230+0x4800] ;  /* 0x00480000e660783b */ /* 0x000e6e0000000200 */
[C---:B---3--:R-:W-:Y:S08]  /*2640*/  HMMA.16816.F32 R60, R192.reuse, R28, R60 ;  /* 0x0000001cc03c723c */ /* 0x048ff0000000183c */
[C---:B------:R-:W-:Y:S01]  /*2650*/  HMMA.16816.F32 R56, R192.reuse, R30, R52 ;  /* 0x0000001ec038723c */ /* 0x040fe20000001834 */
[----:B------:R-:W3:Y:S07]  /*2660*/  LDSM.16.M88.4 R28, [R230+0x5000] ;  /* 0x00500000e61c783b */ /* 0x000eee0000000200 */
[C---:B--2---:R-:W-:Y:S08]  /*2670*/  HMMA.16816.F32 R52, R192.reuse, R24, R32 ;  /* 0x00000018c034723c */ /* 0x044ff00000001820 */
[C---:B------:R-:W-:Y:S08]  /*2680*/  HMMA.16816.F32 R44, R192.reuse, R26, R16 ;  /* 0x0000001ac02c723c */ /* 0x040ff00000001810 */
[C---:B------:R-:W-:Y:S08]  /*2690*/  HMMA.16816.F32 R32, R192.reuse, R20, R12 ;  /* 0x00000014c020723c */ /* 0x040ff0000000180c */
[C---:B------:R-:W-:Y:S08]  /*26a0*/  HMMA.16816.F32 R24, R192.reuse, R22, R8 ;  /* 0x00000016c018723c */ /* 0x040ff00000001808 */
[C---:B----4-:R-:W-:Y:S08]  /*26b0*/  HMMA.16816.F32 R16, R192.reuse, R42, R48 ;  /* 0x0000002ac010723c */ /* 0x050ff00000001830 */
[C---:B-1----:R-:W-:Y:S08]  /*26c0*/  HMMA.16816.F32 R12, R192.reuse, R72, R64 ;  /* 0x00000048c00c723c */ /* 0x042ff00000001840 */
[C---:B------:R-:W-:Y:S08]  /*26d0*/  HMMA.16816.F32 R8, R192.reuse, R74, R80 ;  /* 0x0000004ac008723c */ /* 0x040ff00000001850 */
[C---:B-----5:R-:W-:Y:S08]  /*26e0*/  HMMA.16816.F32 R72, R192.reuse, R84, R76 ;  /* 0x00000054c048723c */ /* 0x060ff0000000184c */
[C---:B------:R-:W-:Y:S08]  /*26f0*/  HMMA.16816.F32 R20, R192.reuse, R40, R36 ;  /* 0x00000028c014723c */ /* 0x040ff00000001824 */
        /* <DEDUP_REMOVED lines=13> */
[C---:B------:R-:W-:Y:S08]  /*27d0*/  HMMA.16816.F32 R76, R196.reuse, R90, R56 ;  /* 0x0000005ac44c723c */ /* 0x040ff00000001838 */
        /* <DEDUP_REMOVED lines=14> */
[C---:B------:R-:W-:Y:S01]  /*28c0*/  HMMA.16816.F32 R64, R200.reuse, R34, R56 ;  /* 0x00000022c840723c */ /* 0x040fe20000001838 */
[----:B------:R-:W-:Y:S07]  /*28d0*/  LDSM.16.M88.4 R32, [R135+0x12100] ;  /* 0x012100008720783b */ /* 0x000fee0000000200 */
[C---:B---3--:R-:W-:Y:S08]  /*28e0*/  HMMA.16816.F32 R68, R200.reuse, R28, R48 ;  /* 0x0000001cc844723c */ /* 0x048ff00000001830 */
[C---:B------:R-:W-:Y:S01]  /*28f0*/  HMMA.16816.F32 R60, R200.reuse, R30, R40 ;  /* 0x0000001ec83c723c */ /* 0x040fe20000001828 */
[----:B------:R-:W1:Y:S04]  /*2900*/  LDSM.16.M88.4 R40, [R226+0x5800] ;  /* 0x00580000e228783b */ /* 0x000e680000000200 */
[----:B------:R-:W2:Y:S03]  /*2910*/  LDSM.16.M88.4 R28, [R135+0x12900] ;  /* 0x01290000871c783b */ /* 0x000ea60000000200 */
[C---:B-----5:R-:W-:Y:S08]  /*2920*/  HMMA.16816.F32 R56, R200.reuse, R24, R36 ;  /* 0x00000018c838723c */ /* 0x060ff00000001824 */
[C---:B------:R-:W-:Y:S08]  /*2930*/  HMMA.16816.F32 R52, R200.reuse, R26, R16 ;  /* 0x0000001ac834723c */ /* 0x040ff00000001810 */
[C---:B------:R-:W-:Y:S08]  /*2940*/  HMMA.16816.F32 R44, R200.reuse, R20, R12 ;  /* 0x00000014c82c723c */ /* 0x040ff0000000180c */
[----:B------:R-:W-:Y:S08]  /*2950*/  HMMA.16816.F32 R36, R200, R22, R8 ;  /* 0x00000016c824723c */ /* 0x000ff00000001808 */
[C---:B------:R-:W-:Y:S08]  /*2960*/  HMMA.16816.F32 R16, R204.reuse, R92, R80 ;  /* 0x0000005ccc10723c */ /* 0x040ff00000001850 */
[C---:B------:R-:W-:Y:S01]  /*2970*/  HMMA.16816.F32 R12, R204.reuse, R94, R76 ;  /* 0x0000005ecc0c723c */ /* 0x040fe2000000184c */
[----:B------:R-:W-:Y:S07]  /*2980*/  LDSM.16.M88.4 R92, [R135+0x14900] ;  /* 0x01490000875c783b */ /* 0x000fee0000000200 */
[C---:B------:R-:W-:Y:S08]  /*2990*/  HMMA.16816.F32 R8, R204.reuse, R104, R72 ;  /* 0x00000068cc08723c */ /* 0x040ff00000001848 */
[C---:B------:R-:W-:Y:S01]  /*29a0*/  HMMA.16816.F32 R24, R204.reuse, R96, R88 ;  /* 0x00000060cc18723c */ /* 0x040fe20000001858 */
[----:B------:R-:W3:Y:S07]  /*29b0*/  LDSM.16.M88.4 R88, [R135+0x14100] ;  /* 0x014100008758783b */ /* 0x000eee0000000200 */
[C---:B------:R-:W-:Y:S08]  /*29c0*/  HMMA.16816.F32 R48, R204.reuse, R106, R64 ;  /* 0x0000006acc30723c */ /* 0x040ff00000001840 */
[C---:B------:R-:W-:Y:S08]  /*29d0*/  HMMA.16816.F32 R68, R204.reuse, R108, R68 ;  /* 0x0000006ccc44723c */ /* 0x040ff00000001844 */
[C---:B------:R-:W-:Y:S01]  /*29e0*/  HMMA.16816.F32 R20, R204.reuse, R98, R84 ;  /* 0x00000062cc14723c */ /* 0x040fe20000001854 */
[----:B------:R-:W4:Y:S07]  /*29f0*/  LDSM.16.M88.4 R96, [R230+0x6800] ;  /* 0x00680000e660783b */ /* 0x000f2e0000000200 */
        /* <DEDUP_REMOVED lines=10> */
[C---:B------:R-:W-:Y:S08]  /*2aa0*/  HMMA.16816.F32 R60, R208.reuse, R32, R24 ;  /* 0x00000020d03c723c */ /* 0x040ff00000001818 */
[C---:B------:R-:W-:Y:S01]  /*2ab0*/  HMMA.16816.F32 R40, R208.reuse, R102, R48 ;  /* 0x00000066d028723c */ /* 0x040fe20000001830 */
[----:B------:R-:W1:Y:S07]  /*2ac0*/  LDSM.16.M88.4 R48, [R230+0x7800] ;  /* 0x00780000e630783b */ /* 0x000e6e0000000200 */
[C---:B------:R-:W-:Y:S01]  /*2ad0*/  HMMA.16816.F32 R36, R208.reuse, R112, R68 ;  /* 0x00000070d024723c */ /* 0x040fe20000001844 */
[----:B------:R-:W2:Y:S07]  /*2ae0*/  LDSM.16.M88.4 R68, [R230+0x8000] ;  /* 0x00800000e644783b */ /* 0x000eae0000000200 */
[C---:B------:R-:W-:Y:S08]  /*2af0*/  HMMA.16816.F32 R56, R208.reuse, R34, R20 ;  /* 0x00000022d038723c */ /* 0x040ff00000001814 */
[C---:B---3--:R-:W-:Y:S08]  /*2b00*/  HMMA.16816.F32 R28, R208.reuse, R88, R80 ;  /* 0x00000058d01c723c */ /* 0x048ff00000001850 */
[C---:B------:R-:W-:Y:S01]  /*2b10*/  HMMA.16816.F32 R24, R208.reuse, R90, R76 ;  /* 0x0000005ad018723c */ /* 0x040fe2000000184c */
[----:B------:R-:W-:Y:S07]  /*2b20*/  LDSM.16.M88.4 R88, [R226+0x6000] ;  /* 0x00600000e258783b */ /* 0x000fee0000000200 */
[C---:B------:R-:W-:Y:S01]  /*2b30*/  HMMA.16816.F32 R32, R208.reuse, R114, R84 ;  /* 0x00000072d020723c */ /* 0x040fe20000001854 */
[----:B------:R-:W-:Y:S07]  /*2b40*/  LDSM.16.M88.4 R112, [R229+0x13100] ;  /* 0x01310000e570783b */ /* 0x000fee0000000200 */
[C---:B------:R-:W-:Y:S08]  /*2b50*/  HMMA.16816.F32 R20, R208.reuse, R92, R72 ;  /* 0x0000005cd014723c */ /* 0x040ff00000001848 */
[----:B------:R-:W-:Y:S08]  /*2b60*/  HMMA.16816.F32 R16, R208, R94, R64 ;  /* 0x0000005ed010723c */ /* 0x000ff00000001840 */
[C---:B----4-:R-:W-:Y:S08]  /*2b70*/  HMMA.16816.F32 R104, R212.reuse, R96, R52 ;  /* 0x00000060d468723c */ /* 0x050ff00000001834 */
[C---:B------:R-:W-:Y:S08]  /*2b80*/  HMMA.16816.F32 R100, R212.reuse, R98, R44 ;  /* 0x00000062d464723c */ /* 0x040ff0000000182c */
[C---:B------:R-:W-:Y:S01]  /*2b90*/  HMMA.16816.F32 R96, R212.reuse, R128, R8 ;  /* 0x00000080d460723c */ /* 0x040fe20000001808 */
[----:B------:R-:W3:Y:S07]  /*2ba0*/  LDSM.16.M88.4 R8, [R229+0x12900] ;  /* 0x01290000e508783b */ /* 0x000eee0000000200 */
[C---:B-----5:R-:W-:Y:S01]  /*2bb0*/  HMMA.16816.F32 R12, R212.reuse, R108, R60 ;  /* 0x0000006cd40c723c */ /* 0x060fe2000000183c */
[----:B------:R-:W4:Y:S07]  /*2bc0*/  LDSM.16.M88.4 R60, [R226+0x6800] ;  /* 0x00680000e23c783b */ /* 0x000f2e0000000200 */
[C---:B------:R-:W-:Y:S01]  /*2bd0*/  HMMA.16816.F32 R108, R212.reuse, R110, R56 ;  /* 0x0000006ed46c723c */ /* 0x040fe20000001838 */
[----:B------:R-:W5:Y:S07]  /*2be0*/  LDSM.16.M88.4 R56, [R226+0x7000] ;  /* 0x00700000e238783b */ /* 0x000f6e0000000200 */
[C---:B------:R-:W-:Y:S01]  /*2bf0*/  HMMA.16816.F32 R92, R212.reuse, R130, R40 ;  /* 0x00000082d45c723c */ /* 0x040fe20000001828 */
[----:B------:R-:W-:Y:S07]  /*2c00*/  LDSM.16.M88.4 R128, [R226+0x8000] ;  /* 0x00800000e280783b */ /* 0x000fee0000000200 */
[C---:B-1----:R-:W-:Y:S08]  /*2c10*/  HMMA.16816.F32 R84, R212.reuse, R48, R36 ;  /* 0x00000030d454723c */ /* 0x042ff00000001824 */
[C---:B--2---:R-:W-:Y:S08]  /*2c20*/  HMMA.16816.F32 R76, R212.reuse, R68, R28 ;  /* 0x00000044d44c723c */ /* 0x044ff0000000181c */
[C---:B------:R-:W-:Y:S08]  /*2c30*/  HMMA.16816.F32 R72, R212.reuse, R70, R24 ;  /* 0x00000046d448723c */ /* 0x040ff00000001818 */
[C---:B------:R-:W-:Y:S08]  /*2c40*/  HMMA.16816.F32 R80, R212.reuse, R50, R32 ;  /* 0x00000032d450723c */ /* 0x040ff00000001820 */
[C---:B------:R-:W-:Y:S08]  /*2c50*/  HMMA.16816.F32 R68, R212.reuse, R120, R20 ;  /* 0x00000078d444723c */ /* 0x040ff00000001814 */
[----:B------:R-:W-:Y:S01]  /*2c60*/  HMMA.16816.F32 R64, R212, R122, R16 ;  /* 0x0000007ad440723c */ /* 0x000fe20000001810 */
[----:B------:R-:W1:Y:S07]  /*2c70*/  LDSM.16.M88.4 R120, [R226+0x7800] ;  /* 0x00780000e278783b */ /* 0x000e6e0000000200 */
[----:B------:R-:W-:Y:S01]  /*2c80*/  HMMA.16816.F32 R48, R216, R142, R108 ;  /* 0x0000008ed830723c */ /* 0x000fe2000000186c */
[----:B------:R-:W2:Y:S01]  /*2c90*/  LDSM.16.M88.4 R108, [R226+0x8800] ;  /* 0x00880000e26c783b */ /* 0x000ea20000000200 */
[----:B------:R-:W-:-:S06]  /*2ca0*/  DEPBAR.LE SB0, 0x0 ;  /* 0x000080000000791a */ /* 0x000fcc0000000000 */
[C---:B------:R-:W-:Y:S08]  /*2cb0*/  HMMA.16816.F32 R52, R216.reuse, R140, R12 ;  /* 0x0000008cd834723c */ /* 0x040ff0000000180c */
[C---:B---3--:R-:W-:Y:S08]  /*2cc0*/  HMMA.16816.F32 R44, R216.reuse, R8, R104 ;  /* 0x00000008d82c723c */ /* 0x048ff00000001868 */
[C---:B------:R-:W-:Y:S08]  /*2cd0*/  HMMA.16816.F32 R40, R216.reuse, R10, R100 ;  /* 0x0000000ad828723c */ /* 0x040ff00000001864 */
[C---:B------:R-:W-:Y:S08]  /*2ce0*/  HMMA.16816.F32 R36, R216.reuse, R112, R96 ;  /* 0x00000070d824723c */ /* 0x040ff00000001860 */
[C---:B------:R-:W-:Y:S08]  /*2cf0*/  HMMA.16816.F32 R32, R216.reuse, R114, R92 ;  /* 0x00000072d820723c */ /* 0x040ff0000000185c */
[C---:B------:R-:W-:Y:S08]  /*2d00*/  HMMA.16816.F32 R28, R216.reuse, R116, R84 ;  /* 0x00000074d81c723c */ /* 0x040ff00000001854 */
[C---:B------:R-:W-:Y:S08]  /*2d10*/  HMMA.16816.F32 R24, R216.reuse, R118, R80 ;  /* 0x00000076d818723c */ /* 0x040ff00000001850 */
[C---:B------:R-:W-:Y:S08]  /*2d20*/  HMMA.16816.F32 R20, R216.reuse, R124, R76 ;  /* 0x0000007cd814723c */ /* 0x040ff0000000184c */
[C---:B------:R-:W-:Y:S08]  /*2d30*/  HMMA.16816.F32 R16, R216.reuse, R126, R72 ;  /* 0x0000007ed810723c */ /* 0x040ff00000001848 */
[C---:B------:R-:W-:Y:S08]  /*2d40*/  HMMA.16816.F32 R12, R216.reuse, R136, R68 ;  /* 0x00000088d80c723c */ /* 0x040ff00000001844 */
[----:B------:R-:W-:Y:S08]  /*2d50*/  HMMA.16816.F32 R8, R216, R138, R64 ;  /* 0x0000008ad808723c */ /* 0x000ff00000001840 */
[C---:B------:R-:W-:Y:S08]  /*2d60*/  HMMA.16816.F32 R64, R220.reuse, R88, R52 ;  /* 0x00000058dc40723c */ /* 0x040ff00000001834 */
[C---:B------:R-:W-:Y:S08]  /*2d70*/  HMMA.16816.F32 R88, R220.reuse, R90, R48 ;  /* 0x0000005adc58723c */ /* 0x040ff00000001830 */
[C---:B----4-:R-:W-:Y:S08]  /*2d80*/  HMMA.16816.F32 R48, R220.reuse, R60, R44 ;  /* 0x0000003cdc30723c */ /* 0x050ff0000000182c */
[C---:B------:R-:W-:Y:S08]  /*2d90*/  HMMA.16816.F32 R60, R220.reuse, R62, R40 ;  /* 0x0000003edc3c723c */ /* 0x040ff00000001828 */
[C---:B-----5:R-:W-:Y:S08]  /*2da0*/  HMMA.16816.F32 R40, R220.reuse, R56, R36 ;  /* 0x00000038dc28723c */ /* 0x060ff00000001824 */
[C---:B------:R-:W-:Y:S08]  /*2db0*/  HMMA.16816.F32 R56, R220.reuse, R58, R32 ;  /* 0x0000003adc38723c */ /* 0x040ff00000001820 */
[C---:B-1----:R-:W-:Y:S08]  /*2dc0*/  HMMA.16816.F32 R32, R220.reuse, R120, R28 ;  /* 0x00000078dc20723c */ /* 0x042ff0000000181c */
[C---:B------:R-:W-:Y:S08]  /*2dd0*/  HMMA.16816.F32 R28, R220.reuse, R122, R24 ;  /* 0x0000007adc1c723c */ /* 0x040ff00000001818 */
[C---:B------:R-:W-:Y:S08]  /*2de0*/  HMMA.16816.F32 R20, R220.reuse, R128, R20 ;  /* 0x00000080dc14723c */ /* 0x040ff00000001814 */
[C---:B------:R-:W-:Y:S08]  /*2df0*/  HMMA.16816.F32 R36, R220.reuse, R130, R16 ;  /* 0x00000082dc24723c */ /* 0x040ff00000001810 */
[C---:B--2---:R-:W-:Y:S08]  /*2e00*/  HMMA.16816.F32 R44, R220.reuse, R108, R12 ;  /* 0x0000006cdc2c723c */ /* 0x044ff0000000180c */
[----:B------:R-:W-:Y:S01]  /*2e10*/  HMMA.16816.F32 R52, R220, R110, R8 ;  /* 0x0000006edc34723c */ /* 0x000fe20000001808 */
[----:B------:R-:W-:Y:S06]  /*2e20*/  BAR.SYNC.DEFER_BLOCKING 0x0 ;  /* 0x0000000000007b1d */ /* 0x000fec0000010000 */
[----:B------:R-:W-:Y:S05]  /*2e30*/  @!P0 BRA `(.L_x_23) ;  /* 0x000001e000008947 */ /* 0x000fea0003800000 */
[----:B------:R-:W-:Y:S01]  /*2e40*/  IADD3 R0, R160, -0x2, RZ ;  /* 0xfffffffea0007810 */ /* 0x000fe20007ffe0ff */
[----:B------:R-:W-:-:S03]  /*2e50*/  IMAD.SHL.U32 R10, R148, 0x40, RZ ;  /* 0x00000040940a7824 */ /* 0x000fc600078e00ff */
[----:B------:R-:W-:Y:S01]  /*2e60*/  SHF.R.S32.HI R6, RZ, 0x1f, R0 ;  /* 0x0000001fff067819 */ /* 0x000fe20000011400 */
[----:B------:R-:W-:Y:S02]  /*2e70*/  IMAD R3, R144, R0, RZ ;  /* 0x0000000090037224 */ /* 0x000fe400078e02ff */
[----:B------:R-:W-:-:S04]  /*2e80*/  IMAD.WIDE.U32 R8, R0, R146, R150 ;  /* 0x0000009200087225 */ /* 0x000fc800078e0096 */
[----:B------:R-:W-:Y:S01]  /*2e90*/  IMAD R0, R6, R146, R3 ;  /* 0x0000009206007224 */ /* 0x000fe200078e0203 */
[----:B------:R-:W-:Y:S02]  /*2ea0*/  LEA R6, P1, R8, c[0x0][0x1c8], 0x1 ;  /* 0x0000720008067a11 */ /* 0x000fe400078208ff */
[----:B------:R-:W-:Y:S01]  /*2eb0*/  SHF.L.U64.HI R3, R148, 0x6, R149 ;  /* 0x0000000694037819 */ /* 0x000fe20000010295 */
        /* <DEDUP_REMOVED lines=22> */
.L_x_23:
[----:B------:R-:W-:Y:S01]  /*3020*/  LOP3.LUT R0, R134, 0xffffffe0, RZ, 0xc0, !PT ;  /* 0xffffffe086007812 */ /* 0x000fe200078ec0ff */
[----:B-1----:R-:W-:Y:S01]  /*3030*/  IMAD.IADD R6, R132, 0x1, R133 ;  /* 0x0000000184067824 */ /* 0x002fe200078e0285 */
[----:B------:R-:W-:Y:S01]  /*3040*/  STL [R1+0x6c], R186 ;  /* 0x00006cba01007387 */ /* 0x000fe20000100800 */
[----:B------:R-:W-:-:S02]  /*3050*/  IMAD.SHL.U32 R224, R4, 0x2, RZ ;  /* 0x0000000204e07824 */ /* 0x000fc400078e00ff */
[----:B------:R-:W-:Y:S01]  /*3060*/  IMAD.IADD R0, R145, 0x1, -R0 ;  /* 0x0000000191007824 */ /* 0x000fe200078e0a00 */
[----:B------:R-:W-:Y:S01]  /*3070*/  STL [R1+0x68], R185 ;  /* 0x000068b901007387 */ /* 0x000fe20000100800 */
[----:B------:R-:W-:Y:S01]  /*3080*/  IMAD R225, R5, 0x2, R224 ;  /* 0x0000000205e17824 */ /* 0x000fe200078e02e0 */
[C---:B------:R-:W-:Y:S02]  /*3090*/  LEA R228, R2.reuse, R224, 0x1 ;  /* 0x000000e002e47211 */ /* 0x040fe400078e08ff */
[----:B------:R-:W-:Y:S01]  /*30a0*/  SHF.R.S32.HI R3, RZ, 0x1f, R0 ;  /* 0x0000001fff037819 */ /* 0x000fe20000011400 */
[----:B------:R-:W-:Y:S01]  /*30b0*/  STL [R1+0x64], R184 ;  /* 0x000064b801007387 */ /* 0x000fe20000100800 */
[----:B------:R-:W-:Y:S02]  /*30c0*/  IMAD R227, R2, 0x2, R225 ;  /* 0x0000000202e37824 */ /* 0x000fe400078e02e1 */
[----:B------:R-:W-:Y:S01]  /*30d0*/  LEA.HI R3, R3, R0, RZ, 0x2 ;  /* 0x0000000003037211 */ /* 0x000fe200078f10ff */
[----:B------:R-:W-:Y:S03]  /*30e0*/  STL [R1+0x60], R159 ;  /* 0x0000609f01007387 */ /* 0x000fe60000100800 */
[----:B------:R-:W-:Y:S01]  /*30f0*/  LOP3.LUT R3, R3, 0x7ffffffc, RZ, 0xc0, !PT ;  /* 0x7ffffffc03037812 */ /* 0x000fe200078ec0ff */
[----:B------:R-:W-:Y:S03]  /*3100*/  STL [R1+0x5c], R158 ;  /* 0x00005c9e01007387 */ /* 0x000fe60000100800 */
[----:B------:R-:W-:Y:S01]  /*3110*/  IADD3 R0, R0, -R3, RZ ;  /* 0x8000000300007210 */ /* 0x000fe20007ffe0ff */
[----:B------:R-:W-:Y:S04]  /*3120*/  STL [R1+0x58], R157 ;  /* 0x0000589d01007387 */ /* 0x000fe80000100800 */
[----:B------:R-:W-:Y:S01]  /*3130*/  IMAD R0, R0, -0x2, R6 ;  /* 0xfffffffe00007824 */ /* 0x000fe200078e0206 */
[----:B------:R-:W-:Y:S04]  /*3140*/  STL [R1+0x54], R156 ;  /* 0x0000549c01007387 */ /* 0x000fe80000100800 */
[C---:B------:R-:W-:Y:S01]  /*3150*/  ISETP.GT.AND P3, PT, R0.reuse, RZ, PT ;  /* 0x000000ff0000720c */ /* 0x040fe20003f64270 */
[----:B------:R1:W-:Y:S01]  /*3160*/  STL [R1+0x50], R155 ;  /* 0x0000509b01007387 */ /* 0x0003e20000100800 */
[----:B------:R-:W-:-:S02]  /*3170*/  ISETP.GT.AND P1, PT, R0, 0x1, PT ;  /* 0x000000010000780c */ /* 0x000fc40003f24270 */
[----:B------:R-:W-:Y:S01]  /*3180*/  ISETP.GT.AND P2, PT, R0, 0x8, PT ;  /* 0x000000080000780c */ /* 0x000fe20003f44270 */
[----:B------:R2:W-:Y:S01]  /*3190*/  STL [R1+0x4c], R154 ;  /* 0x00004c9a01007387 */ /* 0x0005e20000100800 */
[----:B------:R-:W-:Y:S02]  /*31a0*/  FSEL R7, R64, -INF , P3 ;  /* 0xff80000040077808 */ /* 0x000fe40001800000 */
[----:B------:R-:W-:Y:S01]  /*31b0*/  FSEL R8, R65, -INF , P1 ;  /* 0xff80000041087808 */ /* 0x000fe20000800000 */
[----:B------:R3:W-:Y:S01]  /*31c0*/  STL [R1+0x48], R153 ;  /* 0x0000489901007387 */ /* 0x0007e20000100800 */
[----:B------:R-:W-:Y:S02]  /*31d0*/  FSEL R17, R67, -INF , P1 ;  /* 0xff80000043117808 */ /* 0x000fe40000800000 */
[----:B------:R-:W-:Y:S01]  /*31e0*/  ISETP.GT.AND P1, PT, R0, 0x9, PT ;  /* 0x000000090000780c */ /* 0x000fe20003f24270 */
[----:B------:R-:W-:Y:S01]  /*31f0*/  STL [R1+0x44], R152 ;  /* 0x0000449801007387 */ /* 0x000fe20000100800 */
[----:B------:R-:W-:-:S02]  /*3200*/  FSEL R9, R88, -INF , P2 ;  /* 0xff80000058097808 */ /* 0x000fc40001000000 */
[----:B------:R-:W-:Y:S01]  /*3210*/  FMNMX.FTZ R3, R7, R8, !PT ;  /* 0x0000000807037209 */ /* 0x000fe20007810000 */
[----:B------:R-:W-:Y:S01]  /*3220*/  STL [R1+0x40], R135 ;  /* 0x0000408701007387 */ /* 0x000fe20000100800 */
[----:B------:R-:W-:Y:S02]  /*3230*/  FSEL R16, R66, -INF , P3 ;  /* 0xff80000042107808 */ /* 0x000fe40001800000 */
[----:B------:R-:W-:Y:S01]  /*3240*/  ISETP.GT.AND P3, PT, R0, 0x10, PT ;  /* 0x000000100000780c */ /* 0x000fe20003f64270 */
[----:B------:R-:W-:Y:S01]  /*3250*/  LDSM.16.MT88.4 R64, [R225+0x3100] ;  /* 0x00310000e140783b */ /* 0x000fe20000004200 */
[----:B------:R-:W-:Y:S02]  /*3260*/  FSEL R10, R89, -INF , P1 ;  /* 0xff800000590a7808 */ /* 0x000fe40000800000 */
[----:B------:R-:W-:Y:S01]  /*3270*/  FMNMX.FTZ R3, R9, R3, !PT ;  /* 0x0000000309037209 */ /* 0x000fe20007810000 */
[----:B------:R-:W-:Y:S01]  /*3280*/  LDSM.16.MT88.4 R68, [R227+0x900] ;  /* 0x00090000e344783b */ /* 0x000fe20000004200 */
[----:B------:R-:W-:-:S02]  /*3290*/  FSEL R18, R90, -INF , P2 ;  /* 0xff8000005a127808 */ /* 0x000fc40001000000 */
[----:B------:R-:W-:Y:S01]  /*32a0*/  ISETP.GT.AND P2, PT, R0, 0x11, PT ;  /* 0x000000110000780c */ /* 0x000fe20003f44270 */
[----:B------:R-:W-:Y:S01]  /*32b0*/  LDSM.16.MT88.4 R80, [R228+0x3900] ;  /* 0x00390000e450783b */ /* 0x000fe20000004200 */
[----:B------:R-:W-:Y:S02]  /*32c0*/  FSEL R11, R48, -INF , P3 ;  /* 0xff800000300b7808 */ /* 0x000fe40001800000 */
[----:B------:R-:W-:Y:S01]  /*32d0*/  FMNMX.FTZ R3, R10, R3, !PT ;  /* 0x000000030a037209 */ /* 0x000fe20007810000 */
[----:B------:R-:W-:Y:S01]  /*32e0*/  LDSM.16.MT88.4 R76, [R227+0x3900] ;  /* 0x00390000e34c783b */ /* 0x000fe20000004200 */
[----:B------:R-:W-:Y:S02]  /*32f0*/  FSEL R19, R91, -INF , P1 ;  /* 0xff8000005b137808 */ /* 0x000fe40000800000 */
[----:B------:R-:W-:Y:S01]  /*3300*/  ISETP.GT.AND P1, PT, R0, 0x18, PT ;  /* 0x000000180000780c */ /* 0x000fe20003f24270 */
[----:B------:R-:W0:Y:S01]  /*3310*/  LDGDEPBAR ;  /* 0x00000000000079af */ /* 0x000e220000000000 */
        /* <DEDUP_REMOVED lines=9> */
[----:B------:R-:W-:Y:S02]  /*33b0*/  ISETP.GT.AND P3, PT, R0, 0x20, PT ;  /* 0x000000200000780c */ /* 0x000fe40003f64270 */
        /* <DEDUP_REMOVED lines=10> */
[----:B------:R-:W-:-:S02]  /*3460*/  FSEL R125, R43, -INF , P2 ;  /* 0xff8000002b7d7808 */ /* 0x000fc40001000000 */
[----:B------:R-:W-:Y:S02]  /*3470*/  ISETP.GT.AND P2, PT, R0, 0x29, PT ;  /* 0x000000290000780c */ /* 0x000fe40003f44270 */
[----:B------:R-:W-:Y:S02]  /*3480*/  FSEL R117, R56, -INF , P1 ;  /* 0xff80000038757808 */ /* 0x000fe40000800000 */
[----:B------:R-:W-:Y:S02]  /*3490*/  FMNMX.FTZ R3, R118, R3, !PT ;  /* 0x0000000376037209 */ /* 0x000fe40007810000 */
[----:B------:R-:W-:Y:S02]  /*34a0*/  FSEL R126, R42, -INF , P3 ;  /* 0xff8000002a7e7808 */ /* 0x000fe40001800000 */
[----:B------:R-:W-:Y:S02]  /*34b0*/  FSEL R116, R57, -INF , P2 ;  /* 0xff80000039747808 */ /* 0x000fe40001000000 */
[----:B------:R-:W-:-:S02]  /*34c0*/  ISETP.GT.AND P3, PT, R0, 0x30, PT ;  /* 0x000000300000780c */ /* 0x000fc40003f64270 */
[----:B------:R-:W-:Y:S02]  /*34d0*/  FMNMX.FTZ R3, R117, R3, !PT ;  /* 0x0000000375037209 */ /* 0x000fe40007810000 */
[----:B------:R-:W-:Y:S02]  /*34e0*/  FSEL R127, R59, -INF , P2 ;  /* 0xff8000003b7f7808 */ /* 0x000fe40001000000 */
[----:B------:R-:W-:Y:S02]  /*34f0*/  ISETP.GT.AND P2, PT, R0, 0x31, PT ;  /* 0x000000310000780c */ /* 0x000fe40003f44270 */
[----:B------:R-:W-:Y:S02]  /*3500*/  FSEL R250, R32, -INF , P3 ;  /* 0xff80000020fa7808 */ /* 0x000fe40001800000 */
[----:B------:R-:W-:Y:S02]  /*3510*/  FMNMX.FTZ R6, R16, R17, !PT ;  /* 0x0000001110067209 */ /* 0x000fe40007810000 */
[----:B------:R-:W-:-:S02]  /*3520*/  FMNMX.FTZ R3, R116, R3, !PT ;  /* 0x0000000374037209 */ /* 0x000fc40007810000 */
[----:B------:R-:W-:Y:S02]  /*3530*/  FSEL R124, R58, -INF , P1 ;  /* 0xff8000003a7c7808 */ /* 0x000fe40000800000 */
[----:B------:R-:W-:Y:S01]  /*3540*/  ISETP.GT.AND P1, PT, R0, 0x38, PT ;  /* 0x000000380000780c */ /* 0x000fe20003f24270 */
[----:B------:R-:W-:Y:S01]  /*3550*/  LDSM.16.MT88.4 R56, [R227+0x100] ;  /* 0x00010000e338783b */ /* 0x000fe20000004200 */
[----:B------:R-:W-:Y:S02]  /*3560*/  FSEL R249, R33, -INF , P2 ;  /* 0xff80000021f97808 */ /* 0x000fe40001000000 */
[----:B------:R-:W-:Y:S02]  /*3570*/  FMNMX.FTZ R6, R18, R6, !PT ;  /* 0x0000000612067209 */ /* 0x000fe40007810000 */
[----:B------:R-:W-:Y:S02]  /*3580*/  FMNMX.FTZ R3, R250, R3, !PT ;  /* 0x00000003fa037209 */ /* 0x000fe40007810000 */
[----:B------:R-:W-:-:S02]  /*3590*/  FSEL R252, R35, -INF , P2 ;  /* 0xff80000023fc7808 */ /* 0x000fc40001000000 */
[----:B------:R-:W-:Y:S02]  /*35a0*/  ISETP.GT.AND P2, PT, R0, 0x39, PT ;  /* 0x000000390000780c */ /* 0x000fe40003f44270 */
[----:B------:R-:W-:Y:S02]  /*35b0*/  FSEL R134, R28, -INF , P1 ;  /* 0xff8000001c867808 */ /* 0x000fe40000800000 */
[----:B------:R-:W-:Y:S02]  /*35c0*/  FMNMX.FTZ R6, R19, R6, !PT ;  /* 0x0000000613067209 */ /* 0x000fe40007810000 */
[----:B------:R-:W-:Y:S02]  /*35d0*/  FMNMX.FTZ R3, R249, R3, !PT ;  /* 0x00000003f9037209 */ /* 0x000fe40007810000 */
[----:B------:R-:W-:Y:S02]  /*35e0*/  FSEL R108, R31, -INF , P2 ;  /* 0xff8000001f6c7808 */ /* 0x000fe40001000000 */
[----:B------:R-:W-:-:S02]  /*35f0*/  FSEL R133, R29, -INF , P2 ;  /* 0xff8000001d857808 */ /* 0x000fc40001000000 */
[----:B------:R-:W-:Y:S02]  /*3600*/  ISETP.GT.AND P2, PT, R0, 0x40, PT ;  /* 0x000000400000780c */ /* 0x000fe40003f44270 */
[----:B------:R-:W-:Y:S02]  /*3610*/  FMNMX.FTZ R6, R24, R6, !PT ;  /* 0x0000000618067209 */ /* 0x000fe40007810000 */
[----:B------:R-:W-:Y:S02]  /*3620*/  FMNMX.FTZ R3, R134, R3, !PT ;  /* 0x0000000386037209 */ /* 0x000fe40007810000 */
[----:B------:R-:W-:Y:S02]  /*3630*/  FSEL R251, R30, -INF , P1 ;  /* 0xff8000001efb7808 */ /* 0x000fe40000800000 */
[----:B------:R-:W-:Y:S02]  /*3640*/  ISETP.GT.AND P1, PT, R0, 0x41, PT ;  /* 0x000000410000780c */ /* 0x000fe40003f24270 */
        /* <DEDUP_REMOVED lines=26> */
[----:B------:R-:W-:-:S02]  /*37f0*/  ISETP.GT.AND P2, PT, R0, 0x58, PT ;  /* 0x000000580000780c */ /* 0x000fc40003f44270 */
[----:B-1----:R-:W-:Y:S02]  /*3800*/  FSEL R155, R45, -INF , P3 ;  /* 0xff8000002d9b7808 */ /* 0x002fe40001800000 */
[----:B------:R-:W-:Y:S02]  /*3810*/  FMNMX.FTZ R6, R124, R6, !PT ;  /* 0x000000067c067209 */ /* 0x000fe40007810000 */
[----:B------:R-:W-:Y:S02]  /*3820*/  FMNMX.FTZ R3, R99, R3, !PT ;  /* 0x0000000363037209 */ /* 0x000fe40007810000 */
[----:B------:R-:W-:Y:S02]  /*3830*/  FSEL R87, R46, -INF , P1 ;  /* 0xff8000002e577808 */ /* 0x000fe40000800000 */
[----:B------:R-:W-:Y:S02]  /*3840*/  ISETP.GT.AND P1, PT, R0, 0x59, PT ;  /* 0x000000590000780c */ /* 0x000fe40003f24270 */
[----:B--2---:R-:W-:-:S02]  /*3850*/  FSEL R154, R52, -INF , P2 ;  /* 0xff800000349a7808 */ /* 0x004fc40001000000 */
[----:B------:R-:W-:Y:S02]  /*3860*/  FMNMX.FTZ R0, R127, R6, !PT ;  /* 0x000000067f007209 */ /* 0x000fe40007810000 */
[----:B------:R-:W-:Y:S02]  /*3870*/  FMNMX.FTZ R132, R155, R3, !PT ;  /* 0x000000039b847209 */ /* 0x000fe40007810000 */
[----:B------:R-:W-:Y:S02]  /*3880*/  FSEL R156, R53, -INF , P1 ;  /* 0xff800000359c7808 */ /* 0x000fe40000800000 */
[----:B------:R-:W-:Y:S02]  /*3890*/  FMNMX.FTZ R0, R110, R0, !PT ;  /* 0x000000006e007209 */ /* 0x000fe40007810000 */
[----:B------:R-:W-:Y:S02]  /*38a0*/  FMNMX.FTZ R132, R154, R132, !PT ;  /* 0x000000849a847209 */ /* 0x000fe40007810000 */
[----:B------:R-:W-:-:S02]  /*38b0*/  FMNMX.FTZ R0, R252, R0, !PT ;  /* 0x00000000fc007209 */ /* 0x000fc40007810000 */
[----:B------:R-:W-:Y:S02]  /*38c0*/  FMNMX.FTZ R132, R156, R132, !PT ;  /* 0x000000849c847209 */ /* 0x000fe40007810000 */
[----:B------:R-:W-:Y:S02]  /*38d0*/  FMNMX.FTZ R0, R251, R0, !PT ;  /* 0x00000000fb007209 */ /* 0x000fe40007810000 */
[----:B------:R-:W-:Y:S01]  /*38e0*/  FSEL R105, R47, -INF , P3 ;  /* 0xff8000002f697808 */ /* 0x000fe20001800000 */
[----:B------:R-:W1:Y:S01]  /*38f0*/  SHFL.BFLY PT, R3, R132, 0x2, 0x1f ;  /* 0x0c401f0084037f89 */ /* 0x000e6200000e0000 */
[----:B------:R-:W-:Y:S02]  /*3900*/  FMNMX.FTZ R0, R108, R0, !PT ;  /* 0x000000006c007209 */ /* 0x000fe40007810000 */
[----:B------:R-:W-:Y:S01]  /*3910*/  FSEL R185, R54, -INF , P2 ;  /* 0xff80000036b97808 */ /* 0x000fe20001000000 */
[----:B------:R-:W-:Y:S01]  /*3920*/  LDSM.16.MT88.4 R44, [R228+0x900] ;  /* 0x00090000e42c783b */ /* 0x000fe20000004200 */
[----:B------:R-:W-:-:S02]  /*3930*/  FMNMX.FTZ R0, R97, R0, !PT ;  /* 0x0000000061007209 */ /* 0x000fc40007810000 */
[----:B---3--:R-:W-:Y:S02]  /*3940*/  FSEL R153, R55, -INF , P1 ;  /* 0xff80000037997808 */ /* 0x008fe40000800000 */
        /* <DEDUP_REMOVED lines=16> */
[--C-:B------:R-:W-:Y:S02]  /*3a50*/  FFMA.FTZ R0, R7, c[0x0][0x2d0], -R12.reuse ;  /* 0x0000b40007007a23 */ /* 0x100fe4000001080c */
[----:B------:R-:W1:Y:S02]  /*3a60*/  SHFL.BFLY PT, R6, R3, 0x1, 0x1f ;  /* 0x0c201f0003067f89 */ /* 0x000e6400000e0000 */
[----:B------:R2:W-:Y:S02]  /*3a70*/  MUFU.EX2 R103, R0 ;  /* 0x0000000000677308 */ /* 0x0005e40000000800 */
[----:B--2---:R-:W-:-:S06]  /*3a80*/  FFMA.FTZ R0, R8, c[0x0][0x2d0], -R12 ;  /* 0x0000b40008007a23 */ /* 0x004fcc000001080c */
[----:B------:R2:W3:Y:S01]  /*3a90*/  MUFU.EX2 R107, R0 ;  /* 0x00000000006b7308 */ /* 0x0004e20000000800 */
[----:B-1----:R-:W-:Y:S01]  /*3aa0*/  FMNMX.FTZ R3, R3, R6, !PT ;  /* 0x0000000603037209 */ /* 0x002fe20007810000 */
[----:B------:R-:W-:-:S03]  /*3ab0*/  FFMA.FTZ R6, R14, c[0x0][0x2d0], -R12 ;  /* 0x0000b4000e067a23 */ /* 0x000fc6000001080c */
[----:B------:R-:W-:-:S03]  /*3ac0*/  FSETP.NEU.FTZ.AND P1, PT, R3, -INF , PT ;  /* 0xff8000000300780b */ /* 0x000fc60003f3d000 */
[----:B------:R1:W-:Y:S01]  /*3ad0*/  MUFU.EX2 R158, R6 ;  /* 0x00000006009e7308 */ /* 0x0003e20000000800 */
[----:B--2---:R-:W-:Y:S01]  /*3ae0*/  FFMA.FTZ R0, R9, c[0x0][0x2d0], -R12 ;  /* 0x0000b40009007a23 */ /* 0x004fe2000001080c */
[----:B---3--:R-:W-:-:S06]  /*3af0*/  F2FP.PACK_AB R8, R107, R103 ;  /* 0x000000676b08723e */ /* 0x008fcc00000000ff */
[----:B------:R2:W-:Y:S01]  /*3b00*/  MUFU.EX2 R184, R0 ;  /* 0x0000000000b87308 */ /* 0x0005e20000000800 */
[----:B-1----:R-:W-:-:S07]  /*3b10*/  FFMA.FTZ R6, R15, c[0x0][0x2d0], -R12 ;  /* 0x0000b4000f067a23 */ /* 0x002fce000001080c */
[----:B------:R-:W-:Y:S01]  /*3b20*/  MUFU.EX2 R157, R6 ;  /* 0x00000006009d7308 */ /* 0x000fe20000000800 */
[----:B--2---:R-:W-:-:S07]  /*3b30*/  FFMA.FTZ R0, R10, c[0x0][0x2d0], -R12 ;  /* 0x0000b4000a007a23 */ /* 0x004fce000001080c */
[----:B------:R1:W2:Y:S02]  /*3b40*/  MUFU.EX2 R104, R0 ;  /* 0x0000000000687308 */ /* 0x0002a40000000800 */
[----:B-1----:R-:W-:Y:S01]  /*3b50*/  FFMA.FTZ R0, R11, c[0x0][0x2d0], -R12 ;  /* 0x0000b4000b007a23 */ /* 0x002fe2000001080c */
[----:B--2---:R-:W-:-:S05]  /*3b60*/  F2FP.PACK_AB R10, R104, R184 ;  /* 0x000000b8680a723e */ /* 0x004fca00000000ff */
[----:B------:R1:W-:Y:S02]  /*3b70*/  MUFU.EX2 R135, R0 ;  /* 0x0000000000877308 */ /* 0x0003e40000000800 */
[----:B-1----:R-:W-:-:S06]  /*3b80*/  FFMA.FTZ R0, R13, c[0x0][0x2d0], -R12 ;  /* 0x0000b4000d007a23 */ /* 0x002fcc000001080c */
[----:B------:R1:W-:Y:S02]  /*3b90*/  MUFU.EX2 R186, R0 ;  /* 0x0000000000ba7308 */ /* 0x0003e40000000800 */
[----:B-1----:R-:W-:-:S05]  /*3ba0*/  FMUL.FTZ R0, R3, c[0x0][0x2d0] ;  /* 0x0000b40003007a20 */ /* 0x002fca0000410000 */
[----:B------:R-:W-:-:S05]  /*3bb0*/  FSEL R0, R0, RZ, P1 ;  /* 0x000000ff00007208 */ /* 0x000fca0000800000 */
[--C-:B------:R-:W-:Y:S02]  /*3bc0*/  FFMA.FTZ R6, R16, c[0x0][0x2d0], -R0.reuse ;  /* 0x0000b40010067a23 */ /* 0x100fe40000010800 */
[--C-:B------:R-:W-:Y:S02]  /*3bd0*/  FFMA.FTZ R4, R18, c[0x0][0x2d0], -R0.reuse ;  /* 0x0000b40012047a23 */ /* 0x100fe40000010800 */
[----:B------:R1:W-:Y:S01]  /*3be0*/  MUFU.EX2 R15, R6 ;  /* 0x00000006000f7308 */ /* 0x0003e20000000800 */
[----:B------:R-:W-:-:S07]  /*3bf0*/  FFMA.FTZ R2, R27, c[0x0][0x2d0], -R0 ;  /* 0x0000b4001b027a23 */ /* 0x000fce0000010800 */
[----:B------:R2:W-:Y:S01]  /*3c00*/  MUFU.EX2 R13, R4 ;  /* 0x00000004000d7308 */ /* 0x0005e20000000800 */
[----:B-1----:R-:W-:-:S07]  /*3c10*/  FFMA.FTZ R6, R17, c[0x0][0x2d0], -R0 ;  /* 0x0000b40011067a23 */ /* 0x002fce0000010800 */
[----:B------:R-:W-:Y:S01]  /*3c20*/  MUFU.EX2 R94, R2 ;  /* 0x00000002005e7308 */ /* 0x000fe20000000800 */
[----:B--2---:R-:W-:-:S07]  /*3c30*/  FFMA.FTZ R4, R19, c[0x0][0x2d0], -R0 ;  /* 0x0000b40013047a23 */ /* 0x004fce0000010800 */
[----:B------:R-:W1:Y:S01]  /*3c40*/  MUFU.EX2 R14, R6 ;  /* 0x00000006000e7308 */ /* 0x000e620000000800 */
[----:B------:R-:W2:Y:S07]  /*3c50*/  LDSM.16.MT88.4 R16, [R225+0x100] ;  /* 0x00010000e110783b */ /* 0x000eae0000004200 */
[----:B------:R3:W4:Y:S01]  /*3c60*/  MUFU.EX2 R109, R4 ;  /* 0x00000004006d7308 */ /* 0x0007220000000800 */
[----:B-1----:R-:W-:Y:S02]  /*3c70*/  F2FP.PACK_AB R9, R14, R15 ;  /* 0x0000000f0e09723e */ /* 0x002fe400000000ff */
[----:B------:R-:W-:Y:S01]  /*3c80*/  F2FP.PACK_AB R6, R157, R158 ;  /* 0x0000009e9d06723e */ /* 0x000fe200000000ff */
[----:B---3--:R-:W-:Y:S01]  /*3c90*/  FFMA.FTZ R4, R24, c[0x0][0x2d0], -R0 ;  /* 0x0000b40018047a23 */ /* 0x008fe20000010800 */
[----:B----4-:R-:W-:-:S03]  /*3ca0*/  F2FP.PACK_AB R11, R109, R13 ;  /* 0x0000000d6d0b723e */ /* 0x010fc600000000ff */
[----:B------:R1:W-:Y:S04]  /*3cb0*/  MUFU.EX2 R159, R4 ;  /* 0x00000004009f7308 */ /* 0x0003e80000000800 */
[C---:B------:R-:W-:Y:S08]  /*3cc0*/  HMMA.16816.F32 R40, R8.reuse, R20, RZ ;  /* 0x000000140828723c */ /* 0x040ff000000018ff */
[----:B------:R-:W-:Y:S01]  /*3cd0*/  HMMA.16816.F32 R36, R8, R22, RZ ;  /* 0x000000160824723c */ /* 0x000fe200000018ff */
[----:B-1----:R-:W-:-:S04]  /*3ce0*/  FFMA.FTZ R4, R25, c[0x0][0x2d0], -R0 ;  /* 0x0000b40019047a23 */ /* 0x002fc80000010800 */
[----:B------:R1:W3:Y:S03]  /*3cf0*/  MUFU.EX2 R93, R4 ;  /* 0x00000004005d7308 */ /* 0x0002e60000000800 */
[C---:B--2---:R-:W-:Y:S08]  /*3d00*/  HMMA.16816.F32 R28, R8.reuse, R16, RZ ;  /* 0x00000010081c723c */ /* 0x044ff000000018ff */
[----:B------:R-:W-:Y:S01]  /*3d10*/  HMMA.16816.F32 R20, R8, R32, RZ ;  /* 0x000000200814723c */ /* 0x000fe200000018ff */
[----:B-1----:R-:W-:Y:S01]  /*3d20*/  FFMA.FTZ R4, R26, c[0x0][0x2d0], -R0 ;  /* 0x0000b4001a047a23 */ /* 0x002fe20000010800 */
[----:B---3--:R-:W-:-:S06]  /*3d30*/  F2FP.PACK_AB R5, R93, R159 ;  /* 0x0000009f5d05723e */ /* 0x008fcc00000000ff */
[C---:B------:R-:W-:Y:S01]  /*3d40*/  HMMA.16816.F32 R24, R8.reuse, R18, RZ ;  /* 0x000000120818723c */ /* 0x040fe200000018ff */
[----:B------:R1:W2:Y:S07]  /*3d50*/  MUFU.EX2 R100, R4 ;  /* 0x0000000400647308 */ /* 0x0002ae0000000800 */
[C---:B------:R-:W-:Y:S08]  /*3d60*/  HMMA.16816.F32 R16, R8.reuse, R34, RZ ;  /* 0x000000220810723c */ /* 0x040ff000000018ff */
[----:B------:R-:W-:Y:S01]  /*3d70*/  HMMA.16816.F32 R32, R8, R58, RZ ;  /* 0x0000003a0820723c */ /* 0x000fe200000018ff */
[----:B-1----:R-:W-:-:S02]  /*3d80*/  F2FP.PACK_AB R4, R186, R135 ;  /* 0x00000087ba04723e */ /* 0x002fc400000000ff */
[----:B--2---:R-:W-:-:S07]  /*3d90*/  F2FP.PACK_AB R7, R94, R100 ;  /* 0x000000645e07723e */ /* 0x004fce00000000ff */
[C---:B------:R-:W-:Y:S01]  /*3da0*/  HMMA.16816.F32 R72, R4.reuse, R52, R40 ;  /* 0x000000340448723c */ /* 0x040fe20000001828 */
[----:B------:R-:W-:Y:S07]  /*3db0*/  LDSM.16.MT88.4 R40, [R224+0x3900] ;  /* 0x00390000e028783b */ /* 0x000fee0000004200 */
[----:B------:R-:W-:Y:S08]  /*3dc0*/  HMMA.16816.F32 R160, R4, R46, R16 ;  /* 0x0000002e04a0723c */ /* 0x000ff00000001810 */
[----:B------:R-:W-:Y:S01]  /*3dd0*/  HMMA.16816.F32 R16, R8, R56, RZ ;  /* 0x000000380810723c */ /* 0x000fe200000018ff */
[----:B------:R-:W-:Y:S07]  /*3de0*/  LDSM.16.MT88.4 R56, [R225+0x6100] ;  /* 0x00610000e138783b */ /* 0x000fee0000004200 */
[----:B------:R-:W-:Y:S01]  /*3df0*/  HMMA.16816.F32 R180, R4, R54, R36 ;  /* 0x0000003604b4723c */ /* 0x000fe20000001824 */
[----:B------:R-:W1:Y:S01]  /*3e00*/  LDSM.16.MT88.4 R36, [R225+0x3900] ;  /* 0x00390000e124783b */ /* 0x000e620000004200 */
[----:B------:R-:W-:Y:S01]  /*3e10*/  IMAD.MOV.U32 R86, RZ, RZ, R72 ;  /* 0x000000ffff567224 */ /* 0x000fe200078e0048 */
[----:B------:R-:W-:Y:S01]  /*3e20*/  MOV R85, R73 ;  /* 0x0000004900557202 */ /* 0x000fe20000000f00 */
[----:B------:R-:W-:Y:S01]  /*3e30*/  IMAD.MOV.U32 R84, RZ, RZ, R74 ;  /* 0x000000ffff547224 */ /* 0x000fe200078e004a */
[----:B------:R-:W2:Y:S01]  /*3e40*/  LDSM.16.MT88.4 R52, [R224+0x6100] ;  /* 0x00610000e034783b */ /* 0x000ea20000004200 */
[----:B------:R-:W-:-:S02]  /*3e50*/  IMAD.MOV.U32 R2, RZ, RZ, R75 ;  /* 0x000000ffff027224 */ /* 0x000fc400078e004b */
[----:B------:R-:W-:Y:S01]  /*3e60*/  HMMA.16816.F32 R164, R4, R44, R20 ;  /* 0x0000002c04a4723c */ /* 0x000fe20000001814 */
[----:B------:R-:W3:Y:S04]  /*3e70*/  LDSM.16.MT88.4 R44, [R228+0x3100] ;  /* 0x00310000e42c783b */ /* 0x000ee80000004200 */
[----:B------:R-:W-:Y:S03]  /*3e80*/  LDSM.16.MT88.4 R72, [R227+0x6100] ;  /* 0x00610000e348783b */ /* 0x000fe60000004200 */
[----:B------:R-:W-:Y:S08]  /*3e90*/  HMMA.16816.F32 R20, R8, R64, RZ ;  /* 0x000000400814723c */ /* 0x000ff000000018ff */
[C---:B------:R-:W-:Y:S08]  /*3ea0*/  HMMA.16816.F32 R176, R4.reuse, R48, R28 ;  /* 0x0000003004b0723c */ /* 0x040ff0000000181c */
[C---:B------:R-:W-:Y:S01]  /*3eb0*/  HMMA.16816.F32 R172, R4.reuse, R50, R24 ;  /* 0x0000003204ac723c */ /* 0x040fe20000001818 */
[----:B------:R-:W4:Y:S07]  /*3ec0*/  LDSM.16.MT88.4 R48, [R227+0x3100] ;  /* 0x00310000e330783b */ /* 0x000f2e0000004200 */
[----:B------:R-:W-:Y:S08]  /*3ed0*/  HMMA.16816.F32 R168, R4, R68, R16 ;  /* 0x0000004404a8723c */ /* 0x000ff00000001810 */
[----:B------:R-:W-:Y:S01]  /*3ee0*/  HMMA.16816.F32 R16, R8, R66, RZ ;  /* 0x000000420810723c */ /* 0x000fe200000018ff */
[----:B------:R-:W3:Y:S07]  /*3ef0*/  LDSM.16.MT88.4 R64, [R228+0x6100] ;  /* 0x00610000e440783b */ /* 0x000eee0000004200 */
[----:B------:R-:W-:Y:S01]  /*3f00*/  HMMA.16816.F32 R148, R4, R70, R32 ;  /* 0x000000460494723c */ /* 0x000fe20000001820 */
[----:B------:R-:W4:Y:S07]  /*3f10*/  LDSM.16.MT88.4 R68, [R224+0x6900] ;  /* 0x00690000e044783b */ /* 0x000f2e0000004200 */
[C---:B------:R-:W-:Y:S08]  /*3f20*/  HMMA.16816.F32 R24, R8.reuse, R62, RZ ;  /* 0x0000003e0818723c */ /* 0x040ff000000018ff */
[----:B------:R-:W-:Y:S08]  /*3f30*/  HMMA.16816.F32 R28, R8, R60, RZ ;  /* 0x0000003c081c723c */ /* 0x000ff000000018ff */
[----:B-1----:R-:W-:Y:S08]  /*3f40*/  HMMA.16816.F32 R136, R4, R36, R20 ;  /* 0x000000240488723c */ /* 0x002ff00000001814 */
[C---:B--2---:R-:W-:Y:S08]  /*3f50*/  HMMA.16816.F32 R20, R8.reuse, R52, RZ ;  /* 0x000000340814723c */ /* 0x044ff000000018ff */
[----:B---3--:R-:W-:Y:S08]  /*3f60*/  HMMA.16816.F32 R32, R8, R46, RZ ;  /* 0x0000002e0820723c */ /* 0x008ff000000018ff */
[----:B------:R-:W-:Y:S08]  /*3f70*/  HMMA.16816.F32 R140, R4, R42, R24 ;  /* 0x0000002a048c723c */ /* 0x000ff00000001818 */
[----:B----4-:R-:W-:Y:S08]  /*3f80*/  HMMA.16816.F32 R24, R8, R50, RZ ;  /* 0x000000320818723c */ /* 0x010ff000000018ff */
[C---:B------:R-:W-:Y:S08]  /*3f90*/  HMMA.16816.F32 R128, R4.reuse, R38, R16 ;  /* 0x000000260480723c */ /* 0x040ff00000001810 */
[----:B------:R-:W-:Y:S08]  /*3fa0*/  HMMA.16816.F32 R144, R4, R40, R28 ;  /* 0x000000280490723c */ /* 0x000ff0000000181c */
[C---:B------:R-:W-:Y:S08]  /*3fb0*/  HMMA.16816.F32 R36, R8.reuse, R44, RZ ;  /* 0x0000002c0824723c */ /* 0x040ff000000018ff */
[C---:B------:R-:W-:Y:S08]  /*3fc0*/  HMMA.16816.F32 R16, R8.reuse, R54, RZ ;  /* 0x000000360810723c */ /* 0x040ff000000018ff */
[C---:B------:R-:W-:Y:S07]  /*3fd0*/  HMMA.16816.F32 R52, R8.reuse, R64, RZ ;  /* 0x000000400834723c */ /* 0x040fee00000018ff */
[----:B------:R-:W-:Y:S01]  /*3fe0*/  IMAD.MOV.U32 R65, RZ, RZ, R99 ;  /* 0x000000ffff417224 */ /* 0x000fe200078e0063 */
[----:B------:R-:W-:Y:S01]  /*3ff0*/  HMMA.16816.F32 R44, R8, R72, RZ ;  /* 0x00000048082c723c */ /* 0x000fe200000018ff */
[----:B------:R-:W-:-:S06]  /*4000*/  MOV R64, R103 ;  /* 0x0000006700407202 */ /* 0x000fcc0000000f00 */
[----:B------:R-:W-:Y:S01]  /*4010*/  MOV R73, R98 ;  /* 0x0000006200497202 */ /* 0x000fe20000000f00 */
[----:B------:R-:W-:Y:S01]  /*4020*/  HMMA.16816.F32 R40, R8, R74, RZ ;  /* 0x0000004a0828723c */ /* 0x000fe200000018ff */
[----:B------:R-:W-:-:S06]  /*4030*/  IMAD.MOV.U32 R72, RZ, RZ, R97 ;  /* 0x000000ffff487224 */ /* 0x000fcc00078e0061 */
[----:B------:R-:W-:Y:S01]  /*4040*/  IMAD.MOV.U32 R75, RZ, RZ, R96 ;  /* 0x000000ffff4b7224 */ /* 0x000fe200078e0060 */
[----:B------:R-:W-:Y:S01]  /*4050*/  HMMA.16816.F32 R28, R8, R48, RZ ;  /* 0x00000030081c723c */ /* 0x000fe200000018ff */
[----:B------:R-:W-:-:S07]  /*4060*/  MOV R74, R95 ;  /* 0x0000005f004a7202 */ /* 0x000fce0000000f00 */
[----:B------:R-:W-:Y:S01]  /*4070*/  HMMA.16816.F32 R96, R4, R68, R20 ;  /* 0x000000440460723c */ /* 0x000fe20000001814 */
[----:B------:R-:W1:Y:S07]  /*4080*/  LDSM.16.MT88.4 R20, [R225+0x6900] ;  /* 0x00690000e114783b */ /* 0x000e6e0000004200 */
[C---:B------:R-:W-:Y:S08]  /*4090*/  HMMA.16816.F32 R60, R8.reuse, R56, RZ ;  /* 0x00000038083c723c */ /* 0x040ff000000018ff */
[----:B------:R-:W-:Y:S07]  /*40a0*/  HMMA.16816.F32 R48, R8, R66, RZ ;  /* 0x000000420830723c */ /* 0x000fee00000018ff */
[----:B------:R-:W-:Y:S01]  /*40b0*/  IMAD.MOV.U32 R67, RZ, RZ, R102 ;  /* 0x000000ffff437224 */ /* 0x000fe200078e0066 */
[----:B------:R-:W-:Y:S01]  /*40c0*/  HMMA.16816.F32 R112, R4, R82, R32 ;  /* 0x000000520470723c */ /* 0x000fe20000001820 */
[----:B------:R-:W-:-:S06]  /*40d0*/  IMAD.MOV.U32 R66, RZ, RZ, R101 ;  /* 0x000000ffff427224 */ /* 0x000fcc00078e0065 */
[----:B------:R-:W-:Y:S01]  /*40e0*/  MOV R32, R100 ;  /* 0x0000006400207202 */ /* 0x000fe20000000f00 */
[----:B------:R-:W-:Y:S01]  /*40f0*/  HMMA.16816.F32 R56, R8, R58, RZ ;  /* 0x0000003a0838723c */ /* 0x000fe200000018ff */
[----:B------:R-:W-:Y:S01]  /*4100*/  MOV R35, R110 ;  /* 0x0000006e00237202 */ /* 0x000fe20000000f00 */
[----:B------:R-:W-:Y:S01]  /*4110*/  IMAD.MOV.U32 R34, RZ, RZ, R109 ;  /* 0x000000ffff227224 */ /* 0x000fe200078e006d */
[----:B------:R-:W2:Y:S01]  /*4120*/  LDSM.16.MT88.4 R8, [R227+0x6900] ;  /* 0x00690000e308783b */ /* 0x000ea20000004200 */
[----:B------:R-:W-:-:S04]  /*4130*/  IMAD.MOV.U32 R33, RZ, RZ, R108 ;  /* 0x000000ffff217224 */ /* 0x000fc800078e006c */
[C---:B------:R-:W-:Y:S07]  /*4140*/  HMMA.16816.F32 R100, R4.reuse, R78, R24 ;  /* 0x0000004e0464723c */ /* 0x040fee0000001818 */
[----:B------:R-:W-:Y:S01]  /*4150*/  IMAD.MOV.U32 R26, RZ, RZ, R2 ;  /* 0x000000ffff1a7224 */ /* 0x000fe200078e0002 */
[----:B------:R-:W-:Y:S01]  /*4160*/  HMMA.16816.F32 R120, R4, R80, R36 ;  /* 0x000000500478723c */ /* 0x000fe20000001824 */
[----:B------:R-:W-:Y:S02]  /*4170*/  FFMA.FTZ R2, R119, c[0x0][0x2d0], -R12 ;  /* 0x0000b40077027a23 */ /* 0x000fe4000001080c */
[----:B------:R-:W-:-:S02]  /*4180*/  IMAD.MOV.U32 R79, RZ, RZ, R26 ;  /* 0x000000ffff4f7224 */ /* 0x000fc400078e001a */
[----:B------:R3:W-:Y:S01]  /*4190*/  MUFU.EX2 R37, R2 ;  /* 0x0000000200257308 */ /* 0x0007e20000000800 */
[----:B------:R-:W-:Y:S02]  /*41a0*/  IMAD.MOV.U32 R26, RZ, RZ, R135 ;  /* 0x000000ffff1a7224 */ /* 0x000fe400078e0087 */
[C---:B------:R-:W-:Y:S01]  /*41b0*/  HMMA.16816.F32 R108, R4.reuse, R76, R28 ;  /* 0x0000004c046c723c */ /* 0x040fe2000000181c */
[----:B------:R-:W-:Y:S02]  /*41c0*/  IMAD.MOV.U32 R36, RZ, RZ, R106 ;  /* 0x000000ffff247224 */ /* 0x000fe400078e006a */
[----:B------:R-:W-:Y:S02]  /*41d0*/  IMAD.MOV.U32 R38, RZ, RZ, R105 ;  /* 0x000000ffff267224 */ /* 0x000fe400078e0069 */
[----:B------:R-:W-:Y:S02]  /*41e0*/  IMAD.MOV.U32 R27, RZ, RZ, R104 ;  /* 0x000000ffff1b7224 */ /* 0x000fe400078e0068 */
[----:B------:R-:W-:Y:S01]  /*41f0*/  IMAD.MOV.U32 R31, RZ, RZ, R94 ;  /* 0x000000ffff1f7224 */ /* 0x000fe200078e005e */
[----:B------:R-:W-:Y:S01]  /*4200*/  MOV R29, R92 ;  /* 0x0000005c001d7202 */ /* 0x000fe20000000f00 */
[----:B------:R-:W-:Y:S01]  /*4210*/  IMAD.MOV.U32 R30, RZ, RZ, R93 ;  /* 0x000000ffff1e7224 */ /* 0x000fe200078e005d */
[----:B------:R-:W-:Y:S01]  /*4220*/  MOV R28, R107 ;  /* 0x0000006b001c7202 */ /* 0x000fe20000000f00 */
[----:B------:R-:W-:Y:S01]  /*4230*/  HMMA.16816.F32 R92, R4, R70, R16 ;  /* 0x00000046045c723c */ /* 0x000fe20000001810 */
[----:B------:R-:W4:Y:S01]  /*4240*/  LDSM.16.MT88.4 R16, [R228+0x6900] ;  /* 0x00690000e410783b */ /* 0x000f220000004200 */
[----:B---3--:R-:W-:Y:S01]  /*4250*/  FFMA.FTZ R2, R118, c[0x0][0x2d0], -R12 ;  /* 0x0000b40076027a23 */ /* 0x008fe2000001080c */
[----:B------:R-:W-:Y:S01]  /*4260*/  MOV R77, R85 ;  /* 0x00000055004d7202 */ /* 0x000fe20000000f00 */
[----:B------:R-:W-:-:S02]  /*4270*/  IMAD.MOV.U32 R25, RZ, RZ, R84 ;  /* 0x000000ffff197224 */ /* 0x000fc400078e0054 */
[----:B------:R3:W2:Y:S01]  /*4280*/  MUFU.EX2 R24, R2 ;  /* 0x0000000200187308 */ /* 0x0006a20000000800 */
[----:B------:R-:W-:Y:S01]  /*4290*/  IMAD.MOV.U32 R39, RZ, RZ, R87 ;  /* 0x000000ffff277224 */ /* 0x000fe200078e0057 */
[----:B-1----:R-:W-:Y:S01]  /*42a0*/  HMMA.16816.F32 R104, R4, R20, R60 ;  /* 0x000000140468723c */ /* 0x002fe2000000183c */
[----:B------:R-:W-:Y:S01]  /*42b0*/  IMAD.MOV.U32 R78, RZ, RZ, R25 ;  /* 0x000000ffff4e7224 */ /* 0x000fe200078e0019 */
[----:B------:R-:W-:Y:S01]  /*42c0*/  MOV R25, R28 ;  /* 0x0000001c00197202 */ /* 0x000fe20000000f00 */
[----:B------:R-:W-:Y:S02]  /*42d0*/  IMAD.MOV.U32 R28, RZ, RZ, R153 ;  /* 0x000000ffff1c7224 */ /* 0x000fe400078e0099 */
[----:B------:R-:W-:-:S03]  /*42e0*/  IMAD.MOV.U32 R76, RZ, RZ, R86 ;  /* 0x000000ffff4c7224 */ /* 0x000fc600078e0056 */
[----:B------:R-:W-:Y:S01]  /*42f0*/  HMMA.16816.F32 R88, R4, R22, R56 ;  /* 0x000000160458723c */ /* 0x000fe20000001838 */
[----:B------:R-:W1:Y:S01]  /*4300*/  LDSM.16.MT88.4 R20, [R224+0x1100] ;  /* 0x00110000e014783b */ /* 0x000e620000004200 */
[----:B---3--:R-:W-:-:S06]  /*4310*/  FFMA.FTZ R2, R117, c[0x0][0x2d0], -R12 ;  /* 0x0000b40075027a23 */ /* 0x008fcc000001080c */
[C---:B--2---:R-:W-:Y:S01]  /*4320*/  HMMA.16816.F32 R60, R4.reuse, R8, R44 ;  /* 0x00000008043c723c */ /* 0x044fe2000000182c */
[----:B------:R-:W-:Y:S01]  /*4330*/  IMAD.MOV.U32 R117, RZ, RZ, R65 ;  /* 0x000000ffff757224 */ /* 0x000fe200078e0041 */
[----:B------:R2:W-:Y:S06]  /*4340*/  MUFU.EX2 R152, R2 ;  /* 0x0000000200987308 */ /* 0x0005ec0000000800 */
[C---:B------:R-:W-:Y:S01]  /*4350*/  HMMA.16816.F32 R40, R4.reuse, R10, R40 ;  /* 0x0000000a0428723c */ /* 0x040fe20000001828 */
[----:B------:R-:W-:Y:S07]  /*4360*/  LDSM.16.MT88.4 R8, [R228+0x1100] ;  /* 0x00110000e408783b */ /* 0x000fee0000004200 */
[----:B----4-:R-:W-:Y:S01]  /*4370*/  HMMA.16816.F32 R84, R4, R16, R52 ;  /* 0x000000100454723c */ /* 0x010fe20000001834 */
[----:B--2---:R-:W-:Y:S01]  /*4380*/  FFMA.FTZ R2, R116, c[0x0][0x2d0], -R12 ;  /* 0x0000b40074027a23 */ /* 0x004fe2000001080c */
[----:B------:R-:W-:-:S03]  /*4390*/  MOV R116, R24 ;  /* 0x0000001800747202 */ /* 0x000fc60000000f00 */
[----:B------:R2:W3:Y:S03]  /*43a0*/  MUFU.EX2 R135, R2 ;  /* 0x0000000200877308 */ /* 0x0004e60000000800 */
[----:B------:R-:W-:Y:S01]  /*43b0*/  HMMA.16816.F32 R80, R4, R18, R48 ;  /* 0x000000120450723c */ /* 0x000fe20000001830 */
[----:B------:R-:W4:Y:S06]  /*43c0*/  LDSM.16.MT88.4 R16, [R225+0x1100] ;  /* 0x00110000e110783b */ /* 0x000f2c0000004200 */
[----:B------:R-:W-:Y:S01]  /*43d0*/  F2FP.PACK_AB R4, R116, R37 ;  /* 0x000000257404723e */ /* 0x000fe200000000ff */
        /* <DEDUP_REMOVED lines=11> */
[----:B------:R-:W-:-:S05]  /*4490*/  FFMA.FTZ R2, R250, c[0x0][0x2d0], -R12 ;  /* 0x0000b400fa027a23 */ /* 0x000fca000001080c */
[----:B------:R2:W-:Y:S01]  /*44a0*/  MUFU.EX2 R250, R2 ;  /* 0x0000000200fa7308 */ /* 0x0005e20000000800 */
[C---:B-1----:R-:W-:Y:S08]  /*44b0*/  HMMA.16816.F32 R76, R4.reuse, R20, R76 ;  /* 0x00000014044c723c */ /* 0x042ff0000000184c */
[----:B------:R-:W-:Y:S01]  /*44c0*/  HMMA.16816.F32 R68, R4, R22, R180 ;  /* 0x000000160444723c */ /* 0x000fe200000018b4 */
[----:B------:R-:W1:Y:S01]  /*44d0*/  LDSM.16.MT88.4 R20, [R227+0x1100] ;  /* 0x00110000e314783b */ /* 0x000e620000004200 */
[----:B--2---:R-:W-:-:S05]  /*44e0*/  FFMA.FTZ R2, R249, c[0x0][0x2d0], -R12 ;  /* 0x0000b400f9027a23 */ /* 0x004fca000001080c */
[----:B------:R-:W-:Y:S01]  /*44f0*/  MOV R181, R64 ;  /* 0x0000004000b57202 */ /* 0x000fe20000000f00 */
[C---:B----4-:R-:W-:Y:S01]  /*4500*/  HMMA.16816.F32 R48, R4.reuse, R18, R172 ;  /* 0x000000120430723c */ /* 0x050fe200000018ac */
[----:B------:R-:W-:Y:S01]  /*4510*/  MOV R180, R32 ;  /* 0x0000002000b47202 */ /* 0x000fe20000000f00 */
[----:B------:R2:W-:Y:S05]  /*4520*/  MUFU.EX2 R182, R2 ;  /* 0x0000000200b67308 */ /* 0x0005ea0000000800 */
[----:B------:R-:W-:Y:S01]  /*4530*/  MOV R175, R36 ;  /* 0x0000002400af7202 */ /* 0x000fe20000000f00 */
[----:B------:R-:W-:Y:S01]  /*4540*/  IMAD.MOV.U32 R174, RZ, RZ, R37 ;  /* 0x000000ffffae7224 */ /* 0x000fe200078e0025 */
[----:B------:R-:W-:Y:S01]  /*4550*/  MOV R172, R39 ;  /* 0x0000002700ac7202 */ /* 0x000fe20000000f00 */
[----:B------:R-:W-:Y:S01]  /*4560*/  IMAD.MOV.U32 R173, RZ, RZ, R38 ;  /* 0x000000ffffad7224 */ /* 0x000fe200078e0026 */
[C---:B------:R-:W-:Y:S01]  /*4570*/  HMMA.16816.F32 R56, R4.reuse, R16, R176 ;  /* 0x000000100438723c */ /* 0x040fe200000018b0 */
[----:B------:R-:W3:Y:S06]  /*4580*/  LDSM.16.MT88.4 R16, [R224+0x4100] ;  /* 0x00410000e010783b */ /* 0x000eec0000004200 */
[----:B------:R-:W-:Y:S01]  /*4590*/  IMAD.MOV.U32 R176, RZ, RZ, R28 ;  /* 0x000000ffffb07224 */ /* 0x000fe200078e001c */
[----:B------:R-:W-:Y:S01]  /*45a0*/  HMMA.16816.F32 R36, R4, R8, R164 ;  /* 0x000000080424723c */ /* 0x000fe200000018a4 */
[----:B------:R-:W-:Y:S01]  /*45b0*/  MOV R178, R25 ;  /* 0x0000001900b27202 */ /* 0x000fe20000000f00 */
[----:B------:R-:W-:-:S02]  /*45c0*/  IMAD.MOV.U32 R177, RZ, RZ, R26 ;  /* 0x000000ffffb17224 */ /* 0x000fc400078e001a */
[----:B------:R-:W-:Y:S02]  /*45d0*/  IMAD.MOV.U32 R179, RZ, RZ, R34 ;  /* 0x000000ffffb37224 */ /* 0x000fe400078e0022 */
[----:B--2---:R-:W-:Y:S01]  /*45e0*/  FFMA.FTZ R2, R134, c[0x0][0x2d0], -R12 ;  /* 0x0000b40086027a23 */ /* 0x004fe2000001080c */
[----:B------:R-:W-:Y:S01]  /*45f0*/  MOV R164, R31 ;  /* 0x0000001f00a47202 */ /* 0x000fe20000000f00 */
[----:B------:R-:W-:Y:S02]  /*4600*/  IMAD.MOV.U32 R166, RZ, RZ, R29 ;  /* 0x000000ffffa67224 */ /* 0x000fe400078e001d */
[----:B------:R-:W-:Y:S01]  /*4610*/  IMAD.MOV.U32 R165, RZ, RZ, R30 ;  /* 0x000000ffffa57224 */ /* 0x000fe200078e001e */
[----:B------:R2:W-:Y:S01]  /*4620*/  MUFU.EX2 R183, R2 ;  /* 0x0000000200b77308 */ /* 0x0005e20000000800 */
[----:B------:R-:W-:Y:S01]  /*4630*/  HMMA.16816.F32 R28, R4, R10, R160 ;  /* 0x0000000a041c723c */ /* 0x000fe200000018a0 */
[----:B------:R-:W4:Y:S06]  /*4640*/  LDSM.16.MT88.4 R8, [R225+0x4100] ;  /* 0x00410000e108783b */ /* 0x000f2c0000004200 */
[----:B------:R-:W-:Y:S01]  /*4650*/  IMAD.MOV.U32 R163, RZ, RZ, R74 ;  /* 0x000000ffffa37224 */ /* 0x000fe200078e004a */
[----:B------:R-:W-:Y:S01]  /*4660*/  MOV R161, R72 ;  /* 0x0000004800a17202 */ /* 0x000fe20000000f00 */
[----:B------:R-:W-:-:S02]  /*4670*/  IMAD.MOV.U32 R162, RZ, RZ, R75 ;  /* 0x000000ffffa27224 */ /* 0x000fc400078e004b */
[----:B------:R-:W-:Y:S02]  /*4680*/  IMAD.MOV.U32 R160, RZ, RZ, R73 ;  /* 0x000000ffffa07224 */ /* 0x000fe400078e0049 */
[----:B-1----:R-:W-:Y:S01]  /*4690*/  HMMA.16816.F32 R72, R4, R20, R168 ;  /* 0x000000140448723c */ /* 0x002fe200000018a8 */
[----:B--2---:R-:W-:-:S04]  /*46a0*/  FFMA.FTZ R2, R133, c[0x0][0x2d0], -R12 ;  /* 0x0000b40085027a23 */ /* 0x004fc8000001080c */
[----:B------:R1:W2:Y:S02]  /*46b0*/  MUFU.EX2 R167, R2 ;  /* 0x0000000200a77308 */ /* 0x0002a40000000800 */
[----:B------:R-:W-:Y:S01]  /*46c0*/  IMAD.MOV.U32 R170, RZ, RZ, R66 ;  /* 0x000000ffffaa7224 */ /* 0x000fe200078e0042 */
[----:B---3--:R-:W-:Y:S01]  /*46d0*/  HMMA.16816.F32 R52, R4, R16, R144 ;  /* 0x000000100434723c */ /* 0x008fe20000001890 */
[----:B------:R-:W-:Y:S02]  /*46e0*/  IMAD.MOV.U32 R169, RZ, RZ, R67 ;  /* 0x000000ffffa97224 */ /* 0x000fe400078e0043 */
[----:B------:R-:W-:Y:S02]  /*46f0*/  IMAD.MOV.U32 R171, RZ, RZ, R27 ;  /* 0x000000ffffab7224 */ /* 0x000fe400078e001b */
[----:B------:R-:W-:-:S03]  /*4700*/  IMAD.MOV.U32 R168, RZ, RZ, R24 ;  /* 0x000000ffffa87224 */ /* 0x000fc600078e0018 */
[C---:B------:R-:W-:Y:S01]  /*4710*/  HMMA.16816.F32 R64, R4.reuse, R22, R148 ;  /* 0x000000160440723c */ /* 0x040fe20000001894 */
[----:B------:R-:W3:Y:S06]  /*4720*/  LDSM.16.MT88.4 R20, [R228+0x4100] ;  /* 0x00410000e414783b */ /* 0x000eec0000004200 */
[----:B------:R-:W-:Y:S01]  /*4730*/  MOV R151, R33 ;  /* 0x0000002100977202 */ /* 0x000fe20000000f00 */
[C---:B------:R-:W-:Y:S01]  /*4740*/  HMMA.16816.F32 R44, R4.reuse, R18, R140 ;  /* 0x00000012042c723c */ /* 0x040fe2000000188c */
[----:B------:R-:W-:Y:S01]  /*4750*/  IMAD.MOV.U32 R150, RZ, RZ, R35 ;  /* 0x000000ffff967224 */ /* 0x000fe200078e0023 */
[----:B------:R-:W2:Y:S03]  /*4760*/  LDSM.16.MT88.4 R16, [R227+0x4100] ;  /* 0x00410000e310783b */ /* 0x000ea60000004200 */
[----:B-1----:R-:W-:Y:S01]  /*4770*/  FFMA.FTZ R2, R150, c[0x0][0x2d0], -R0 ;  /* 0x0000b40096027a23 */ /* 0x002fe20000010800 */
[----:B------:R-:W-:Y:S01]  /*4780*/  MOV R150, R151 ;  /* 0x0000009700967202 */ /* 0x000fe20000000f00 */
[----:B------:R-:W-:Y:S01]  /*4790*/  IMAD.MOV.U32 R151, RZ, RZ, R168 ;  /* 0x000000ffff977224 */ /* 0x000fe200078e00a8 */
[----:B----4-:R-:W-:Y:S01]  /*47a0*/  HMMA.16816.F32 R32, R4, R8, R136 ;  /* 0x000000080420723c */ /* 0x010fe20000001888 */
[----:B------:R-:W-:Y:S01]  /*47b0*/  IMAD.MOV.U32 R168, RZ, RZ, R169 ;  /* 0x000000ffffa87224 */ /* 0x000fe200078e00a9 */
[----:B------:R-:W-:Y:S01]  /*47c0*/  MOV R169, R170 ;  /* 0x000000aa00a97202 */ /* 0x000fe20000000f00 */
[----:B------:R-:W-:-:S02]  /*47d0*/  IMAD.MOV.U32 R170, RZ, RZ, R171 ;  /* 0x000000ffffaa7224 */ /* 0x000fc400078e00ab */
[----:B------:R-:W-:Y:S01]  /*47e0*/  IMAD.MOV.U32 R171, RZ, RZ, R160 ;  /* 0x000000ffffab7224 */ /* 0x000fe200078e00a0 */
[----:B------:R-:W-:Y:S01]  /*47f0*/  MOV R160, R161 ;  /* 0x000000a100a07202 */ /* 0x000fe20000000f00 */
[----:B------:R-:W-:Y:S01]  /*4800*/  IMAD.MOV.U32 R161, RZ, RZ, R162 ;  /* 0x000000ffffa17224 */ /* 0x000fe200078e00a2 */
        /* <DEDUP_REMOVED lines=8> */
[----:B------:R4:W-:Y:S01]  /*4890*/  MUFU.EX2 R166, R2 ;  /* 0x0000000200a67308 */ /* 0x0009e20000000800 */
[----:B------:R-:W-:-:S02]  /*48a0*/  IMAD.MOV.U32 R141, RZ, RZ, R161 ;  /* 0x000000ffff8d7224 */ /* 0x000fc400078e00a1 */
[----:B------:R-:W-:Y:S01]  /*48b0*/  IMAD.MOV.U32 R142, RZ, RZ, R162 ;  /* 0x000000ffff8e7224 */ /* 0x000fe200078e00a2 */
[----:B------:R-:W-:Y:S01]  /*48c0*/  MOV R162, R172 ;  /* 0x000000ac00a27202 */ /* 0x000fe20000000f00 */
[----:B------:R-:W-:Y:S02]  /*48d0*/  IMAD.MOV.U32 R160, RZ, RZ, R164 ;  /* 0x000000ffffa07224 */ /* 0x000fe400078e00a4 */
[----:B------:R-:W-:Y:S01]  /*48e0*/  IMAD.MOV.U32 R161, RZ, RZ, R165 ;  /* 0x000000ffffa17224 */ /* 0x000fe200078e00a5 */
[----:B------:R-:W-:Y:S01]  /*48f0*/  MOV R165, R175 ;  /* 0x000000af00a57202 */ /* 0x000fe20000000f00 */
[----:B---3--:R-:W-:Y:S01]  /*4900*/  HMMA.16816.F32 R144, R4, R20, R120 ;  /* 0x000000140490723c */ /* 0x008fe20000001878 */
[----:B------:R-:W-:Y:S02]  /*4910*/  IMAD.MOV.U32 R163, RZ, RZ, R173 ;  /* 0x000000ffffa37224 */ /* 0x000fe400078e00ad */
[----:B------:R-:W-:Y:S01]  /*4920*/  IMAD.MOV.U32 R164, RZ, RZ, R174 ;  /* 0x000000ffffa47224 */ /* 0x000fe200078e00ae */
[----:B------:R-:W-:Y:S01]  /*4930*/  MOV R174, R178 ;  /* 0x000000b200ae7202 */ /* 0x000fe20000000f00 */
[----:B------:R-:W-:-:S02]  /*4940*/  IMAD.MOV.U32 R172, RZ, RZ, R176 ;  /* 0x000000ffffac7224 */ /* 0x000fc400078e00b0 */
[----:B----4-:R-:W-:Y:S01]  /*4950*/  FFMA.FTZ R2, R252, c[0x0][0x2d0], -R0 ;  /* 0x0000b400fc027a23 */ /* 0x010fe20000010800 */
[C---:B------:R-:W-:Y:S01]  /*4960*/  HMMA.16816.F32 R124, R4.reuse, R22, R112 ;  /* 0x00000016047c723c */ /* 0x040fe20000001870 */
[----:B------:R-:W3:Y:S01]  /*4970*/  LDSM.16.MT88.4 R20, [R225+0x7100] ;  /* 0x00710000e114783b */ /* 0x000ee20000004200 */
[----:B--2---:R-:W-:Y:S01]  /*4980*/  MOV R252, R167 ;  /* 0x000000a700fc7202 */ /* 0x004fe20000000f00 */
[----:B------:R2:W4:Y:S01]  /*4990*/  MUFU.EX2 R249, R2 ;  /* 0x0000000200f97308 */ /* 0x0005220000000800 */
[----:B------:R-:W-:Y:S02]  /*49a0*/  IMAD.MOV.U32 R173, RZ, RZ, R177 ;  /* 0x000000ffffad7224 */ /* 0x000fe400078e00b1 */
[----:B------:R-:W-:Y:S02]  /*49b0*/  IMAD.MOV.U32 R175, RZ, RZ, R179 ;  /* 0x000000ffffaf7224 */ /* 0x000fe400078e00b3 */
[----:B------:R-:W-:Y:S01]  /*49c0*/  HMMA.16816.F32 R112, R4, R16, R108 ;  /* 0x000000100470723c */ /* 0x000fe2000000186c */
[----:B------:R-:W-:Y:S01]  /*49d0*/  IMAD.MOV.U32 R134, RZ, RZ, R151 ;  /* 0x000000ffff867224 */ /* 0x000fe200078e0097 */
[----:B------:R-:W-:Y:S01]  /*49e0*/  MOV R151, R169 ;  /* 0x000000a900977202 */ /* 0x000fe20000000f00 */
[----:B------:R-:W-:-:S02]  /*49f0*/  IMAD.MOV.U32 R130, RZ, RZ, R170 ;  /* 0x000000ffff827224 */ /* 0x000fc400078e00aa */
[----:B------:R-:W-:Y:S02]  /*4a00*/  IMAD.MOV.U32 R131, RZ, RZ, R171 ;  /* 0x000000ffff837224 */ /* 0x000fe400078e00ab */
[----:B------:R-:W-:Y:S01]  /*4a10*/  IMAD.MOV.U32 R133, RZ, RZ, R175 ;  /* 0x000000ffff857224 */ /* 0x000fe200078e00af */
[----:B------:R-:W-:Y:S01]  /*4a20*/  HMMA.16816.F32 R108, R4, R18, R100 ;  /* 0x00000012046c723c */ /* 0x000fe20000001864 */
[----:B------:R-:W4:Y:S01]  /*4a30*/  LDSM.16.MT88.4 R16, [R228+0x7100] ;  /* 0x00710000e410783b */ /* 0x000f220000004200 */
[----:B--2---:R-:W-:-:S04]  /*4a40*/  FFMA.FTZ R2, R251, c[0x0][0x2d0], -R0 ;  /* 0x0000b400fb027a23 */ /* 0x004fc80000010800 */
[----:B------:R2:W-:Y:S02]  /*4a50*/  MUFU.EX2 R167, R2 ;  /* 0x0000000200a77308 */ /* 0x0005e40000000800 */
[C---:B-1----:R-:W-:Y:S08]  /*4a60*/  HMMA.16816.F32 R96, R4.reuse, R8, R96 ;  /* 0x000000080460723c */ /* 0x042ff00000001860 */
[----:B------:R-:W-:Y:S01]  /*4a70*/  HMMA.16816.F32 R92, R4, R10, R92 ;  /* 0x0000000a045c723c */ /* 0x000fe2000000185c */
[----:B------:R-:W1:Y:S01]  /*4a80*/  LDSM.16.MT88.4 R8, [R227+0x7100] ;  /* 0x00710000e308783b */ /* 0x000e620000004200 */
[----:B--2---:R-:W-:-:S06]  /*4a90*/  FFMA.FTZ R2, R150, c[0x0][0x2d0], -R0 ;  /* 0x0000b40096027a23 */ /* 0x004fcc0000010800 */
[C---:B---3--:R-:W-:Y:S01]  /*4aa0*/  HMMA.16816.F32 R136, R4.reuse, R20, R104 ;  /* 0x000000140488723c */ /* 0x048fe20000001868 */
[----:B------:R-:W-:Y:S01]  /*4ab0*/  IMAD.MOV.U32 R150, RZ, RZ, R168 ;  /* 0x000000ffff967224 */ /* 0x000fe200078e00a8 */
[----:B------:R-:W2:Y:S06]  /*4ac0*/  MUFU.EX2 R251, R2 ;  /* 0x0000000200fb7308 */ /* 0x000eac0000000800 */
[C---:B------:R-:W-:Y:S01]  /*4ad0*/  HMMA.16816.F32 R120, R4.reuse, R22, R88 ;  /* 0x000000160478723c */ /* 0x040fe20000001858 */
[----:B------:R-:W3:Y:S07]  /*4ae0*/  LDSM.16.MT88.4 R20, [R224+0x1900] ;  /* 0x00190000e014783b */ /* 0x000eee0000004200 */
[C---:B----4-:R-:W-:Y:S08]  /*4af0*/  HMMA.16816.F32 R104, R4.reuse, R16, R84 ;  /* 0x000000100468723c */ /* 0x050ff00000001854 */
[C---:B------:R-:W-:Y:S01]  /*4b00*/  HMMA.16816.F32 R100, R4.reuse, R18, R80 ;  /* 0x000000120464723c */ /* 0x040fe20000001850 */
[----:B------:R-:W4:Y:S07]  /*4b10*/  LDSM.16.MT88.4 R16, [R225+0x1900] ;  /* 0x00190000e110783b */ /* 0x000f2e0000004200 */
[C---:B-1----:R-:W-:Y:S08]  /*4b20*/  HMMA.16816.F32 R88, R4.reuse, R8, R60 ;  /* 0x000000080458723c */ /* 0x042ff0000000183c */
[----:B------:R-:W-:Y:S01]  /*4b30*/  HMMA.16816.F32 R84, R4, R10, R40 ;  /* 0x0000000a0454723c */ /* 0x000fe20000001828 */
[----:B------:R-:W1:Y:S06]  /*4b40*/  LDSM.16.MT88.4 R8, [R228+0x1900] ;  /* 0x00190000e408783b */ /* 0x000e6c0000004200 */
[----:B------:R-:W-:Y:S01]  /*4b50*/  F2FP.PACK_AB R4, R182, R250 ;  /* 0x000000fab604723e */ /* 0x000fe200000000ff */
[----:B------:R-:W-:Y:S01]  /*4b60*/  IMAD.MOV.U32 R42, RZ, RZ, R160 ;  /* 0x000000ffff2a7224 */ /* 0x000fe200078e00a0 */
[----:B------:R-:W-:Y:S01]  /*4b70*/  F2FP.PACK_AB R6, R252, R183 ;  /* 0x000000b7fc06723e */ /* 0x000fe200000000ff */
[----:B------:R-:W-:Y:S01]  /*4b80*/  IMAD.MOV.U32 R41, RZ, RZ, R161 ;  /* 0x000000ffff297224 */ /* 0x000fe200078e00a1 */
[----:B------:R-:W-:Y:S01]  /*4b90*/  F2FP.PACK_AB R5, R249, R166 ;  /* 0x000000a6f905723e */ /* 0x000fe200000000ff */
[----:B------:R-:W-:Y:S01]  /*4ba0*/  IMAD.MOV.U32 R160, RZ, RZ, R180 ;  /* 0x000000ffffa07224 */ /* 0x000fe200078e00b4 */
[----:B--2---:R-:W-:-:S02]  /*4bb0*/  F2FP.PACK_AB R7, R251, R167 ;  /* 0x000000a7fb07723e */ /* 0x004fc400000000ff */
[----:B------:R-:W-:Y:S02]  /*4bc0*/  MOV R43, R143 ;  /* 0x0000008f002b7202 */ /* 0x000fe40000000f00 */
[----:B------:R-:W-:-:S03]  /*4bd0*/  MOV R161, R181 ;  /* 0x000000b500a17202 */ /* 0x000fc60000000f00 */
[C---:B---3--:R-:W-:Y:S08]  /*4be0*/  HMMA.16816.F32 R60, R4.reuse, R20, R76 ;  /* 0x00000014043c723c */ /* 0x048ff0000000184c */
[C---:B------:R-:W-:Y:S07]  /*4bf0*/  HMMA.16816.F32 R176, R4.reuse, R22, R68 ;  /* 0x0000001604b0723c */ /* 0x040fee0000001844 */
[----:B------:R-:W-:Y:S01]  /*4c00*/  MOV R70, R140 ;  /* 0x0000008c00467202 */ /* 0x000fe20000000f00 */
[----:B------:R-:W-:Y:S01]  /*4c10*/  IMAD.MOV.U32 R69, RZ, RZ, R141 ;  /* 0x000000ffff457224 */ /* 0x000fe200078e008d */
[----:B----4-:R-:W-:Y:S01]  /*4c20*/  HMMA.16816.F32 R168, R4, R16, R56 ;  /* 0x0000001004a8723c */ /* 0x010fe20000001838 */
[----:B------:R-:W-:-:S02]  /*4c30*/  IMAD.MOV.U32 R68, RZ, RZ, R142 ;  /* 0x000000ffff447224 */ /* 0x000fc400078e008e */
[----:B------:R-:W-:-:S04]  /*4c40*/  IMAD.MOV.U32 R71, RZ, RZ, R131 ;  /* 0x000000ffff477224 */ /* 0x000fc800078e0083 */
[----:B------:R-:W-:Y:S01]  /*4c50*/  IMAD.MOV.U32 R21, RZ, RZ, R61 ;  /* 0x000000ffff157224 */ /* 0x000fe200078e003d */
[C---:B-1----:R-:W-:Y:S01]  /*4c60*/  HMMA.16816.F32 R140, R4.reuse, R8, R36 ;  /* 0x00000008048c723c */ /* 0x042fe20000001824 */
[----:B------:R-:W-:Y:S01]  /*4c70*/  IMAD.MOV.U32 R20, RZ, RZ, R60 ;  /* 0x000000ffff147224 */ /* 0x000fe200078e003c */
[----:B------:R-:W-:Y:S01]  /*4c80*/  MOV R57, R150 ;  /* 0x0000009600397202 */ /* 0x000fe20000000f00 */
[----:B------:R-:W-:Y:S01]  /*4c90*/  IMAD.MOV.U32 R56, RZ, RZ, R151 ;  /* 0x000000ffff387224 */ /* 0x000fe200078e0097 */
[----:B------:R-:W-:Y:S01]  /*4ca0*/  MOV R2, R63 ;  /* 0x0000003f00027202 */ /* 0x000fe20000000f00 */
[----:B------:R-:W-:Y:S02]  /*4cb0*/  IMAD.MOV.U32 R40, RZ, RZ, R62 ;  /* 0x000000ffff287224 */ /* 0x000fe400078e003e */
[----:B------:R-:W-:Y:S01]  /*4cc0*/  MOV R36, R21 ;  /* 0x0000001500247202 */ /* 0x000fe20000000f00 */
[----:B------:R-:W-:Y:S01]  /*4cd0*/  IMAD.MOV.U32 R37, RZ, RZ, R20 ;  /* 0x000000ffff257224 */ /* 0x000fe200078e0014 */
[C---:B------:R-:W-:Y:S01]  /*4ce0*/  HMMA.16816.F32 R148, R4.reuse, R18, R48 ;  /* 0x000000120494723c */ /* 0x040fe20000001830 */
[----:B------:R-:W1:Y:S01]  /*4cf0*/  LDSM.16.MT88.4 R20, [R227+0x1900] ;  /* 0x00190000e314783b */ /* 0x000e620000004200 */
[----:B------:R-:W-:Y:S01]  /*4d00*/  IMAD.MOV.U32 R38, RZ, RZ, R118 ;  /* 0x000000ffff267224 */ /* 0x000fe200078e0076 */
[----:B------:R-:W-:Y:S01]  /*4d10*/  MOV R39, R119 ;  /* 0x0000007700277202 */ /* 0x000fe20000000f00 */
[----:B------:R-:W-:Y:S01]  /*4d20*/  IMAD.MOV.U32 R58, RZ, RZ, R40 ;  /* 0x000000ffff3a7224 */ /* 0x000fe200078e0028 */
[----:B------:R-:W2:Y:S01]  /*4d30*/  LDSM.16.MT88.4 R16, [R224+0x4900] ;  /* 0x00490000e010783b */ /* 0x000ea20000004200 */
[----:B------:R-:W-:Y:S01]  /*4d40*/  MOV R59, R2 ;  /* 0x00000002003b7202 */ /* 0x000fe20000000f00 */
[----:B------:R-:W-:Y:S01]  /*4d50*/  IMAD.MOV.U32 R48, RZ, RZ, R164 ;  /* 0x000000ffff307224 */ /* 0x000fe200078e00a4 */
[----:B------:R-:W-:Y:S01]  /*4d60*/  MOV R40, R162 ;  /* 0x000000a200287202 */ /* 0x000fe20000000f00 */
[----:B------:R-:W-:Y:S01]  /*4d70*/  IMAD.MOV.U32 R164, RZ, RZ, R116 ;  /* 0x000000ffffa47224 */ /* 0x000fe200078e0074 */
[----:B------:R-:W-:Y:S01]  /*4d80*/  MOV R2, R165 ;  /* 0x000000a500027202 */ /* 0x000fe20000000f00 */
[----:B------:R-:W-:Y:S01]  /*4d90*/  IMAD.MOV.U32 R49, RZ, RZ, R117 ;  /* 0x000000ffff317224 */ /* 0x000fe200078e0075 */
[----:B------:R-:W-:Y:S01]  /*4da0*/  MOV R165, R174 ;  /* 0x000000ae00a57202 */ /* 0x000fe20000000f00 */
[----:B------:R-:W-:Y:S01]  /*4db0*/  HMMA.16816.F32 R116, R4, R10, R28 ;  /* 0x0000000a0474723c */ /* 0x000fe2000000181c */
[----:B------:R-:W3:Y:S01]  /*4dc0*/  LDSM.16.MT88.4 R8, [R225+0x4900] ;  /* 0x00490000e108783b */ /* 0x000ee20000004200 */
[----:B------:R-:W-:-:S02]  /*4dd0*/  IMAD.MOV.U32 R50, RZ, RZ, R163 ;  /* 0x000000ffff327224 */ /* 0x000fc400078e00a3 */
[----:B------:R-:W-:Y:S02]  /*4de0*/  IMAD.MOV.U32 R162, RZ, RZ, R172 ;  /* 0x000000ffffa27224 */ /* 0x000fe400078e00ac */
[----:B------:R-:W-:Y:S02]  /*4df0*/  IMAD.MOV.U32 R163, RZ, RZ, R173 ;  /* 0x000000ffffa37224 */ /* 0x000fe400078e00ad */
[----:B------:R-:W-:Y:S02]  /*4e00*/  IMAD.MOV.U32 R30, RZ, RZ, R182 ;  /* 0x000000ffff1e7224 */ /* 0x000fe400078e00b6 */
[----:B------:R-:W-:Y:S02]  /*4e10*/  IMAD.MOV.U32 R31, RZ, RZ, R183 ;  /* 0x000000ffff1f7224 */ /* 0x000fe400078e00b7 */
[----:B------:R-:W-:Y:S02]  /*4e20*/  IMAD.MOV.U32 R51, RZ, RZ, R130 ;  /* 0x000000ffff337224 */ /* 0x000fe400078e0082 */
[----:B------:R-:W-:-:S02]  /*4e30*/  IMAD.MOV.U32 R29, RZ, RZ, R50 ;  /* 0x000000ffff1d7224 */ /* 0x000fc400078e0032 */
[----:B------:R-:W-:Y:S02]  /*4e40*/  IMAD.MOV.U32 R28, RZ, RZ, R49 ;  /* 0x000000ffff1c7224 */ /* 0x000fe400078e0031 */
[----:B------:R-:W-:Y:S01]  /*4e50*/  FFMA.FTZ R2, R2, c[0x0][0x2d0], -R12 ;  /* 0x0000b40002027a23 */ /* 0x000fe2000001080c */
[C---:B-1----:R-:W-:Y:S07]  /*4e60*/  HMMA.16816.F32 R180, R4.reuse, R20, R72 ;  /* 0x0000001404b4723c */ /* 0x042fee0000001848 */
[----:B------:R-:W-:Y:S01]  /*4e70*/  MOV R72, R37 ;  /* 0x0000002500487202 */ /* 0x000fe20000000f00 */
[C---:B------:R-:W-:Y:S01]  /*4e80*/  HMMA.16816.F32 R172, R4.reuse, R22, R64 ;  /* 0x0000001604ac723c */ /* 0x040fe20000001840 */
[----:B------:R-:W1:Y:S01]  /*4e90*/  LDSM.16.MT88.4 R20, [R228+0x4900] ;  /* 0x00490000e414783b */ /* 0x000e620000004200 */
[----:B------:R-:W-:Y:S01]  /*4ea0*/  MOV R37, R68 ;  /* 0x0000004400257202 */ /* 0x000fe20000000f00 */
[----:B------:R-:W-:Y:S01]  /*4eb0*/  IMAD.MOV.U32 R73, RZ, RZ, R38 ;  /* 0x000000ffff497224 */ /* 0x000fe200078e0026 */
[----:B------:R-:W-:Y:S01]  /*4ec0*/  MOV R75, R48 ;  /* 0x00000030004b7202 */ /* 0x000fe20000000f00 */
[----:B------:R-:W-:Y:S01]  /*4ed0*/  IMAD.MOV.U32 R74, RZ, RZ, R39 ;  /* 0x000000ffff4a7224 */ /* 0x000fe200078e0027 */
[----:B------:R-:W-:Y:S01]  /*4ee0*/  MOV R39, R57 ;  /* 0x0000003900277202 */ /* 0x000fe20000000f00 */
[----:B------:R-:W-:Y:S01]  /*4ef0*/  IMAD.MOV.U32 R67, RZ, RZ, R36 ;  /* 0x000000ffff437224 */ /* 0x000fe200078e0024 */
[----:B--2---:R-:W-:Y:S01]  /*4f00*/  HMMA.16816.F32 R128, R4, R16, R52 ;  /* 0x000000100480723c */ /* 0x004fe20000001834 */
[----:B------:R-:W-:Y:S01]  /*4f10*/  MOV R36, R71 ;  /* 0x0000004700247202 */ /* 0x000fe20000000f00 */
[----:B------:R-:W-:-:S06]  /*4f20*/  IMAD.MOV.U32 R38, RZ, RZ, R56 ;  /* 0x000000ffff267224 */ /* 0x000fcc00078e0038 */
[C---:B------:R-:W-:Y:S01]  /*4f30*/  HMMA.16816.F32 R80, R4.reuse, R18, R44 ;  /* 0x000000120450723c */ /* 0x040fe2000000182c */
[----:B------:R-:W2:Y:S07]  /*4f40*/  LDSM.16.MT88.4 R16, [R227+0x4900] ;  /* 0x00490000e310783b */ /* 0x000eae0000004200 */
[C---:B---3--:R-:W-:Y:S08]  /*4f50*/  HMMA.16816.F32 R60, R4.reuse, R8, R32 ;  /* 0x00000008043c723c */ /* 0x048ff00000001820 */
[C---:B------:R-:W-:Y:S01]  /*4f60*/  HMMA.16816.F32 R32, R4.reuse, R10, R24 ;  /* 0x0000000a0420723c */ /* 0x040fe20000001818 */
[----:B------:R-:W3:Y:S07]  /*4f70*/  LDSM.16.MT88.4 R8, [R224+0x7900] ;  /* 0x00790000e008783b */ /* 0x000eee0000004200 */
[----:B-1----:R-:W-:Y:S07]  /*4f80*/  HMMA.16816.F32 R76, R4, R20, R144 ;  /* 0x00000014044c723c */ /* 0x002fee0000001890 */
[----:B------:R-:W-:Y:S01]  /*4f90*/  MOV R145, R30 ;  /* 0x0000001e00917202 */ /* 0x000fe20000000f00 */
[----:B------:R-:W-:Y:S01]  /*4fa0*/  IMAD.MOV.U32 R144, RZ, RZ, R31 ;  /* 0x000000ffff907224 */ /* 0x000fe200078e001f */
[----:B------:R-:W-:Y:S01]  /*4fb0*/  MOV R147, R29 ;  /* 0x0000001d00937202 */ /* 0x000fe20000000f00 */
[----:B------:R-:W-:-:S02]  /*4fc0*/  IMAD.MOV.U32 R30, RZ, RZ, R69 ;  /* 0x000000ffff1e7224 */ /* 0x000fc400078e0045 */
[----:B------:R-:W-:Y:S02]  /*4fd0*/  IMAD.MOV.U32 R31, RZ, RZ, R70 ;  /* 0x000000ffff1f7224 */ /* 0x000fe400078e0046 */
[----:B------:R-:W-:Y:S01]  /*4fe0*/  HMMA.16816.F32 R68, R4, R22, R124 ;  /* 0x000000160444723c */ /* 0x000fe2000000187c */
[----:B------:R-:W1:Y:S01]  /*4ff0*/  LDSM.16.MT88.4 R20, [R225+0x7900] ;  /* 0x00790000e114783b */ /* 0x000e620000004200 */
[----:B------:R-:W-:-:S05]  /*5000*/  IMAD.MOV.U32 R146, RZ, RZ, R40 ;  /* 0x000000ffff927224 */ /* 0x000fca00078e0028 */
[----:B------:R-:W-:Y:S01]  /*5010*/  IMAD.MOV.U32 R127, RZ, RZ, R51 ;  /* 0x000000ffff7f7224 */ /* 0x000fe200078e0033 */
[----:B------:R-:W-:Y:S01]  /*5020*/  MOV R124, R42 ;  /* 0x0000002a007c7202 */ /* 0x000fe20000000f00 */
[----:B------:R-:W-:Y:S01]  /*5030*/  IMAD.MOV.U32 R125, RZ, RZ, R58 ;  /* 0x000000ffff7d7224 */ /* 0x000fe200078e003a */
[----:B--2---:R-:W-:Y:S01]  /*5040*/  HMMA.16816.F32 R48, R4, R18, R108 ;  /* 0x000000120430723c */ /* 0x004fe2000000186c */
[----:B------:R-:W-:-:S06]  /*5050*/  IMAD.MOV.U32 R126, RZ, RZ, R59 ;  /* 0x000000ffff7e7224 */ /* 0x000fcc00078e003b */
[----:B------:R-:W-:Y:S01]  /*5060*/  IMAD.MOV.U32 R109, RZ, RZ, R41 ;  /* 0x000000ffff6d7224 */ /* 0x000fe200078e0029 */
[----:B------:R-:W-:Y:S01]  /*5070*/  HMMA.16816.F32 R56, R4, R16, R112 ;  /* 0x000000100438723c */ /* 0x000fe20000001870 */
[----:B------:R-:W-:Y:S01]  /*5080*/  IMAD.MOV.U32 R108, RZ, RZ, R28 ;  /* 0x000000ffff6c7224 */ /* 0x000fe200078e001c */
[----:B------:R-:W2:Y:S01]  /*5090*/  LDSM.16.MT88.4 R16, [R228+0x7900] ;  /* 0x00790000e410783b */ /* 0x000ea20000004200 */
[----:B------:R-:W-:Y:S01]  /*50a0*/  IMAD.MOV.U32 R110, RZ, RZ, R72 ;  /* 0x000000ffff6e7224 */ /* 0x000fe200078e0048 */
[----:B------:R-:W-:-:S03]  /*50b0*/  MOV R111, R67 ;  /* 0x00000043006f7202 */ /* 0x000fc60000000f00 */
[----:B------:R-:W-:Y:S01]  /*50c0*/  IMAD.MOV.U32 R113, RZ, RZ, R43 ;  /* 0x000000ffff717224 */ /* 0x000fe200078e002b */
[----:B------:R-:W-:Y:S01]  /*50d0*/  MOV R115, R74 ;  /* 0x0000004a00737202 */ /* 0x000fe20000000f00 */
[----:B---3--:R-:W-:Y:S01]  /*50e0*/  HMMA.16816.F32 R40, R4, R8, R96 ;  /* 0x000000080428723c */ /* 0x008fe20000001860 */
[----:B------:R-:W-:Y:S02]  /*50f0*/  IMAD.MOV.U32 R112, RZ, RZ, R73 ;  /* 0x000000ffff707224 */ /* 0x000fe400078e0049 */
[----:B------:R-:W-:-:S04]  /*5100*/  IMAD.MOV.U32 R114, RZ, RZ, R75 ;  /* 0x000000ffff727224 */ /* 0x000fc800078e004b */
[----:B------:R-:W-:Y:S01]  /*5110*/  IMAD.MOV.U32 R96, RZ, RZ, R30 ;  /* 0x000000ffff607224 */ /* 0x000fe200078e001e */
[----:B------:R-:W-:Y:S01]  /*5120*/  MOV R97, R31 ;  /* 0x0000001f00617202 */ /* 0x000fe20000000f00 */
[----:B------:R-:W-:Y:S01]  /*5130*/  IMAD.MOV.U32 R98, RZ, RZ, R36 ;  /* 0x000000ffff627224 */ /* 0x000fe200078e0024 */
[C---:B------:R-:W-:Y:S01]  /*5140*/  HMMA.16816.F32 R28, R4.reuse, R10, R92 ;  /* 0x0000000a041c723c */ /* 0x040fe2000000185c */
[----:B------:R-:W-:Y:S01]  /*5150*/  MOV R99, R37 ;  /* 0x0000002500637202 */ /* 0x000fe20000000f00 */
[----:B------:R-:W3:Y:S05]  /*5160*/  LDSM.16.MT88.4 R8, [R227+0x7900] ;  /* 0x00790000e308783b */ /* 0x000eea0000004200 */
[----:B------:R-:W-:Y:S01]  /*5170*/  MOV R95, R39 ;  /* 0x00000027005f7202 */ /* 0x000fe20000000f00 */
[----:B------:R-:W-:Y:S01]  /*5180*/  IMAD.MOV.U32 R94, RZ, RZ, R38 ;  /* 0x000000ffff5e7224 */ /* 0x000fe200078e0026 */
[C---:B-1----:R-:W-:Y:S02]  /*5190*/  HMMA.16816.F32 R72, R4.reuse, R20, R136 ;  /* 0x000000140448723c */ /* 0x042fe40000001888 */
[----:B------:R-:W-:Y:S01]  /*51a0*/  MOV R93, R95 ;  /* 0x0000005f005d7202 */ /* 0x000fe20000000f00 */
[----:B------:R-:W-:Y:S01]  /*51b0*/  IMAD.MOV.U32 R92, RZ, RZ, R94 ;  /* 0x000000ffff5c7224 */ /* 0x000fe200078e005e */
[----:B------:R-:W-:Y:S01]  /*51c0*/  MOV R95, R97 ;  /* 0x00000061005f7202 */ /* 0x000fe20000000f00 */
[----:B------:R-:W-:Y:S01]  /*51d0*/  IMAD.MOV.U32 R94, RZ, RZ, R96 ;  /* 0x000000ffff5e7224 */ /* 0x000fe200078e0060 */
[----:B------:R-:W-:Y:S01]  /*51e0*/  MOV R97, R99 ;  /* 0x0000006300617202 */ /* 0x000fe20000000f00 */
[----:B------:R-:W-:Y:S01]  /*51f0*/  IMAD.MOV.U32 R99, RZ, RZ, R108 ;  /* 0x000000ffff637224 */ /* 0x000fe200078e006c */
[----:B------:R-:W-:Y:S01]  /*5200*/  HMMA.16816.F32 R64, R4, R22, R120 ;  /* 0x000000160440723c */ /* 0x000fe20000001878 */
[----:B------:R-:W-:-:S02]  /*5210*/  IMAD.MOV.U32 R108, RZ, RZ, R110 ;  /* 0x000000ffff6c7224 */ /* 0x000fc400078e006e */
[----:B------:R-:W-:Y:S01]  /*5220*/  IMAD.MOV.U32 R110, RZ, RZ, R125 ;  /* 0x000000ffff6e7224 */ /* 0x000fe200078e007d */
[----:B------:R-:W-:Y:S01]  /*5230*/  MOV R139, R93 ;  /* 0x0000005d008b7202 */ /* 0x000fe20000000f00 */
[----:B------:R-:W-:Y:S01]  /*5240*/  IMAD.MOV.U32 R125, RZ, RZ, R127 ;  /* 0x000000ffff7d7224 */ /* 0x000fe200078e007f */
[----:B------:R-:W-:Y:S01]  /*5250*/  MOV R127, R144 ;  /* 0x00000090007f7202 */ /* 0x000fe20000000f00 */
[----:B------:R-:W-:Y:S01]  /*5260*/  IMAD.MOV.U32 R96, RZ, RZ, R98 ;  /* 0x000000ffff607224 */ /* 0x000fe200078e0062 */
[----:B------:R-:W-:Y:S01]  /*5270*/  MOV R144, R134 ;  /* 0x0000008600907202 */ /* 0x000fe20000000f00 */
[----:B--2---:R-:W-:Y:S01]  /*5280*/  HMMA.16816.F32 R52, R4, R16, R104 ;  /* 0x000000100434723c */ /* 0x004fe20000001868 */
[----:B------:R-:W-:Y:S01]  /*5290*/  MOV R93, R95 ;  /* 0x0000005f005d7202 */ /* 0x000fe20000000f00 */
[----:B------:R1:W-:Y:S01]  /*52a0*/  MUFU.EX2 R134, R2 ;  /* 0x0000000200867308 */ /* 0x0003e20000000800 */
[----:B------:R-:W-:Y:S02]  /*52b0*/  MOV R95, R97 ;  /* 0x00000061005f7202 */ /* 0x000fe40000000f00 */
[----:B------:R-:W-:-:S02]  /*52c0*/  MOV R97, R108 ;  /* 0x0000006c00617202 */ /* 0x000fc40000000f00 */
[----:B------:R-:W-:Y:S01]  /*52d0*/  MOV R108, R110 ;  /* 0x0000006e006c7202 */ /* 0x000fe20000000f00 */
[C---:B------:R-:W-:Y:S01]  /*52e0*/  HMMA.16816.F32 R44, R4.reuse, R18, R100 ;  /* 0x00000012042c723c */ /* 0x040fe20000001864 */
[----:B------:R-:W-:Y:S01]  /*52f0*/  MOV R110, R125 ;  /* 0x0000007d006e7202 */ /* 0x000fe20000000f00 */
[----:B------:R-:W-:Y:S01]  /*5300*/  IMAD.MOV.U32 R125, RZ, RZ, R144 ;  /* 0x000000ffff7d7224 */ /* 0x000fe200078e0090 */
[----:B------:R-:W-:Y:S01]  /*5310*/  MOV R98, R109 ;  /* 0x0000006d00627202 */ /* 0x000fe20000000f00 */
[----:B------:R-:W-:Y:S01]  /*5320*/  IMAD.MOV.U32 R144, RZ, RZ, R162 ;  /* 0x000000ffff907224 */ /* 0x000fe200078e00a2 */
[----:B------:R-:W-:Y:S01]  /*5330*/  MOV R109, R111 ;  /* 0x0000006f006d7202 */ /* 0x000fe20000000f00 */
[----:B------:R-:W-:Y:S01]  /*5340*/  LDSM.16.MT88.4 R16, [R225+0x2100] ;  /* 0x00210000e110783b */ /* 0x000fe20000004200 */
[----:B------:R-:W-:Y:S01]  /*5350*/  MOV R111, R126 ;  /* 0x0000007e006f7202 */ /* 0x000fe20000000f00 */
[----:B------:R-:W-:Y:S01]  /*5360*/  IMAD.MOV.U32 R126, RZ, RZ, R145 ;  /* 0x000000ffff7e7224 */ /* 0x000fe200078e0091 */
[----:B---3--:R-:W-:Y:S01]  /*5370*/  HMMA.16816.F32 R36, R4, R8, R88 ;  /* 0x000000080424723c */ /* 0x008fe20000001858 */
[----:B-1----:R-:W-:-:S02]  /*5380*/  FFMA.FTZ R2, R92, c[0x0][0x2d0], -R12 ;  /* 0x0000b4005c027a23 */ /* 0x002fc4000001080c */
[----:B------:R-:W-:Y:S02]  /*5390*/  IMAD.MOV.U32 R92, RZ, RZ, R94 ;  /* 0x000000ffff5c7224 */ /* 0x000fe400078e005e */
[----:B------:R1:W2:Y:S01]  /*53a0*/  MUFU.EX2 R162, R2 ;  /* 0x0000000200a27308 */ /* 0x0002a20000000800 */
[----:B------:R-:W-:Y:S02]  /*53b0*/  IMAD.MOV.U32 R94, RZ, RZ, R96 ;  /* 0x000000ffff5e7224 */ /* 0x000fe400078e0060 */
[----:B------:R-:W-:Y:S01]  /*53c0*/  IMAD.MOV.U32 R138, RZ, RZ, R92 ;  /* 0x000000ffff8a7224 */ /* 0x000fe200078e005c */
[----:B------:R-:W-:Y:S01]  /*53d0*/  HMMA.16816.F32 R24, R4, R10, R84 ;  /* 0x0000000a0418723c */ /* 0x000fe20000001854 */
[----:B------:R-:W-:Y:S01]  /*53e0*/  IMAD.MOV.U32 R92, RZ, RZ, R94 ;  /* 0x000000ffff5c7224 */ /* 0x000fe200078e005e */
[----:B------:R-:W-:Y:S01]  /*53f0*/  LDSM.16.MT88.4 R8, [R228+0x2100] ;  /* 0x00210000e408783b */ /* 0x000fe20000004200 */
[----:B------:R-:W-:Y:S02]  /*5400*/  IMAD.MOV.U32 R145, RZ, RZ, R186 ;  /* 0x000000ffff917224 */ /* 0x000fe400078e00ba */
[----:B-1----:R-:W-:Y:S01]  /*5410*/  FFMA.FTZ R2, R139, c[0x0][0x2d0], -R12 ;  /* 0x0000b4008b027a23 */ /* 0x002fe2000001080c */
[----:B------:R-:W-:Y:S01]  /*5420*/  MOV R139, R93 ;  /* 0x0000005d008b7202 */ /* 0x000fe20000000f00 */
[----:B------:R-:W-:Y:S01]  /*5430*/  IMAD.MOV.U32 R96, RZ, RZ, R98 ;  /* 0x000000ffff607224 */ /* 0x000fe200078e0062 */
[----:B------:R-:W-:Y:S01]  /*5440*/  MOV R93, R95 ;  /* 0x0000005f005d7202 */ /* 0x000fe20000000f00 */
[----:B------:R1:W5:Y:S01]  /*5450*/  LDL.LU R186, [R1+0x6c] ;  /* 0x00006c0001ba7983 */ /* 0x0003620000300800 */
[----:B------:R-:W-:Y:S01]  /*5460*/  MOV R95, R97 ;  /* 0x00000061005f7202 */ /* 0x000fe20000000f00 */
[----:B------:R-:W-:Y:S01]  /*5470*/  IMAD.MOV.U32 R98, RZ, RZ, R109 ;  /* 0x000000ffff627224 */ /* 0x000fe200078e006d */
[----:B------:R-:W-:-:S02]  /*5480*/  MOV R97, R108 ;  /* 0x0000006c00617202 */ /* 0x000fc40000000f00 */
[----:B------:R-:W-:Y:S01]  /*5490*/  MOV R137, R139 ;  /* 0x0000008b00897202 */ /* 0x000fe20000000f00 */
[----:B------:R-:W-:Y:S01]  /*54a0*/  IMAD.MOV.U32 R94, RZ, RZ, R96 ;  /* 0x000000ffff5e7224 */ /* 0x000fe200078e0060 */
[----:B------:R-:W-:Y:S01]  /*54b0*/  MOV R108, R110 ;  /* 0x0000006e006c7202 */ /* 0x000fe20000000f00 */
[----:B------:R-:W-:Y:S01]  /*54c0*/  IMAD.MOV.U32 R109, RZ, RZ, R111 ;  /* 0x000000ffff6d7224 */ /* 0x000fe200078e006f */
[----:B------:R-:W-:Y:S02]  /*54d0*/  MOV R110, R144 ;  /* 0x00000090006e7202 */ /* 0x000fe40000000f00 */
[----:B------:R-:W-:Y:S02]  /*54e0*/  MOV R139, R93 ;  /* 0x0000005d008b7202 */ /* 0x000fe40000000f00 */
[----:B------:R-:W-:Y:S02]  /*54f0*/  MOV R144, R163 ;  /* 0x000000a300907202 */ /* 0x000fe40000000f00 */
[----:B------:R-:W-:Y:S01]  /*5500*/  MOV R93, R95 ;  /* 0x0000005f005d7202 */ /* 0x000fe20000000f00 */
[----:B------:R3:W-:Y:S01]  /*5510*/  MUFU.EX2 R163, R2 ;  /* 0x0000000200a37308 */ /* 0x0007e20000000800 */
[----:B------:R-:W-:-:S02]  /*5520*/  MOV R95, R97 ;  /* 0x00000061005f7202 */ /* 0x000fc40000000f00 */
[----:B------:R-:W-:Y:S02]  /*5530*/  MOV R97, R108 ;  /* 0x0000006c00617202 */ /* 0x000fe40000000f00 */
[----:B------:R-:W-:Y:S02]  /*5540*/  MOV R108, R110 ;  /* 0x0000006e006c7202 */ /* 0x000fe40000000f00 */
[----:B------:R-:W-:Y:S02]  /*5550*/  MOV R110, R144 ;  /* 0x00000090006e7202 */ /* 0x000fe40000000f00 */
[----:B------:R-:W-:Y:S02]  /*5560*/  MOV R144, R165 ;  /* 0x000000a500907202 */ /* 0x000fe40000000f00 */
[----:B------:R-:W-:Y:S01]  /*5570*/  MOV R111, R145 ;  /* 0x00000091006f7202 */ /* 0x000fe20000000f00 */
[----:B------:R-:W-:Y:S01]  /*5580*/  IMAD.MOV.U32 R96, RZ, RZ, R98 ;  /* 0x000000ffff607224 */ /* 0x000fe200078e0062 */
[----:B------:R-:W-:Y:S01]  /*5590*/  MOV R145, R185 ;  /* 0x000000b900917202 */ /* 0x000fe20000000f00 */
[----:B---3--:R-:W-:Y:S01]  /*55a0*/  FFMA.FTZ R2, R138, c[0x0][0x2d0], -R12 ;  /* 0x0000b4008a027a23 */ /* 0x008fe2000001080c */
[----:B--2---:R-:W-:Y:S01]  /*55b0*/  F2FP.PACK_AB R4, R162, R134 ;  /* 0x00000086a204723e */ /* 0x004fe200000000ff */
[----:B------:R-:W-:Y:S01]  /*55c0*/  IMAD.MOV.U32 R138, RZ, RZ, R92 ;  /* 0x000000ffff8a7224 */ /* 0x000fe200078e005c */
[----:B------:R1:W5:Y:S01]  /*55d0*/  LDL.LU R185, [R1+0x68] ;  /* 0x0000680001b97983 */ /* 0x0003620000300800 */
[----:B------:R2:W3:Y:S01]  /*55e0*/  MUFU.EX2 R165, R2 ;  /* 0x0000000200a57308 */ /* 0x0004e20000000800 */
[----:B------:R-:W-:-:S02]  /*55f0*/  IMAD.MOV.U32 R98, RZ, RZ, R109 ;  /* 0x000000ffff627224 */ /* 0x000fc400078e006d */
[----:B------:R-:W-:Y:S01]  /*5600*/  MOV R136, R138 ;  /* 0x0000008a00887202 */ /* 0x000fe20000000f00 */
[----:B------:R-:W-:Y:S02]  /*5610*/  IMAD.MOV.U32 R92, RZ, RZ, R94 ;  /* 0x000000ffff5c7224 */ /* 0x000fe400078e005e */
[----:B------:R-:W-:Y:S02]  /*5620*/  IMAD.MOV.U32 R109, RZ, RZ, R111 ;  /* 0x000000ffff6d7224 */ /* 0x000fe400078e006f */
[----:B------:R-:W-:Y:S02]  /*5630*/  IMAD.MOV.U32 R111, RZ, RZ, R145 ;  /* 0x000000ffff6f7224 */ /* 0x000fe400078e0091 */
[----:B--2---:R-:W-:Y:S02]  /*5640*/  FFMA.FTZ R2, R137, c[0x0][0x2d0], -R0 ;  /* 0x0000b40089027a23 */ /* 0x004fe40000010800 */
[----:B------:R-:W-:Y:S02]  /*5650*/  IMAD.MOV.U32 R137, RZ, RZ, R139 ;  /* 0x000000ffff897224 */ /* 0x000fe400078e008b */
        /* <DEDUP_REMOVED lines=10> */
[----:B------:R-:W-:Y:S01]  /*5700*/  IMAD.MOV.U32 R93, RZ, RZ, R95 ;  /* 0x000000ffff5d7224 */ /* 0x000fe200078e005f */
[----:B------:R2:W-:Y:S01]  /*5710*/  MUFU.EX2 R133, R2 ;  /* 0x0000000200857308 */ /* 0x0005e20000000800 */
[----:B------:R-:W-:Y:S02]  /*5720*/  IMAD.MOV.U32 R95, RZ, RZ, R97 ;  /* 0x000000ffff5f7224 */ /* 0x000fe400078e0061 */
[----:B------:R-:W-:-:S02]  /*5730*/  IMAD.MOV.U32 R97, RZ, RZ, R108 ;  /* 0x000000ffff617224 */ /* 0x000fc400078e006c */
[----:B------:R-:W-:Y:S02]  /*5740*/  IMAD.MOV.U32 R108, RZ, RZ, R110 ;  /* 0x000000ffff6c7224 */ /* 0x000fe400078e006e */
[----:B------:R-:W-:Y:S02]  /*5750*/  IMAD.MOV.U32 R110, RZ, RZ, R144 ;  /* 0x000000ffff6e7224 */ /* 0x000fe400078e0090 */
[----:B------:R-:W-:Y:S01]  /*5760*/  IMAD.MOV.U32 R144, RZ, RZ, R160 ;  /* 0x000000ffff907224 */ /* 0x000fe200078e00a0 */
[----:B------:R-:W-:Y:S01]  /*5770*/  MOV R138, R92 ;  /* 0x0000005c008a7202 */ /* 0x000fe20000000f00 */
[----:B------:R-:W-:Y:S02]  /*5780*/  IMAD.MOV.U32 R94, RZ, RZ, R96 ;  /* 0x000000ffff5e7224 */ /* 0x000fe400078e0060 */
[----:B------:R-:W-:Y:S02]  /*5790*/  IMAD.MOV.U32 R145, RZ, RZ, R184 ;  /* 0x000000ffff917224 */ /* 0x000fe400078e00b8 */
[----:B--2---:R-:W-:Y:S01]  /*57a0*/  FFMA.FTZ R2, R136, c[0x0][0x2d0], -R0 ;  /* 0x0000b40088027a23 */ /* 0x004fe20000010800 */
[----:B------:R-:W-:Y:S01]  /*57b0*/  MOV R123, R93 ;  /* 0x0000005d007b7202 */ /* 0x000fe20000000f00 */
[----:B------:R-:W-:Y:S01]  /*57c0*/  IMAD.MOV.U32 R96, RZ, RZ, R98 ;  /* 0x000000ffff607224 */ /* 0x000fe200078e0062 */
[----:B------:R-:W-:Y:S01]  /*57d0*/  MOV R92, R94 ;  /* 0x0000005e005c7202 */ /* 0x000fe20000000f00 */
[----:B------:R2:W4:Y:S01]  /*57e0*/  MUFU.EX2 R160, R2 ;  /* 0x0000000200a07308 */ /* 0x0005220000000800 */
[----:B------:R-:W-:Y:S01]  /*57f0*/  MOV R136, R138 ;  /* 0x0000008a00887202 */ /* 0x000fe20000000f00 */
[----:B------:R1:W5:Y:S01]  /*5800*/  LDL.LU R184, [R1+0x64] ;  /* 0x0000640001b87983 */ /* 0x0003620000300800 */
[----:B------:R-:W-:Y:S01]  /*5810*/  MOV R93, R95 ;  /* 0x0000005f005d7202 */ /* 0x000fe20000000f00 */
[----:B------:R-:W-:Y:S01]  /*5820*/  IMAD.MOV.U32 R98, RZ, RZ, R109 ;  /* 0x000000ffff627224 */ /* 0x000fe200078e006d */
[----:B------:R-:W-:Y:S01]  /*5830*/  MOV R95, R97 ;  /* 0x00000061005f7202 */ /* 0x000fe20000000f00 */
[----:B------:R-:W-:Y:S01]  /*5840*/  IMAD.MOV.U32 R122, RZ, RZ, R136 ;  /* 0x000000ffff7a7224 */ /* 0x000fe200078e0088 */
[----:B------:R-:W-:Y:S01]  /*5850*/  MOV R97, R108 ;  /* 0x0000006c00617202 */ /* 0x000fe20000000f00 */
[----:B------:R-:W-:-:S02]  /*5860*/  IMAD.MOV.U32 R109, RZ, RZ, R111 ;  /* 0x000000ffff6d7224 */ /* 0x000fc400078e006f */
[----:B--2---:R-:W-:Y:S02]  /*5870*/  FFMA.FTZ R2, R21, c[0x0][0x2d0], -R0 ;  /* 0x0000b40015027a23 */ /* 0x004fe40000010800 */
[----:B------:R-:W2:Y:S01]  /*5880*/  LDSM.16.MT88.4 R20, [R224+0x2100] ;  /* 0x00210000e014783b */ /* 0x000ea20000004200 */
[----:B------:R-:W-:Y:S01]  /*5890*/  MOV R108, R110 ;  /* 0x0000006e006c7202 */ /* 0x000fe20000000f00 */
[----:B------:R-:W-:Y:S01]  /*58a0*/  IMAD.MOV.U32 R111, RZ, RZ, R145 ;  /* 0x000000ffff6f7224 */ /* 0x000fe200078e0091 */
[----:B------:R-:W-:Y:S01]  /*58b0*/  MOV R110, R144 ;  /* 0x00000090006e7202 */ /* 0x000fe20000000f00 */
[----:B------:R-:W-:Y:S01]  /*58c0*/  IMAD.MOV.U32 R145, RZ, RZ, R159 ;  /* 0x000000ffff917224 */ /* 0x000fe200078e009f */
[----:B------:R-:W-:Y:S01]  /*58d0*/  MOV R144, R161 ;  /* 0x000000a100907202 */ /* 0x000fe20000000f00 */
[----:B------:R1:W5:Y:S01]  /*58e0*/  LDL.LU R159, [R1+0x60] ;  /* 0x00006000019f7983 */ /* 0x0003620000300800 */
[----:B------:R3:W-:Y:S01]  /*58f0*/  MUFU.EX2 R161, R2 ;  /* 0x0000000200a17308 */ /* 0x0007e20000000800 */
[----:B------:R-:W-:-:S02]  /*5900*/  MOV R94, R96 ;  /* 0x00000060005e7202 */ /* 0x000fc40000000f00 */
[----:B------:R-:W-:Y:S02]  /*5910*/  MOV R96, R98 ;  /* 0x0000006200607202 */ /* 0x000fe40000000f00 */
[----:B------:R-:W-:Y:S02]  /*5920*/  MOV R98, R109 ;  /* 0x0000006d00627202 */ /* 0x000fe40000000f00 */
[----:B------:R-:W-:Y:S02]  /*5930*/  MOV R138, R92 ;  /* 0x0000005c008a7202 */ /* 0x000fe40000000f00 */
[----:B------:R-:W-:Y:S02]  /*5940*/  MOV R109, R111 ;  /* 0x0000006f006d7202 */ /* 0x000fe40000000f00 */
[----:B------:R-:W-:Y:S01]  /*5950*/  MOV R111, R145 ;  /* 0x00000091006f7202 */ /* 0x000fe20000000f00 */
[----:B---3--:R-:W-:Y:S01]  /*5960*/  FFMA.FTZ R2, R122, c[0x0][0x2d0], -R0 ;  /* 0x0000b4007a027a23 */ /* 0x008fe20000010800 */
[----:B------:R-:W-:Y:S01]  /*5970*/  MOV R122, R95 ;  /* 0x0000005f007a7202 */ /* 0x000fe20000000f00 */
[----:B------:R-:W-:Y:S01]  /*5980*/  IMAD.MOV.U32 R95, RZ, RZ, R164 ;  /* 0x000000ffff5f7224 */ /* 0x000fe200078e00a4 */
[----:B------:R-:W-:Y:S01]  /*5990*/  MOV R92, R94 ;  /* 0x0000005e005c7202 */ /* 0x000fe20000000f00 */
[----:B------:R-:W3:Y:S01]  /*59a0*/  MUFU.EX2 R164, R2 ;  /* 0x0000000200a47308 */ /* 0x000ee20000000800 */
[----:B------:R-:W-:-:S02]  /*59b0*/  MOV R94, R96 ;  /* 0x00000060005e7202 */ /* 0x000fc40000000f00 */
[----:B------:R-:W-:Y:S02]  /*59c0*/  MOV R96, R98 ;  /* 0x0000006200607202 */ /* 0x000fe40000000f00 */
[----:B------:R-:W-:Y:S01]  /*59d0*/  MOV R136, R137 ;  /* 0x0000008900887202 */ /* 0x000fe20000000f00 */
[----:B------:R-:W-:Y:S01]  /*59e0*/  IMAD.MOV.U32 R137, RZ, RZ, R138 ;  /* 0x000000ffff897224 */ /* 0x000fe200078e008a */
[----:B------:R-:W-:Y:S02]  /*59f0*/  MOV R98, R109 ;  /* 0x0000006d00627202 */ /* 0x000fe40000000f00 */
[----:B------:R-:W-:Y:S02]  /*5a00*/  MOV R109, R111 ;  /* 0x0000006f006d7202 */ /* 0x000fe40000000f00 */
[----:B------:R-:W-:Y:S01]  /*5a10*/  MOV R138, R139 ;  /* 0x0000008b008a7202 */ /* 0x000fe20000000f00 */
[----:B------:R-:W-:Y:S01]  /*5a20*/  IMAD.MOV.U32 R139, RZ, RZ, R92 ;  /* 0x000000ffff8b7224 */ /* 0x000fe200078e005c */
[----:B------:R-:W-:Y:S01]  /*5a30*/  F2FP.PACK_AB R6, R165, R163 ;  /* 0x000000a3a506723e */ /* 0x000fe200000000ff */
[----:B------:R-:W-:Y:S01]  /*5a40*/  IMAD.MOV.U32 R92, RZ, RZ, R94 ;  /* 0x000000ffff5c7224 */ /* 0x000fe200078e005e */
[----:B----4-:R-:W-:Y:S01]  /*5a50*/  F2FP.PACK_AB R5, R160, R133 ;  /* 0x00000085a005723e */ /* 0x010fe200000000ff */
[----:B------:R-:W-:Y:S01]  /*5a60*/  IMAD.MOV.U32 R94, RZ, RZ, R96 ;  /* 0x000000ffff5e7224 */ /* 0x000fe200078e0060 */
[----:B---3--:R-:W-:Y:S01]  /*5a70*/  F2FP.PACK_AB R7, R164, R161 ;  /* 0x000000a1a407723e */ /* 0x008fe200000000ff */
        /* <DEDUP_REMOVED lines=13> */
[C---:B--2---:R-:W-:Y:S01]  /*5b50*/  HMMA.16816.F32 R136, R4.reuse, R20, R136 ;  /* 0x000000140488723c */ /* 0x044fe20000001888 */
        /* <DEDUP_REMOVED lines=12> */
[----:B------:R1:W5:Y:S01]  /*5c20*/  LDL.LU R158, [R1+0x5c] ;  /* 0x00005c00019e7983 */ /* 0x0003620000300800 */
[----:B------:R-:W-:-:S06]  /*5c30*/  MOV R111, R145 ;  /* 0x00000091006f7202 */ /* 0x000fcc0000000f00 */
[----:B------:R-:W-:Y:S01]  /*5c40*/  HMMA.16816.F32 R88, R4, R16, R168 ;  /* 0x000000100458723c */ /* 0x000fe200000018a8 */
[----:B------:R-:W-:Y:S01]  /*5c50*/  IMAD.MOV.U32 R177, RZ, RZ, R2 ;  /* 0x000000ffffb17224 */ /* 0x000fe200078e0002 */
[----:B------:R-:W-:Y:S01]  /*5c60*/  MOV R2, R100 ;  /* 0x0000006400027202 */ /* 0x000fe20000000f00 */
[----:B------:R-:W-:Y:S01]  /*5c70*/  IMAD.MOV.U32 R179, RZ, RZ, R103 ;  /* 0x000000ffffb37224 */ /* 0x000fe200078e0067 */
[----:B------:R-:W-:-:S04]  /*5c80*/  MOV R178, R102 ;  /* 0x0000006600b27202 */ /* 0x000fc80000000f00 */
[C---:B------:R-:W-:Y:S01]  /*5c90*/  HMMA.16816.F32 R96, R4.reuse, R8, R140 ;  /* 0x000000080460723c */ /* 0x040fe2000000188c */
[----:B------:R-:W-:Y:S01]  /*5ca0*/  IMAD.MOV.U32 R168, RZ, RZ, R101 ;  /* 0x000000ffffa87224 */ /* 0x000fe200078e0065 */
[----:B------:R-:W-:Y:S02]  /*5cb0*/  MOV R120, R92 ;  /* 0x0000005c00787202 */ /* 0x000fe40000000f00 */
[----:B------:R-:W-:Y:S01]  /*5cc0*/  MOV R106, R112 ;  /* 0x00000070006a7202 */ /* 0x000fe20000000f00 */
[----:B------:R-:W-:Y:S01]  /*5cd0*/  IMAD.MOV.U32 R176, RZ, RZ, R107 ;  /* 0x000000ffffb07224 */ /* 0x000fe200078e006b */
[----:B------:R-:W-:Y:S01]  /*5ce0*/  MOV R145, R157 ;  /* 0x0000009d00917202 */ /* 0x000fe20000000f00 */
[----:B------:R-:W-:Y:S01]  /*5cf0*/  IMAD.MOV.U32 R141, RZ, RZ, R20 ;  /* 0x000000ffff8d7224 */ /* 0x000fe200078e0014 */
[----:B------:R-:W-:Y:S01]  /*5d00*/  MOV R140, R21 ;  /* 0x00000015008c7202 */ /* 0x000fe20000000f00 */
[C---:B------:R-:W-:Y:S01]  /*5d10*/  HMMA.16816.F32 R100, R4.reuse, R10, R116 ;  /* 0x0000000a0464723c */ /* 0x040fe20000001874 */
[----:B------:R-:W2:Y:S04]  /*5d20*/  LDSM.16.MT88.4 R20, [R227+0x2100] ;  /* 0x00210000e314783b */ /* 0x000ea80000004200 */
[----:B------:R-:W3:Y:S03]  /*5d30*/  LDSM.16.MT88.4 R8, [R225+0x5100] ;  /* 0x00510000e108783b */ /* 0x000ee60000004200 */
[----:B------:R-:W-:Y:S01]  /*5d40*/  HMMA.16816.F32 R92, R4, R18, R148 ;  /* 0x00000012045c723c */ /* 0x000fe20000001894 */
[----:B------:R-:W4:Y:S01]  /*5d50*/  LDSM.16.MT88.4 R16, [R224+0x5100] ;  /* 0x00510000e010783b */ /* 0x000f220000004200 */
        /* <DEDUP_REMOVED lines=8> */
[----:B------:R1:W5:Y:S01]  /*5de0*/  LDL.LU R157, [R1+0x58] ;  /* 0x00005800019d7983 */ /* 0x0003620000300800 */
[----:B------:R-:W-:Y:S02]  /*5df0*/  IMAD.MOV.U32 R145, RZ, RZ, R156 ;  /* 0x000000ffff917224 */ /* 0x000fe400078e009c */
[----:B------:R-:W-:Y:S01]  /*5e00*/  FFMA.FTZ R2, R2, c[0x0][0x2d0], -R12 ;  /* 0x0000b40002027a23 */ /* 0x000fe2000001080c */
[----:B------:R1:W5:Y:S01]  /*5e10*/  LDL.LU R156, [R1+0x54] ;  /* 0x00005400019c7983 */ /* 0x0003620000300800 */
[----:B------:R-:W-:-:S03]  /*5e20*/  IMAD.MOV.U32 R142, RZ, RZ, R177 ;  /* 0x000000ffff8e7224 */ /* 0x000fc600078e00b1 */
[----:B------:R1:W5:Y:S04]  /*5e30*/  LDL.LU R155, [R1+0x50] ;  /* 0x00005000019b7983 */ /* 0x0003680000300800 */
[----:B------:R1:W5:Y:S04]  /*5e40*/  LDL.LU R154, [R1+0x4c] ;  /* 0x00004c00019a7983 */ /* 0x0003680000300800 */
[----:B------:R1:W5:Y:S04]  /*5e50*/  LDL.LU R153, [R1+0x48] ;  /* 0x0000480001997983 */ /* 0x0003680000300800 */
[----:B------:R1:W5:Y:S01]  /*5e60*/  LDL.LU R152, [R1+0x44] ;  /* 0x0000440001987983 */ /* 0x0003620000300800 */
[C---:B--2---:R-:W-:Y:S03]  /*5e70*/  HMMA.16816.F32 R104, R4.reuse, R20, R180 ;  /* 0x000000140468723c */ /* 0x044fe600000018b4 */
[----:B------:R1:W5:Y:S04]  /*5e80*/  LDL.LU R135, [R1+0x40] ;  /* 0x0000400001877983 */ /* 0x0003680000300800 */
[----:B------:R-:W-:Y:S01]  /*5e90*/  MOV R180, R124 ;  /* 0x0000007c00b47202 */ /* 0x000fe20000000f00 */
[----:B------:R-:W-:Y:S01]  /*5ea0*/  IMAD.MOV.U32 R181, RZ, RZ, R125 ;  /* 0x000000ffffb57224 */ /* 0x000fe200078e007d */
[----:B------:R-:W-:Y:S01]  /*5eb0*/  MOV R182, R126 ;  /* 0x0000007e00b67202 */ /* 0x000fe20000000f00 */
[----:B------:R-:W-:Y:S01]  /*5ec0*/  IMAD.MOV.U32 R183, RZ, RZ, R127 ;  /* 0x000000ffffb77224 */ /* 0x000fe200078e007f */
[C---:B------:R-:W-:Y:S01]  /*5ed0*/  HMMA.16816.F32 R172, R4.reuse, R22, R172 ;  /* 0x0000001604ac723c */ /* 0x040fe200000018ac */
[----:B------:R-:W2:Y:S07]  /*5ee0*/  LDSM.16.MT88.4 R20, [R228+0x5100] ;  /* 0x00510000e414783b */ /* 0x000eae0000004200 */
[C---:B---3--:R-:W-:Y:S07]  /*5ef0*/  HMMA.16816.F32 R124, R4.reuse, R8, R60 ;  /* 0x00000008047c723c */ /* 0x048fee000000183c */
[----:B------:R-:W-:Y:S01]  /*5f00*/  MOV R60, R120 ;  /* 0x00000078003c7202 */ /* 0x000fe20000000f00 */
[----:B------:R-:W-:Y:S01]  /*5f10*/  IMAD.MOV.U32 R61, RZ, RZ, R121 ;  /* 0x000000ffff3d7224 */ /* 0x000fe200078e0079 */
[----:B----4-:R-:W-:Y:S01]  /*5f20*/  HMMA.16816.F32 R148, R4, R16, R128 ;  /* 0x000000100494723c */ /* 0x010fe20000001880 */
[----:B------:R-:W-:Y:S01]  /*5f30*/  IMAD.MOV.U32 R62, RZ, RZ, R123 ;  /* 0x000000ffff3e7224 */ /* 0x000fe200078e007b */
[----:B------:R-:W-:-:S05]  /*5f40*/  MOV R63, R176 ;  /* 0x000000b0003f7202 */ /* 0x000fca0000000f00 */
[----:B------:R-:W-:Y:S01]  /*5f50*/  MOV R131, R108 ;  /* 0x0000006c00837202 */ /* 0x000fe20000000f00 */
[C---:B------:R-:W-:Y:S01]  /*5f60*/  HMMA.16816.F32 R120, R4.reuse, R10, R32 ;  /* 0x0000000a0478723c */ /* 0x040fe20000001820 */
[----:B------:R-:W3:Y:S01]  /*5f70*/  LDSM.16.MT88.4 R8, [R224+0x8100] ;  /* 0x00810000e008783b */ /* 0x000ee20000004200 */
[----:B------:R-:W-:Y:S01]  /*5f80*/  IMAD.MOV.U32 R130, RZ, RZ, R109 ;  /* 0x000000ffff827224 */ /* 0x000fe200078e006d */
[----:B------:R-:W-:Y:S01]  /*5f90*/  MOV R129, R110 ;  /* 0x0000006e00817202 */ /* 0x000fe20000000f00 */
[----:B------:R-:W-:Y:S01]  /*5fa0*/  IMAD.MOV.U32 R128, RZ, RZ, R111 ;  /* 0x000000ffff807224 */ /* 0x000fe200078e006f */
[----:B------:R-:W-:Y:S01]  /*5fb0*/  MOV R111, R144 ;  /* 0x00000090006f7202 */ /* 0x000fe20000000f00 */
[----:B------:R-:W-:Y:S01]  /*5fc0*/  IMAD.MOV.U32 R108, RZ, RZ, R145 ;  /* 0x000000ffff6c7224 */ /* 0x000fe200078e0091 */
[----:B------:R-:W-:Y:S01]  /*5fd0*/  MOV R109, R146 ;  /* 0x00000092006d7202 */ /* 0x000fe20000000f00 */
[----:B------:R-:W-:Y:S02]  /*5fe0*/  IMAD.MOV.U32 R110, RZ, RZ, R147 ;  /* 0x000000ffff6e7224 */ /* 0x000fe400078e0093 */
[C---:B------:R-:W-:Y:S01]  /*5ff0*/  HMMA.16816.F32 R144, R4.reuse, R18, R80 ;  /* 0x000000120490723c */ /* 0x040fe20000001850 */
[----:B------:R-:W4:Y:S06]  /*6000*/  LDSM.16.MT88.4 R16, [R227+0x5100] ;  /* 0x00510000e310783b */ /* 0x000f2c0000004200 */
[----:B------:R-:W-:Y:S01]  /*6010*/  MOV R83, R168 ;  /* 0x000000a800537202 */ /* 0x000fe20000000f00 */
[----:B--2---:R-:W-:Y:S01]  /*6020*/  HMMA.16816.F32 R116, R4, R20, R76 ;  /* 0x000000140474723c */ /* 0x004fe2000000184c */
[----:B------:R-:W-:Y:S01]  /*6030*/  IMAD.MOV.U32 R82, RZ, RZ, R169 ;  /* 0x000000ffff527224 */ /* 0x000fe200078e00a9 */
[----:B------:R-:W-:Y:S01]  /*6040*/  MOV R81, R170 ;  /* 0x000000aa00517202 */ /* 0x000fe20000000f00 */
[----:B------:R-:W-:-:S04]  /*6050*/  IMAD.MOV.U32 R80, RZ, RZ, R171 ;  /* 0x000000ffff507224 */ /* 0x000fc800078e00ab */
[----:B------:R-:W-:Y:S01]  /*6060*/  MOV R76, R108 ;  /* 0x0000006c004c7202 */ /* 0x000fe20000000f00 */
[----:B------:R-:W-:Y:S01]  /*6070*/  IMAD.MOV.U32 R77, RZ, RZ, R109 ;  /* 0x000000ffff4d7224 */ /* 0x000fe200078e006d */
[----:B------:R-:W-:Y:S01]  /*6080*/  MOV R78, R110 ;  /* 0x0000006e004e7202 */ /* 0x000fe20000000f00 */
[----:B------:R-:W-:Y:S02]  /*6090*/  IMAD.MOV.U32 R79, RZ, RZ, R111 ;  /* 0x000000ffff4f7224 */ /* 0x000fe400078e006f */
[C---:B------:R-:W-:Y:S01]  /*60a0*/  HMMA.16816.F32 R108, R4.reuse, R22, R68 ;  /* 0x00000016046c723c */ /* 0x040fe20000001844 */
[----:B------:R-:W2:Y:S06]  /*60b0*/  LDSM.16.MT88.4 R20, [R225+0x8100] ;  /* 0x00810000e114783b */ /* 0x000eac0000004200 */
[----:B------:R-:W-:Y:S01]  /*60c0*/  MOV R70, R178 ;  /* 0x000000b200467202 */ /* 0x000fe20000000f00 */
[----:B------:R-:W-:Y:S01]  /*60d0*/  IMAD.MOV.U32 R71, RZ, RZ, R179 ;  /* 0x000000ffff477224 */ /* 0x000fe200078e00b3 */
[C---:B---3--:R-:W-:Y:S08]  /*60e0*/  HMMA.16816.F32 R40, R4.reuse, R8, R40 ;  /* 0x000000080428723c */ /* 0x048ff00000001828 */
[C---:B------:R-:W-:Y:S01]  /*60f0*/  HMMA.16816.F32 R28, R4.reuse, R10, R28 ;  /* 0x0000000a041c723c */ /* 0x040fe2000000181c */
[----:B------:R-:W3:Y:S07]  /*6100*/  LDSM.16.MT88.4 R8, [R227+0x8100] ;  /* 0x00810000e308783b */ /* 0x000eee0000004200 */
[C---:B----4-:R-:W-:Y:S01]  /*6110*/  HMMA.16816.F32 R32, R4.reuse, R16, R56 ;  /* 0x000000100420723c */ /* 0x050fe20000001838 */
[----:B------:R-:W-:Y:S07]  /*6120*/  LDSM.16.MT88.4 R56, [R225+0x2900] ;  /* 0x00290000e138783b */ /* 0x000fee0000004200 */
[C---:B------:R-:W-:Y:S01]  /*6130*/  HMMA.16816.F32 R48, R4.reuse, R18, R48 ;  /* 0x000000120430723c */ /* 0x040fe20000001830 */
[----:B------:R-:W4:Y:S07]  /*6140*/  LDSM.16.MT88.4 R16, [R228+0x8100] ;  /* 0x00810000e410783b */ /* 0x000f2e0000004200 */
[C---:B--2---:R-:W-:Y:S01]  /*6150*/  HMMA.16816.F32 R168, R4.reuse, R20, R72 ;  /* 0x0000001404a8723c */ /* 0x044fe20000001848 */
[----:B------:R-:W-:Y:S07]  /*6160*/  LDSM.16.MT88.4 R72, [R227+0x2900] ;  /* 0x00290000e348783b */ /* 0x000fee0000004200 */
[C---:B------:R-:W-:Y:S01]  /*6170*/  HMMA.16816.F32 R20, R4.reuse, R22, R64 ;  /* 0x000000160414723c */ /* 0x040fe20000001840 */
[----:B------:R-:W-:Y:S07]  /*6180*/  LDSM.16.MT88.4 R64, [R228+0x2900] ;  /* 0x00290000e440783b */ /* 0x000fee0000004200 */
[C---:B---3--:R-:W-:Y:S01]  /*6190*/  HMMA.16816.F32 R24, R4.reuse, R10, R24 ;  /* 0x0000000a0418723c */ /* 0x048fe20000001818 */
[----:B------:R2:W-:Y:S07]  /*61a0*/  MUFU.EX2 R11, R2 ;  /* 0x00000002000b7308 */ /* 0x0005ee0000000800 */
[C---:B------:R-:W-:Y:S08]  /*61b0*/  HMMA.16816.F32 R36, R4.reuse, R8, R36 ;  /* 0x000000080424723c */ /* 0x040ff00000001824 */
[----:B----4-:R-:W-:Y:S01]  /*61c0*/  HMMA.16816.F32 R176, R4, R16, R52 ;  /* 0x0000001004b0723c */ /* 0x010fe20000001834 */
[----:B--2---:R-:W-:-:S04]  /*61d0*/  FFMA.FTZ R2, R70, c[0x0][0x2d0], -R12 ;  /* 0x0000b40046027a23 */ /* 0x004fc8000001080c */
[----:B------:R2:W3:Y:S03]  /*61e0*/  MUFU.EX2 R10, R2 ;  /* 0x00000002000a7308 */ /* 0x0004e60000000800 */
[----:B------:R-:W-:Y:S01]  /*61f0*/  HMMA.16816.F32 R44, R4, R18, R44 ;  /* 0x00000012042c723c */ /* 0x000fe2000000182c */
[----:B--2---:R-:W-:-:S04]  /*6200*/  FFMA.FTZ R2, R71, c[0x0][0x2d0], -R12 ;  /* 0x0000b40047027a23 */ /* 0x004fc8000001080c */
[----:B------:R2:W-:Y:S02]  /*6210*/  MUFU.EX2 R9, R2 ;  /* 0x0000000200097308 */ /* 0x0005e40000000800 */
[----:B--2---:R-:W-:-:S06]  /*6220*/  FFMA.FTZ R2, R76, c[0x0][0x2d0], -R12 ;  /* 0x0000b4004c027a23 */ /* 0x004fcc000001080c */
[----:B------:R2:W-:Y:S02]  /*6230*/  MUFU.EX2 R8, R2 ;  /* 0x0000000200087308 */ /* 0x0005e40000000800 */
[----:B--2---:R-:W-:Y:S02]  /*6240*/  FFMA.FTZ R2, R77, c[0x0][0x2d0], -R0 ;  /* 0x0000b4004d027a23 */ /* 0x004fe40000010800 */
[----:B------:R-:W-:-:S04]  /*6250*/  IMAD.MOV.U32 R77, RZ, RZ, R60 ;  /* 0x000000ffff4d7224 */ /* 0x000fc800078e003c */
[----:B------:R2:W-:Y:S01]  /*6260*/  MUFU.EX2 R7, R2 ;  /* 0x0000000200077308 */ /* 0x0005e20000000800 */
[----:B------:R-:W-:Y:S01]  /*6270*/  IMAD.MOV.U32 R60, RZ, RZ, R63 ;  /* 0x000000ffff3c7224 */ /* 0x000fe200078e003f */
[----:B------:R-:W-:Y:S01]  /*6280*/  MOV R63, R82 ;  /* 0x00000052003f7202 */ /* 0x000fe20000000f00 */
[----:B------:R-:W-:-:S04]  /*6290*/  IMAD.MOV.U32 R82, RZ, RZ, R142 ;  /* 0x000000ffff527224 */ /* 0x000fc800078e008e */
[----:B------:R-:W-:Y:S02]  /*62a0*/  IMAD.MOV.U32 R19, RZ, RZ, R63 ;  /* 0x000000ffff137224 */ /* 0x000fe400078e003f */
[----:B--2---:R-:W-:Y:S01]  /*62b0*/  FFMA.FTZ R2, R78, c[0x0][0x2d0], -R0 ;  /* 0x0000b4004e027a23 */ /* 0x004fe20000010800 */
[----:B------:R-:W-:Y:S02]  /*62c0*/  MOV R78, R79 ;  /* 0x0000004f004e7202 */ /* 0x000fe40000000f00 */
[----:B------:R-:W-:Y:S01]  /*62d0*/  MOV R79, R61 ;  /* 0x0000003d004f7202 */ /* 0x000fe20000000f00 */
[----:B------:R2:W4:Y:S01]  /*62e0*/  MUFU.EX2 R6, R2 ;  /* 0x0000000200067308 */ /* 0x0005220000000800 */
[----:B------:R-:W-:Y:S01]  /*62f0*/  MOV R61, R80 ;  /* 0x00000050003d7202 */ /* 0x000fe20000000f00 */
[----:B------:R-:W-:Y:S01]  /*6300*/  IMAD.MOV.U32 R80, RZ, RZ, R83 ;  /* 0x000000ffff507224 */ /* 0x000fe200078e0053 */
[----:B------:R-:W-:-:S03]  /*6310*/  MOV R83, R141 ;  /* 0x0000008d00537202 */ /* 0x000fc60000000f00 */
[----:B------:R-:W-:Y:S01]  /*6320*/  IMAD.MOV.U32 R17, RZ, RZ, R61 ;  /* 0x000000ffff117224 */ /* 0x000fe200078e003d */
[----:B------:R-:W-:Y:S01]  /*6330*/  MOV R18, R80 ;  /* 0x0000005000127202 */ /* 0x000fe20000000f00 */
[--C-:B--2---:R-:W-:Y:S02]  /*6340*/  FFMA.FTZ R2, R62, c[0x0][0x2d0], -R0.reuse ;  /* 0x0000b4003e027a23 */ /* 0x104fe40000010800 */
[----:B------:R-:W-:Y:S01]  /*6350*/  IMAD.MOV.U32 R62, RZ, RZ, R81 ;  /* 0x000000ffff3e7224 */ /* 0x000fe200078e0051 */
[----:B------:R-:W-:Y:S01]  /*6360*/  MOV R81, R143 ;  /* 0x0000008f00517202 */ /* 0x000fe20000000f00 */
[----:B------:R-:W-:Y:S01]  /*6370*/  FFMA.FTZ R0, R140, c[0x0][0x2d0], -R0 ;  /* 0x0000b4008c007a23 */ /* 0x000fe20000010800 */
[----:B------:R2:W-:Y:S01]  /*6380*/  MUFU.EX2 R5, R2 ;  /* 0x0000000200057308 */ /* 0x0005e20000000800 */
[----:B------:R-:W1:Y:S01]  /*6390*/  LDSM.16.MT88.4 R140, [R224+0x2900] ;  /* 0x00290000e08c783b */ /* 0x000e620000004200 */
[----:B------:R-:W-:-:S06]  /*63a0*/  MOV R16, R62 ;  /* 0x0000003e00107202 */ /* 0x000fcc0000000f00 */
[----:B------:R4:W4:Y:S01]  /*63b0*/  MUFU.EX2 R4, R0 ;  /* 0x0000000000047308 */ /* 0x0009220000000800 */
[----:B--2---:R-:W-:Y:S01]  /*63c0*/  FADD.FTZ R2, R15, R14 ;  /* 0x0000000e0f027221 */ /* 0x004fe20000010000 */
[----:B------:R-:W-:Y:S01]  /*63d0*/  MOV R15, R129 ;  /* 0x00000081000f7202 */ /* 0x000fe20000000f00 */
[----:B------:R-:W-:Y:S01]  /*63e0*/  IMAD.MOV.U32 R14, RZ, RZ, R128 ;  /* 0x000000ffff0e7224 */ /* 0x000fe200078e0080 */
[----:B---3--:R-:W-:Y:S01]  /*63f0*/  F2FP.PACK_AB R128, R10, R11 ;  /* 0x0000000b0a80723e */ /* 0x008fe200000000ff */
[----:B------:R-:W-:Y:S01]  /*6400*/  FADD.FTZ R2, R13, R2 ;  /* 0x000000020d027221 */ /* 0x000fe20000010000 */
[----:B----4-:R-:W-:Y:S01]  /*6410*/  F2FP.PACK_AB R129, R6, R7 ;  /* 0x000000070681723e */ /* 0x010fe200000000ff */
[----:B------:R-:W-:Y:S01]  /*6420*/  IMAD.MOV.U32 R13, RZ, RZ, R130 ;  /* 0x000000ffff0d7224 */ /* 0x000fe200078e0082 */
[----:B------:R-:W-:Y:S01]  /*6430*/  F2FP.PACK_AB R130, R8, R9 ;  /* 0x000000090882723e */ /* 0x000fe200000000ff */
[----:B------:R-:W-:-:S04]  /*6440*/  FADD.FTZ R0, R78, R77 ;  /* 0x0000004d4e007221 */ /* 0x000fc80000010000 */
[----:B------:R-:W-:-:S04]  /*6450*/  FADD.FTZ R0, R79, R0 ;  /* 0x000000004f007221 */ /* 0x000fc80000010000 */
[----:B------:R-:W-:Y:S01]  /*6460*/  FADD.FTZ R12, R60, R0 ;  /* 0x000000003c0c7221 */ /* 0x000fe20000010000 */
[----:B------:R-:W-:Y:S02]  /*6470*/  MOV R0, R131 ;  /* 0x0000008300007202 */ /* 0x000fe40000000f00 */
[----:B------:R-:W-:-:S03]  /*6480*/  F2FP.PACK_AB R131, R4, R5 ;  /* 0x000000050483723e */ /* 0x000fc600000000ff */
[----:B------:R-:W-:-:S04]  /*6490*/  FADD.FTZ R0, R0, R2 ;  /* 0x0000000200007221 */ /* 0x000fc80000010000 */
[C---:B-1----:R-:W-:Y:S08]  /*64a0*/  HMMA.16816.F32 R136, R128.reuse, R140, R136 ;  /* 0x0000008c8088723c */ /* 0x042ff00000001888 */
[C---:B------:R-:W-:Y:S07]  /*64b0*/  HMMA.16816.F32 R140, R128.reuse, R142, R84 ;  /* 0x0000008e808c723c */ /* 0x040fee0000001854 */
[----:B------:R-:W-:Y:S01]  /*64c0*/  IMAD.MOV.U32 R85, RZ, RZ, R81 ;  /* 0x000000ffff557224 */ /* 0x000fe200078e0051 */
[----:B------:R-:W-:Y:S01]  /*64d0*/  MOV R86, R82 ;  /* 0x0000005200567202 */ /* 0x000fe20000000f00 */
[----:B------:R-:W-:Y:S01]  /*64e0*/  IMAD.MOV.U32 R87, RZ, RZ, R83 ;  /* 0x000000ffff577224 */ /* 0x000fe200078e0053 */
[C---:B------:R-:W-:Y:S01]  /*64f0*/  HMMA.16816.F32 R68, R128.reuse, R72, R104 ;  /* 0x000000488044723c */ /* 0x040fe20000001868 */
[----:B------:R-:W1:Y:S04]  /*6500*/  LDSM.16.MT88.4 R80, [R224+0x5900] ;  /* 0x00590000e050783b */ /* 0x000e680000004200 */
[----:B------:R-:W-:Y:S03]  /*6510*/  LDSM.16.MT88.4 R104, [R227+0x5900] ;  /* 0x00590000e368783b */ /* 0x000fe60000004200 */
[C---:B------:R-:W-:Y:S07]  /*6520*/  HMMA.16816.F32 R72, R128.reuse, R74, R172 ;  /* 0x0000004a8048723c */ /* 0x040fee00000018ac */
[----:B------:R-:W-:Y:S01]  /*6530*/  MOV R172, R112 ;  /* 0x0000007000ac7202 */ /* 0x000fe20000000f00 */
[----:B------:R-:W-:Y:S01]  /*6540*/  IMAD.MOV.U32 R173, RZ, RZ, R113 ;  /* 0x000000ffffad7224 */ /* 0x000fe200078e0071 */
[----:B------:R-:W-:Y:S01]  /*6550*/  MOV R174, R114 ;  /* 0x0000007200ae7202 */ /* 0x000fe20000000f00 */
[----:B------:R-:W-:Y:S01]  /*6560*/  IMAD.MOV.U32 R175, RZ, RZ, R115 ;  /* 0x000000ffffaf7224 */ /* 0x000fe200078e0073 */
[C---:B------:R-:W-:Y:S01]  /*6570*/  HMMA.16816.F32 R52, R128.reuse, R56, R88 ;  /* 0x000000388034723c */ /* 0x040fe20000001858 */
[----:B------:R-:W2:Y:S04]  /*6580*/  LDSM.16.MT88.4 R88, [R225+0x5900] ;  /* 0x00590000e158783b */ /* 0x000ea80000004200 */
[----:B------:R-:W-:Y:S03]  /*6590*/  LDSM.16.MT88.4 R112, [R224+0x8900] ;  /* 0x00890000e070783b */ /* 0x000fe60000004200 */
[C---:B------:R-:W-:Y:S01]  /*65a0*/  HMMA.16816.F32 R60, R128.reuse, R64, R96 ;  /* 0x00000040803c723c */ /* 0x040fe20000001860 */
[----:B------:R-:W3:Y:S07]  /*65b0*/  LDSM.16.MT88.4 R96, [R228+0x5900] ;  /* 0x00590000e460783b */ /* 0x000eee0000004200 */
[C---:B------:R-:W-:Y:S08]  /*65c0*/  HMMA.16816.F32 R56, R128.reuse, R58, R92 ;  /* 0x0000003a8038723c */ /* 0x040ff0000000185c */
[C---:B-1----:R-:W-:Y:S07]  /*65d0*/  HMMA.16816.F32 R76, R128.reuse, R80, R148 ;  /* 0x00000050804c723c */ /* 0x042fee0000001894 */
[----:B------:R-:W-:Y:S01]  /*65e0*/  MOV R149, R85 ;  /* 0x0000005500957202 */ /* 0x000fe20000000f00 */
[----:B------:R-:W-:Y:S01]  /*65f0*/  IMAD.MOV.U32 R150, RZ, RZ, R86 ;  /* 0x000000ffff967224 */ /* 0x000fe200078e0056 */
[----:B------:R-:W-:Y:S01]  /*6600*/  MOV R151, R87 ;  /* 0x0000005700977202 */ /* 0x000fe20000000f00 */
[----:B------:R-:W-:Y:S02]  /*6610*/  HMMA.16816.F32 R64, R128, R66, R100 ;  /* 0x000000428040723c */ /* 0x000fe40000001864 */
[----:B------:R-:W-:-:S02]  /*6620*/  FADD.FTZ R2, R149, R12 ;  /* 0x0000000c95027221 */ /* 0x000fc40000010000 */
[----:B------:R-:W-:Y:S02]  /*6630*/  FADD.FTZ R0, R150, R0 ;  /* 0x0000000096007221 */ /* 0x000fe40000010000 */
[----:B------:R-:W-:Y:S02]  /*6640*/  FADD.FTZ R2, R151, R2 ;  /* 0x0000000297027221 */ /* 0x000fe40000010000 */
[----:B------:R-:W-:Y:S01]  /*6650*/  FADD.FTZ R0, R172, R0 ;  /* 0x00000000ac007221 */ /* 0x000fe20000010000 */
[----:B--2---:R-:W-:Y:S01]  /*6660*/  HMMA.16816.F32 R84, R128, R88, R124 ;  /* 0x000000588054723c */ /* 0x004fe2000000187c */
[----:B------:R-:W-:Y:S01]  /*6670*/  FADD.FTZ R2, R13, R2 ;  /* 0x000000020d027221 */ /* 0x000fe20000010000 */
[----:B------:R-:W-:Y:S01]  /*6680*/  LDSM.16.MT88.4 R124, [R228+0x8900] ;  /* 0x00890000e47c783b */ /* 0x000fe20000004200 */
[----:B------:R-:W-:Y:S02]  /*6690*/  FADD.FTZ R0, R15, R0 ;  /* 0x000000000f007221 */ /* 0x000fe40000010000 */
[----:B------:R-:W-:-:S02]  /*66a0*/  FADD.FTZ R2, R14, R2 ;  /* 0x000000020e027221 */ /* 0x000fc40000010000 */
[----:B------:R-:W-:Y:S01]  /*66b0*/  FADD.FTZ R0, R173, R0 ;  /* 0x00000000ad007221 */ /* 0x000fe20000010000 */
[----:B------:R-:W1:Y:S01]  /*66c0*/  LDSM.16.MT88.4 R12, [R227+0x8900] ;  /* 0x00890000e30c783b */ /* 0x000e620000004200 */
[----:B------:R-:W-:Y:S01]  /*66d0*/  FADD.FTZ R2, R174, R2 ;  /* 0x00000002ae027221 */ /* 0x000fe20000010000 */
[C---:B------:R-:W-:Y:S01]  /*66e0*/  HMMA.16816.F32 R88, R128.reuse, R90, R120 ;  /* 0x0000005a8058723c */ /* 0x040fe20000001878 */
[----:B------:R-:W-:Y:S01]  /*66f0*/  FADD.FTZ R0, R175, R0 ;  /* 0x00000000af007221 */ /* 0x000fe20000010000 */
[----:B------:R-:W2:Y:S01]  /*6700*/  LDSM.16.MT88.4 R120, [R225+0x8900] ;  /* 0x00890000e178783b */ /* 0x000ea20000004200 */
[----:B------:R-:W-:Y:S02]  /*6710*/  FADD.FTZ R2, R18, R2 ;  /* 0x0000000212027221 */ /* 0x000fe40000010000 */
[----:B------:R-:W-:Y:S02]  /*6720*/  FADD.FTZ R0, R19, R0 ;  /* 0x0000000013007221 */ /* 0x000fe40000010000 */
[----:B------:R-:W-:Y:S01]  /*6730*/  FADD.FTZ R2, R16, R2 ;  /* 0x0000000210027221 */ /* 0x000fe20000010000 */
[----:B---3--:R-:W-:Y:S01]  /*6740*/  HMMA.16816.F32 R92, R128, R96, R116 ;  /* 0x00000060805c723c */ /* 0x008fe20000001874 */
[----:B------:R-:W-:-:S02]  /*6750*/  FADD.FTZ R0, R17, R0 ;  /* 0x0000000011007221 */ /* 0x000fc40000010000 */
[----:B------:R-:W-:Y:S02]  /*6760*/  FADD.FTZ R2, R180, R2 ;  /* 0x00000002b4027221 */ /* 0x000fe40000010000 */
[----:B------:R-:W-:Y:S02]  /*6770*/  FADD.FTZ R0, R181, R0 ;  /* 0x00000000b5007221 */ /* 0x000fe40000010000 */
[----:B------:R-:W-:Y:S01]  /*6780*/  FADD.FTZ R2, R250, R2 ;  /* 0x00000002fa027221 */ /* 0x000fe20000010000 */
[----:B------:R-:W-:Y:S01]  /*6790*/  HMMA.16816.F32 R80, R128, R82, R144 ;  /* 0x000000528050723c */ /* 0x000fe20000001890 */
[----:B------:R-:W-:Y:S02]  /*67a0*/  FADD.FTZ R0, R166, R0 ;  /* 0x00000000a6007221 */ /* 0x000fe40000010000 */
[----:B------:R-:W-:Y:S02]  /*67b0*/  FADD.FTZ R2, R182, R2 ;  /* 0x00000002b6027221 */ /* 0x000fe40000010000 */
[----:B------:R-:W-:-:S02]  /*67c0*/  FADD.FTZ R0, R249, R0 ;  /* 0x00000000f9007221 */ /* 0x000fc40000010000 */
[----:B------:R-:W-:Y:S01]  /*67d0*/  FADD.FTZ R2, R183, R2 ;  /* 0x00000002b7027221 */ /* 0x000fe20000010000 */
[C---:B------:R-:W-:Y:S01]  /*67e0*/  HMMA.16816.F32 R96, R128.reuse, R98, R108 ;  /* 0x000000628060723c */ /* 0x040fe2000000186c */
[----:B------:R-:W-:Y:S02]  /*67f0*/  FADD.FTZ R0, R167, R0 ;  /* 0x00000000a7007221 */ /* 0x000fe40000010000 */
[----:B------:R-:W-:Y:S02]  /*6800*/  FADD.FTZ R2, R252, R2 ;  /* 0x00000002fc027221 */ /* 0x000fe40000010000 */
[----:B------:R-:W-:Y:S02]  /*6810*/  FADD.FTZ R0, R251, R0 ;  /* 0x00000000fb007221 */ /* 0x000fe40000010000 */
[----:B------:R-:W-:Y:S01]  /*6820*/  FADD.FTZ R2, R134, R2 ;  /* 0x0000000286027221 */ /* 0x000fe20000010000 */
[----:B------:R-:W-:Y:S01]  /*6830*/  HMMA.16816.F32 R100, R128, R104, R32 ;  /* 0x000000688064723c */ /* 0x000fe20000001820 */
[----:B------:R-:W-:-:S02]  /*6840*/  FADD.FTZ R0, R133, R0 ;  /* 0x0000000085007221 */ /* 0x000fc40000010000 */
[----:B------:R-:W-:Y:S02]  /*6850*/  FADD.FTZ R2, R162, R2 ;  /* 0x00000002a2027221 */ /* 0x000fe40000010000 */
[----:B------:R-:W-:-:S03]  /*6860*/  FADD.FTZ R0, R160, R0 ;  /* 0x00000000a0007221 */ /* 0x000fc60000010000 */
[C---:B-1----:R-:W-:Y:S07]  /*6870*/  HMMA.16816.F32 R148, R128.reuse, R12, R36 ;  /* 0x0000000c8094723c */ /* 0x042fee0000001824 */
[----:B------:R-:W-:Y:S01]  /*6880*/  FADD.FTZ R12, R163, R2 ;  /* 0x00000002a30c7221 */ /* 0x000fe20000010000 */
[----:B------:R-:W-:Y:S01]  /*6890*/  HMMA.16816.F32 R108, R128, R112, R40 ;  /* 0x00000070806c723c */ /* 0x000fe20000001828 */
[----:B------:R-:W-:Y:S02]  /*68a0*/  FADD.FTZ R2, R161, R0 ;  /* 0x00000000a1027221 */ /* 0x000fe40000010000 */
[----:B------:R-:W-:-:S02]  /*68b0*/  FADD.FTZ R0, R165, R12 ;  /* 0x0000000ca5007221 */ /* 0x000fc40000010000 */
[----:B------:R-:W-:Y:S02]  /*68c0*/  FADD.FTZ R2, R164, R2 ;  /* 0x00000002a4027221 */ /* 0x000fe40000010000 */
[----:B------:R-:W-:Y:S01]  /*68d0*/  FADD.FTZ R11, R11, R0 ;  /* 0x000000000b0b7221 */ /* 0x000fe20000010000 */
[C---:B--2---:R-:W-:Y:S01]  /*68e0*/  HMMA.16816.F32 R116, R128.reuse, R120, R168 ;  /* 0x000000788074723c */ /* 0x044fe200000018a8 */
        /* <DEDUP_REMOVED lines=8> */
[C---:B------:R-:W-:Y:S02]  /*6970*/  HMMA.16816.F32 R104, R128.reuse, R106, R48 ;  /* 0x0000006a8068723c */ /* 0x040fe40000001830 */
[----:B------:R1:W-:Y:S04]  /*6980*/  STL [R1+0x4], R0 ;  /* 0x0000040001007387 */ /* 0x0003e80000100800 */
[----:B------:R1:W-:Y:S02]  /*6990*/  STL [R1], R2 ;  /* 0x0000000201007387 */ /* 0x0003e40000100800 */
[C---:B------:R-:W-:Y:S08]  /*69a0*/  HMMA.16816.F32 R112, R128.reuse, R114, R28 ;  /* 0x000000728070723c */ /* 0x040ff0000000181c */
[C---:B------:R-:W-:Y:S08]  /*69b0*/  HMMA.16816.F32 R120, R128.reuse, R122, R20 ;  /* 0x0000007a8078723c */ /* 0x040ff00000001814 */
[C---:B------:R-:W-:Y:S08]  /*69c0*/  HMMA.16816.F32 R124, R128.reuse, R126, R44 ;  /* 0x0000007e807c723c */ /* 0x040ff0000000182c */
[----:B------:R-:W-:Y:S01]  /*69d0*/  HMMA.16816.F32 R128, R128, R14, R24 ;  /* 0x0000000e8080723c */ /* 0x000fe20000001818 */
[----:B------:R-:W-:Y:S07]  /*69e0*/  @!P0 BRA `(.L_x_24) ;  /* 0x000036e000008947 */ /* 0x000fee0003800000 */
[----:B-1----:R-:W2:Y:S01]  /*69f0*/  LDL.LU R252, [R1+0x28] ;  /* 0x0000280001fc7983 */ /* 0x002ea20000300800 */
[----:B------:R-:W-:-:S02]  /*6a00*/  IMAD.MOV.U32 R134, RZ, RZ, R3 ;  /* 0x000000ffff867224 */ /* 0x000fc400078e0003 */
[----:B------:R-:W-:Y:S01]  /*6a10*/  IMAD.MOV.U32 R133, RZ, RZ, R132 ;  /* 0x000000ffff857224 */ /* 0x000fe200078e0084 */
[----:B------:R-:W3:Y:S04]  /*6a20*/  LDL.LU.64 R180, [R1+0x30] ;  /* 0x0000300001b47983 */ /* 0x000ee80000300a00 */
[----:B------:R-:W4:Y:S01]  /*6a30*/  LDL.LU.64 R182, [R1+0x38] ;  /* 0x0000380001b67983 */ /* 0x000f220000300a00 */
[----:B--2---:R-:W-:Y:S02]  /*6a40*/  IADD3 R249, R252, -0x2, RZ ;  /* 0xfffffffefcf97810 */ /* 0x004fe40007ffe0ff */
[----:B---3--:R-:W-:Y:S02]  /*6a50*/  MOV R3, R181 ;  /* 0x000000b500037202 */ /* 0x008fe40000000f00 */
[----:B----4-:R-:W-:-:S05]  /*6a60*/  MOV R2, R182 ;  /* 0x000000b600027202 */ /* 0x010fca0000000f00 */
[----:B------:R1:W-:Y:S02]  /*6a70*/  STL.64 [R1+0x10], R2 ;  /* 0x0000100201007387 */ /* 0x0003e40000100a00 */
.L_x_25:
[----:B------:R-:W2:Y:S01]  /*6a80*/  LDL.64 R20, [R1+0x10] ;  /* 0x0000100001147983 */ /* 0x000ea20000100a00 */
[----:B------:R-:W-:Y:S04]  /*6a90*/  DEPBAR.LE SB0, 0x0 ;  /* 0x000080000000791a */ /* 0x000fe80000000000 */
[----:B-1----:R-:W-:Y:S01]  /*6aa0*/  SHF.R.S32.HI R0, RZ, 0x1f, R249 ;  /* 0x0000001fff007819 */ /* 0x002fe200000114f9 */
[----:B------:R-:W-:Y:S01]  /*6ab0*/  BAR.SYNC.DEFER_BLOCKING 0x0 ;  /* 0x0000000000007b1d */ /* 0x000fe20000010000 */
[C---:B-1----:R-:W-:Y:S01]  /*6ac0*/  IMAD.WIDE.U32 R2, R249.reuse, c[0x0][0x208], RZ ;  /* 0x00008200f9027a25 */ /* 0x042fe200078e00ff */
[----:B------:R-:W-:Y:S02]  /*6ad0*/  MOV R44, c[0x0][0x208] ;  /* 0x00008200002c7a02 */ /* 0x000fe40000000f00 */
[----:B------:R-:W-:Y:S01]  /*6ae0*/  MOV R132, 0x6 ;  /* 0x0000000600847802 */ /* 0x000fe20000000f00 */
[----:B------:R-:W-:Y:S01]  /*6af0*/  IMAD R0, R0, c[0x0][0x208], RZ ;  /* 0x0000820000007a24 */ /* 0x000fe200078e02ff */
[----:B------:R-:W-:Y:S02]  /*6b00*/  SHF.L.U32 R44, R44, 0x6, RZ ;  /* 0x000000062c2c7819 */ /* 0x000fe400000006ff */
[----:B------:R-:W-:Y:S01]  /*6b10*/  MOV R37, c[0x0][0x208] ;  /* 0x0000820000257a02 */ /* 0x000fe20000000f00 */
[----:B------:R-:W-:Y:S01]  /*6b20*/  IMAD R0, R249, c[0x0][0x20c], R0 ;  /* 0x00008300f9007a24 */ /* 0x000fe200078e0200 */
[----:B------:R-:W-:Y:S02]  /*6b30*/  MOV R252, c[0x0][0x1e4] ;  /* 0x0000790000fc7a02 */ /* 0x000fe40000000f00 */
[----:B------:R-:W-:Y:S02]  /*6b40*/  SHF.L.U64.HI R37, R37, R132, c[0x0][0x20c] ;  /* 0x0000830025257619 */ /* 0x000fe40000010284 */
        /* <DEDUP_REMOVED lines=41> */
[----:B--2---:R-:W-:Y:S04]  /*6de0*/  IADD3 R2, P2, R2, R44, RZ ;  /* 0x0000002c02027210 */ /* 0x004fe80007f5e0ff */
[----:B------:R-:W-:Y:S02]  /*6df0*/  IADD3.X R3, R3, R37, RZ, P2, !PT ;  /* 0x0000002503037210 */ /* 0x000fe400017fe4ff */
[----:B------:R-:W-:Y:S03]  /*6e00*/  IADD3 R44, P0, R44, R2, RZ ;  /* 0x000000022c2c7210 */ /* 0x000fe60007f1e0ff */
[----:B------:R4:W-:Y:S01]  /*6e10*/  LDGSTS.E.BYPASS.LTC128B.128 [R248+0x1100], [R2.64], !P6 ;  /* 0x0110000002f87fae */ /* 0x0009e2000f101d44 */
[----:B------:R-:W-:Y:S02]  /*6e20*/  IADD3.X R45, R37, R3, RZ, P0, !PT ;  /* 0x00000003252d7210 */ /* 0x000fe400007fe4ff */
[C---:B----4-:R-:W-:Y:S01]  /*6e30*/  HMMA.16816.F32 R36, R152.reuse, R40, RZ ;  /* 0x000000289824723c */ /* 0x050fe200000018ff */
[C---:B------:R-:W-:Y:S02]  /*6e40*/  ISETP.GT.AND P0, PT, R249.reuse, RZ, PT ;  /* 0x000000fff900720c */ /* 0x040fe40003f04270 */
[----:B------:R-:W-:Y:S02]  /*6e50*/  IADD3 R249, R249, -0x1, RZ ;  /* 0xfffffffff9f97810 */ /* 0x000fe40007ffe0ff */
[----:B------:R4:W-:Y:S03]  /*6e60*/  LDGSTS.E.BYPASS.LTC128B.128 [R248+0x4100], [R2.64+0x80], !P5 ;  /* 0x0410008002f87fae */ /* 0x0009e6000e901d44 */
[C---:B------:R-:W-:Y:S05]  /*6e70*/  HMMA.16816.F32 R40, R152.reuse, R42, RZ ;  /* 0x0000002a9828723c */ /* 0x040fea00000018ff */
        /* <DEDUP_REMOVED lines=805> */
.L_x_24:
[----:B-1----:R-:W2:Y:S04]  /*a0d0*/  LDL.LU R2, [R1] ;  /* 0x0000000001027983 */ /* 0x002ea80000300800 */
[----:B------:R-:W3:Y:S01]  /*a0e0*/  LDL.LU R4, [R1+0x4] ;  /* 0x0000040001047983 */ /* 0x000ee20000300800 */
[----:B------:R-:W-:-:S02]  /*a0f0*/  MOV R41, 0xff800000 ;  /* 0xff80000000297802 */ /* 0x000fc40000000f00 */
[----:B------:R-:W-:Y:S02]  /*a100*/  MOV R42, 0xff800000 ;  /* 0xff800000002a7802 */ /* 0x000fe40000000f00 */
[----:B------:R-:W-:Y:S01]  /*a110*/  PLOP3.LUT P3, PT, PT, PT, PT, 0x8, 0x0 ;  /* 0x000000000000781c */ /* 0x000fe20003f6e170 */
[----:B--2---:R-:W1:Y:S04]  /*a120*/  SHFL.BFLY PT, R6, R2, 0x2, 0x1f ;  /* 0x0c401f0002067f89 */ /* 0x004e6800000e0000 */
[----:B---3--:R-:W2:Y:S01]  /*a130*/  SHFL.BFLY PT, R0, R4, 0x2, 0x1f ;  /* 0x0c401f0004007f89 */ /* 0x008ea200000e0000 */
[----:B-1----:R-:W-:Y:S02]  /*a140*/  FADD.FTZ R6, R6, R2 ;  /* 0x0000000206067221 */ /* 0x002fe40000010000 */
[----:B--2---:R-:W-:-:S03]  /*a150*/  FADD.FTZ R0, R0, R4 ;  /* 0x0000000400007221 */ /* 0x004fc60000010000 */
[----:B------:R-:W1:Y:S04]  /*a160*/  SHFL.BFLY PT, R2, R6, 0x1, 0x1f ;  /* 0x0c201f0006027f89 */ /* 0x000e6800000e0000 */
[----:B------:R-:W2:Y:S01]  /*a170*/  SHFL.BFLY PT, R7, R0, 0x1, 0x1f ;  /* 0x0c201f0000077f89 */ /* 0x000ea200000e0000 */
[----:B-1----:R-:W-:Y:S01]  /*a180*/  FADD.FTZ R6, R6, R2 ;  /* 0x0000000206067221 */ /* 0x002fe20000010000 */
[----:B------:R-:W-:Y:S01]  /*a190*/  MOV R2, RZ ;  /* 0x000000ff00027202 */ /* 0x000fe20000000f00 */
[----:B--2---:R-:W-:-:S03]  /*a1a0*/  FADD.FTZ R7, R7, R0 ;  /* 0x0000000007077221 */ /* 0x004fc60000010000 */
[----:B------:R-:W-:Y:S02]  /*a1b0*/  FSETP.NE.FTZ.AND P1, PT, R6, RZ, PT ;  /* 0x000000ff0600720b */ /* 0x000fe40003f35000 */
[----:B------:R-:W-:Y:S02]  /*a1c0*/  MOV R0, RZ ;  /* 0x000000ff00007202 */ /* 0x000fe40000000f00 */
[----:B------:R-:W-:-:S09]  /*a1d0*/  FSETP.NE.FTZ.AND P0, PT, R7, RZ, PT ;  /* 0x000000ff0700720b */ /* 0x000fd20003f15000 */
[----:B------:R-:W1:Y:S01]  /*a1e0*/  @P1 MUFU.RCP R2, R6 ;  /* 0x0000000600021308 */ /* 0x000e620000001000 */
[----:B------:R-:W-:-:S05]  /*a1f0*/  @P1 MOV R4, 0x3f317218 ;  /* 0x3f31721800041802 */ /* 0x000fca0000000f00 */
[----:B------:R-:W-:Y:S02]  /*a200*/  @P1 FMUL.FTZ R5, R4, c[0x0][0x2d0] ;  /* 0x0000b40004051a20 */ /* 0x000fe40000410000 */
[----:B------:R-:W-:Y:S08]  /*a210*/  @P0 MUFU.RCP R0, R7 ;  /* 0x0000000700000308 */ /* 0x000ff00000001000 */
[----:B------:R-:W2:Y:S01]  /*a220*/  @P1 MUFU.LG2 R6, R6 ;  /* 0x0000000600061308 */ /* 0x000ea20000000c00 */
[----:B-1----:R-:W-:-:S02]  /*a230*/  FMUL.FTZ R136, R2, R136 ;  /* 0x0000008802887220 */ /* 0x002fc40000410000 */
[C---:B------:R-:W-:Y:S02]  /*a240*/  FMUL.FTZ R8, R2.reuse, R137 ;  /* 0x0000008902087220 */ /* 0x040fe40000410000 */
[C---:B------:R-:W-:Y:S02]  /*a250*/  FMUL.FTZ R140, R2.reuse, R140 ;  /* 0x0000008c028c7220 */ /* 0x040fe40000410000 */
[C---:B------:R-:W-:Y:S01]  /*a260*/  FMUL.FTZ R141, R2.reuse, R141 ;  /* 0x0000008d028d7220 */ /* 0x040fe20000410000 */
[----:B------:R-:W1:Y:S01]  /*a270*/  @P0 MUFU.LG2 R7, R7 ;  /* 0x0000000700070308 */ /* 0x000e620000000c00 */
        /* <DEDUP_REMOVED lines=43> */
[----:B------:R-:W-:Y:S01]  /*a530*/  FMUL.FTZ R129, R2, R129 ;  /* 0x0000008102817220 */ /* 0x000fe20000410000 */
[----:B------:R-:W-:Y:S01]  /*a540*/  @P0 MOV R2, 0x3f317218 ;  /* 0x3f31721800020802 */ /* 0x000fe20000000f00 */
[----:B--2---:R-:W-:-:S02]  /*a550*/  @P1 FMUL.FTZ R6, R6, 0.69314718246459960938 ;  /* 0x3f31721806061820 */ /* 0x004fc40000410000 */
[----:B-1----:R-:W-:Y:S02]  /*a560*/  @P0 FMUL.FTZ R4, R7, 0.69314718246459960938 ;  /* 0x3f31721807040820 */ /* 0x002fe40000410000 */
[----:B------:R-:W-:Y:S02]  /*a570*/  @P0 FMUL.FTZ R2, R2, c[0x0][0x2d0] ;  /* 0x0000b40002020a20 */ /* 0x000fe40000410000 */
        /* <DEDUP_REMOVED lines=47> */
[----:B------:R-:W-:Y:S02]  /*a870*/  FMUL.FTZ R131, R0, R131 ;  /* 0x0000008300837220 */ /* 0x000fe40000410000 */
[----:B------:R-:W-:Y:S02]  /*a880*/  @P1 FFMA.FTZ R41, R5, R132, R6 ;  /* 0x0000008405291223 */ /* 0x000fe40000010006 */
[----:B------:R-:W-:Y:S02]  /*a890*/  @P0 FFMA.FTZ R42, R2, R3, R4 ;  /* 0x00000003022a0223 */ /* 0x000fe40000010004 */
.L_x_22:
[----:B-1----:R-:W-:Y:S05]  /*a8a0*/  @P3 BRA `(.L_x_26) ;  /* 0x000016b000003947 */ /* 0x002fea0003800000 */
[----:B------:R-:W2:Y:S01]  /*a8b0*/  LDL R45, [R1+0x8] ;  /* 0x00000800012d7983 */ /* 0x000ea20000100800 */
[----:B------:R-:W-:Y:S02]  /*a8c0*/  F2FP.PACK_AB R8, R8, R136 ;  /* 0x000000880808723e */ /* 0x000fe400000000ff */
[----:B------:R-:W-:Y:S01]  /*a8d0*/  F2FP.PACK_AB R5, R139, R138 ;  /* 0x0000008a8b05723e */ /* 0x000fe200000000ff */
[----:B------:R-:W1:Y:S01]  /*a8e0*/  S2R R44, SR_TID.X ;  /* 0x00000000002c7919 */ /* 0x000e620000002100 */
[----:B------:R-:W-:-:S02]  /*a8f0*/  F2FP.PACK_AB R6, R141, R140 ;  /* 0x0000008c8d06723e */ /* 0x000fc400000000ff */
[----:B------:R-:W-:Y:S02]  /*a900*/  F2FP.PACK_AB R142, R143, R142 ;  /* 0x0000008e8f8e723e */ /* 0x000fe400000000ff */
[----:B------:R-:W-:Y:S02]  /*a910*/  F2FP.PACK_AB R38, R38, R52 ;  /* 0x000000342626723e */ /* 0x000fe400000000ff */
[----:B------:R-:W-:Y:S02]  /*a920*/  F2FP.PACK_AB R54, R55, R54 ;  /* 0x000000363736723e */ /* 0x000fe400000000ff */
[----:B------:R-:W-:Y:S02]  /*a930*/  F2FP.PACK_AB R7, R57, R56 ;  /* 0x000000383907723e */ /* 0x000fe400000000ff */
[----:B------:R-:W-:Y:S02]  /*a940*/  F2FP.PACK_AB R58, R59, R58 ;  /* 0x0000003a3b3a723e */ /* 0x000fe400000000ff */
[----:B------:R-:W-:-:S02]  /*a950*/  F2FP.PACK_AB R37, R37, R60 ;  /* 0x0000003c2525723e */ /* 0x000fc400000000ff */
[----:B------:R-:W-:Y:S02]  /*a960*/  F2FP.PACK_AB R62, R63, R62 ;  /* 0x0000003e3f3e723e */ /* 0x000fe400000000ff */
[----:B------:R-:W-:Y:S02]  /*a970*/  F2FP.PACK_AB R36, R36, R64 ;  /* 0x000000402424723e */ /* 0x000fe400000000ff */
[----:B------:R-:W-:Y:S02]  /*a980*/  F2FP.PACK_AB R66, R67, R66 ;  /* 0x000000424342723e */ /* 0x000fe400000000ff */
[----:B------:R-:W-:Y:S02]  /*a990*/  F2FP.PACK_AB R35, R35, R68 ;  /* 0x000000442323723e */ /* 0x000fe400000000ff */
[----:B------:R-:W-:Y:S02]  /*a9a0*/  F2FP.PACK_AB R70, R71, R70 ;  /* 0x000000464746723e */ /* 0x000fe400000000ff */
[----:B-1----:R-:W-:-:S02]  /*a9b0*/  SHF.R.S32.HI R43, RZ, 0x1f, R44 ;  /* 0x0000001fff2b7819 */ /* 0x002fc4000001142c */
[----:B------:R-:W-:Y:S02]  /*a9c0*/  F2FP.PACK_AB R34, R34, R72 ;  /* 0x000000482222723e */ /* 0x000fe400000000ff */
[CC--:B------:R-:W-:Y:S02]  /*a9d0*/  LEA.HI R2, R43.reuse, R44.reuse, RZ, 0x2 ;  /* 0x0000002c2b027211 */ /* 0x0c0fe400078f10ff */
[----:B------:R-:W-:Y:S02]  /*a9e0*/  LEA.HI R40, R43, R44, RZ, 0x5 ;  /* 0x0000002c2b287211 */ /* 0x000fe400078f28ff */
[--C-:B------:R-:W-:Y:S02]  /*a9f0*/  SHF.R.S32.HI R4, RZ, 0x2, R2.reuse ;  /* 0x00000002ff047819 */ /* 0x100fe40000011402 */
[----:B------:R-:W-:Y:S02]  /*aa00*/  SHF.R.S32.HI R0, RZ, 0x1f, R2 ;  /* 0x0000001fff007819 */ /* 0x000fe40000011402 */
[----:B------:R-:W-:-:S02]  /*aa10*/  SHF.R.S32.HI R39, RZ, 0x5, R40 ;  /* 0x00000005ff277819 */ /* 0x000fc40000011428 */
[----:B------:R-:W-:Y:S02]  /*aa20*/  LEA.HI R0, R0, R4, RZ, 0x3 ;  /* 0x0000000400007211 */ /* 0x000fe400078f18ff */
[----:B------:R-:W-:Y:S02]  /*aa30*/  F2FP.PACK_AB R74, R75, R74 ;  /* 0x0000004a4b4a723e */ /* 0x000fe400000000ff */
[----:B------:R-:W-:Y:S02]  /*aa40*/  LOP3.LUT R0, R0, 0xfffffff8, RZ, 0xc0, !PT ;  /* 0xfffffff800007812 */ /* 0x000fe400078ec0ff */
[----:B------:R-:W-:Y:S02]  /*aa50*/  F2FP.PACK_AB R33, R33, R76 ;  /* 0x0000004c2121723e */ /* 0x000fe400000000ff */
[----:B------:R-:W-:Y:S01]  /*aa60*/  F2FP.PACK_AB R78, R79, R78 ;  /* 0x0000004e4f4e723e */ /* 0x000fe200000000ff */
[----:B------:R-:W-:Y:S01]  /*aa70*/  IMAD.IADD R4, R4, 0x1, -R0 ;  /* 0x0000000104047824 */ /* 0x000fe200078e0a00 */
[----:B------:R-:W-:-:S02]  /*aa80*/  LOP3.LUT R0, R2, 0xfffffffc, RZ, 0xc0, !PT ;  /* 0xfffffffc02007812 */ /* 0x000fc400078ec0ff */
[----:B------:R-:W-:Y:S01]  /*aa90*/  F2FP.PACK_AB R32, R32, R80 ;  /* 0x000000502020723e */ /* 0x000fe200000000ff */
[C---:B------:R-:W-:Y:S01]  /*aaa0*/  IMAD.SHL.U32 R2, R4.reuse, 0x40, RZ ;  /* 0x0000004004027824 */ /* 0x040fe200078e00ff */
[----:B------:R-:W-:Y:S01]  /*aab0*/  LOP3.LUT R3, R4, 0x1, RZ, 0xc0, !PT ;  /* 0x0000000104037812 */ /* 0x000fe200078ec0ff */
[----:B------:R-:W-:Y:S01]  /*aac0*/  IMAD.IADD R26, R44, 0x1, -R0 ;  /* 0x000000012c1a7824 */ /* 0x000fe200078e0a00 */
[----:B------:R-:W-:Y:S02]  /*aad0*/  F2FP.PACK_AB R82, R83, R82 ;  /* 0x000000525352723e */ /* 0x000fe400000000ff */
[----:B------:R-:W-:Y:S01]  /*aae0*/  LOP3.LUT R0, R2, 0x1c0, RZ, 0xc0, !PT ;  /* 0x000001c002007812 */ /* 0x000fe200078ec0ff */
[----:B------:R-:W-:Y:S01]  /*aaf0*/  IMAD R2, R39, 0x200, R26 ;  /* 0x0000020027027824 */ /* 0x000fe200078e021a */
[----:B------:R-:W-:Y:S02]  /*ab00*/  ISETP.NE.U32.AND P0, PT, R3, 0x1, PT ;  /* 0x000000010300780c */ /* 0x000fe40003f05070 */
[----:B------:R-:W-:-:S02]  /*ab10*/  LEA.HI R0, R0, R0, RZ, 0x1d ;  /* 0x0000000000007211 */ /* 0x000fc400078fe8ff */
[----:B------:R-:W-:Y:S01]  /*ab20*/  R2P PR, R4, 0x6 ;  /* 0x0000000604007804 */ /* 0x000fe20000000000 */
[----:B------:R-:W-:Y:S01]  /*ab30*/  IMAD.MOV.U32 R4, RZ, RZ, 0x20 ;  /* 0x00000020ff047424 */ /* 0x000fe200078e00ff */
[----:B------:R-:W-:Y:S01]  /*ab40*/  F2FP.PACK_AB R31, R31, R84 ;  /* 0x000000541f1f723e */ /* 0x000fe200000000ff */
[----:B------:R-:W-:Y:S01]  /*ab50*/  IMAD.U32 R0, R2, 0x2, R0 ;  /* 0x0000000202007824 */ /* 0x000fe200078e0000 */
[----:B------:R-:W-:Y:S02]  /*ab60*/  F2FP.PACK_AB R86, R87, R86 ;  /* 0x000000565756723e */ /* 0x000fe400000000ff */
[----:B------:R-:W-:Y:S01]  /*ab70*/  SEL R4, R4, 0xffffffe0, !P1 ;  /* 0xffffffe004047807 */ /* 0x000fe20004800000 */
[----:B------:R-:W-:Y:S01]  /*ab80*/  IMAD.SHL.U32 R0, R0, 0x2, RZ ;  /* 0x0000000200007824 */ /* 0x000fe200078e00ff */
[----:B------:R-:W-:Y:S01]  /*ab90*/  BAR.SYNC.DEFER_BLOCKING 0x1, 0x100 ;  /* 0x0044000000007b1d */ /* 0x000fe20000010000 */
[----:B------:R-:W-:Y:S02]  /*aba0*/  F2FP.PACK_AB R30, R30, R88 ;  /* 0x000000581e1e723e */ /* 0x000fe400000000ff */
[----:B------:R-:W-:-:S02]  /*abb0*/  F2FP.PACK_AB R90, R91, R90 ;  /* 0x0000005a5b5a723e */ /* 0x000fc400000000ff */
[C---:B------:R-:W-:Y:S02]  /*abc0*/  IADD3 R3, R0.reuse, 0x80, RZ ;  /* 0x0000008000037810 */ /* 0x040fe40007ffe0ff */
[C---:B------:R-:W-:Y:S02]  /*abd0*/  IADD3 R2, R0.reuse, 0x70, RZ ;  /* 0x0000007000027810 */ /* 0x040fe40007ffe0ff */
[----:B------:R-:W-:Y:S01]  /*abe0*/  @P0 IADD3 R2, R3, 0x10, RZ ;  /* 0x0000001003020810 */ /* 0x000fe20007ffe0ff */
[----:B------:R-:W-:Y:S01]  /*abf0*/  IMAD.IADD R3, R0, 0x1, R4 ;  /* 0x0000000100037824 */ /* 0x000fe200078e0204 */
[----:B------:R-:W-:Y:S02]  /*ac00*/  F2FP.PACK_AB R29, R29, R92 ;  /* 0x0000005c1d1d723e */ /* 0x000fe400000000ff */
[----:B------:R-:W-:Y:S02]  /*ac10*/  F2FP.PACK_AB R94, R95, R94 ;  /* 0x0000005e5f5e723e */ /* 0x000fe400000000ff */
[----:B------:R-:W-:-:S02]  /*ac20*/  F2FP.PACK_AB R28, R28, R96 ;  /* 0x000000601c1c723e */ /* 0x000fc400000000ff */
[----:B------:R-:W-:Y:S02]  /*ac30*/  F2FP.PACK_AB R98, R99, R98 ;  /* 0x000000626362723e */ /* 0x000fe400000000ff */
[----:B------:R-:W-:Y:S02]  /*ac40*/  F2FP.PACK_AB R27, R27, R100 ;  /* 0x000000641b1b723e */ /* 0x000fe400000000ff */
[----:B------:R-:W-:Y:S02]  /*ac50*/  F2FP.PACK_AB R102, R103, R102 ;  /* 0x000000666766723e */ /* 0x000fe400000000ff */
[----:B------:R-:W-:Y:S01]  /*ac60*/  F2FP.PACK_AB R25, R25, R104 ;  /* 0x000000681919723e */ /* 0x000fe200000000ff */
[----:B------:R1:W-:Y:S01]  /*ac70*/  STS [R0+0x80], R8 ;  /* 0x0000800800007388 */ /* 0x0003e20000000800 */
[----:B------:R-:W-:Y:S02]  /*ac80*/  F2FP.PACK_AB R107, R107, R106 ;  /* 0x0000006a6b6b723e */ /* 0x000fe400000000ff */
[----:B------:R-:W-:Y:S01]  /*ac90*/  F2FP.PACK_AB R24, R24, R108 ;  /* 0x0000006c1818723e */ /* 0x000fe200000000ff */
[----:B------:R-:W-:Y:S01]  /*aca0*/  STS [R0+0x480], R5 ;  /* 0x0004800500007388 */ /* 0x000fe20000000800 */
[----:B------:R-:W-:-:S02]  /*acb0*/  F2FP.PACK_AB R23, R23, R110 ;  /* 0x0000006e1717723e */ /* 0x000fc400000000ff */
[----:B------:R-:W-:Y:S01]  /*acc0*/  F2FP.PACK_AB R22, R22, R112 ;  /* 0x000000701616723e */ /* 0x000fe200000000ff */
[----:B------:R3:W-:Y:S01]  /*acd0*/  STS [R2], R6 ;  /* 0x0000000602007388 */ /* 0x0007e20000000800 */
[----:B------:R-:W-:Y:S02]  /*ace0*/  F2FP.PACK_AB R21, R21, R114 ;  /* 0x000000721515723e */ /* 0x000fe400000000ff */
[----:B------:R-:W-:Y:S01]  /*acf0*/  F2FP.PACK_AB R20, R20, R116 ;  /* 0x000000741414723e */ /* 0x000fe200000000ff */
[----:B------:R-:W-:Y:S01]  /*ad00*/  STS [R2+0x400], R142 ;  /* 0x0004008e02007388 */ /* 0x000fe20000000800 */
[----:B------:R-:W-:Y:S02]  /*ad10*/  F2FP.PACK_AB R19, R19, R118 ;  /* 0x000000761313723e */ /* 0x000fe400000000ff */
[----:B------:R-:W-:Y:S01]  /*ad20*/  F2FP.PACK_AB R18, R18, R120 ;  /* 0x000000781212723e */ /* 0x000fe200000000ff */
[----:B------:R-:W-:Y:S01]  /*ad30*/  STS [R3+0x80], R38 ;  /* 0x0000802603007388 */ /* 0x000fe20000000800 */
[----:B------:R-:W-:-:S02]  /*ad40*/  F2FP.PACK_AB R17, R17, R122 ;  /* 0x0000007a1111723e */ /* 0x000fc400000000ff */
[----:B------:R-:W-:Y:S01]  /*ad50*/  F2FP.PACK_AB R16, R16, R144 ;  /* 0x000000901010723e */ /* 0x000fe200000000ff */
[----:B------:R-:W-:Y:S01]  /*ad60*/  STS [R3+0x480], R54 ;  /* 0x0004803603007388 */ /* 0x000fe20000000800 */
[----:B------:R-:W-:Y:S02]  /*ad70*/  F2FP.PACK_AB R13, R147, R146 ;  /* 0x00000092930d723e */ /* 0x000fe400000000ff */
[----:B------:R-:W-:Y:S01]  /*ad80*/  F2FP.PACK_AB R12, R12, R124 ;  /* 0x0000007c0c0c723e */ /* 0x000fe200000000ff */
[----:B-1----:R-:W-:Y:S01]  /*ad90*/  IMAD.MOV.U32 R8, RZ, RZ, 0x40 ;  /* 0x00000040ff087424 */ /* 0x002fe200078e00ff */
[----:B------:R-:W-:Y:S02]  /*ada0*/  F2FP.PACK_AB R11, R11, R126 ;  /* 0x0000007e0b0b723e */ /* 0x000fe400000000ff */
[----:B------:R-:W-:Y:S02]  /*adb0*/  F2FP.PACK_AB R9, R9, R148 ;  /* 0x000000940909723e */ /* 0x000fe400000000ff */
[----:B------:R-:W-:-:S02]  /*adc0*/  F2FP.PACK_AB R15, R15, R150 ;  /* 0x000000960f0f723e */ /* 0x000fc400000000ff */
[----:B------:R-:W-:Y:S02]  /*add0*/  F2FP.PACK_AB R14, R129, R128 ;  /* 0x00000080810e723e */ /* 0x000fe400000000ff */
[----:B---3--:R-:W-:Y:S01]  /*ade0*/  SEL R6, R8, 0xffffffc0, !P2 ;  /* 0xffffffc008067807 */ /* 0x008fe20005000000 */
[----:B------:R-:W-:Y:S01]  /*adf0*/  IMAD.IADD R8, R4, 0x1, R2 ;  /* 0x0000000104087824 */ /* 0x000fe200078e0202 */
[----:B------:R-:W-:Y:S02]  /*ae00*/  F2FP.PACK_AB R10, R131, R130 ;  /* 0x00000082830a723e */ /* 0x000fe400000000ff */
[----:B------:R-:W-:Y:S01]  /*ae10*/  ISETP.NE.U32.AND P0, PT, RZ, c[0x0][0x500], PT ;  /* 0x00014000ff007a0c */ /* 0x000fe20003f05070 */
[----:B------:R-:W-:Y:S01]  /*ae20*/  IMAD.IADD R5, R0, 0x1, R6 ;  /* 0x0000000100057824 */ /* 0x000fe200078e0206 */
[----:B------:R1:W-:Y:S01]  /*ae30*/  STS [R8], R7 ;  /* 0x0000000708007388 */ /* 0x0003e20000000800 */
[----:B------:R-:W-:Y:S01]  /*ae40*/  IMAD.IADD R4, R6, 0x1, R3 ;  /* 0x0000000106047824 */ /* 0x000fe200078e0203 */
[----:B------:R-:W-:-:S02]  /*ae50*/  ISETP.NE.AND.EX P0, PT, RZ, c[0x0][0x504], PT, P0 ;  /* 0x00014100ff007a0c */ /* 0x000fc40003f05300 */
[----:B------:R-:W-:Y:S01]  /*ae60*/  STS [R8+0x400], R58 ;  /* 0x0004003a08007388 */ /* 0x000fe20000000800 */
[----:B------:R-:W-:-:S03]  /*ae70*/  ISETP.NE.U32.AND P1, PT, RZ, c[0x0][0x508], PT ;  /* 0x00014200ff007a0c */ /* 0x000fc60003f25070 */
[----:B------:R-:W-:Y:S01]  /*ae80*/  STS [R5+0x80], R37 ;  /* 0x0000802505007388 */ /* 0x000fe20000000800 */
[----:B------:R-:W-:-:S03]  /*ae90*/  ISETP.NE.AND.EX P1, PT, RZ, c[0x0][0x50c], PT, P1 ;  /* 0x00014300ff007a0c */ /* 0x000fc60003f25310 */
[----:B------:R-:W-:Y:S01]  /*aea0*/  STS [R5+0x480], R62 ;  /* 0x0004803e05007388 */ /* 0x000fe20000000800 */
[----:B-1----:R-:W-:Y:S02]  /*aeb0*/  IMAD.IADD R7, R6, 0x1, R2 ;  /* 0x0000000106077824 */ /* 0x002fe400078e0202 */
[----:B------:R-:W-:-:S03]  /*aec0*/  IMAD.IADD R6, R8, 0x1, R6 ;  /* 0x0000000108067824 */ /* 0x000fc600078e0206 */
[----:B------:R-:W-:Y:S04]  /*aed0*/  STS [R7], R36 ;  /* 0x0000002407007388 */ /* 0x000fe80000000800 */
[----:B------:R-:W-:Y:S04]  /*aee0*/  STS [R7+0x400], R66 ;  /* 0x0004004207007388 */ /* 0x000fe80000000800 */
[----:B------:R-:W-:Y:S04]  /*aef0*/  STS [R4+0x80], R35 ;  /* 0x0000802304007388 */ /* 0x000fe80000000800 */
[----:B------:R-:W-:Y:S04]  /*af00*/  STS [R4+0x480], R70 ;  /* 0x0004804604007388 */ /* 0x000fe80000000800 */
[----:B------:R-:W-:Y:S04]  /*af10*/  STS [R6], R34 ;  /* 0x0000002206007388 */ /* 0x000fe80000000800 */
        /* <DEDUP_REMOVED lines=20> */
[----:B------:R1:W-:Y:S04]  /*b060*/  STS [R2+0x8400], R21 ;  /* 0x0084001502007388 */ /* 0x0003e80000000800 */
[----:B------:R-:W-:Y:S04]  /*b070*/  STS [R3+0x8080], R20 ;  /* 0x0080801403007388 */ /* 0x000fe80000000800 */
[----:B------:R-:W-:Y:S04]  /*b080*/  STS [R3+0x8480], R19 ;  /* 0x0084801303007388 */ /* 0x000fe80000000800 */
[----:B------:R-:W-:Y:S04]  /*b090*/  STS [R8+0x8000], R18 ;  /* 0x0080001208007388 */ /* 0x000fe80000000800 */
[----:B------:R-:W-:Y:S04]  /*b0a0*/  STS [R8+0x8400], R17 ;  /* 0x0084001108007388 */ /* 0x000fe80000000800 */
[----:B------:R-:W-:Y:S04]  /*b0b0*/  STS [R5+0x8080], R16 ;  /* 0x0080801005007388 */ /* 0x000fe80000000800 */
[----:B------:R-:W-:Y:S01]  /*b0c0*/  STS [R5+0x8480], R13 ;  /* 0x0084800d05007388 */ /* 0x000fe20000000800 */
[----:B-1----:R-:W-:-:S03]  /*b0d0*/  IMAD.MOV.U32 R2, RZ, RZ, 0x4 ;  /* 0x00000004ff027424 */ /* 0x002fc600078e00ff */
[----:B------:R-:W-:Y:S04]  /*b0e0*/  STS [R7+0x8000], R12 ;  /* 0x0080000c07007388 */ /* 0x000fe80000000800 */
[----:B------:R-:W-:Y:S04]  /*b0f0*/  STS [R7+0x8400], R11 ;  /* 0x0084000b07007388 */ /* 0x000fe80000000800 */
[----:B------:R2:W-:Y:S04]  /*b100*/  STS [R4+0x8080], R9 ;  /* 0x0080800904007388 */ /* 0x0005e80000000800 */
[----:B------:R1:W-:Y:S04]  /*b110*/  STS [R4+0x8480], R15 ;  /* 0x0084800f04007388 */ /* 0x0003e80000000800 */
[----:B------:R1:W-:Y:S04]  /*b120*/  STS [R6+0x8000], R14 ;  /* 0x0080000e06007388 */ /* 0x0003e80000000800 */
[----:B------:R1:W-:Y:S01]  /*b130*/  STS [R6+0x8400], R10 ;  /* 0x0084000a06007388 */ /* 0x0003e20000000800 */
[----:B--2---:R-:W-:-:S03]  /*b140*/  IMAD.WIDE R8, R45, R2, c[0x0][0x500] ;  /* 0x000140002d087625 */ /* 0x004fc600078e0202 */
[----:B------:R-:W-:Y:S06]  /*b150*/  BAR.SYNC.DEFER_BLOCKING 0x1, 0x100 ;  /* 0x0044000000007b1d */ /* 0x000fec0000010000 */
[----:B------:R-:W2:Y:S01]  /*b160*/  @P0 LDG.E R0, [R8.64] ;  /* 0x0000000408000981 */ /* 0x000ea2000c1e1900 */
[----:B------:R-:W-:Y:S02]  /*b170*/  IMAD.MOV.U32 R24, RZ, RZ, c[0x0][0x388] ;  /* 0x0000e200ff187624 */ /* 0x000fe400078e00ff */
[----:B------:R-:W-:-:S05]  /*b180*/  @P1 IMAD.WIDE R2, R45, R2, c[0x0][0x508] ;  /* 0x000142002d021625 */ /* 0x000fca00078e0202 */
[----:B------:R3:W5:Y:S02]  /*b190*/  @P1 LDG.E R24, [R2.64] ;  /* 0x0000000402181981 */ /* 0x000764000c1e1900 */
[----:B---3--:R-:W-:Y:S02]  /*b1a0*/  CS2R R2, SRZ ;  /* 0x0000000000027805 */ /* 0x008fe4000001ff00 */
[--C-:B--2---:R-:W-:Y:S01]  /*b1b0*/  @P0 SHF.R.S32.HI R3, RZ, 0x1f, R0.reuse ;  /* 0x0000001fff030819 */ /* 0x104fe20000011400 */
[----:B------:R-:W-:Y:S01]  /*b1c0*/  @P0 IMAD.MOV.U32 R2, RZ, RZ, R0 ;  /* 0x000000ffff020224 */ /* 0x000fe200078e0000 */
[----:B------:R-:W-:Y:S05]  /*b1d0*/  @P1 BRA `(.L_x_27) ;  /* 0x0000004000001947 */ /* 0x000fea0003800000 */
[----:B-1----:R-:W-:Y:S05]  /*b1e0*/  @!P0 BRA `(.L_x_27) ;  /* 0x0000003000008947 */ /* 0x002fea0003800000 */
[----:B------:R-:W2:Y:S04]  /*b1f0*/  LDG.E R4, [R8.64] ;  /* 0x0000000408047981 */ /* 0x000ea8000c1e1900 */
[----:B------:R-:W2:Y:S02]  /*b200*/  LDG.E R0, [R8.64+0x4] ;  /* 0x0000040408007981 */ /* 0x000ea4000c1e1900 */
[----:B--2--5:R-:W-:-:S02]  /*b210*/  IADD3 R24, -R4, R0, RZ ;  /* 0x0000000004187210 */ /* 0x024fc40007ffe1ff */
.L_x_27:
[----:B-1----:R-:W-:Y:S01]  /*b220*/  LOP3.LUT R0, R40, 0xffffffe0, RZ, 0xc0, !PT ;  /* 0xffffffe028007812 */ /* 0x002fe200078ec0ff */
[----:B------:R-:W1:Y:S01]  /*b230*/  S2R R20, SR_CTAID.X ;  /* 0x0000000000147919 */ /* 0x000e620000002500 */
[----:B------:R-:W-:Y:S01]  /*b240*/  SHF.R.S32.HI R4, RZ, 0x1f, R39 ;  /* 0x0000001fff047819 */ /* 0x000fe20000011427 */
[----:B------:R-:W-:Y:S01]  /*b250*/  IMAD.MOV.U32 R7, RZ, RZ, c[0x0][0x4e8] ;  /* 0x00013a00ff077624 */ /* 0x000fe200078e00ff */
[----:B------:R-:W-:Y:S01]  /*b260*/  LEA.HI R16, R43, R44, RZ, 0x3 ;  /* 0x0000002c2b107211 */ /* 0x000fe200078f18ff */
[----:B------:R-:W-:Y:S01]  /*b270*/  IMAD.IADD R0, R44, 0x1, -R0 ;  /* 0x000000012c007824 */ /* 0x000fe200078e0a00 */
[----:B------:R-:W2:Y:S01]  /*b280*/  S2R R11, SR_CTAID.Y ;  /* 0x00000000000b7919 */ /* 0x000ea20000002600 */
[----:B------:R-:W-:Y:S01]  /*b290*/  LEA.HI R4, R4, R39, RZ, 0x3 ;  /* 0x0000002704047211 */ /* 0x000fe200078f18ff */
[----:B-----5:R-:W-:Y:S01]  /*b2a0*/  IMAD R24, R24, c[0x0][0x4e8], RZ ;  /* 0x00013a0018187a24 */ /* 0x020fe200078e02ff */
[----:B------:R-:W-:Y:S01]  /*b2b0*/  ISETP.NE.AND P1, PT, R7, 0x1, PT ;  /* 0x000000010700780c */ /* 0x000fe20003f25270 */
[----:B------:R-:W-:Y:S01]  /*b2c0*/  BSSY B0, `(.L_x_28) ;  /* 0x0000081000007945 */ /* 0x000fe20003800000 */
[----:B------:R-:W-:-:S02]  /*b2d0*/  SHF.R.S32.HI R6, RZ, 0x1f, R0 ;  /* 0x0000001fff067819 */ /* 0x000fc40000011400 */
[----:B------:R-:W-:Y:S02]  /*b2e0*/  LOP3.LUT R5, R4, 0xffffff8, RZ, 0xc0, !PT ;  /* 0x0ffffff804057812 */ /* 0x000fe400078ec0ff */
[----:B------:R-:W-:Y:S02]  /*b2f0*/  LEA.HI R4, R26, R26, RZ, 0x1 ;  /* 0x0000001a1a047211 */ /* 0x000fe400078f08ff */
[----:B------:R-:W-:Y:S02]  /*b300*/  LEA.HI R6, R6, R0, RZ, 0x2 ;  /* 0x0000000006067211 */ /* 0x000fe400078f10ff */
[----:B------:R-:W-:Y:S02]  /*b310*/  IADD3 R7, R39, -R5, RZ ;  /* 0x8000000527077210 */ /* 0x000fe40007ffe0ff */
[----:B------:R-:W-:Y:S02]  /*b320*/  LOP3.LUT R4, R4, 0x1ffffffe, RZ, 0xc0, !PT ;  /* 0x1ffffffe04047812 */ /* 0x000fe400078ec0ff */
[----:B------:R-:W-:Y:S01]  /*b330*/  SHF.R.S32.HI R5, RZ, 0x2, R6 ;  /* 0x00000002ff057819 */ /* 0x000fe20000011406 */
[----:B------:R-:W-:Y:S01]  /*b340*/  IMAD R6, R3, c[0x0][0x3a0], RZ ;  /* 0x0000e80003067a24 */ /* 0x000fe200078e02ff */
[----:B------:R-:W-:Y:S01]  /*b350*/  LOP3.LUT P2, RZ, R0, 0x3, RZ, 0xc0, !PT ;  /* 0x0000000300ff7812 */ /* 0x000fe2000784c0ff */
[----:B------:R-:W-:Y:S01]  /*b360*/  IMAD.IADD R0, R26, 0x1, -R4 ;  /* 0x000000011a007824 */ /* 0x000fe200078e0a04 */
[----:B------:R-:W-:Y:S01]  /*b370*/  LOP3.LUT R4, R16, 0xfffffff8, RZ, 0xc0, !PT ;  /* 0xfffffff810047812 */ /* 0x000fe200078ec0ff */
[----:B------:R-:W-:Y:S01]  /*b380*/  IMAD R17, R7, 0x10, R5 ;  /* 0x0000001007117824 */ /* 0x000fe200078e0205 */
[----:B------:R-:W-:Y:S01]  /*b390*/  SEL R14, R45, RZ, !P0 ;  /* 0x000000ff2d0e7207 */ /* 0x000fe20004000000 */
[----:B------:R-:W-:Y:S01]  /*b3a0*/  IMAD R6, R2, c[0x0][0x3a4], R6 ;  /* 0x0000e90002067a24 */ /* 0x000fe200078e0206 */
[----:B------:R-:W-:Y:S01]  /*b3b0*/  IADD3 R15, -R4, R44, RZ ;  /* 0x0000002c040f7210 */ /* 0x000fe20007ffe1ff */
[----:B------:R-:W-:Y:S01]  /*b3c0*/  IMAD R0, R0, 0x8, R17 ;  /* 0x0000000800007824 */ /* 0x000fe200078e0211 */
[----:B--2---:R-:W-:Y:S01]  /*b3d0*/  SHF.R.S32.HI R10, RZ, 0x1f, R11 ;  /* 0x0000001fff0a7819 */ /* 0x004fe2000001140b */
[----:B------:R-:W-:Y:S01]  /*b3e0*/  IMAD.WIDE.U32 R4, R2, c[0x0][0x3a0], RZ ;  /* 0x0000e80002047a25 */ /* 0x000fe200078e00ff */
[----:B------:R-:W-:-:S02]  /*b3f0*/  SHF.R.S32.HI R16, RZ, 0x3, R16 ;  /* 0x00000003ff107819 */ /* 0x000fc40000011410 */
[----:B------:R-:W-:Y:S01]  /*b400*/  LEA.HI R19, R43, R44, RZ, 0x6 ;  /* 0x0000002c2b137211 */ /* 0x000fe200078f30ff */
[----:B-1----:R-:W-:Y:S01]  /*b410*/  IMAD R7, R20, 0x80, R0 ;  /* 0x0000008014077824 */ /* 0x002fe200078e0200 */
[----:B------:R-:W-:Y:S01]  /*b420*/  LEA R13, R15, R16, 0x5 ;  /* 0x000000100f0d7211 */ /* 0x000fe200078e28ff */
[----:B------:R-:W-:Y:S01]  /*b430*/  IMAD.WIDE.U32 R8, R11, c[0x0][0x490], R2 ;  /* 0x000124000b087a25 */ /* 0x000fe200078e0002 */
[----:B------:R-:W-:-:S03]  /*b440*/  IADD3 R3, R5, R6, RZ ;  /* 0x0000000605037210 */ /* 0x000fc60007ffe0ff */
[----:B------:R-:W-:-:S04]  /*b450*/  @P1 IMAD.HI.U32 R6, R7, c[0x0][0x4ec], RZ ;  /* 0x00013b0007061a27 */ /* 0x000fc800078e00ff */
[C---:B------:R-:W-:Y:S02]  /*b460*/  IMAD R5, R10.reuse, c[0x0][0x490], RZ ;  /* 0x000124000a057a24 */ /* 0x040fe400078e02ff */
[----:B------:R-:W-:Y:S01]  /*b470*/  IMAD.MOV.U32 R0, RZ, RZ, R7 ;  /* 0x000000ffff007224 */ /* 0x000fe200078e0007 */
[----:B------:R-:W-:Y:S01]  /*b480*/  @P1 SHF.R.U32.HI R0, RZ, c[0x0][0x4f0], R6 ;  /* 0x00013c00ff001a19 */ /* 0x000fe20000011606 */
[----:B------:R-:W-:Y:S02]  /*b490*/  IMAD R5, R11, c[0x0][0x494], R5 ;  /* 0x000125000b057a24 */ /* 0x000fe400078e0205 */
[----:B------:R-:W-:Y:S01]  /*b4a0*/  IMAD.MOV.U32 R2, RZ, RZ, R4 ;  /* 0x000000ffff027224 */ /* 0x000fe200078e0004 */
[----:B------:R-:W-:Y:S01]  /*b4b0*/  SHF.R.S32.HI R4, RZ, 0x1f, R45 ;  /* 0x0000001fff047819 */ /* 0x000fe2000001142d */
[----:B------:R-:W-:Y:S01]  /*b4c0*/  IMAD R10, R10, c[0x0][0x3e8], RZ ;  /* 0x0000fa000a0a7a24 */ /* 0x000fe200078e02ff */
[----:B------:R-:W-:Y:S01]  /*b4d0*/  IADD3 R5, R9, R5, RZ ;  /* 0x0000000509057210 */ /* 0x000fe20007ffe0ff */
[----:B------:R-:W-:Y:S01]  /*b4e0*/  IMAD.MOV R6, RZ, RZ, -R0 ;  /* 0x000000ffff067224 */ /* 0x000fe200078e0a00 */
[----:B------:R-:W-:Y:S01]  /*b4f0*/  SEL R12, R4, RZ, !P0 ;  /* 0x000000ff040c7207 */ /* 0x000fe20004000000 */
[----:B------:R-:W-:Y:S01]  /*b500*/  IMAD.MOV.U32 R4, RZ, RZ, R8 ;  /* 0x000000ffff047224 */ /* 0x000fe200078e0008 */
[----:B------:R-:W-:Y:S01]  /*b510*/  SHF.R.S32.HI R9, RZ, 0x1f, R0 ;  /* 0x0000001fff097819 */ /* 0x000fe20000011400 */
[----:B------:R-:W-:-:S02]  /*b520*/  IMAD R10, R11, c[0x0][0x3ec], R10 ;  /* 0x0000fb000b0a7a24 */ /* 0x000fc400078e020a */
[----:B------:R-:W-:-:S04]  /*b530*/  IMAD.WIDE.U32 R2, R11, c[0x0][0x3e8], R2 ;  /* 0x0000fa000b027a25 */ /* 0x000fc800078e0002 */
[----:B------:R-:W-:Y:S01]  /*b540*/  IMAD R8, R6, c[0x0][0x4e8], R7 ;  /* 0x00013a0006087a24 */ /* 0x000fe200078e0207 */
[----:B------:R-:W-:Y:S01]  /*b550*/  IADD3 R3, R3, R10, RZ ;  /* 0x0000000a03037210 */ /* 0x000fe20007ffe0ff */
[----:B------:R-:W-:Y:S02]  /*b560*/  IMAD R6, R12, c[0x0][0x498], RZ ;  /* 0x000126000c067a24 */ /* 0x000fe400078e02ff */
[----:B------:R-:W-:Y:S01]  /*b570*/  IMAD.WIDE.U32 R4, R14, c[0x0][0x498], R4 ;  /* 0x000126000e047a25 */ /* 0x000fe200078e0004 */
[----:B------:R-:W-:-:S03]  /*b580*/  SHF.R.S32.HI R10, RZ, 0x1f, R8 ;  /* 0x0000001fff0a7819 */ /* 0x000fc60000011408 */
[----:B------:R-:W-:Y:S01]  /*b590*/  IMAD R6, R14, c[0x0][0x49c], R6 ;  /* 0x000127000e067a24 */ /* 0x000fe200078e0206 */
[----:B------:R-:W-:Y:S01]  /*b5a0*/  IADD3 R4, P0, R0, R4, RZ ;  /* 0x0000000400047210 */ /* 0x000fe20007f1e0ff */
[----:B------:R-:W-:Y:S02]  /*b5b0*/  IMAD R10, R10, c[0x0][0x488], RZ ;  /* 0x000122000a0a7a24 */ /* 0x000fe400078e02ff */
[----:B------:R-:W-:Y:S01]  /*b5c0*/  IMAD R13, R20, 0x80, R13 ;  /* 0x00000080140d7824 */ /* 0x000fe200078e020d */
[----:B------:R-:W-:Y:S01]  /*b5d0*/  IADD3.X R5, R9, R5, R6, P0, !PT ;  /* 0x0000000509057210 */ /* 0x000fe200007fe406 */
[----:B------:R-:W-:Y:S02]  /*b5e0*/  IMAD.SHL.U32 R18, R16, 0x40, RZ ;  /* 0x0000004010127824 */ /* 0x000fe400078e00ff */
[C---:B------:R-:W-:Y:S02]  /*b5f0*/  IMAD R10, R8.reuse, c[0x0][0x48c], R10 ;  /* 0x00012300080a7a24 */ /* 0x040fe400078e020a */
[----:B------:R-:W-:Y:S01]  /*b600*/  IMAD.WIDE.U32 R4, R8, c[0x0][0x488], R4 ;  /* 0x0001220008047a25 */ /* 0x000fe200078e0004 */
[----:B------:R-:W-:-:S03]  /*b610*/  LOP3.LUT R0, R18, 0x1c0, RZ, 0xc0, !PT ;  /* 0x000001c012007812 */ /* 0x000fc600078ec0ff */
[----:B------:R-:W-:Y:S01]  /*b620*/  @P1 IMAD.HI.U32 R11, R13, c[0x0][0x4ec], RZ ;  /* 0x00013b000d0b1a27 */ /* 0x000fe200078e00ff */
[----:B------:R-:W-:Y:S02]  /*b630*/  LEA R9, P0, R4, c[0x0][0x450], 0x2 ;  /* 0x0001140004097a11 */ /* 0x000fe400078010ff */
[----:B------:R-:W-:Y:S01]  /*b640*/  IADD3 R10, R5, R10, RZ ;  /* 0x0000000a050a7210 */ /* 0x000fe20007ffe0ff */
[----:B------:R-:W-:Y:S02]  /*b650*/  IMAD.SHL.U32 R6, R15, 0x8, RZ ;  /* 0x000000080f067824 */ /* 0x000fe400078e00ff */
[----:B------:R-:W-:Y:S01]  /*b660*/  IMAD R8, R12, c[0x0][0x3f0], RZ ;  /* 0x0000fc000c087a24 */ /* 0x000fe200078e02ff */
[----:B------:R-:W-:Y:S01]  /*b670*/  LEA.HI.X R4, R4, c[0x0][0x454], R10, 0x2, P0 ;  /* 0x0001150004047a11 */ /* 0x000fe200000f140a */
[----:B------:R-:W-:Y:S01]  /*b680*/  IMAD.MOV.U32 R7, RZ, RZ, R13 ;  /* 0x000000ffff077224 */ /* 0x000fe200078e000d */
[----:B------:R-:W-:Y:S01]  /*b690*/  @P1 SHF.R.U32.HI R7, RZ, c[0x0][0x4f0], R11 ;  /* 0x00013c00ff071a19 */ /* 0x000fe2000001160b */
[C---:B------:R-:W-:Y:S01]  /*b6a0*/  IMAD R8, R14.reuse, c[0x0][0x3f4], R8 ;  /* 0x0000fd000e087a24 */ /* 0x040fe200078e0208 */
[----:B------:R-:W-:Y:S01]  /*b6b0*/  SHF.R.U32.HI R11, RZ, 0x3, R0 ;  /* 0x00000003ff0b7819 */ /* 0x000fe20000011600 */
[----:B------:R-:W-:Y:S01]  /*b6c0*/  IMAD.WIDE.U32 R2, R14, c[0x0][0x3f0], R2 ;  /* 0x0000fc000e027a25 */ /* 0x000fe200078e0002 */
[----:B------:R-:W-:Y:S01]  /*b6d0*/  LOP3.LUT R0, R0, 0x38, R6, 0xf8, !PT ;  /* 0x0000003800007812 */ /* 0x000fe200078ef806 */
[----:B------:R-:W-:Y:S01]  /*b6e0*/  SHFL.IDX PT, R10, R9, RZ, 0x1c1f ;  /* 0x001c1fff090a7589 */ /* 0x000fe200000e0000 */
[--C-:B------:R-:W-:Y:S01]  /*b6f0*/  SHF.R.S32.HI R5, RZ, 0x1f, R7.reuse ;  /* 0x0000001fff057819 */ /* 0x100fe20000011407 */
[----:B------:R-:W-:Y:S01]  /*b700*/  IMAD.IADD R3, R3, 0x1, R8 ;  /* 0x0000000103037824 */ /* 0x000fe200078e0208 */
[----:B------:R-:W-:Y:S01]  /*b710*/  LOP3.LUT R14, R0, R11, RZ, 0x3c, !PT ;  /* 0x0000000b000e7212 */ /* 0x000fe200078e3cff */
[----:B------:R-:W-:Y:S01]  /*b720*/  IMAD.MOV R0, RZ, RZ, -R7 ;  /* 0x000000ffff007224 */ /* 0x000fe200078e0a07 */
[----:B------:R-:W1:Y:S01]  /*b730*/  SHFL.IDX PT, R11, R4, RZ, 0x1c1f ;  /* 0x001c1fff040b7589 */ /* 0x000e6200000e0000 */
[----:B------:R-:W-:-:S02]  /*b740*/  IMAD R5, R5, c[0x0][0x3e0], RZ ;  /* 0x0000f80005057a24 */ /* 0x000fc400078e02ff */
[C---:B------:R-:W-:Y:S01]  /*b750*/  IMAD.WIDE.U32 R2, R7.reuse, c[0x0][0x3e0], R2 ;  /* 0x0000f80007027a25 */ /* 0x040fe200078e0002 */
[----:B------:R-:W-:Y:S03]  /*b760*/  SHFL.IDX PT, R8, R9, 0x1, 0x1c1f ;  /* 0x003c1f0009087f89 */ /* 0x000fe600000e0000 */
[----:B------:R-:W-:Y:S01]  /*b770*/  IMAD R12, R7, c[0x0][0x3e4], R5 ;  /* 0x0000f900070c7a24 */ /* 0x000fe200078e0205 */
[----:B------:R2:W3:Y:S01]  /*b780*/  SHFL.IDX PT, R9, R4, 0x1, 0x1c1f ;  /* 0x003c1f0004097f89 */ /* 0x0004e200000e0000 */
[----:B------:R-:W-:Y:S02]  /*b790*/  IMAD.SHL.U32 R5, R19, 0x8, RZ ;  /* 0x0000000813057824 */ /* 0x000fe400078e00ff */
[----:B------:R-:W-:-:S03]  /*b7a0*/  IMAD.IADD R3, R3, 0x1, R12 ;  /* 0x0000000103037824 */ /* 0x000fc600078e020c */
[----:B------:R-:W-:Y:S01]  /*b7b0*/  LOP3.LUT R7, R14, 0x7ffffe00, R5, 0xf8, !PT ;  /* 0x7ffffe000e077812 */ /* 0x000fe200078ef805 */
[----:B--2---:R-:W-:Y:S01]  /*b7c0*/  IMAD R4, R0, c[0x0][0x4e8], R13 ;  /* 0x00013a0000047a24 */ /* 0x004fe200078e020d */
[----:B------:R-:W-:-:S03]  /*b7d0*/  LEA R0, R20, R17, 0x7 ;  /* 0x0000001114007211 */ /* 0x000fc600078e38ff */
[----:B------:R-:W-:Y:S01]  /*b7e0*/  IMAD.WIDE.U32 R2, R4, c[0x0][0x3d8], R2 ;  /* 0x0000f60004027a25 */ /* 0x000fe200078e0002 */
[C---:B------:R-:W-:Y:S02]  /*b7f0*/  IADD3 R13, R0.reuse, 0x8, RZ ;  /* 0x00000008000d7810 */ /* 0x040fe40007ffe0ff */
[-C--:B------:R-:W-:Y:S02]  /*b800*/  ISETP.GE.OR P0, PT, R0, R24.reuse, P2 ;  /* 0x000000180000720c */ /* 0x080fe40001706670 */
[----:B------:R-:W-:Y:S02]  /*b810*/  SHF.R.S32.HI R0, RZ, 0x1f, R4 ;  /* 0x0000001fff007819 */ /* 0x000fe40000011404 */
[----:B------:R-:W-:-:S03]  /*b820*/  ISETP.GE.OR P2, PT, R13, R24, P2 ;  /* 0x000000180d00720c */ /* 0x000fc60001746670 */
[----:B------:R-:W-:-:S04]  /*b830*/  IMAD R0, R0, c[0x0][0x3d8], RZ ;  /* 0x0000f60000007a24 */ /* 0x000fc800078e02ff */
[----:B------:R-:W-:Y:S01]  /*b840*/  IMAD R5, R4, c[0x0][0x3dc], R0 ;  /* 0x0000f70004057a24 */ /* 0x000fe200078e0200 */
[----:B------:R-:W-:Y:S01]  /*b850*/  SHF.L.U32 R0, R7, 0x1, RZ ;  /* 0x0000000107007819 */ /* 0x000fe200000006ff */
[----:B-1----:R1:W-:Y:S01]  /*b860*/  @!P0 ST.E [R10.64], R41 ;  /* 0x000000290a008985 */ /* 0x0023e2000c101904 */
[----:B------:R-:W-:Y:S01]  /*b870*/  LEA R25, P0, R2, c[0x0][0x380], 0x1 ;  /* 0x0000e00002197a11 */ /* 0x000fe200078008ff */
[----:B------:R-:W-:Y:S02]  /*b880*/  IMAD.IADD R3, R3, 0x1, R5 ;  /* 0x0000000103037824 */ /* 0x000fe400078e0205 */
[----:B---3--:R2:W-:Y:S04]  /*b890*/  @!P2 ST.E [R8.64], R42 ;  /* 0x0000002a0800a985 */ /* 0x0085e8000c101904 */
[----:B------:R2:W3:Y:S04]  /*b8a0*/  LDS.128 R36, [R0+0x1080] ;  /* 0x0010800000247984 */ /* 0x0004e80000000c00 */
[----:B------:R2:W4:Y:S04]  /*b8b0*/  LDS.128 R48, [R0+0x2080] ;  /* 0x0020800000307984 */ /* 0x0005280000000c00 */
[----:B------:R2:W2:Y:S04]  /*b8c0*/  LDS.128 R56, [R0+0x3080] ;  /* 0x0030800000387984 */ /* 0x0004a80000000c00 */
[----:B------:R2:W2:Y:S04]  /*b8d0*/  LDS.128 R32, [R0+0x5080] ;  /* 0x0050800000207984 */ /* 0x0004a80000000c00 */
[----:B------:R2:W2:Y:S01]  /*b8e0*/  LDS.128 R44, [R0+0x6080] ;  /* 0x00608000002c7984 */ /* 0x0004a20000000c00 */
[----:B-1----:R-:W-:-:S03]  /*b8f0*/  LEA R10, R20, R16, 0x7 ;  /* 0x00000010140a7211 */ /* 0x002fc600078e38ff */
[----:B------:R1:W1:Y:S01]  /*b900*/  LDS.128 R52, [R0+0x7080] ;  /* 0x0070800000347984 */ /* 0x0002620000000c00 */
[----:B------:R-:W-:Y:S02]  /*b910*/  LEA.HI.X R11, R2, c[0x0][0x384], R3, 0x1, P0 ;  /* 0x0000e100020b7a11 */ /* 0x000fe400000f0c03 */
[----:B------:R-:W-:Y:S01]  /*b920*/  ISETP.GE.AND P0, PT, R10, R24, PT ;  /* 0x000000180a00720c */ /* 0x000fe20003f06270 */
[----:B------:R1:W1:Y:S04]  /*b930*/  LDS.128 R28, [R0+0x9080] ;  /* 0x00908000001c7984 */ /* 0x0002680000000c00 */
[----:B------:R1:W1:Y:S04]  /*b940*/  LDS.128 R40, [R0+0xa080] ;  /* 0x00a0800000287984 */ /* 0x0002680000000c00 */
[----:B------:R1:W1:Y:S04]  /*b950*/  LDS.128 R60, [R0+0xb080] ;  /* 0x00b08000003c7984 */ /* 0x0002680000000c00 */
[----:B------:R1:W1:Y:S04]  /*b960*/  SHFL.IDX PT, R2, R25, RZ, 0x181f ;  /* 0x00181fff19027589 */ /* 0x00026800000e0000 */
[----:B------:R1:W1:Y:S01]  /*b970*/  SHFL.IDX PT, R3, R11, RZ, 0x181f ;  /* 0x00181fff0b037589 */ /* 0x00026200000e0000 */
[----:B------:R-:W-:Y:S05]  /*b980*/  @P0 BRA `(.L_x_29) ;  /* 0x0000014000000947 */ /* 0x000fea0003800000 */
[----:B---3--:R-:W3:Y:S01]  /*b990*/  LDS.128 R20, [R0+0x80] ;  /* 0x0000800000147984 */ /* 0x008ee20000000c00 */
[----:B------:R-:W-:-:S02]  /*b9a0*/  IADD3 R5, R6, 0x40, RZ ;  /* 0x0000004006057810 */ /* 0x000fc40007ffe0ff */
[C---:B------:R-:W-:Y:S01]  /*b9b0*/  IADD3 R7, R6.reuse, 0x80, RZ ;  /* 0x0000008006077810 */ /* 0x040fe20007ffe0ff */
[----:B------:R-:W5:Y:S01]  /*b9c0*/  LDS.128 R16, [R0+0x4080] ;  /* 0x0040800000107984 */ /* 0x000f620000000c00 */
[----:B------:R-:W-:Y:S02]  /*b9d0*/  ISETP.GE.AND P1, PT, R5, c[0x0][0x3c8], PT ;  /* 0x0000f20005007a0c */ /* 0x000fe40003f26270 */
[----:B------:R-:W-:Y:S01]  /*b9e0*/  ISETP.GE.AND P0, PT, R7, c[0x0][0x3c8], PT ;  /* 0x0000f20007007a0c */ /* 0x000fe20003f06270 */
[----:B------:R4:W2:Y:S01]  /*b9f0*/  LDS.128 R12, [R0+0x8080] ;  /* 0x00808000000c7984 */ /* 0x0008a20000000c00 */
[----:B------:R-:W-:-:S09]  /*ba00*/  ISETP.GE.AND P2, PT, R6, c[0x0][0x3c8], PT ;  /* 0x0000f20006007a0c */ /* 0x000fd20003f46270 */
[----:B------:R-:W-:-:S04]  /*ba10*/  @!P1 SHF.R.S32.HI R4, RZ, 0x1f, R5 ;  /* 0x0000001fff049819 */ /* 0x000fc80000011405 */
[----:B------:R-:W-:Y:S01]  /*ba20*/  @!P1 LEA.HI R4, R4, R5, RZ, 0x3 ;  /* 0x0000000504049211 */ /* 0x000fe200078f18ff */
[----:B-12---:R-:W-:-:S03]  /*ba30*/  @!P2 IMAD.WIDE R8, R6, 0x2, R2 ;  /* 0x000000020608a825 */ /* 0x006fc600078e0202 */
[----:B------:R-:W-:Y:S02]  /*ba40*/  @!P1 LOP3.LUT R4, R4, 0xfffffff8, RZ, 0xc0, !PT ;  /* 0xfffffff804049812 */ /* 0x000fe400078ec0ff */
[----:B----4-:R-:W-:-:S03]  /*ba50*/  @!P0 SHF.R.S32.HI R0, RZ, 0x1f, R7 ;  /* 0x0000001fff008819 */ /* 0x010fc60000011407 */
[----:B------:R-:W-:Y:S01]  /*ba60*/  @!P1 IMAD.WIDE R4, R4, 0x2, R2 ;  /* 0x0000000204049825 */ /* 0x000fe200078e0202 */
[----:B------:R-:W-:-:S04]  /*ba70*/  @!P0 LEA.HI R0, R0, R7, RZ, 0x3 ;  /* 0x0000000700008211 */ /* 0x000fc800078f18ff */
[----:B------:R-:W-:Y:S01]  /*ba80*/  @!P0 LOP3.LUT R0, R0, 0xfffffff8, RZ, 0xc0, !PT ;  /* 0xfffffff800008812 */ /* 0x000fe200078ec0ff */
[----:B---3--:R1:W-:Y:S04]  /*ba90*/  @!P2 ST.E.128 [R8.64], R20 ;  /* 0x000000140800a985 */ /* 0x0083e8000c101d04 */
[----:B------:R-:W-:Y:S01]  /*baa0*/  @!P0 IMAD.WIDE R2, R0, 0x2, R2 ;  /* 0x0000000200028825 */ /* 0x000fe200078e0202 */
[----:B-----5:R1:W-:Y:S04]  /*bab0*/  @!P1 ST.E.128 [R4.64], R16 ;  /* 0x0000001004009985 */ /* 0x0203e8000c101d04 */
[----:B------:R1:W-:Y:S02]  /*bac0*/  @!P0 ST.E.128 [R2.64], R12 ;  /* 0x0000000c02008985 */ /* 0x0003e4000c101d04 */
.L_x_29:
[----:B---3--:R-:W-:Y:S05]  /*bad0*/  BSYNC B0 ;  /* 0x0000000000007941 */ /* 0x008fea0003800000 */
.L_x_28:
[----:B-12---:R-:W-:Y:S01]  /*bae0*/  IADD3 R0, R10, 0x20, RZ ;  /* 0x000000200a007810 */ /* 0x006fe20007ffe0ff */
[----:B------:R1:W2:Y:S01]  /*baf0*/  SHFL.IDX PT, R3, R11, 0x1, 0x181f ;  /* 0x00381f000b037f89 */ /* 0x0002a200000e0000 */
[----:B------:R-:W-:Y:S02]  /*bb00*/  BSSY B0, `(.L_x_30) ;  /* 0x0000015000007945 */ /* 0x000fe40003800000 */
[----:B------:R-:W-:Y:S01]  /*bb10*/  ISETP.GE.AND P0, PT, R0, R24, PT ;  /* 0x000000180000720c */ /* 0x000fe20003f06270 */
[----:B------:R1:W3:-:S12]  /*bb20*/  SHFL.IDX PT, R2, R25, 0x1, 0x181f ;  /* 0x00381f0019027f89 */ /* 0x0002d800000e0000 */
[----:B------:R-:W-:Y:S05]  /*bb30*/  @P0 BRA `(.L_x_31) ;  /* 0x0000011000000947 */ /* 0x000fea0003800000 */
[C---:B------:R-:W-:Y:S02]  /*bb40*/  IADD3 R5, R6.reuse, 0x40, RZ ;  /* 0x0000004006057810 */ /* 0x040fe40007ffe0ff */
[C---:B------:R-:W-:Y:S02]  /*bb50*/  IADD3 R7, R6.reuse, 0x80, RZ ;  /* 0x0000008006077810 */ /* 0x040fe40007ffe0ff */
[----:B------:R-:W-:Y:S02]  /*bb60*/  ISETP.GE.AND P1, PT, R5, c[0x0][0x3c8], PT ;  /* 0x0000f20005007a0c */ /* 0x000fe40003f26270 */
[----:B------:R-:W-:Y:S02]  /*bb70*/  ISETP.GE.AND P0, PT, R7, c[0x0][0x3c8], PT ;  /* 0x0000f20007007a0c */ /* 0x000fe40003f06270 */
[----:B------:R-:W-:-:S09]  /*bb80*/  ISETP.GE.AND P2, PT, R6, c[0x0][0x3c8], PT ;  /* 0x0000f20006007a0c */ /* 0x000fd20003f46270 */
[----:B------:R-:W-:Y:S02]  /*bb90*/  @!P1 SHF.R.S32.HI R4, RZ, 0x1f, R5 ;  /* 0x0000001fff049819 */ /* 0x000fe40000011405 */
[----:B------:R-:W-:Y:S02]  /*bba0*/  @!P0 SHF.R.S32.HI R0, RZ, 0x1f, R7 ;  /* 0x0000001fff008819 */ /* 0x000fe40000011407 */
[----:B------:R-:W-:Y:S01]  /*bbb0*/  @!P1 LEA.HI R4, R4, R5, RZ, 0x3 ;  /* 0x0000000504049211 */ /* 0x000fe200078f18ff */
[--C-:B--23--:R-:W-:Y:S01]  /*bbc0*/  @!P2 IMAD.WIDE R8, R6, 0x2, R2.reuse ;  /* 0x000000020608a825 */ /* 0x10cfe200078e0202 */
        /* <DEDUP_REMOVED lines=8> */
.L_x_31:
[----:B------:R-:W-:Y:S05]  /*bc50*/  BSYNC B0 ;  /* 0x0000000000007941 */ /* 0x000fea0003800000 */
.L_x_30:
[----:B------:R-:W-:Y:S01]  /*bc60*/  IADD3 R0, R10, 0x40, RZ ;  /* 0x000000400a007810 */ /* 0x000fe20007ffe0ff */
[----:B--2---:R2:W1:Y:S01]  /*bc70*/  SHFL.IDX PT, R3, R11, 0x2, 0x181f ;  /* 0x00581f000b037f89 */ /* 0x00446200000e0000 */
[----:B------:R-:W-:Y:S02]  /*bc80*/  BSSY B0, `(.L_x_32) ;  /* 0x0000015000007945 */ /* 0x000fe40003800000 */
[----:B------:R-:W-:Y:S01]  /*bc90*/  ISETP.GE.AND P0, PT, R0, R24, PT ;  /* 0x000000180000720c */ /* 0x000fe20003f06270 */
[----:B---3--:R2:W3:-:S12]  /*bca0*/  SHFL.IDX PT, R2, R25, 0x2, 0x181f ;  /* 0x00581f0019027f89 */ /* 0x0084d800000e0000 */
        /* <DEDUP_REMOVED lines=9> */
[--C-:B-1-3--:R-:W-:Y:S01]  /*bd40*/  @!P2 IMAD.WIDE R8, R6, 0x2, R2.reuse ;  /* 0x000000020608a825 */ /* 0x10afe200078e0202 */
[----:B------:R-:W-:Y:S02]  /*bd50*/  @!P0 LEA.HI R0, R0, R7, RZ, 0x3 ;  /* 0x0000000700008211 */ /* 0x000fe400078f18ff */
[----:B------:R-:W-:Y:S02]  /*bd60*/  @!P1 LOP3.LUT R4, R4, 0xfffffff8, RZ, 0xc0, !PT ;  /* 0xfffffff804049812 */ /* 0x000fe400078ec0ff */
[----:B------:R-:W-:Y:S01]  /*bd70*/  @!P0 LOP3.LUT R0, R0, 0xfffffff8, RZ, 0xc0, !PT ;  /* 0xfffffff800008812 */ /* 0x000fe200078ec0ff */
[----:B----4-:R1:W-:Y:S02]  /*bd80*/  @!P2 ST.E.128 [R8.64], R48 ;  /* 0x000000300800a985 */ /* 0x0103e4000c101d04 */
[----:B------:R-:W-:-:S04]  /*bd90*/  @!P1 IMAD.WIDE R4, R4, 0x2, R2 ;  /* 0x0000000204049825 */ /* 0x000fc800078e0202 */
[----:B------:R-:W-:Y:S01]  /*bda0*/  @!P0 IMAD.WIDE R2, R0, 0x2, R2 ;  /* 0x0000000200028825 */ /* 0x000fe200078e0202 */
[----:B------:R1:W-:Y:S04]  /*bdb0*/  @!P1 ST.E.128 [R4.64], R44 ;  /* 0x0000002c04009985 */ /* 0x0003e8000c101d04 */
[----:B------:R1:W-:Y:S02]  /*bdc0*/  @!P0 ST.E.128 [R2.64], R40 ;  /* 0x0000002802008985 */ /* 0x0003e4000c101d04 */
.L_x_33:
[----:B------:R-:W-:Y:S05]  /*bdd0*/  BSYNC B0 ;  /* 0x0000000000007941 */ /* 0x000fea0003800000 */
.L_x_32:
[----:B------:R-:W-:Y:S01]  /*bde0*/  IADD3 R0, R10, 0x60, RZ ;  /* 0x000000600a007810 */ /* 0x000fe20007ffe0ff */
[----:B-1----:R1:W2:Y:S03]  /*bdf0*/  SHFL.IDX PT, R3, R11, 0x3, 0x181f ;  /* 0x00781f000b037f89 */ /* 0x0022a600000e0000 */
[----:B------:R-:W-:Y:S01]  /*be00*/  ISETP.GE.AND P0, PT, R0, R24, PT ;  /* 0x000000180000720c */ /* 0x000fe20003f06270 */
[----:B---3--:R1:W3:-:S12]  /*be10*/  SHFL.IDX PT, R2, R25, 0x3, 0x181f ;  /* 0x00781f0019027f89 */ /* 0x0082d800000e0000 */
[----:B------:R-:W-:Y:S05]  /*be20*/  @P0 EXIT ;  /* 0x000000000000094d */ /* 0x000fea0003800000 */
[C---:B------:R-:W-:Y:S02]  /*be30*/  IADD3 R4, R6.reuse, 0x40, RZ ;  /* 0x0000004006047810 */ /* 0x040fe40007ffe0ff */
[----:B------:R-:W-:Y:S02]  /*be40*/  ISETP.GE.AND P1, PT, R6, c[0x0][0x3c8], PT ;  /* 0x0000f20006007a0c */ /* 0x000fe40003f26270 */
[----:B------:R-:W-:-:S11]  /*be50*/  ISETP.GE.AND P0, PT, R4, c[0x0][0x3c8], PT ;  /* 0x0000f20004007a0c */ /* 0x000fd60003f06270 */
[----:B--23--:R-:W-:Y:S02]  /*be60*/  @!P1 IMAD.WIDE R8, R6, 0x2, R2 ;  /* 0x0000000206089825 */ /* 0x00cfe400078e0202 */
[----:B------:R-:W-:-:S03]  /*be70*/  @!P0 SHF.R.S32.HI R0, RZ, 0x1f, R4 ;  /* 0x0000001fff008819 */ /* 0x000fc60000011404 */
[----:B------:R2:W-:Y:S01]  /*be80*/  @!P1 ST.E.128 [R8.64], R56 ;  /* 0x0000003808009985 */ /* 0x0005e2000c101d04 */
[----:B------:R-:W-:-:S04]  /*be90*/  @!P0 LEA.HI R0, R0, R4, RZ, 0x3 ;  /* 0x0000000400008211 */ /* 0x000fc800078f18ff */
[----:B------:R-:W-:-:S05]  /*bea0*/  @!P0 LOP3.LUT R0, R0, 0xfffffff8, RZ, 0xc0, !PT ;  /* 0xfffffff800008812 */ /* 0x000fca00078ec0ff */
[----:B------:R-:W-:Y:S01]  /*beb0*/  @!P0 IMAD.WIDE R4, R0, 0x2, R2 ;  /* 0x0000000200048825 */ /* 0x000fe200078e0202 */
[----:B------:R-:W-:-:S04]  /*bec0*/  IADD3 R0, R6, 0x80, RZ ;  /* 0x0000008006007810 */ /* 0x000fc80007ffe0ff */
[----:B------:R2:W-:Y:S01]  /*bed0*/  @!P0 ST.E.128 [R4.64], R52 ;  /* 0x0000003404008985 */ /* 0x0005e2000c101d04 */
[----:B------:R-:W-:-:S13]  /*bee0*/  ISETP.GE.AND P0, PT, R0, c[0x0][0x3c8], PT ;  /* 0x0000f20000007a0c */ /* 0x000fda0003f06270 */
[----:B------:R-:W-:Y:S05]  /*bef0*/  @P0 EXIT ;  /* 0x000000000000094d */ /* 0x000fea0003800000 */
[----:B--2---:R-:W-:-:S04]  /*bf00*/  SHF.R.S32.HI R4, RZ, 0x1f, R0 ;  /* 0x0000001fff047819 */ /* 0x004fc80000011400 */
[----:B------:R-:W-:-:S04]  /*bf10*/  LEA.HI R0, R4, R0, RZ, 0x3 ;  /* 0x0000000004007211 */ /* 0x000fc800078f18ff */
[----:B------:R-:W-:-:S05]  /*bf20*/  LOP3.LUT R0, R0, 0xfffffff8, RZ, 0xc0, !PT ;  /* 0xfffffff800007812 */ /* 0x000fca00078ec0ff */
[----:B------:R-:W-:-:S05]  /*bf30*/  IMAD.WIDE R2, R0, 0x2, R2 ;  /* 0x0000000200027825 */ /* 0x000fca00078e0202 */
[----:B------:R-:W-:Y:S01]  /*bf40*/  ST.E.128 [R2.64], R60 ;  /* 0x0000003c02007985 */ /* 0x000fe2000c101d04 */
[----:B------:R-:W-:Y:S05]  /*bf50*/  EXIT ;  /* 0x000000000000794d */ /* 0x000fea0003800000 */
.L_x_26:
[----:B------:R-:W2:Y:S01]  /*bf60*/  LDL R8, [R1+0x8] ;  /* 0x0000080001087983 */ /* 0x000ea20000100800 */
[----:B------:R-:W-:Y:S01]  /*bf70*/  ISETP.NE.U32.AND P0, PT, RZ, c[0x0][0x508], PT ;  /* 0x00014200ff007a0c */ /* 0x000fe20003f05070 */
[----:B------:R-:W-:Y:S01]  /*bf80*/  IMAD.MOV.U32 R2, RZ, RZ, 0x4 ;  /* 0x00000004ff027424 */ /* 0x000fe200078e00ff */
[----:B------:R-:W-:Y:S02]  /*bf90*/  ISETP.NE.U32.AND P1, PT, RZ, c[0x0][0x500], PT ;  /* 0x00014000ff007a0c */ /* 0x000fe40003f25070 */
[----:B------:R-:W-:Y:S02]  /*bfa0*/  ISETP.NE.AND.EX P0, PT, RZ, c[0x0][0x50c], PT, P0 ;  /* 0x00014300ff007a0c */ /* 0x000fe40003f05300 */
[----:B------:R-:W-:Y:S01]  /*bfb0*/  ISETP.NE.AND.EX P1, PT, RZ, c[0x0][0x504], PT, P1 ;  /* 0x00014100ff007a0c */ /* 0x000fe20003f25310 */
[----:B------:R-:W-:Y:S02]  /*bfc0*/  IMAD.MOV.U32 R13, RZ, RZ, c[0x0][0x388] ;  /* 0x0000e200ff0d7624 */ /* 0x000fe400078e00ff */
[----:B--2---:R-:W-:-:S08]  /*bfd0*/  IMAD.WIDE R6, R8, R2, c[0x0][0x500] ;  /* 0x0001400008067625 */ /* 0x004fd000078e0202 */
[----:B------:R-:W-:Y:S02]  /*bfe0*/  @P0 IMAD.WIDE R2, R8, R2, c[0x0][0x508] ;  /* 0x0001420008020625 */ /* 0x000fe400078e0202 */
[----:B------:R-:W2:Y:S04]  /*bff0*/  @P1 LDG.E R0, [R6.64] ;  /* 0x0000000406001981 */ /* 0x000ea8000c1e1900 */
[----:B------:R1:W5:Y:S01]  /*c000*/  @P0 LDG.E R13, [R2.64] ;  /* 0x00000004020d0981 */ /* 0x000362000c1e1900 */
[----:B------:R-:W-:Y:S02]  /*c010*/  CS2R R4, SRZ ;  /* 0x0000000000047805 */ /* 0x000fe4000001ff00 */
[--C-:B--2---:R-:W-:Y:S01]  /*c020*/  @P1 SHF.R.S32.HI R5, RZ, 0x1f, R0.reuse ;  /* 0x0000001fff051819 */ /* 0x104fe20000011400 */
[----:B------:R-:W-:Y:S01]  /*c030*/  @P1 IMAD.MOV.U32 R4, RZ, RZ, R0 ;  /* 0x000000ffff041224 */ /* 0x000fe200078e0000 */
[----:B------:R-:W-:Y:S05]  /*c040*/  @P0 BRA `(.L_x_34) ;  /* 0x0000004000000947 */ /* 0x000fea0003800000 */
[----:B-1----:R-:W-:Y:S05]  /*c050*/  @!P1 BRA `(.L_x_34) ;  /* 0x0000003000009947 */ /* 0x002fea0003800000 */
[----:B------:R1:W2:Y:S04]  /*c060*/  LDG.E R0, [R6.64] ;  /* 0x0000000406007981 */ /* 0x0002a8000c1e1900 */
[----:B-1----:R-:W2:Y:S02]  /*c070*/  LDG.E R6, [R6.64+0x4] ;  /* 0x0000040406067981 */ /* 0x002ea4000c1e1900 */
[----:B--2--5:R-:W-:-:S02]  /*c080*/  IADD3 R13, -R0, R6, RZ ;  /* 0x00000006000d7210 */ /* 0x024fc40007ffe1ff */
.L_x_34:
[----:B-1----:R-:W1:Y:S01]  /*c090*/  S2R R11, SR_TID.X ;  /* 0x00000000000b7919 */ /* 0x002e620000002100 */
[----:B------:R-:W-:Y:S01]  /*c0a0*/  SHF.R.S32.HI R0, RZ, 0x1f, R8 ;  /* 0x0000001fff007819 */ /* 0x000fe20000011408 */
[----:B------:R-:W-:Y:S01]  /*c0b0*/  BSSY B0, `(.L_x_35) ;  /* 0x0000028000007945 */ /* 0x000fe20003800000 */
[----:B------:R-:W-:-:S02]  /*c0c0*/  SEL R10, R8, RZ, !P1 ;  /* 0x000000ff080a7207 */ /* 0x000fc40004800000 */
[----:B------:R-:W-:Y:S02]  /*c0d0*/  SEL R12, R0, RZ, !P1 ;  /* 0x000000ff000c7207 */ /* 0x000fe40004800000 */
[----:B-1----:R-:W-:-:S13]  /*c0e0*/  ISETP.GE.AND P0, PT, R11, 0x80, PT ;  /* 0x000000800b00780c */ /* 0x002fda0003f06270 */
[----:B------:R-:W-:Y:S05]  /*c0f0*/  @P0 BRA `(.L_x_36) ;  /* 0x0000023000000947 */ /* 0x000fea0003800000 */
[----:B------:R-:W1:Y:S01]  /*c100*/  S2R R9, SR_CTAID.X ;  /* 0x0000000000097919 */ /* 0x000e620000002500 */
[----:B-----5:R-:W-:Y:S01]  /*c110*/  IMAD R0, R13, c[0x0][0x4e8], RZ ;  /* 0x00013a000d007a24 */ /* 0x020fe200078e02ff */
[----:B-1----:R-:W-:-:S04]  /*c120*/  LEA R9, R9, R11, 0x7 ;  /* 0x0000000b09097211 */ /* 0x002fc800078e38ff */
[----:B------:R-:W-:-:S13]  /*c130*/  ISETP.GE.AND P0, PT, R9, R0, PT ;  /* 0x000000000900720c */ /* 0x000fda0003f06270 */
[----:B------:R-:W-:Y:S05]  /*c140*/  @P0 BRA `(.L_x_36) ;  /* 0x000001e000000947 */ /* 0x000fea0003800000 */
[----:B------:R-:W1:Y:S01]  /*c150*/  S2R R8, SR_CTAID.Y ;  /* 0x0000000000087919 */ /* 0x000e620000002600 */
[----:B------:R-:W-:Y:S01]  /*c160*/  MOV R0, c[0x0][0x4e8] ;  /* 0x00013a0000007a02 */ /* 0x000fe20000000f00 */
[----:B------:R-:W-:Y:S01]  /*c170*/  IMAD.MOV.U32 R3, RZ, RZ, R5 ;  /* 0x000000ffff037224 */ /* 0x000fe200078e0005 */
[----:B------:R-:W-:Y:S02]  /*c180*/  MOV R2, R4 ;  /* 0x0000000400027202 */ /* 0x000fe40000000f00 */
[----:B------:R-:W-:-:S13]  /*c190*/  ISETP.NE.AND P0, PT, R0, 0x1, PT ;  /* 0x000000010000780c */ /* 0x000fda0003f05270 */
[----:B------:R-:W-:Y:S01]  /*c1a0*/  @P0 IMAD.HI.U32 R7, R9, c[0x0][0x4ec], RZ ;  /* 0x00013b0009070a27 */ /* 0x000fe200078e00ff */
[----:B-1----:R-:W-:-:S03]  /*c1b0*/  SHF.R.S32.HI R0, RZ, 0x1f, R8 ;  /* 0x0000001fff007819 */ /* 0x002fc60000011408 */
[----:B------:R-:W-:-:S04]  /*c1c0*/  IMAD.WIDE.U32 R2, R8, c[0x0][0x490], R2 ;  /* 0x0001240008027a25 */ /* 0x000fc800078e0002 */
[----:B------:R-:W-:Y:S02]  /*c1d0*/  IMAD R6, R0, c[0x0][0x490], RZ ;  /* 0x0001240000067a24 */ /* 0x000fe400078e02ff */
[----:B------:R-:W-:Y:S01]  /*c1e0*/  IMAD.MOV.U32 R0, RZ, RZ, R9 ;  /* 0x000000ffff007224 */ /* 0x000fe200078e0009 */
[----:B------:R-:W-:Y:S01]  /*c1f0*/  @P0 SHF.R.U32.HI R0, RZ, c[0x0][0x4f0], R7 ;  /* 0x00013c00ff000a19 */ /* 0x000fe20000011607 */
[----:B------:R-:W-:Y:S02]  /*c200*/  IMAD R6, R8, c[0x0][0x494], R6 ;  /* 0x0001250008067a24 */ /* 0x000fe400078e0206 */
[----:B------:R-:W-:Y:S01]  /*c210*/  IMAD R8, R12, c[0x0][0x498], RZ ;  /* 0x000126000c087a24 */ /* 0x000fe200078e02ff */
[----:B------:R-:W-:Y:S01]  /*c220*/  IADD3 R7, -R0, RZ, RZ ;  /* 0x000000ff00077210 */ /* 0x000fe20007ffe1ff */
[----:B------:R-:W-:Y:S02]  /*c230*/  IMAD.IADD R3, R6, 0x1, R3 ;  /* 0x0000000106037824 */ /* 0x000fe400078e0203 */
[----:B------:R-:W-:-:S02]  /*c240*/  IMAD R8, R10, c[0x0][0x49c], R8 ;  /* 0x000127000a087a24 */ /* 0x000fc400078e0208 */
[----:B------:R-:W-:Y:S01]  /*c250*/  IMAD R6, R7, c[0x0][0x4e8], R9 ;  /* 0x00013a0007067a24 */ /* 0x000fe200078e0209 */
[----:B------:R-:W-:Y:S01]  /*c260*/  SHF.R.S32.HI R9, RZ, 0x1f, R0 ;  /* 0x0000001fff097819 */ /* 0x000fe20000011400 */
[----:B------:R-:W-:-:S03]  /*c270*/  IMAD.WIDE.U32 R2, R10, c[0x0][0x498], R2 ;  /* 0x000126000a027a25 */ /* 0x000fc600078e0002 */
[----:B------:R-:W-:Y:S02]  /*c280*/  SHF.R.S32.HI R7, RZ, 0x1f, R6 ;  /* 0x0000001fff077819 */ /* 0x000fe40000011406 */
[----:B------:R-:W-:-:S03]  /*c290*/  IADD3 R2, P0, R0, R2, RZ ;  /* 0x0000000200027210 */ /* 0x000fc60007f1e0ff */
[----:B------:R-:W-:Y:S01]  /*c2a0*/  IMAD R0, R7, c[0x0][0x488], RZ ;  /* 0x0001220007007a24 */ /* 0x000fe200078e02ff */
[----:B------:R-:W-:-:S03]  /*c2b0*/  IADD3.X R3, R9, R3, R8, P0, !PT ;  /* 0x0000000309037210 */ /* 0x000fc600007fe408 */
[C---:B------:R-:W-:Y:S02]  /*c2c0*/  IMAD R0, R6.reuse, c[0x0][0x48c], R0 ;  /* 0x0001230006007a24 */ /* 0x040fe400078e0200 */
[----:B------:R-:W-:-:S05]  /*c2d0*/  IMAD.WIDE.U32 R2, R6, c[0x0][0x488], R2 ;  /* 0x0001220006027a25 */ /* 0x000fca00078e0002 */
[----:B------:R-:W-:Y:S02]  /*c2e0*/  IADD3 R0, R3, R0, RZ ;  /* 0x0000000003007210 */ /* 0x000fe40007ffe0ff */
[----:B------:R-:W-:-:S04]  /*c2f0*/  LEA R6, P0, R2, c[0x0][0x450], 0x2 ;  /* 0x0001140002067a11 */ /* 0x000fc800078010ff */
[----:B------:R-:W-:Y:S02]  /*c300*/  LEA.HI.X R7, R2, c[0x0][0x454], R0, 0x2, P0 ;  /* 0x0001150002077a11 */ /* 0x000fe400000f1400 */
[----:B------:R-:W-:-:S05]  /*c310*/  MOV R0, 0xff800000 ;  /* 0xff80000000007802 */ /* 0x000fca0000000f00 */
[----:B------:R1:W-:Y:S02]  /*c320*/  STG.E [R6.64], R0 ;  /* 0x0000000006007986 */ /* 0x0003e4000c101904 */
.L_x_36:
[----:B------:R-:W-:Y:S05]  /*c330*/  BSYNC B0 ;  /* 0x0000000000007941 */ /* 0x000fea0003800000 */
.L_x_35:
[----:B-1----:R-:W1:Y:S01]  /*c340*/  S2R R6, SR_CTAID.Y ;  /* 0x0000000000067919 */ /* 0x002e620000002600 */
[----:B------:R-:W-:Y:S01]  /*c350*/  IMAD R0, R5, c[0x0][0x3a0], RZ ;  /* 0x0000e80005007a24 */ /* 0x000fe200078e02ff */
[----:B------:R-:W-:Y:S01]  /*c360*/  SHF.R.S32.HI R5, RZ, 0x1f, R11 ;  /* 0x0000001fff057819 */ /* 0x000fe2000001140b */
[C---:B------:R-:W-:Y:S01]  /*c370*/  IMAD.WIDE.U32 R2, R4.reuse, c[0x0][0x3a0], RZ ;  /* 0x0000e80004027a25 */ /* 0x040fe200078e00ff */
[----:B------:R-:W2:Y:S01]  /*c380*/  S2R R9, SR_CTAID.X ;  /* 0x0000000000097919 */ /* 0x000ea20000002500 */
[----:B------:R-:W-:Y:S01]  /*c390*/  MOV R8, c[0x0][0x4e8] ;  /* 0x00013a0000087a02 */ /* 0x000fe20000000f00 */
[----:B------:R-:W-:Y:S01]  /*c3a0*/  BSSY B0, `(.L_x_37) ;  /* 0x000003c000007945 */ /* 0x000fe20003800000 */
[----:B------:R-:W-:Y:S01]  /*c3b0*/  LEA.HI R5, R5, R11, RZ, 0x3 ;  /* 0x0000000b05057211 */ /* 0x000fe200078f18ff */
[----:B------:R-:W-:Y:S01]  /*c3c0*/  IMAD R0, R4, c[0x0][0x3a4], R0 ;  /* 0x0000e90004007a24 */ /* 0x000fe200078e0200 */
[----:B------:R-:W-:Y:S01]  /*c3d0*/  ISETP.NE.AND P0, PT, R8, 0x1, PT ;  /* 0x000000010800780c */ /* 0x000fe20003f05270 */
[----:B-----5:R-:W-:Y:S01]  /*c3e0*/  IMAD R13, R13, c[0x0][0x4e8], RZ ;  /* 0x00013a000d0d7a24 */ /* 0x020fe200078e02ff */
[----:B------:R-:W-:-:S02]  /*c3f0*/  LOP3.LUT R4, R5, 0xfffffff8, RZ, 0xc0, !PT ;  /* 0xfffffff805047812 */ /* 0x000fc400078ec0ff */
[----:B------:R-:W-:-:S03]  /*c400*/  IADD3 R3, R3, R0, RZ ;  /* 0x0000000003037210 */ /* 0x000fc60007ffe0ff */
[----:B------:R-:W-:Y:S01]  /*c410*/  IMAD.IADD R8, R11, 0x1, -R4 ;  /* 0x000000010b087824 */ /* 0x000fe200078e0a04 */
[----:B------:R-:W-:-:S04]  /*c420*/  SHF.R.S32.HI R11, RZ, 0x3, R5 ;  /* 0x00000003ff0b7819 */ /* 0x000fc80000011405 */
[-C--:B------:R-:W-:Y:S02]  /*c430*/  LEA R4, R8, R11.reuse, 0x5 ;  /* 0x0000000b08047211 */ /* 0x080fe400078e28ff */
[----:B-1----:R-:W-:Y:S01]  /*c440*/  SHF.R.S32.HI R7, RZ, 0x1f, R6 ;  /* 0x0000001fff077819 */ /* 0x002fe20000011406 */
[----:B------:R-:W-:Y:S01]  /*c450*/  IMAD.WIDE.U32 R2, R6, c[0x0][0x3e8], R2 ;  /* 0x0000fa0006027a25 */ /* 0x000fe200078e0002 */
[----:B--2---:R-:W-:-:S03]  /*c460*/  LEA R11, R9, R11, 0x7 ;  /* 0x0000000b090b7211 */ /* 0x004fc600078e38ff */
[----:B------:R-:W-:Y:S02]  /*c470*/  IMAD R0, R7, c[0x0][0x3e8], RZ ;  /* 0x0000fa0007007a24 */ /* 0x000fe400078e02ff */
[----:B------:R-:W-:Y:S02]  /*c480*/  IMAD R4, R9, 0x80, R4 ;  /* 0x0000008009047824 */ /* 0x000fe400078e0204 */
[----:B------:R-:W-:Y:S02]  /*c490*/  IMAD R0, R6, c[0x0][0x3ec], R0 ;  /* 0x0000fb0006007a24 */ /* 0x000fe400078e0200 */
[----:B------:R-:W-:-:S03]  /*c4a0*/  @P0 IMAD.HI.U32 R5, R4, c[0x0][0x4ec], RZ ;  /* 0x00013b0004050a27 */ /* 0x000fc600078e00ff */
[----:B------:R-:W-:Y:S01]  /*c4b0*/  IADD3 R3, R0, R3, RZ ;  /* 0x0000000300037210 */ /* 0x000fe20007ffe0ff */
[----:B------:R-:W-:Y:S01]  /*c4c0*/  IMAD R6, R12, c[0x0][0x3f0], RZ ;  /* 0x0000fc000c067a24 */ /* 0x000fe200078e02ff */
[----:B------:R-:W-:Y:S02]  /*c4d0*/  MOV R0, R4 ;  /* 0x0000000400007202 */ /* 0x000fe40000000f00 */
[----:B------:R-:W-:Y:S01]  /*c4e0*/  @P0 SHF.R.U32.HI R0, RZ, c[0x0][0x4f0], R5 ;  /* 0x00013c00ff000a19 */ /* 0x000fe20000011605 */
[C---:B------:R-:W-:Y:S02]  /*c4f0*/  IMAD R7, R10.reuse, c[0x0][0x3f4], R6 ;  /* 0x0000fd000a077a24 */ /* 0x040fe400078e0206 */
[----:B------:R-:W-:Y:S01]  /*c500*/  IMAD.WIDE.U32 R2, R10, c[0x0][0x3f0], R2 ;  /* 0x0000fc000a027a25 */ /* 0x000fe200078e0002 */
[----:B------:R-:W-:-:S03]  /*c510*/  SHF.R.S32.HI R6, RZ, 0x1f, R0 ;  /* 0x0000001fff067819 */ /* 0x000fc60000011400 */
[----:B------:R-:W-:Y:S01]  /*c520*/  IMAD.MOV R5, RZ, RZ, -R0 ;  /* 0x000000ffff057224 */ /* 0x000fe200078e0a00 */
[----:B------:R-:W-:Y:S01]  /*c530*/  IADD3 R3, R3, R7, RZ ;  /* 0x0000000703037210 */ /* 0x000fe20007ffe0ff */
[----:B------:R-:W-:Y:S02]  /*c540*/  IMAD R6, R6, c[0x0][0x3e0], RZ ;  /* 0x0000f80006067a24 */ /* 0x000fe400078e02ff */
[----:B------:R-:W-:Y:S02]  /*c550*/  IMAD R5, R5, c[0x0][0x4e8], R4 ;  /* 0x00013a0005057a24 */ /* 0x000fe400078e0204 */
[----:B------:R-:W-:-:S03]  /*c560*/  IMAD.WIDE.U32 R2, R0, c[0x0][0x3e0], R2 ;  /* 0x0000f80000027a25 */ /* 0x000fc600078e0002 */
[----:B------:R-:W-:Y:S01]  /*c570*/  SHF.R.S32.HI R4, RZ, 0x1f, R5 ;  /* 0x0000001fff047819 */ /* 0x000fe20000011405 */
[----:B------:R-:W-:-:S05]  /*c580*/  IMAD R0, R0, c[0x0][0x3e4], R6 ;  /* 0x0000f90000007a24 */ /* 0x000fca00078e0206 */
[----:B------:R-:W-:Y:S01]  /*c590*/  IADD3 R3, R3, R0, RZ ;  /* 0x0000000003037210 */ /* 0x000fe20007ffe0ff */
[----:B------:R-:W-:-:S04]  /*c5a0*/  IMAD R0, R4, c[0x0][0x3d8], RZ ;  /* 0x0000f60004007a24 */ /* 0x000fc800078e02ff */
[C---:B------:R-:W-:Y:S02]  /*c5b0*/  IMAD R0, R5.reuse, c[0x0][0x3dc], R0 ;  /* 0x0000f70005007a24 */ /* 0x040fe400078e0200 */
[----:B------:R-:W-:-:S04]  /*c5c0*/  IMAD.WIDE.U32 R2, R5, c[0x0][0x3d8], R2 ;  /* 0x0000f60005027a25 */ /* 0x000fc800078e0002 */
[----:B------:R-:W-:Y:S01]  /*c5d0*/  IMAD.IADD R0, R3, 0x1, R0 ;  /* 0x0000000103007824 */ /* 0x000fe200078e0200 */
[----:B------:R-:W-:-:S04]  /*c5e0*/  LEA R14, P0, R2, c[0x0][0x380], 0x1 ;  /* 0x0000e000020e7a11 */ /* 0x000fc800078008ff */
[----:B------:R-:W-:Y:S02]  /*c5f0*/  LEA.HI.X R12, R2, c[0x0][0x384], R0, 0x1, P0 ;  /* 0x0000e100020c7a11 */ /* 0x000fe400000f0c00 */
[----:B------:R-:W-:Y:S01]  /*c600*/  ISETP.GE.AND P0, PT, R11, R13, PT ;  /* 0x0000000d0b00720c */ /* 0x000fe20003f06270 */
[----:B------:R1:W2:Y:S01]  /*c610*/  SHFL.IDX PT, R2, R14, RZ, 0x181f ;  /* 0x00181fff0e027589 */ /* 0x0002a200000e0000 */
[----:B------:R-:W-:-:S03]  /*c620*/  SHF.L.U32 R0, R8, 0x3, RZ ;  /* 0x0000000308007819 */ /* 0x000fc600000006ff */
[----:B------:R1:W3:Y:S01]  /*c630*/  SHFL.IDX PT, R3, R12, RZ, 0x181f ;  /* 0x00181fff0c037589 */ /* 0x0002e200000e0000 */
[C---:B------:R-:W-:Y:S02]  /*c640*/  IADD3 R9, R0.reuse, 0x40, RZ ;  /* 0x0000004000097810 */ /* 0x040fe40007ffe0ff */
[----:B------:R-:W-:-:S05]  /*c650*/  IADD3 R10, R0, 0x80, RZ ;  /* 0x00000080000a7810 */ /* 0x000fca0007ffe0ff */
[----:B------:R-:W-:Y:S05]  /*c660*/  @P0 BRA `(.L_x_38) ;  /* 0x000000f000000947 */ /* 0x000fea0003800000 */
        /* <DEDUP_REMOVED lines=10> */
[----:B------:R2:W-:Y:S02]  /*c710*/  @!P2 ST.E.128 [R6.64], RZ ;  /* 0x000000ff0600a985 */ /* 0x0005e4000c101d04 */
[----:B------:R-:W-:-:S04]  /*c720*/  @!P1 IMAD.WIDE R4, R5, 0x2, R2 ;  /* 0x0000000205049825 */ /* 0x000fc800078e0202 */
[----:B------:R-:W-:Y:S01]  /*c730*/  @!P0 IMAD.WIDE R2, R8, 0x2, R2 ;  /* 0x0000000208028825 */ /* 0x000fe200078e0202 */
[----:B------:R2:W-:Y:S04]  /*c740*/  @!P1 ST.E.128 [R4.64], RZ ;  /* 0x000000ff04009985 */ /* 0x0005e8000c101d04 */
[----:B------:R2:W-:Y:S02]  /*c750*/  @!P0 ST.E.128 [R2.64], RZ ;  /* 0x000000ff02008985 */ /* 0x0005e4000c101d04 */
.L_x_38:
[----:B------:R-:W-:Y:S05]  /*c760*/  BSYNC B0 ;  /* 0x0000000000007941 */ /* 0x000fea0003800000 */
.L_x_37:
[----:B--2---:R-:W-:Y:S01]  /*c770*/  IADD3 R4, R11, 0x20, RZ ;  /* 0x000000200b047810 */ /* 0x004fe20007ffe0ff */
[----:B---3--:R2:W3:Y:S01]  /*c780*/  SHFL.IDX PT, R3, R12, 0x1, 0x181f ;  /* 0x00381f000c037f89 */ /* 0x0084e200000e0000 */
[----:B------:R-:W-:Y:S02]  /*c790*/  BSSY B0, `(.L_x_39) ;  /* 0x0000013000007945 */ /* 0x000fe40003800000 */
[----:B------:R-:W-:Y:S01]  /*c7a0*/  ISETP.GE.AND P0, PT, R4, R13, PT ;  /* 0x0000000d0400720c */ /* 0x000fe20003f06270 */
[----:B------:R2:W4:-:S12]  /*c7b0*/  SHFL.IDX PT, R2, R14, 0x1, 0x181f ;  /* 0x00381f000e027f89 */ /* 0x00051800000e0000 */
[----:B------:R-:W-:Y:S05]  /*c7c0*/  @P0 BRA `(.L_x_40) ;  /* 0x000000f000000947 */ /* 0x000fea0003800000 */
[----:B------:R-:W-:Y:S02]  /*c7d0*/  ISETP.GE.AND P1, PT, R9, c[0x0][0x3c8], PT ;  /* 0x0000f20009007a0c */ /* 0x000fe40003f26270 */
        /* <DEDUP_REMOVED lines=14> */
.L_x_40:
[----:B------:R-:W-:Y:S05]  /*c8c0*/  BSYNC B0 ;  /* 0x0000000000007941 */ /* 0x000fea0003800000 */
.L_x_39:
[----:B---3--:R-:W-:Y:S01]  /*c8d0*/  IADD3 R4, R11, 0x40, RZ ;  /* 0x000000400b047810 */ /* 0x008fe20007ffe0ff */
[----:B------:R3:W1:Y:S01]  /*c8e0*/  SHFL.IDX PT, R3, R12, 0x2, 0x181f ;  /* 0x00581f000c037f89 */ /* 0x00066200000e0000 */
[----:B------:R-:W-:Y:S02]  /*c8f0*/  BSSY B0, `(.L_x_41) ;  /* 0x0000013000007945 */ /* 0x000fe40003800000 */
[----:B------:R-:W-:Y:S01]  /*c900*/  ISETP.GE.AND P0, PT, R4, R13, PT ;  /* 0x0000000d0400720c */ /* 0x000fe20003f06270 */
[----:B----4-:R3:W4:-:S12]  /*c910*/  SHFL.IDX PT, R2, R14, 0x2, 0x181f ;  /* 0x00581f000e027f89 */ /* 0x01071800000e0000 */
[----:B------:R-:W-:Y:S05]  /*c920*/  @P0 BRA `(.L_x_42) ;  /* 0x000000f000000947 */ /* 0x000fea0003800000 */
[----:B------:R-:W-:Y:S02]  /*c930*/  ISETP.GE.AND P1, PT, R9, c[0x0][0x3c8], PT ;  /* 0x0000f20009007a0c */ /* 0x000fe40003f26270 */
        /* <DEDUP_REMOVED lines=14> */
.L_x_42:
[----:B------:R-:W-:Y:S05]  /*ca20*/  BSYNC B0 ;  /* 0x0000000000007941 */ /* 0x000fea0003800000 */
.L_x_41:
[----:B-1----:R-:W-:Y:S01]  /*ca30*/  IADD3 R4, R11, 0x60, RZ ;  /* 0x000000600b047810 */ /* 0x002fe20007ffe0ff */
[----:B------:R1:W2:Y:S03]  /*ca40*/  SHFL.IDX PT, R3, R12, 0x3, 0x181f ;  /* 0x00781f000c037f89 */ /* 0x0002a600000e0000 */
[----:B------:R-:W-:Y:S01]  /*ca50*/  ISETP.GE.AND P0, PT, R4, R13, PT ;  /* 0x0000000d0400720c */ /* 0x000fe20003f06270 */
[----:B----4-:R1:W4:-:S12]  /*ca60*/  SHFL.IDX PT, R2, R14, 0x3, 0x181f ;  /* 0x00781f000e027f89 */ /* 0x01031800000e0000 */
[----:B------:R-:W-:Y:S05]  /*ca70*/  @P0 EXIT ;  /* 0x000000000000094d */ /* 0x000fea0003800000 */
[----:B------:R-:W-:Y:S02]  /*ca80*/  ISETP.GE.AND P0, PT, R9, c[0x0][0x3c8], PT ;  /* 0x0000f20009007a0c */ /* 0x000fe40003f06270 */
[----:B------:R-:W-:-:S11]  /*ca90*/  ISETP.GE.AND P1, PT, R0, c[0x0][0x3c8], PT ;  /* 0x0000f20000007a0c */ /* 0x000fd60003f26270 */
[----:B------:R-:W-:Y:S02]  /*caa0*/  @!P0 SHF.R.S32.HI R4, RZ, 0x1f, R9 ;  /* 0x0000001fff048819 */ /* 0x000fe40000011409 */
[----:B--2-4-:R-:W-:Y:S02]  /*cab0*/  @!P1 IMAD.WIDE R6, R0, 0x2, R2 ;  /* 0x0000000200069825 */ /* 0x014fe400078e0202 */
[----:B------:R-:W-:-:S03]  /*cac0*/  @!P0 LEA.HI R4, R4, R9, RZ, 0x3 ;  /* 0x0000000904048211 */ /* 0x000fc600078f18ff */
[----:B------:R2:W-:Y:S01]  /*cad0*/  @!P1 ST.E.128 [R6.64], RZ ;  /* 0x000000ff06009985 */ /* 0x0005e2000c101d04 */
[----:B------:R-:W-:-:S05]  /*cae0*/  @!P0 LOP3.LUT R4, R4, 0xfffffff8, RZ, 0xc0, !PT ;  /* 0xfffffff804048812 */ /* 0x000fca00078ec0ff */
[----:B------:R-:W-:-:S05]  /*caf0*/  @!P0 IMAD.WIDE R4, R4, 0x2, R2 ;  /* 0x0000000204048825 */ /* 0x000fca00078e0202 */
[----:B------:R2:W-:Y:S01]  /*cb00*/  @!P0 ST.E.128 [R4.64], RZ ;  /* 0x000000ff04008985 */ /* 0x0005e2000c101d04 */
[----:B------:R-:W-:-:S13]  /*cb10*/  ISETP.GE.AND P0, PT, R10, c[0x0][0x3c8], PT ;  /* 0x0000f2000a007a0c */ /* 0x000fda0003f06270 */
[----:B------:R-:W-:Y:S05]  /*cb20*/  @P0 EXIT ;  /* 0x000000000000094d */ /* 0x000fea0003800000 */
[----:B------:R-:W-:-:S04]  /*cb30*/  SHF.R.S32.HI R0, RZ, 0x1f, R10 ;  /* 0x0000001fff007819 */ /* 0x000fc8000001140a */
[----:B------:R-:W-:-:S04]  /*cb40*/  LEA.HI R0, R0, R10, RZ, 0x3 ;  /* 0x0000000a00007211 */ /* 0x000fc800078f18ff */
[----:B------:R-:W-:-:S05]  /*cb50*/  LOP3.LUT R0, R0, 0xfffffff8, RZ, 0xc0, !PT ;  /* 0xfffffff800007812 */ /* 0x000fca00078ec0ff */
[----:B------:R-:W-:-:S05]  /*cb60*/  IMAD.WIDE R2, R0, 0x2, R2 ;  /* 0x0000000200027825 */ /* 0x000fca00078e0202 */
[----:B------:R-:W-:Y:S01]  /*cb70*/  ST.E.128 [R2.64], RZ ;  /* 0x000000ff02007985 */ /* 0x000fe2000c101d04 */
[----:B------:R-:W-:Y:S05]  /*cb80*/  EXIT ;  /* 0x000000000000794d */ /* 0x000fea0003800000 */
.L_x_43:
        /* <DEDUP_REMOVED lines=15> */
.L_x_1284:


//--------------------- .text._ZN7cutlass13device_kernelIN5flash19enable_sm80_to_sm89INS1_16FlashAttnFwdSm80INS1_25CollectiveMainloopFwdSm80ILi8ELi1ELb0EN4cute5tupleIJNS5_1CILi128EEENS7_ILi64EEENS7_ILi192EEEEEELi192ENS_6half_tEfNS_4arch4Sm80ELb0ELb0ELb0ELb1ELb0ELb1ELb1ELb0EEENS1_21CollectiveEpilogueFwdINS6_IJS8_SA_S9_EEENS6_IJNS7_ILi1EEESI_SI_EEESC_SE_Li256ELb1ELb1ELb0ELb0EEENS1_19SingleTileSchedulerILb1ELb0ELb1ELi128EEEEEEEEEvNT_6ParamsE --------------------------
	.section	.text._ZN7cutlass13device_kernelIN5flash19enable_sm80_to_sm89INS1_16FlashAttnFwdSm80INS1_25CollectiveMainloopFwdSm80ILi8ELi1ELb0EN4cute5tupleIJNS5_1CILi128EEENS7_ILi64EEENS7_ILi192EEEEEELi192ENS_6half_tEfNS_4arch4Sm80ELb0ELb0ELb0ELb1ELb0ELb1ELb1ELb0EEENS1_21CollectiveEpilogueFwdINS6_IJS8_SA_S9_EEENS6_IJNS7_ILi1EEESI_SI_EEESC_SE_Li256ELb1ELb1ELb0ELb0EEENS1_19SingleTileSchedulerILb1ELb0ELb1ELi128EEEEEEEEEvNT_6ParamsE,"ax",@progbits
	.sectioninfo	@"SHI_REGISTERS=242"
	.align	128
.text._ZN7cutlass13device_kernelIN5flash19enable_sm80_to_sm89INS1_16FlashAttnFwdSm80INS1_25CollectiveMainloopFwdSm80ILi8ELi1ELb0EN4cute5tupleIJNS5_1CILi128EEENS7_ILi64EEENS7_ILi192EEEEEELi192ENS_6half_tEfNS_4arch4Sm80ELb0ELb0ELb0ELb1ELb0ELb1ELb1ELb0EEENS1_21CollectiveEpilogueFwdINS6_IJS8_SA_S9_EEENS6_IJNS7_ILi1EEESI_SI_EEESC_SE_Li256ELb1ELb1ELb0ELb0EEENS1_19SingleTileSchedulerILb1ELb0ELb1ELi128EEEEEEEEEvNT_6ParamsE:
        .type           _ZN7cutlass13device_kernelIN5flash19enable_sm80_to_sm89INS1_16FlashAttnFwdSm80INS1_25CollectiveMainloopFwdSm80ILi8ELi1ELb0EN4cute5tupleIJNS5_1CILi128EEENS7_ILi64EEENS7_ILi192EEEEEELi192ENS_6half_tEfNS_4arch4Sm80ELb0ELb0ELb0ELb1ELb0ELb1ELb1ELb0EEENS1_21CollectiveEpilogueFwdINS6_IJS8_SA_S9_EEENS6_IJNS7_ILi1EEESI_SI_EEESC_SE_Li256ELb1ELb1ELb0ELb0EEENS1_19SingleTileSchedulerILb1ELb0ELb1ELi128EEEEEEEEEvNT_6ParamsE,@function
        .size           _ZN7cutlass13device_kernelIN5flash19enable_sm80_to_sm89INS1_16FlashAttnFwdSm80INS1_25CollectiveMainloopFwdSm80ILi8ELi1ELb0EN4cute5tupleIJNS5_1CILi128EEENS7_ILi64EEENS7_ILi192EEEEEELi192ENS_6half_tEfNS_4arch4Sm80ELb0ELb0ELb0ELb1ELb0ELb1ELb1ELb0EEENS1_21CollectiveEpilogueFwdINS6_IJS8_SA_S9_EEENS6_IJNS7_ILi1EEESI_SI_EEESC_SE_Li256ELb1ELb1ELb0ELb0EEENS1_19SingleTileSchedulerILb1ELb0ELb1ELi128EEEEEEEEEvNT_6ParamsE,(.L_x_1285 - _ZN7cutlass13device_kernelIN5flash19enable_sm80_to_sm89INS1_16FlashAttnFwdSm80INS1_25CollectiveMainloopFwdSm80ILi8ELi1ELb0EN4cute5tupleIJNS5_1CILi128EEENS7_ILi64EEENS7_ILi192EEEEEELi192ENS_6half_tEfNS_4arch4Sm80ELb0ELb0ELb0ELb1ELb0ELb1ELb1ELb0EEENS1_21CollectiveEpilogueFwdINS6_IJS8_SA_S9_EEENS6_IJNS7_ILi1EEESI_SI_EEESC_SE_Li256ELb1ELb1ELb0ELb0EEENS1_19SingleTileSchedulerILb1ELb0ELb1ELi128EEEEEEEEEvNT_6ParamsE)
        .other          _ZN7cutlass13device_kernelIN5flash19enable_sm80_to_sm89INS1_16FlashAttnFwdSm80INS1_25CollectiveMainloopFwdSm80ILi8ELi1ELb0EN4cute5tupleIJNS5_1CILi128EEENS7_ILi64EEENS7_ILi192EEEEEELi192ENS_6half_tEfNS_4arch4Sm80ELb0ELb0ELb0ELb1ELb0ELb1ELb1ELb0EEENS1_21CollectiveEpilogueFwdINS6_IJS8_SA_S9_EEENS6_IJNS7_ILi1EEESI_SI_EEESC_SE_Li256ELb1ELb1ELb0ELb0EEENS1_19SingleTileSchedulerILb1ELb0ELb1ELi128EEEEEEEEEvNT_6ParamsE,@"STO_CUDA_ENTRY STV_DEFAULT"
_ZN7cutlass13device_kernelIN5flash19enable_sm80_to_sm89INS1_16FlashAttnFwdSm80INS1_25CollectiveMainloopFwdSm80ILi8ELi1ELb0EN4cute5tupleIJNS5_1CILi128EEENS7_ILi64EEENS7_ILi192EEEEEELi192ENS_6half_tEfNS_4arch4Sm80ELb0ELb0ELb0ELb1ELb0ELb1ELb1ELb0EEENS1_21CollectiveEpilogueFwdINS6_IJS8_SA_S9_EEENS6_IJNS7_ILi1EEESI_SI_EEESC_SE_Li256ELb1ELb1ELb0ELb0EEENS1_19SingleTileSchedulerILb1ELb0ELb1ELi128EEEEEEEEEvNT_6ParamsE:
[----:B------:R-:W-:Y:S02]  /*0000*/  MOV R1, c[0x0][0x28] ;  /* 0x00000a0000017a02 */ /* 0x000fe40000000f00 */
[----:B------:R-:W1:Y:S01]  /*0010*/  S2R R79, SR_TID.X ;  /* 0x00000000004f7919 */ /* 0x000e620000002100 */
[----:B------:R-:W-:Y:S01]  /*0020*/  MOV R5, 0x4 ;  /* 0x0000000400057802 */ /* 0x000fe20000000f00 */
[----:B------:R-:W-:Y:S02]  /*0030*/  ULDC.64 UR6, c[0x0][0x118] ;  /* 0x0000460000067ab9 */ /* 0x000fe40000000a00 */
        /* <DEDUP_REMOVED lines=12> */
.L_x_45:
        /* <DEDUP_REMOVED lines=8> */
.L_x_47:
[----:B------:R-:W-:-:S05]  /*0180*/  MOV R3, c[0x0][0x54c] ;  /* 0x0001530000037a02 */ /* 0x000fca0000000f00 */
.L_x_46:
[----:B-----5:R-:W-:Y:S01]  /*0190*/  IMAD R3, R3, c[0x0][0x548], RZ ;  /* 0x0001520003037a24 */ /* 0x020fe200078e02ff */
[----:B------:R-:W-:-:S04]  /*01a0*/  SHF.L.U32 R0, R80, 0x7, RZ ;  /* 0x0000000750007819 */ /* 0x000fc800000006ff */
[----:B------:R-:W-:-:S04]  /*01b0*/  ISETP.GE.AND P0, PT, R0, R3, PT ;  /* 0x000000030000720c */ /* 0x000fc80003f06270 */
[----:B------:R-:W-:Y:S01]  /*01c0*/  SEL R200, R200, 0xffffffff, !P0 ;  /* 0xffffffffc8c87807 */ /* 0x000fe20004000000 */
[----:B------:R-:W-:Y:S05]  /*01d0*/  BRA `(.L_x_48) ;  /* 0x0000012000007947 */ /* 0x000fea0003800000 */
.L_x_44:
[----:B---3--:R-:W-:-:S04]  /*01e0*/  ISETP.NE.U32.AND P0, PT, RZ, c[0x0][0x568], PT ;  /* 0x00015a00ff007a0c */ /* 0x008fc80003f05070 */
[----:B------:R-:W-:-:S13]  /*01f0*/  ISETP.NE.AND.EX P0, PT, RZ, c[0x0][0x56c], PT, P0 ;  /* 0x00015b00ff007a0c */ /* 0x000fda0003f05300 */
[----:B------:R-:W-:Y:S05]  /*0200*/  @!P0 BRA `(.L_x_49) ;  /* 0x0000002000008947 */ /* 0x000fea0003800000 */
[----:B------:R1:W5:Y:S01]  /*0210*/  LDG.E R3, [R2.64] ;  /* 0x0000000602037981 */ /* 0x000362000c1e1900 */
[----:B------:R-:W-:Y:S05]  /*0220*/  BRA `(.L_x_50) ;  /* 0x0000009000007947 */ /* 0x000fea0003800000 */
.L_x_49:
        /* <DEDUP_REMOVED lines=8> */
.L_x_51:
[----:B------:R-:W-:-:S05]  /*02b0*/  MOV R3, c[0x0][0x54c] ;  /* 0x0001530000037a02 */ /* 0x000fca0000000f00 */
.L_x_50:
[----:B-----5:R-:W-:Y:S01]  /*02c0*/  IMAD R3, R3, c[0x0][0x548], RZ ;  /* 0x0001520003037a24 */ /* 0x020fe200078e02ff */
[----:B------:R-:W-:-:S04]  /*02d0*/  SHF.L.U32 R0, R80, 0x7, RZ ;  /* 0x0000000750007819 */ /* 0x000fc800000006ff */
[----:B------:R-:W-:-:S04]  /*02e0*/  ISETP.GE.AND P0, PT, R0, R3, PT ;  /* 0x000000030000720c */ /* 0x000fc80003f06270 */
[----:B------:R-:W-:-:S04]  /*02f0*/  SEL R200, R200, 0xffffffff, !P0 ;  /* 0xffffffffc8c87807 */ /* 0x000fc80004000000 */
.L_x_48:
[----:B------:R-:W-:-:S13]  /*0300*/  ISETP.GE.AND P0, PT, R200, RZ, PT ;  /* 0x000000ffc800720c */ /* 0x000fda0003f06270 */
        /* <DEDUP_REMOVED lines=8> */
[----:B------:R-:W-:Y:S01]  /*0390*/  IMAD.MOV.U32 R98, RZ, RZ, RZ ;  /* 0x000000ffff627224 */ /* 0x000fe200078e00ff */
[----:B------:R-:W-:Y:S01]  /*03a0*/  ISETP.NE.U32.AND P1, PT, RZ, c[0x0][0x348], PT ;  /* 0x0000d200ff007a0c */ /* 0x000fe20003f25070 */
[----:B------:R-:W-:Y:S01]  /*03b0*/  IMAD.WIDE R10, R200, R5, c[0x0][0x348] ;  /* 0x0000d200c80a7625 */ /* 0x000fe200078e0205 */
[----:B------:R-:W-:-:S02]  /*03c0*/  ISETP.NE.U32.AND P6, PT, RZ, c[0x0][0x350], PT ;  /* 0x0000d400ff007a0c */ /* 0x000fc40003fc5070 */
[----:B------:R-:W-:Y:S01]  /*03d0*/  ISETP.NE.U32.AND P3, PT, RZ, c[0x0][0x358], PT ;  /* 0x0000d600ff007a0c */ /* 0x000fe20003f65070 */
[CC--:B------:R-:W-:Y:S01]  /*03e0*/  IMAD.WIDE R8, R200.reuse, R5.reuse, c[0x0][0x350] ;  /* 0x0000d400c8087625 */ /* 0x0c0fe200078e0205 */
[----:B------:R-:W-:Y:S02]  /*03f0*/  ISETP.NE.AND.EX P1, PT, RZ, c[0x0][0x34c], PT, P1 ;  /* 0x0000d300ff007a0c */ /* 0x000fe40003f25310 */
[----:B------:R-:W-:Y:S01]  /*0400*/  ISETP.NE.AND.EX P6, PT, RZ, c[0x0][0x354], PT, P6 ;  /* 0x0000d500ff007a0c */ /* 0x000fe20003fc5360 */
[----:B------:R-:W-:Y:S01]  /*0410*/  @P2 IMAD.WIDE R12, R200, R5, c[0x0][0x370] ;  /* 0x0000dc00c80c2625 */ /* 0x000fe200078e0205 */
[----:B------:R-:W-:-:S03]  /*0420*/  ISETP.NE.AND.EX P3, PT, RZ, c[0x0][0x35c], PT, P3 ;  /* 0x0000d700ff007a0c */ /* 0x000fc60003f65330 */
[CC--:B-1----:R-:W-:Y:S01]  /*0430*/  @P0 IMAD.WIDE R2, R200.reuse, R5.reuse, c[0x0][0x360] ;  /* 0x0000d800c8020625 */ /* 0x0c2fe200078e0205 */
[----:B------:R1:W5:Y:S03]  /*0440*/  @P2 LDG.E R141, [R12.64] ;  /* 0x000000060c8d2981 */ /* 0x000366000c1e1900 */
[----:B------:R-:W-:Y:S01]  /*0450*/  IMAD.WIDE R6, R200, R5, c[0x0][0x358] ;  /* 0x0000d600c8067625 */ /* 0x000fe200078e0205 */
[----:B------:R1:W5:Y:S04]  /*0460*/  @P0 LDG.E R83, [R2.64] ;  /* 0x0000000602530981 */ /* 0x000368000c1e1900 */
[----:B------:R1:W5:Y:S04]  /*0470*/  @P1 LDG.E R142, [R10.64] ;  /* 0x000000060a8e1981 */ /* 0x000368000c1e1900 */
[----:B------:R1:W5:Y:S04]  /*0480*/  @P6 LDG.E R140, [R8.64] ;  /* 0x00000006088c6981 */ /* 0x000368000c1e1900 */
[----:B------:R1:W5:Y:S04]  /*0490*/  @P3 LDG.E R98, [R6.64] ;  /* 0x0000000606623981 */ /* 0x000368000c1e1900 */
[----:B------:R-:W2:Y:S01]  /*04a0*/  S2R R199, SR_CTAID.Y ;  /* 0x0000000000c77919 */ /* 0x000ea20000002600 */
[----:B------:R-:W-:-:S02]  /*04b0*/  IMAD.MOV.U32 R0, RZ, RZ, c[0x0][0x1d0] ;  /* 0x00007400ff007624 */ /* 0x000fc400078e00ff */
[----:B------:R-:W-:Y:S01]  /*04c0*/  IMAD.MOV.U32 R144, RZ, RZ, c[0x0][0x228] ;  /* 0x00008a00ff907624 */ /* 0x000fe200078e00ff */
[----:B--2---:R-:W-:Y:S01]  /*04d0*/  SHF.R.S32.HI R82, RZ, 0x1f, R199 ;  /* 0x0000001fff527819 */ /* 0x004fe200000114c7 */
[----:B------:R-:W-:Y:S05]  /*04e0*/  @P0 BRA `(.L_x_52) ;  /* 0x0000004000000947 */ /* 0x000fea0003800000 */
[----:B-1----:R-:W-:Y:S05]  /*04f0*/  @!P1 BRA `(.L_x_52) ;  /* 0x0000003000009947 */ /* 0x002fea0003800000 */
[----:B-----5:R-:W2:Y:S04]  /*0500*/  LDG.E R83, [R10.64] ;  /* 0x000000060a537981 */ /* 0x020ea8000c1e1900 */
[----:B------:R-:W2:Y:S02]  /*0510*/  LDG.E R2, [R10.64+0x4] ;  /* 0x000004060a027981 */ /* 0x000ea4000c1e1900 */
[----:B--2---:R-:W-:Y:S02]  /*0520*/  IADD3 R83, -R83, R2, RZ ;  /* 0x0000000253537210 */ /* 0x004fe40007ffe1ff */
.L_x_52:
[----:B-1----:R-:W-:-:S04]  /*0530*/  ISETP.NE.U32.AND P0, PT, RZ, c[0x0][0x368], PT ;  /* 0x0000da00ff007a0c */ /* 0x002fc80003f05070 */
[----:B------:R-:W-:-:S13]  /*0540*/  ISETP.NE.AND.EX P0, PT, RZ, c[0x0][0x36c], PT, P0 ;  /* 0x0000db00ff007a0c */ /* 0x000fda0003f05300 */
[----:B------:R-:W-:Y:S05]  /*0550*/  @!P0 BRA `(.L_x_53) ;  /* 0x0000003000008947 */ /* 0x000fea0003800000 */
[----:B------:R-:W-:-:S05]  /*0560*/  IMAD.WIDE R2, R200, R5, c[0x0][0x368] ;  /* 0x0000da00c8027625 */ /* 0x000fca00078e0205 */
[----:B------:R1:W5:Y:S01]  /*0570*/  LDG.E R0, [R2.64] ;  /* 0x0000000602007981 */ /* 0x000362000c1e1900 */
[----:B------:R-:W-:Y:S05]  /*0580*/  BRA `(.L_x_54) ;  /* 0x0000004000007947 */ /* 0x000fea0003800000 */
.L_x_53:
[----:B------:R-:W-:Y:S05]  /*0590*/  @!P6 BRA `(.L_x_54) ;  /* 0x000000300000e947 */ /* 0x000fea0003800000 */
[----:B------:R-:W2:Y:S04]  /*05a0*/  LDG.E R0, [R8.64] ;  /* 0x0000000608007981 */ /* 0x000ea8000c1e1900 */
[----:B------:R-:W2:Y:S02]  /*05b0*/  LDG.E R3, [R8.64+0x4] ;  /* 0x0000040608037981 */ /* 0x000ea4000c1e1900 */
[----:B--2---:R-:W-:Y:S02]  /*05c0*/  IADD3 R0, -R0, R3, RZ ;  /* 0x0000000300007210 */ /* 0x004fe40007ffe1ff */
.L_x_54:
[----:B-1----:R-:W2:Y:S04]  /*05d0*/  @P3 LDG.E R2, [R6.64] ;  /* 0x0000000606023981 */ /* 0x002ea8000c1e1900 */
[----:B------:R-:W2:Y:S01]  /*05e0*/  @P3 LDG.E R9, [R6.64+0x4] ;  /* 0x0000040606093981 */ /* 0x000ea2000c1e1900 */
[----:B-----5:R-:W-:Y:S01]  /*05f0*/  IMAD.IADD R3, R0, 0x1, -R141 ;  /* 0x0000000100037824 */ /* 0x020fe200078e0a8d */
[----:B------:R-:W-:Y:S01]  /*0600*/  ISETP.NE.U32.AND P0, PT, RZ, c[0x0][0x378], PT ;  /* 0x0000de00ff007a0c */ /* 0x000fe20003f05070 */
[----:B------:R-:W-:-:S03]  /*0610*/  IMAD.MOV.U32 R81, RZ, RZ, R0 ;  /* 0x000000ffff517224 */ /* 0x000fc600078e0000 */
[----:B------:R-:W-:-:S13]  /*0620*/  ISETP.NE.AND.EX P0, PT, RZ, c[0x0][0x37c], PT, P0 ;  /* 0x0000df00ff007a0c */ /* 0x000fda0003f05300 */
[----:B------:R-:W-:-:S05]  /*0630*/  @P0 IMAD.WIDE R10, R200, R5, c[0x0][0x378] ;  /* 0x0000de00c80a0625 */ /* 0x000fca00078e0205 */
[----:B------:R1:W5:Y:S01]  /*0640*/  @P0 LDG.E R81, [R10.64] ;  /* 0x000000060a510981 */ /* 0x000362000c1e1900 */
[----:B--2---:R-:W-:-:S04]  /*0650*/  @P3 IMAD.IADD R144, R9, 0x1, -R2 ;  /* 0x0000000109903824 */ /* 0x004fc800078e0a02 */
[----:B------:R-:W-:-:S05]  /*0660*/  IMAD.IADD R78, R3, 0x1, R144 ;  /* 0x00000001034e7824 */ /* 0x000fca00078e0290 */
[----:B------:R-:W-:-:S04]  /*0670*/  IADD3 R2, R78, 0x3f, RZ ;  /* 0x0000003f4e027810 */ /* 0x000fc80007ffe0ff */
[----:B------:R-:W-:-:S04]  /*0680*/  SHF.R.S32.HI R133, RZ, 0x1f, R2 ;  /* 0x0000001fff857819 */ /* 0x000fc80000011402 */
[----:B------:R-:W-:Y:S01]  /*0690*/  LEA.HI R133, R133, R2, RZ, 0x6 ;  /* 0x0000000285857211 */ /* 0x000fe200078f30ff */
[----:B------:R-:W-:-:S03]  /*06a0*/  IMAD.MOV R2, RZ, RZ, -R3 ;  /* 0x000000ffff027224 */ /* 0x000fc600078e0a03 */
[----:B------:R-:W-:Y:S02]  /*06b0*/  LOP3.LUT R4, R133, 0xffffffc0, RZ, 0xc0, !PT ;  /* 0xffffffc085047812 */ /* 0x000fe400078ec0ff */
[----:B------:R-:W-:-:S03]  /*06c0*/  IMNMX R2, RZ, R2, !PT ;  /* 0x00000002ff027217 */ /* 0x000fc60007800200 */
[----:B------:R-:W-:Y:S01]  /*06d0*/  IMAD.IADD R3, R4, 0x1, -R3 ;  /* 0x0000000104037824 */ /* 0x000fe200078e0a03 */
[----:B------:R-:W-:-:S04]  /*06e0*/  SHF.R.U32.HI R100, RZ, 0x6, R2 ;  /* 0x00000006ff647819 */ /* 0x000fc80000011602 */
[----:B------:R-:W-:-:S04]  /*06f0*/  IMNMX R3, R3, R144, PT ;  /* 0x0000009003037217 */ /* 0x000fc80003800200 */
[----:B------:R-:W-:-:S13]  /*0700*/  ISETP.GT.AND P0, PT, R3, R2, PT ;  /* 0x000000020300720c */ /* 0x000fda0003f04270 */
[----:B------:R-:W-:Y:S01]  /*0710*/  @P0 IADD3 R7, R3, 0x3f, RZ ;  /* 0x0000003f03070810 */ /* 0x000fe20007ffe0ff */
[----:B------:R-:W-:-:S03]  /*0720*/  IMAD.MOV.U32 R3, RZ, RZ, R100 ;  /* 0x000000ffff037224 */ /* 0x000fc600078e0064 */
[----:B------:R-:W-:-:S04]  /*0730*/  @P0 SHF.R.S32.HI R2, RZ, 0x1f, R7 ;  /* 0x0000001fff020819 */ /* 0x000fc80000011407 */
[----:B------:R-:W-:-:S04]  /*0740*/  @P0 LEA.HI R2, R2, R7, RZ, 0x6 ;  /* 0x0000000702020211 */ /* 0x000fc800078f30ff */
[----:B------:R-:W-:-:S04]  /*0750*/  @P0 SHF.R.S32.HI R3, RZ, 0x6, R2 ;  /* 0x00000006ff030819 */ /* 0x000fc80000011402 */
[----:B------:R-:W-:-:S13]  /*0760*/  ISETP.GT.AND P0, PT, R3, R100, PT ;  /* 0x000000640300720c */ /* 0x000fda0003f04270 */
[----:B------:R-:W-:Y:S05]  /*0770*/  @!P0 BRA `(.L_x_55) ;  /* 0x0000518000008947 */ /* 0x000fea0003800000 */
[----:B-1----:R-:W-:-:S04]  /*0780*/  ISETP.NE.U32.AND P2, PT, RZ, c[0x0][0x340], PT ;  /* 0x0000d000ff007a0c */ /* 0x002fc80003f45070 */
[----:B------:R-:W-:-:S13]  /*0790*/  ISETP.NE.AND.EX P2, PT, RZ, c[0x0][0x344], PT, P2 ;  /* 0x0000d100ff007a0c */ /* 0x000fda0003f45320 */
[----:B------:R-:W-:-:S06]  /*07a0*/  @P2 IMAD.WIDE R10, R200, R5, c[0x0][0x340] ;  /* 0x0000d000c80a2625 */ /* 0x000fcc00078e0205 */
[----:B------:R-:W2:Y:S01]  /*07b0*/  @P2 LDG.E R10, [R10.64] ;  /* 0x000000060a0a2981 */ /* 0x000ea2000c1e1900 */
[----:B------:R-:W-:Y:S01]  /*07c0*/  SHF.R.S32.HI R8, RZ, 0x1f, R79 ;  /* 0x0000001fff087819 */ /* 0x000fe2000001144f */
[----:B------:R-:W-:Y:S01]  /*07d0*/  IMAD.IADD R0, R140, 0x1, R0 ;  /* 0x000000018c007824 */ /* 0x000fe200078e0200 */
[----:B------:R-:W-:Y:S01]  /*07e0*/  SHF.R.S32.HI R2, RZ, 0x1f, R98 ;  /* 0x0000001fff027819 */ /* 0x000fe20000011462 */
[----:B------:R-:W-:Y:S01]  /*07f0*/  IMAD R158, R82, c[0x0][0x240], RZ ;  /* 0x00009000529e7a24 */ /* 0x000fe200078e02ff */
[-C--:B------:R-:W-:Y:S01]  /*0800*/  LEA.HI R17, R8, R79.reuse, RZ, 0x3 ;  /* 0x0000004f08117211 */ /* 0x080fe200078f18ff */
[----:B------:R-:W-:Y:S01]  /*0810*/  IMAD.MOV.U32 R9, RZ, RZ, c[0x0][0x238] ;  /* 0x00008e00ff097624 */ /* 0x000fe200078e00ff */
[----:B------:R-:W-:Y:S01]  /*0820*/  IADD3 R135, R3, -0x1, RZ ;  /* 0xffffffff03877810 */ /* 0x000fe20007ffe0ff */
[----:B------:R-:W-:Y:S01]  /*0830*/  IMAD R158, R199, c[0x0][0x244], R158 ;  /* 0x00009100c79e7a24 */ /* 0x000fe200078e029e */
[----:B------:R-:W-:Y:S01]  /*0840*/  LOP3.LUT R32, R17, 0x1ffffff8, RZ, 0xc0, !PT ;  /* 0x1ffffff811207812 */ /* 0x000fe200078ec0ff */
[----:B------:R-:W-:Y:S01]  /*0850*/  IMAD.MOV.U32 R108, RZ, RZ, 0x6 ;  /* 0x00000006ff6c7424 */ /* 0x000fe200078e00ff */
[----:B------:R-:W-:Y:S01]  /*0860*/  SHF.R.S32.HI R17, RZ, 0x3, R17 ;  /* 0x00000003ff117819 */ /* 0x000fe20000011411 */
[----:B------:R-:W-:Y:S01]  /*0870*/  IMAD.SHL.U32 R103, R9, 0x40, RZ ;  /* 0x0000004009677824 */ /* 0x000fe200078e00ff */
[----:B------:R-:W-:Y:S01]  /*0880*/  SEL R156, R200, RZ, !P3 ;  /* 0x000000ffc89c7207 */ /* 0x000fe20005800000 */
[----:B------:R-:W-:Y:S01]  /*0890*/  IMAD.IADD R32, R79, 0x1, -R32 ;  /* 0x000000014f207824 */ /* 0x000fe200078e0a20 */
[C---:B------:R-:W-:Y:S01]  /*08a0*/  IADD3 R98, P0, R17.reuse, R98, RZ ;  /* 0x0000006211627210 */ /* 0x040fe20007f1e0ff */
[----:B------:R-:W-:Y:S01]  /*08b0*/  IMAD.IADD R96, R144, 0x1, -R17 ;  /* 0x0000000190607824 */ /* 0x000fe200078e0a11 */
[----:B------:R-:W-:Y:S01]  /*08c0*/  LEA.HI R20, R8, R79, RZ, 0x2 ;  /* 0x0000004f08147211 */ /* 0x000fe200078f10ff */
[----:B------:R-:W-:Y:S01]  /*08d0*/  IMAD.SHL.U32 R32, R32, 0x8, RZ ;  /* 0x0000000820207824 */ /* 0x000fe200078e00ff */
[C---:B------:R-:W-:Y:S01]  /*08e0*/  LEA.HI.X.SX32 R97, R17.reuse, R2, 0x1, P0 ;  /* 0x0000000211617211 */ /* 0x040fe200000f0eff */
[----:B------:R-:W-:Y:S01]  /*08f0*/  IMAD.SHL.U32 R17, R17, 0x40, RZ ;  /* 0x0000004011117824 */ /* 0x000fe200078e00ff */
[----:B------:R-:W-:Y:S01]  /*0900*/  SHF.L.U64.HI R102, R9, R108, c[0x0][0x23c] ;  /* 0x00008f0009667619 */ /* 0x000fe2000001026c */
[----:B------:R-:W-:Y:S01]  /*0910*/  IMAD R2, R135, -0x40, R96 ;  /* 0xffffffc087027824 */ /* 0x000fe200078e0260 */
[----:B------:R-:W-:Y:S01]  /*0920*/  SHF.R.S32.HI R33, RZ, 0x1f, R32 ;  /* 0x0000001fff217819 */ /* 0x000fe20000011420 */
[----:B------:R-:W-:Y:S01]  /*0930*/  IMAD R3, R97, c[0x0][0x238], RZ ;  /* 0x00008e0061037a24 */ /* 0x000fe200078e02ff */
[----:B------:R-:W-:Y:S01]  /*0940*/  LOP3.LUT R17, R17, 0x1c0, RZ, 0xc0, !PT ;  /* 0x000001c011117812 */ /* 0x000fe200078ec0ff */
[----:B------:R-:W-:Y:S01]  /*0950*/  IMAD R4, R102, R135, RZ ;  /* 0x0000008766047224 */ /* 0x000fe200078e02ff */
[----:B------:R-:W-:Y:S01]  /*0960*/  LOP3.LUT R18, R20, 0xfffffffc, RZ, 0xc0, !PT ;  /* 0xfffffffc14127812 */ /* 0x000fe200078ec0ff */
[C---:B------:R-:W-:Y:S01]  /*0970*/  IMAD R12, R98.reuse, c[0x0][0x23c], R3 ;  /* 0x00008f00620c7a24 */ /* 0x040fe200078e0203 */
[----:B------:R-:W-:Y:S01]  /*0980*/  SHF.R.S32.HI R3, RZ, 0x1f, R0 ;  /* 0x0000001fff037819 */ /* 0x000fe20000011400 */
[----:B------:R-:W-:Y:S01]  /*0990*/  IMAD.WIDE.U32 R6, R98, c[0x0][0x238], R32 ;  /* 0x00008e0062067a25 */ /* 0x000fe200078e0020 */
[C---:B------:R-:W-:Y:S01]  /*09a0*/  ISETP.GE.AND P1, PT, R2.reuse, 0x1, PT ;  /* 0x000000010200780c */ /* 0x040fe20003f26270 */
[----:B------:R-:W-:Y:S01]  /*09b0*/  ULDC.U8 UR4, c[0x0][0x298] ;  /* 0x0000a60000047ab9 */ /* 0x000fe20000000000 */
[----:B------:R-:W-:Y:S01]  /*09c0*/  ISETP.GT.AND P0, PT, R2, 0x20, PT ;  /* 0x000000200200780c */ /* 0x000fe20003f04270 */
[----:B------:R-:W-:Y:S01]  /*09d0*/  IMAD.IADD R13, R7, 0x1, R12 ;  /* 0x00000001070d7824 */ /* 0x000fe200078e020c */
[----:B------:R-:W-:Y:S01]  /*09e0*/  SHF.R.S32.HI R5, RZ, 0x1f, R135 ;  /* 0x0000001fff057819 */ /* 0x000fe20000011487 */
[----:B------:R-:W-:Y:S01]  /*09f0*/  IMAD R7, R3, c[0x0][0x1e0], RZ ;  /* 0x0000780003077a24 */ /* 0x000fe200078e02ff */
[----:B------:R-:W-:Y:S01]  /*0a00*/  LOP3.LUT R2, R17, 0x38, R32, 0xf8, !PT ;  /* 0x0000003811027812 */ /* 0x000fe200078ef820 */
[----:B------:R-:W-:Y:S01]  /*0a10*/  IMAD.MOV.U32 R12, RZ, RZ, R6 ;  /* 0x000000ffff0c7224 */ /* 0x000fe200078e0006 */
[----:B------:R-:W-:Y:S01]  /*0a20*/  SHF.R.U32.HI R17, RZ, 0x3, R17 ;  /* 0x00000003ff117819 */ /* 0x000fe20000011611 */
[----:B------:R-:W-:Y:S01]  /*0a30*/  IMAD R34, R0, c[0x0][0x1e4], R7 ;  /* 0x0000790000227a24 */ /* 0x000fe200078e0207 */
[----:B------:R-:W-:Y:S01]  /*0a40*/  SHF.R.S32.HI R7, RZ, 0x1f, R200 ;  /* 0x0000001fff077819 */ /* 0x000fe200000114c8 */
[----:B------:R-:W-:Y:S01]  /*0a50*/  IMAD.WIDE.U32 R12, R199, c[0x0][0x240], R12 ;  /* 0x00009000c70c7a25 */ /* 0x000fe200078e000c */
[----:B------:R-:W-:-:S02]  /*0a60*/  LOP3.LUT R17, R2, R17, RZ, 0x3c, !PT ;  /* 0x0000001102117212 */ /* 0x000fc400078e3cff */
[----:B------:R-:W-:Y:S01]  /*0a70*/  SEL R95, R7, RZ, !P3 ;  /* 0x000000ff075f7207 */ /* 0x000fe20005800000 */
[----:B------:R-:W-:Y:S01]  /*0a80*/  IMAD.IADD R159, R13, 0x1, R158 ;  /* 0x000000010d9f7824 */ /* 0x000fe200078e029e */
[----:B------:R-:W-:Y:S01]  /*0a90*/  IADD3 R2, R32, 0x80, RZ ;  /* 0x0000008020027810 */ /* 0x000fe20007ffe0ff */
[----:B------:R-:W-:Y:S01]  /*0aa0*/  IMAD.MOV.U32 R158, RZ, RZ, R12 ;  /* 0x000000ffff9e7224 */ /* 0x000fe200078e000c */
[----:B------:R-:W-:Y:S01]  /*0ab0*/  SHF.R.S32.HI R139, RZ, 0x2, R20 ;  /* 0x00000002ff8b7819 */ /* 0x000fe20000011414 */
[----:B------:R-:W-:Y:S01]  /*0ac0*/  IMAD R165, R95, c[0x0][0x248], RZ ;  /* 0x000092005fa57a24 */ /* 0x000fe200078e02ff */
[----:B------:R-:W-:Y:S01]  /*0ad0*/  ISETP.GE.AND P3, PT, R2, c[0x0][0x1d4], PT ;  /* 0x0000750002007a0c */ /* 0x000fe20003f66270 */
[----:B------:R-:W-:Y:S01]  /*0ae0*/  IMAD.WIDE.U32 R158, R156, c[0x0][0x248], R158 ;  /* 0x000092009c9e7a25 */ /* 0x000fe200078e009e */
[----:B------:R-:W-:Y:S02]  /*0af0*/  SHF.R.S32.HI R20, RZ, 0x1f, R20 ;  /* 0x0000001fff147819 */ /* 0x000fe40000011414 */
[----:B------:R-:W-:Y:S01]  /*0b00*/  ISETP.GE.AND P5, PT, R32, c[0x0][0x1d4], PT ;  /* 0x0000750020007a0c */ /* 0x000fe20003fa6270 */
[----:B------:R-:W-:Y:S01]  /*0b10*/  IMAD R165, R156, c[0x0][0x24c], R165 ;  /* 0x000093009ca57a24 */ /* 0x000fe200078e02a5 */
[----:B------:R-:W-:Y:S01]  /*0b20*/  LEA.HI R20, R20, R139, RZ, 0x3 ;  /* 0x0000008b14147211 */ /* 0x000fe200078f18ff */
[----:B------:R-:W-:Y:S01]  /*0b30*/  IMAD.MOV.U32 R101, RZ, RZ, c[0x0][0x27c] ;  /* 0x00009f00ff657624 */ /* 0x000fe200078e00ff */
[----:B------:R-:W-:Y:S01]  /*0b40*/  LEA.HI R134, R8, R79, RZ, 0x6 ;  /* 0x0000004f08867211 */ /* 0x000fe200078f30ff */
[----:B------:R-:W-:Y:S01]  /*0b50*/  IMAD.IADD R165, R159, 0x1, R165 ;  /* 0x000000019fa57824 */ /* 0x000fe200078e02a5 */
[----:B------:R-:W-:Y:S01]  /*0b60*/  LOP3.LUT R20, R20, 0xfffffff8, RZ, 0xc0, !PT ;  /* 0xfffffff814147812 */ /* 0x000fe200078ec0ff */
[----:B------:R-:W-:-:S02]  /*0b70*/  IMAD.IADD R18, R79, 0x1, -R18 ;  /* 0x000000014f127824 */ /* 0x000fc400078e0a12 */
[----:B------:R-:W-:Y:S02]  /*0b80*/  IMAD.MOV.U32 R164, RZ, RZ, R158 ;  /* 0x000000ffffa47224 */ /* 0x000fe400078e009e */
[----:B------:R-:W-:Y:S01]  /*0b90*/  IMAD R5, R5, R103, R4 ;  /* 0x0000006705057224 */ /* 0x000fe200078e0204 */
[----:B------:R-:W-:Y:S01]  /*0ba0*/  IADD3 R4, R32, 0x40, RZ ;  /* 0x0000004020047810 */ /* 0x000fe20007ffe0ff */
[----:B------:R-:W-:-:S03]  /*0bb0*/  IMAD.WIDE.U32 R14, R0, c[0x0][0x1e0], RZ ;  /* 0x00007800000e7a25 */ /* 0x000fc600078e00ff */
[----:B------:R-:W-:Y:S01]  /*0bc0*/  ISETP.GE.AND P4, PT, R4, c[0x0][0x1d4], PT ;  /* 0x0000750004007a0c */ /* 0x000fe20003f86270 */
[----:B------:R-:W-:-:S04]  /*0bd0*/  IMAD.WIDE.U32 R28, R135, R103, R164 ;  /* 0x00000067871c7225 */ /* 0x000fc800078e00a4 */
[----:B------:R-:W-:Y:S02]  /*0be0*/  IMAD.SHL.U32 R16, R18, 0x4, RZ ;  /* 0x0000000412107824 */ /* 0x000fe400078e00ff */
[----:B------:R-:W-:Y:S02]  /*0bf0*/  IMAD.IADD R35, R15, 0x1, R34 ;  /* 0x000000010f237824 */ /* 0x000fe400078e0222 */
[----:B------:R-:W-:Y:S01]  /*0c00*/  IMAD.IADD R22, R29, 0x1, R5 ;  /* 0x000000011d167824 */ /* 0x000fe200078e0205 */
[----:B------:R-:W-:Y:S01]  /*0c10*/  IADD3 R15, R16, 0x20, RZ ;  /* 0x00000020100f7810 */ /* 0x000fe20007ffe0ff */
[----:B------:R-:W-:Y:S02]  /*0c20*/  IMAD.SHL.U32 R18, R18, 0x8, RZ ;  /* 0x0000000812127824 */ /* 0x000fe400078e00ff */
[----:B------:R-:W-:Y:S01]  /*0c30*/  IMAD.MOV.U32 R34, RZ, RZ, R14 ;  /* 0x000000ffff227224 */ /* 0x000fe200078e000e */
[C---:B------:R-:W-:Y:S01]  /*0c40*/  IADD3 R14, R16.reuse, 0x40, RZ ;  /* 0x00000040100e7810 */ /* 0x040fe20007ffe0ff */
[----:B------:R-:W-:Y:S01]  /*0c50*/  IMAD.IADD R13, R16, 0x1, R15 ;  /* 0x00000001100d7824 */ /* 0x000fe200078e020f */
[----:B------:R-:W-:Y:S01]  /*0c60*/  SHF.R.S32.HI R19, RZ, 0x1f, R18 ;  /* 0x0000001fff137819 */ /* 0x000fe20000011412 */
[----:B------:R-:W-:Y:S01]  /*0c70*/  IMAD R24, R82, c[0x0][0x260], RZ ;  /* 0x0000980052187a24 */ /* 0x000fe200078e02ff */
[----:B------:R-:W-:Y:S01]  /*0c80*/  IADD3 R138, R18, 0x60, RZ ;  /* 0x00000060128a7810 */ /* 0x000fe20007ffe0ff */
[----:B------:R-:W-:Y:S01]  /*0c90*/  IMAD.IADD R12, R16, 0x1, R14 ;  /* 0x00000001100c7824 */ /* 0x000fe200078e020e */
[C---:B------:R-:W-:Y:S01]  /*0ca0*/  IADD3 R137, R18.reuse, 0x80, RZ ;  /* 0x0000008012897810 */ /* 0x040fe20007ffe0ff */
[----:B------:R-:W-:Y:S01]  /*0cb0*/  IMAD.IADD R113, R139, 0x1, -R20 ;  /* 0x000000018b717824 */ /* 0x000fe200078e0a14 */
[----:B------:R-:W-:Y:S01]  /*0cc0*/  IADD3 R136, R18, 0xa0, RZ ;  /* 0x000000a012887810 */ /* 0x000fe20007ffe0ff */
[----:B------:R-:W-:-:S02]  /*0cd0*/  IMAD R27, R199, c[0x0][0x264], R24 ;  /* 0x00009900c71b7a24 */ /* 0x000fc400078e0218 */
[----:B------:R-:W-:-:S04]  /*0ce0*/  IMAD.WIDE.U32 R32, R199, c[0x0][0x260], R32 ;  /* 0x00009800c7207a25 */ /* 0x000fc800078e0020 */
[----:B------:R-:W-:Y:S02]  /*0cf0*/  IMAD R95, R95, c[0x0][0x268], RZ ;  /* 0x00009a005f5f7a24 */ /* 0x000fe400078e02ff */
[----:B------:R-:W-:Y:S02]  /*0d00*/  IMAD.IADD R27, R33, 0x1, R27 ;  /* 0x00000001211b7824 */ /* 0x000fe400078e021b */
[----:B------:R-:W-:Y:S02]  /*0d10*/  IMAD R95, R156, c[0x0][0x26c], R95 ;  /* 0x00009b009c5f7a24 */ /* 0x000fe400078e025f */
[----:B------:R-:W-:Y:S02]  /*0d20*/  IMAD.SHL.U32 R134, R134, 0x8, RZ ;  /* 0x0000000886867824 */ /* 0x000fe400078e00ff */
[----:B------:R-:W-:Y:S02]  /*0d30*/  IMAD.SHL.U32 R112, R9, 0x20, RZ ;  /* 0x0000002009707824 */ /* 0x000fe400078e00ff */
[----:B------:R-:W-:Y:S01]  /*0d40*/  IMAD R160, R82, c[0x0][0x1e8], RZ ;  /* 0x00007a0052a07a24 */ /* 0x000fe200078e02ff */
[----:B------:R-:W-:Y:S01]  /*0d50*/  LOP3.LUT R134, R17, 0xfffffe00, R134, 0xf8, !PT ;  /* 0xfffffe0011867812 */ /* 0x000fe200078ef886 */
[----:B------:R-:W-:Y:S01]  /*0d60*/  IMAD.WIDE.U32 R34, R199, c[0x0][0x1e8], R34 ;  /* 0x00007a00c7227a25 */ /* 0x000fe200078e0022 */
[----:B------:R-:W-:-:S03]  /*0d70*/  SHF.R.S32.HI R17, RZ, 0x1f, R16 ;  /* 0x0000001fff117819 */ /* 0x000fc60000011410 */
[----:B------:R-:W-:Y:S02]  /*0d80*/  IMAD.SHL.U32 R134, R134, 0x2, RZ ;  /* 0x0000000286867824 */ /* 0x000fe400078e00ff */
[----:B------:R-:W-:Y:S02]  /*0d90*/  IMAD R160, R199, c[0x0][0x1ec], R160 ;  /* 0x00007b00c7a07a24 */ /* 0x000fe400078e02a0 */
[----:B------:R-:W-:-:S04]  /*0da0*/  IMAD.WIDE.U32 R152, R139, c[0x0][0x280], R16 ;  /* 0x0000a0008b987a25 */ /* 0x000fc800078e0010 */
[----:B------:R-:W-:Y:S02]  /*0db0*/  IMAD.IADD R161, R35, 0x1, R160 ;  /* 0x0000000123a17824 */ /* 0x000fe400078e02a0 */
[----:B------:R-:W-:Y:S02]  /*0dc0*/  IMAD.MOV.U32 R160, RZ, RZ, R34 ;  /* 0x000000ffffa07224 */ /* 0x000fe400078e0022 */
[----:B------:R-:W-:-:S04]  /*0dd0*/  IMAD.WIDE.U32 R150, R139, c[0x0][0x290], R16 ;  /* 0x0000a4008b967a25 */ /* 0x000fc800078e0010 */
[----:B------:R-:W-:-:S04]  /*0de0*/  IMAD.WIDE.U32 R36, R139, c[0x0][0x280], R18 ;  /* 0x0000a0008b247a25 */ /* 0x000fc800078e0012 */
[----:B------:R-:W-:-:S04]  /*0df0*/  IMAD.WIDE.U32 R34, R139, c[0x0][0x290], R18 ;  /* 0x0000a4008b227a25 */ /* 0x000fc800078e0012 */
[----:B------:R-:W-:-:S04]  /*0e00*/  IMAD.WIDE.U32 R162, R139, c[0x0][0x1e0], RZ ;  /* 0x000078008ba27a25 */ /* 0x000fc800078e00ff */
[----:B------:R-:W-:Y:S02]  /*0e10*/  IMAD.MOV.U32 R105, RZ, RZ, c[0x0][0x1e0] ;  /* 0x00007800ff697624 */ /* 0x000fe400078e00ff */
[----:B------:R-:W-:Y:S02]  /*0e20*/  IMAD.MOV.U32 R107, RZ, RZ, c[0x0][0x280] ;  /* 0x0000a000ff6b7624 */ /* 0x000fe400078e00ff */
[----:B------:R-:W-:Y:S01]  /*0e30*/  IMAD.MOV.U32 R109, RZ, RZ, c[0x0][0x290] ;  /* 0x0000a400ff6d7624 */ /* 0x000fe200078e00ff */
[CC--:B------:R-:W-:Y:S01]  /*0e40*/  SHF.L.U64.HI R104, R105.reuse, R108.reuse, c[0x0][0x1e4] ;  /* 0x0000790069687619 */ /* 0x0c0fe2000001026c */
[----:B------:R-:W-:Y:S01]  /*0e50*/  IMAD.SHL.U32 R105, R105, 0x40, RZ ;  /* 0x0000004069697824 */ /* 0x000fe200078e00ff */
[CC--:B------:R-:W-:Y:S01]  /*0e60*/  SHF.L.U64.HI R106, R107.reuse, R108.reuse, c[0x0][0x284] ;  /* 0x0000a1006b6a7619 */ /* 0x0c0fe2000001026c */
[----:B------:R-:W-:Y:S01]  /*0e70*/  IMAD.SHL.U32 R107, R107, 0x40, RZ ;  /* 0x000000406b6b7824 */ /* 0x000fe200078e00ff */
[C---:B------:R-:W-:Y:S01]  /*0e80*/  SHF.L.U64.HI R108, R109.reuse, R108, c[0x0][0x294] ;  /* 0x0000a5006d6c7619 */ /* 0x040fe2000001026c */
[----:B------:R-:W-:Y:S01]  /*0e90*/  IMAD.SHL.U32 R109, R109, 0x40, RZ ;  /* 0x000000406d6d7824 */ /* 0x000fe200078e00ff */
[----:B--2---:R-:W-:Y:S01]  /*0ea0*/  @P2 SHF.R.S32.HI R11, RZ, 0x1f, R10 ;  /* 0x0000001fff0b2819 */ /* 0x004fe2000001140a */
[----:B------:R-:W-:-:S02]  /*0eb0*/  @!P2 IMAD.MOV.U32 R10, RZ, RZ, R200 ;  /* 0x000000ffff0aa224 */ /* 0x000fc400078e00c8 */
[----:B------:R-:W-:Y:S01]  /*0ec0*/  @!P2 IMAD.MOV.U32 R11, RZ, RZ, R7 ;  /* 0x000000ffff0ba224 */ /* 0x000fe200078e0007 */
[----:B------:R-:W-:Y:S02]  /*0ed0*/  ISETP.GE.AND P2, PT, R101, 0x1, PT ;  /* 0x000000016500780c */ /* 0x000fe40003f46270 */
[----:B------:R-:W-:Y:S02]  /*0ee0*/  SEL R154, R10, RZ, !P6 ;  /* 0x000000ff0a9a7207 */ /* 0x000fe40007000000 */
[----:B------:R-:W-:Y:S01]  /*0ef0*/  SEL R4, R11, RZ, !P6 ;  /* 0x000000ff0b047207 */ /* 0x000fe20007000000 */
[----:B------:R-:W-:Y:S01]  /*0f00*/  IMAD.SHL.U32 R11, R101, 0x2, RZ ;  /* 0x00000002650b7824 */ /* 0x000fe200078e00ff */
[----:B------:R-:W-:Y:S01]  /*0f10*/  P2R R2, PR, RZ, 0x4 ;  /* 0x00000004ff027803 */ /* 0x000fe20000000000 */
[----:B------:R-:W-:Y:S01]  /*0f20*/  IMAD.WIDE.U32 R160, R154, c[0x0][0x1f0], R160 ;  /* 0x00007c009aa07a25 */ /* 0x000fe200078e00a0 */
[----:B------:R-:W-:Y:S02]  /*0f30*/  @P1 LEA R30, P2, R28, c[0x0][0x220], 0x1 ;  /* 0x000088001c1e1a11 */ /* 0x000fe400078408ff */
[C---:B------:R-:W-:Y:S01]  /*0f40*/  IADD3 R10, -R11.reuse, c[0x0][0x1d4], RZ ;  /* 0x000075000b0a7a10 */ /* 0x040fe20007ffe1ff */
[----:B------:R-:W-:Y:S01]  /*0f50*/  IMAD R99, R4, c[0x0][0x1f0], RZ ;  /* 0x00007c0004637a24 */ /* 0x000fe200078e02ff */
[----:B------:R-:W-:Y:S01]  /*0f60*/  @P1 LEA.HI.X R31, R28, c[0x0][0x224], R22, 0x1, P2 ;  /* 0x000089001c1f1a11 */ /* 0x000fe200010f0c16 */
[----:B------:R-:W-:Y:S01]  /*0f70*/  IMAD R91, R4, c[0x0][0x218], RZ ;  /* 0x00008600045b7a24 */ /* 0x000fe200078e02ff */
[----:B------:R-:W-:Y:S01]  /*0f80*/  ISETP.GE.AND P2, PT, R18, c[0x0][0x27c], PT ;  /* 0x00009f0012007a0c */ /* 0x000fe20003f46270 */
[C---:B------:R-:W-:Y:S01]  /*0f90*/  IMAD R99, R154.reuse, c[0x0][0x1f4], R99 ;  /* 0x00007d009a637a24 */ /* 0x040fe200078e0263 */
[----:B------:R-:W-:Y:S01]  /*0fa0*/  SHF.R.S32.HI R2, RZ, 0x1f, R139 ;  /* 0x0000001fff027819 */ /* 0x000fe2000001148b */
[----:B------:R-:W-:Y:S01]  /*0fb0*/  @!PT LDS RZ, [RZ] ;  /* 0x00000000fffff984 */ /* 0x000fe20000000800 */
[----:B------:R-:W-:Y:S01]  /*0fc0*/  @!PT LDS RZ, [RZ] ;  /* 0x00000000fffff984 */ /* 0x000fe20000000800 */
[----:B------:R-:W-:Y:S01]  /*0fd0*/  @!PT LDS RZ, [RZ] ;  /* 0x00000000fffff984 */ /* 0x000fe20000000800 */
[----:B------:R1:W-:Y:S01]  /*0fe0*/  @P1 LDGSTS.E.BYPASS.LTC128B.128 [R134+0x6100], [R30.64], !P5 ;  /* 0x061000001e861fae */ /* 0x0003e2000e901d46 */
[----:B------:R-:W-:Y:S01]  /*0ff0*/  SEL R7, RZ, c[0x0][0x27c], !P2 ;  /* 0x00009f00ff077a07 */ /* 0x000fe20005000000 */
[----:B------:R-:W-:Y:S01]  /*1000*/  IMAD R91, R154, c[0x0][0x21c], R91 ;  /* 0x000087009a5b7a24 */ /* 0x000fe200078e025b */
[-C--:B------:R-:W-:Y:S01]  /*1010*/  SEL R26, R11, R10.reuse, !P2 ;  /* 0x0000000a0b1a7207 */ /* 0x080fe20005000000 */
[----:B------:R1:W-:Y:S01]  /*1020*/  @P1 LDGSTS.E.BYPASS.LTC128B.128 [R134+0x8100], [R30.64+0x80], !P4 ;  /* 0x081000801e861fae */ /* 0x0003e2000e101d46 */
[----:B------:R-:W-:Y:S01]  /*1030*/  ISETP.GE.AND P2, PT, R13, c[0x0][0x27c], PT ;  /* 0x00009f000d007a0c */ /* 0x000fe20003f46270 */
[----:B------:R-:W-:Y:S01]  /*1040*/  IMAD.IADD R24, R18, 0x1, R7 ;  /* 0x0000000112187824 */ /* 0x000fe200078e0207 */
[----:B------:R-:W-:Y:S01]  /*1050*/  SHF.R.S32.HI R129, RZ, 0x1f, R26 ;  /* 0x0000001fff817819 */ /* 0x000fe2000001141a */
[----:B------:R1:W-:Y:S01]  /*1060*/  @P1 LDGSTS.E.BYPASS.LTC128B.128 [R134+0xa100], [R30.64+0x100], !P3 ;  /* 0x0a1001001e861fae */ /* 0x0003e2000d901d46 */
[----:B------:R-:W-:Y:S01]  /*1070*/  SEL R6, RZ, c[0x0][0x27c], !P2 ;  /* 0x00009f00ff067a07 */ /* 0x000fe20005000000 */
[C---:B------:R-:W-:Y:S01]  /*1080*/  IMAD R148, R2.reuse, c[0x0][0x280], RZ ;  /* 0x0000a00002947a24 */ /* 0x040fe200078e02ff */
[-C--:B------:R-:W-:Y:S01]  /*1090*/  SEL R5, R11, R10.reuse, !P2 ;  /* 0x0000000a0b057207 */ /* 0x080fe20005000000 */
[----:B------:R-:W-:Y:S01]  /*10a0*/  IMAD R146, R2, c[0x0][0x290], RZ ;  /* 0x0000a40002927a24 */ /* 0x000fe200078e02ff */
[----:B------:R-:W-:Y:S01]  /*10b0*/  ISETP.GE.AND P2, PT, R12, c[0x0][0x27c], PT ;  /* 0x00009f000c007a0c */ /* 0x000fe20003f46270 */
[----:B------:R-:W-:Y:S01]  /*10c0*/  IMAD.IADD R6, R6, 0x1, R13 ;  /* 0x0000000106067824 */ /* 0x000fe200078e020d */
[----:B------:R-:W-:Y:S01]  /*10d0*/  SHF.R.S32.HI R123, RZ, 0x1f, R24 ;  /* 0x0000001fff7b7819 */ /* 0x000fe20000011418 */
[----:B------:R-:W-:Y:S01]  /*10e0*/  IMAD R148, R139, c[0x0][0x284], R148 ;  /* 0x0000a1008b947a24 */ /* 0x000fe200078e0294 */
[----:B------:R-:W-:Y:S01]  /*10f0*/  SEL R10, R11, R10, !P2 ;  /* 0x0000000a0b0a7207 */ /* 0x000fe20005000000 */
[----:B------:R-:W-:Y:S01]  /*1100*/  IMAD R146, R139, c[0x0][0x294], R146 ;  /* 0x0000a5008b927a24 */ /* 0x000fe200078e0292 */
[----:B------:R-:W-:Y:S01]  /*1110*/  SHF.R.S32.HI R119, RZ, 0x1f, R6 ;  /* 0x0000001fff777819 */ /* 0x000fe20000011406 */
[----:B------:R-:W-:Y:S01]  /*1120*/  IMAD.IADD R153, R153, 0x1, R148 ;  /* 0x0000000199997824 */ /* 0x000fe200078e0294 */
[----:B------:R-:W-:Y:S01]  /*1130*/  SEL R7, RZ, c[0x0][0x27c], !P2 ;  /* 0x00009f00ff077a07 */ /* 0x000fe20005000000 */
[----:B------:R-:W-:Y:S01]  /*1140*/  IMAD.IADD R151, R151, 0x1, R146 ;  /* 0x0000000197977824 */ /* 0x000fe200078e0292 */
[C---:B------:R-:W-:Y:S01]  /*1150*/  LOP3.LUT P2, RZ, R113.reuse, 0x4, RZ, 0xc0, !PT ;  /* 0x0000000471ff7812 */ /* 0x040fe2000784c0ff */
[----:B------:R-:W-:Y:S01]  /*1160*/  IMAD.SHL.U32 R113, R113, 0x40, RZ ;  /* 0x0000004071717824 */ /* 0x000fe200078e00ff */
[CC--:B------:R-:W-:Y:S01]  /*1170*/  LEA.HI R131, R119.reuse, R6.reuse, RZ, 0x3 ;  /* 0x0000000677837211 */ /* 0x0c0fe200078f18ff */
[----:B------:R-:W-:Y:S01]  /*1180*/  IMAD.IADD R149, R148, 0x1, R37 ;  /* 0x0000000194957824 */ /* 0x000fe200078e0225 */
[----:B------:R-:W-:Y:S01]  /*1190*/  LEA.HI R119, R119, R6, RZ, 0x6 ;  /* 0x0000000677777211 */ /* 0x000fe200078f30ff */
[----:B------:R-:W-:Y:S01]  /*11a0*/  IMAD.IADD R6, R7, 0x1, R12 ;  /* 0x0000000107067824 */ /* 0x000fe200078e020c */
[----:B------:R-:W-:Y:S01]  /*11b0*/  LEA.HI R129, R129, R26, RZ, 0x4 ;  /* 0x0000001a81817211 */ /* 0x000fe200078f20ff */
[----:B------:R-:W-:Y:S01]  /*11c0*/  IMAD.MOV.U32 R26, RZ, RZ, R32 ;  /* 0x000000ffff1a7224 */ /* 0x000fe200078e0020 */
[----:B------:R-:W-:Y:S01]  /*11d0*/  SHF.R.S32.HI R126, RZ, 0x1f, R5 ;  /* 0x0000001fff7e7819 */ /* 0x000fe20000011405 */
[----:B------:R-:W-:Y:S01]  /*11e0*/  IMAD.SHL.U32 R119, R119, 0x40, RZ ;  /* 0x0000004077777824 */ /* 0x000fe200078e00ff */
[----:B------:R-:W-:Y:S01]  /*11f0*/  LEA.HI R132, R123, R24, RZ, 0x3 ;  /* 0x000000187b847211 */ /* 0x000fe200078f18ff */
[----:B------:R-:W-:Y:S01]  /*1200*/  IMAD.WIDE.U32 R156, R156, c[0x0][0x268], R26 ;  /* 0x00009a009c9c7a25 */ /* 0x000fe200078e001a */
[----:B------:R-:W-:-:S02]  /*1210*/  LOP3.LUT R113, R113, 0x1c0, RZ, 0xc0, !PT ;  /* 0x000001c071717812 */ /* 0x000fc400078ec0ff */
[----:B------:R-:W-:Y:S01]  /*1220*/  LEA.HI R126, R126, R5, RZ, 0x4 ;  /* 0x000000057e7e7211 */ /* 0x000fe200078f20ff */
[----:B------:R-:W-:Y:S01]  /*1230*/  IMAD.WIDE.U32 R32, R199, c[0x0][0x210], R18 ;  /* 0x00008400c7207a25 */ /* 0x000fe200078e0012 */
[----:B------:R-:W-:Y:S02]  /*1240*/  LEA.HI R5, R8, R79, RZ, 0x5 ;  /* 0x0000004f08057211 */ /* 0x000fe400078f28ff */
[----:B------:R-:W-:Y:S01]  /*1250*/  SHF.R.S32.HI R115, RZ, 0x1f, R6 ;  /* 0x0000001fff737819 */ /* 0x000fe20000011406 */
[----:B------:R-:W-:Y:S01]  /*1260*/  IMAD.IADD R147, R146, 0x1, R35 ;  /* 0x0000000192937824 */ /* 0x000fe200078e0223 */
[----:B------:R-:W-:Y:S01]  /*1270*/  SHF.R.U32.HI R26, RZ, 0x3, R113 ;  /* 0x00000003ff1a7819 */ /* 0x000fe20000011671 */
[----:B------:R-:W-:Y:S01]  /*1280*/  IMAD.SHL.U32 R5, R5, 0x10, RZ ;  /* 0x0000001005057824 */ /* 0x000fe200078e00ff */
[----:B------:R-:W-:Y:S01]  /*1290*/  LOP3.LUT R7, R113, 0x38, R132, 0xf8, !PT ;  /* 0x0000003871077812 */ /* 0x000fe200078ef884 */
[----:B------:R-:W-:Y:S01]  /*12a0*/  IMAD.MOV.U32 R148, RZ, RZ, R36 ;  /* 0x000000ffff947224 */ /* 0x000fe200078e0024 */
[----:B------:R-:W-:Y:S01]  /*12b0*/  LEA.HI R130, R115, R6, RZ, 0x3 ;  /* 0x0000000673827211 */ /* 0x000fe200078f18ff */
[----:B------:R-:W-:Y:S01]  /*12c0*/  IMAD.MOV.U32 R146, RZ, RZ, R34 ;  /* 0x000000ffff927224 */ /* 0x000fe200078e0022 */
[----:B------:R-:W-:Y:S01]  /*12d0*/  LOP3.LUT R8, R7, R26, RZ, 0x3c, !PT ;  /* 0x0000001a07087212 */ /* 0x000fe200078e3cff */
[----:B------:R-:W-:Y:S01]  /*12e0*/  IMAD.IADD R99, R161, 0x1, R99 ;  /* 0x00000001a1637824 */ /* 0x000fe200078e0263 */
[----:B------:R-:W-:Y:S01]  /*12f0*/  LEA.HI R115, R115, R6, RZ, 0x6 ;  /* 0x0000000673737211 */ /* 0x000fe200078f30ff */
[----:B-----5:R-:W-:Y:S01]  /*1300*/  IMAD.WIDE.U32 R150, R81, c[0x0][0x290], R150 ;  /* 0x0000a40051967a25 */ /* 0x020fe200078e0096 */
[----:B------:R-:W-:-:S02]  /*1310*/  LOP3.LUT R7, R113, 0x38, R131, 0xf8, !PT ;  /* 0x0000003871077812 */ /* 0x000fc400078ef883 */
[----:B------:R-:W-:Y:S01]  /*1320*/  LEA.HI R123, R123, R24, RZ, 0x6 ;  /* 0x000000187b7b7211 */ /* 0x000fe200078f30ff */
[----:B------:R-:W-:Y:S01]  /*1330*/  IMAD.SHL.U32 R115, R115, 0x40, RZ ;  /* 0x0000004073737824 */ /* 0x000fe200078e00ff */
[----:B------:R-:W-:Y:S01]  /*1340*/  LOP3.LUT R5, R5, 0xfffffe00, RZ, 0xc0, !PT ;  /* 0xfffffe0005057812 */ /* 0x000fe200078ec0ff */
[----:B------:R-:W-:Y:S01]  /*1350*/  IMAD R24, R82, c[0x0][0x210], RZ ;  /* 0x0000840052187a24 */ /* 0x000fe200078e02ff */
[----:B------:R-:W-:Y:S01]  /*1360*/  LOP3.LUT R119, R119, 0x7ffff000, RZ, 0xc0, !PT ;  /* 0x7ffff00077777812 */ /* 0x000fe200078ec0ff */
[----:B------:R-:W-:Y:S01]  /*1370*/  IMAD.SHL.U32 R123, R123, 0x40, RZ ;  /* 0x000000407b7b7824 */ /* 0x000fe200078e00ff */
[----:B------:R-:W-:Y:S01]  /*1380*/  LOP3.LUT R6, R7, R26, RZ, 0x3c, !PT ;  /* 0x0000001a07067212 */ /* 0x000fe200078e3cff */
[----:B------:R-:W-:Y:S01]  /*1390*/  IMAD R24, R199, c[0x0][0x214], R24 ;  /* 0x00008500c7187a24 */ /* 0x000fe200078e0218 */
[----:B------:R-:W-:Y:S01]  /*13a0*/  LOP3.LUT R7, R113, 0x38, R130, 0xf8, !PT ;  /* 0x0000003871077812 */ /* 0x000fe200078ef882 */
[----:B------:R-:W-:Y:S01]  /*13b0*/  IMAD.WIDE.U32 R152, R81, c[0x0][0x280], R152 ;  /* 0x0000a00051987a25 */ /* 0x000fe200078e0098 */
[----:B------:R-:W-:-:S02]  /*13c0*/  SHF.R.S32.HI R129, RZ, 0x4, R129 ;  /* 0x00000004ff817819 */ /* 0x000fc40000011481 */
[----:B------:R-:W-:Y:S01]  /*13d0*/  IADD3 R119, R6, R119, R5 ;  /* 0x0000007706777210 */ /* 0x000fe20007ffe005 */
[----:B------:R-:W-:Y:S01]  /*13e0*/  IMAD.IADD R25, R33, 0x1, R24 ;  /* 0x0000000121197824 */ /* 0x000fe200078e0218 */
[----:B------:R-:W-:Y:S01]  /*13f0*/  LOP3.LUT R115, R115, 0x7ffff000, RZ, 0xc0, !PT ;  /* 0x7ffff00073737812 */ /* 0x000fe200078ec0ff */
[----:B------:R-:W-:Y:S01]  /*1400*/  IMAD.MOV.U32 R24, RZ, RZ, R32 ;  /* 0x000000ffff187224 */ /* 0x000fe200078e0020 */
[----:B------:R-:W-:Y:S01]  /*1410*/  LOP3.LUT R6, R7, R26, RZ, 0x3c, !PT ;  /* 0x0000001a07067212 */ /* 0x000fe200078e3cff */
[----:B------:R-:W-:Y:S01]  /*1420*/  IMAD.WIDE.U32 R148, R81, c[0x0][0x280], R148 ;  /* 0x0000a00051947a25 */ /* 0x000fe200078e0094 */
[----:B------:R-:W-:Y:S02]  /*1430*/  LEA.HI.SX32 R129, R132, R129, 0x1d ;  /* 0x0000008184817211 */ /* 0x000fe400078feaff */
[----:B------:R-:W-:Y:S01]  /*1440*/  LOP3.LUT R123, R123, 0x7ffff000, RZ, 0xc0, !PT ;  /* 0x7ffff0007b7b7812 */ /* 0x000fe200078ec0ff */
[----:B------:R-:W-:Y:S01]  /*1450*/  IMAD.WIDE.U32 R154, R154, c[0x0][0x218], R24 ;  /* 0x000086009a9a7a25 */ /* 0x000fe200078e0018 */
[----:B------:R-:W-:-:S02]  /*1460*/  IADD3 R115, R6, R115, R5 ;  /* 0x0000007306737210 */ /* 0x000fc40007ffe005 */
[----:B------:R-:W-:Y:S01]  /*1470*/  SHF.R.S32.HI R6, RZ, 0x1f, R129 ;  /* 0x0000001fff067819 */ /* 0x000fe20000011481 */
[----:B------:R-:W-:Y:S01]  /*1480*/  IMAD.WIDE.U32 R146, R81, c[0x0][0x290], R146 ;  /* 0x0000a40051927a25 */ /* 0x000fe200078e0092 */
[----:B------:R-:W-:Y:S02]  /*1490*/  IADD3 R123, R8, R123, R5 ;  /* 0x0000007b087b7210 */ /* 0x000fe40007ffe005 */
[----:B------:R-:W-:Y:S01]  /*14a0*/  LEA.HI R7, R6, R129, RZ, 0x3 ;  /* 0x0000008106077211 */ /* 0x000fe200078f18ff */
[----:B------:R-:W-:Y:S01]  /*14b0*/  IMAD.MOV.U32 R8, RZ, RZ, 0x5 ;  /* 0x00000005ff087424 */ /* 0x000fe200078e00ff */
[----:B------:R-:W-:Y:S01]  /*14c0*/  SHF.R.S32.HI R125, RZ, 0x1f, R10 ;  /* 0x0000001fff7d7819 */ /* 0x000fe2000001140a */
[----:B------:R-:W-:Y:S01]  /*14d0*/  IMAD.SHL.U32 R129, R129, 0x8, RZ ;  /* 0x0000000881817824 */ /* 0x000fe200078e00ff */
[----:B------:R-:W-:Y:S01]  /*14e0*/  SHF.R.S32.HI R126, RZ, 0x4, R126 ;  /* 0x00000004ff7e7819 */ /* 0x000fe2000001147e */
[----:B------:R-:W-:Y:S01]  /*14f0*/  IMAD.SHL.U32 R7, R7, 0x200, RZ ;  /* 0x0000020007077824 */ /* 0x000fe200078e00ff */
[----:B------:R-:W-:Y:S01]  /*1500*/  SHF.L.U64.HI R111, R9, R8, c[0x0][0x23c] ;  /* 0x00008f00096f7619 */ /* 0x000fe20000010208 */
[----:B------:R-:W-:Y:S01]  /*1510*/  IMAD.IADD R95, R157, 0x1, R95 ;  /* 0x000000019d5f7824 */ /* 0x000fe200078e025f */
[----:B------:R-:W-:Y:S01]  /*1520*/  @P0 IADD3 R8, P1, R112, R28, RZ ;  /* 0x0000001c70080210 */ /* 0x000fe20007f3e0ff */
[----:B------:R-:W-:Y:S01]  /*1530*/  IMAD.IADD R91, R155, 0x1, R91 ;  /* 0x000000019b5b7824 */ /* 0x000fe200078e025b */
[----:B------:R-:W-:Y:S01]  /*1540*/  LEA.HI R125, R125, R10, RZ, 0x4 ;  /* 0x0000000a7d7d7211 */ /* 0x000fe200078f20ff */
[----:B------:R-:W-:Y:S01]  /*1550*/  IMAD.SHL.U32 R123, R123, 0x2, RZ ;  /* 0x000000027b7b7824 */ /* 0x000fe200078e00ff */
[----:B------:R-:W-:Y:S01]  /*1560*/  LOP3.LUT R121, R7, 0x7ffff000, RZ, 0xc0, !PT ;  /* 0x7ffff00007797812 */ /* 0x000fe200078ec0ff */
[----:B------:R-:W-:Y:S01]  /*1570*/  @P0 IMAD.X R7, R111, 0x1, R22, P1 ;  /* 0x000000016f070824 */ /* 0x000fe200008e0616 */
[C---:B------:R-:W-:Y:S01]  /*1580*/  @P0 LEA R22, P1, R8.reuse, c[0x0][0x220], 0x1 ;  /* 0x0000880008160a11 */ /* 0x040fe200078208ff */
[----:B------:R-:W-:Y:S01]  /*1590*/  IMAD.SHL.U32 R119, R119, 0x2, RZ ;  /* 0x0000000277777824 */ /* 0x000fe200078e00ff */
[----:B------:R-:W-:Y:S01]  /*15a0*/  SHF.R.S32.HI R125, RZ, 0x4, R125 ;  /* 0x00000004ff7d7819 */ /* 0x000fe2000001147d */
[----:B------:R-:W-:Y:S01]  /*15b0*/  IMAD.SHL.U32 R115, R115, 0x2, RZ ;  /* 0x0000000273737824 */ /* 0x000fe200078e00ff */
[----:B------:R-:W-:-:S02]  /*15c0*/  @P0 LEA.HI.X R23, R8, c[0x0][0x224], R7, 0x1, P1 ;  /* 0x0000890008170a11 */ /* 0x000fc400008f0c07 */
[----:B------:R-:W-:Y:S02]  /*15d0*/  LEA.HI.SX32 R126, R131, R126, 0x1d ;  /* 0x0000007e837e7211 */ /* 0x000fe400078feaff */
[----:B------:R-:W-:Y:S01]  /*15e0*/  LEA.HI.SX32 R125, R130, R125, 0x1d ;  /* 0x0000007d827d7211 */ /* 0x000fe200078feaff */
[----:B------:R1:W-:Y:S01]  /*15f0*/  @P0 LDGSTS.E.BYPASS.LTC128B.128 [R134+0x7100], [R22.64], !P5 ;  /* 0x0710000016860fae */ /* 0x0003e2000e901d46 */
[----:B------:R-:W-:Y:S02]  /*1600*/  SHF.R.S32.HI R117, RZ, 0x1f, R126 ;  /* 0x0000001fff757819 */ /* 0x000fe4000001147e */
[----:B------:R-:W-:Y:S01]  /*1610*/  SHF.R.S32.HI R6, RZ, 0x1f, R125 ;  /* 0x0000001fff067819 */ /* 0x000fe2000001147d */
[----:B------:R1:W-:Y:S01]  /*1620*/  @P0 LDGSTS.E.BYPASS.LTC128B.128 [R134+0x9100], [R22.64+0x80], !P4 ;  /* 0x0910008016860fae */ /* 0x0003e2000e101d46 */
[----:B------:R-:W-:Y:S01]  /*1630*/  LEA.HI R117, R117, R126, RZ, 0x3 ;  /* 0x0000007e75757211 */ /* 0x000fe200078f18ff */
[----:B------:R-:W-:Y:S01]  /*1640*/  IMAD.SHL.U32 R126, R126, 0x8, RZ ;  /* 0x000000087e7e7824 */ /* 0x000fe200078e00ff */
[----:B------:R-:W-:Y:S01]  /*1650*/  LEA.HI R6, R6, R125, RZ, 0x3 ;  /* 0x0000007d06067211 */ /* 0x000fe200078f18ff */
[----:B------:R1:W-:Y:S01]  /*1660*/  @P0 LDGSTS.E.BYPASS.LTC128B.128 [R134+0xb100], [R22.64+0x100], !P3 ;  /* 0x0b10010016860fae */ /* 0x0003e2000d901d46 */
[----:B------:R-:W-:Y:S01]  /*1670*/  IADD3 R93, P0, R0, R139, RZ ;  /* 0x0000008b005d7210 */ /* 0x000fe20007f1e0ff */
[----:B------:R-:W-:Y:S01]  /*1680*/  IMAD.SHL.U32 R125, R125, 0x8, RZ ;  /* 0x000000087d7d7824 */ /* 0x000fe200078e00ff */
[----:B------:R-:W-:Y:S01]  /*1690*/  SHF.R.S32.HI R0, RZ, 0x1f, R81 ;  /* 0x0000001fff007819 */ /* 0x000fe20000011451 */
[----:B------:R-:W0:Y:S01]  /*16a0*/  LDGDEPBAR ;  /* 0x00000000000079af */ /* 0x000e220000000000 */
[----:B------:R-:W-:Y:S01]  /*16b0*/  LOP3.LUT R128, R113, 0x18, R18, 0xf8, !PT ;  /* 0x0000001871807812 */ /* 0x000fe200078ef812 */
[----:B------:R-:W-:Y:S01]  /*16c0*/  IMAD.X R92, R3, 0x1, R2, P0 ;  /* 0x00000001035c7824 */ /* 0x000fe200000e0602 */
[C---:B------:R-:W-:Y:S01]  /*16d0*/  LOP3.LUT R21, R113.reuse, 0x38, R129, 0xf8, !PT ;  /* 0x0000003871157812 */ /* 0x040fe200078ef881 */
[----:B------:R-:W-:Y:S01]  /*16e0*/  IMAD R2, R2, c[0x0][0x1e0], RZ ;  /* 0x0000780002027a24 */ /* 0x000fe200078e02ff */
[----:B------:R-:W-:Y:S01]  /*16f0*/  LOP3.LUT R11, R113, 0x38, R126, 0xf8, !PT ;  /* 0x00000038710b7812 */ /* 0x000fe200078ef87e */
[----:B------:R-:W-:Y:S01]  /*1700*/  IMAD.SHL.U32 R117, R117, 0x200, RZ ;  /* 0x0000020075757824 */ /* 0x000fe200078e00ff */
[----:B------:R-:W-:Y:S01]  /*1710*/  LOP3.LUT R113, R113, 0x38, R125, 0xf8, !PT ;  /* 0x0000003871717812 */ /* 0x000fe200078ef87d */
[----:B------:R-:W-:Y:S01]  /*1720*/  IMAD.SHL.U32 R6, R6, 0x200, RZ ;  /* 0x0000020006067824 */ /* 0x000fe200078e00ff */
[----:B------:R-:W-:Y:S01]  /*1730*/  LOP3.LUT R128, R5, R128, R26, 0xf6, !PT ;  /* 0x0000008005807212 */ /* 0x000fe200078ef61a */
[----:B------:R-:W-:Y:S01]  /*1740*/  IMAD R3, R139, c[0x0][0x1e4], R2 ;  /* 0x000079008b037a24 */ /* 0x000fe200078e0202 */
[-C--:B------:R-:W-:Y:S01]  /*1750*/  LOP3.LUT R20, R21, R26.reuse, RZ, 0x3c, !PT ;  /* 0x0000001a15147212 */ /* 0x080fe200078e3cff */
[C---:B------:R-:W-:Y:S01]  /*1760*/  IMAD R2, R0.reuse, c[0x0][0x280], RZ ;  /* 0x0000a00000027a24 */ /* 0x040fe200078e02ff */
[-C--:B------:R-:W-:Y:S01]  /*1770*/  LOP3.LUT R10, R11, R26.reuse, RZ, 0x3c, !PT ;  /* 0x0000001a0b0a7212 */ /* 0x080fe200078e3cff */
[----:B------:R-:W-:Y:S01]  /*1780*/  IMAD R0, R0, c[0x0][0x290], RZ ;  /* 0x0000a40000007a24 */ /* 0x000fe200078e02ff */
[----:B------:R-:W-:Y:S01]  /*1790*/  LOP3.LUT R113, R113, R26, RZ, 0x3c, !PT ;  /* 0x0000001a71717212 */ /* 0x000fe200078e3cff */
[----:B------:R-:W-:Y:S01]  /*17a0*/  IMAD.IADD R110, R163, 0x1, R3 ;  /* 0x00000001a36e7824 */ /* 0x000fe200078e0203 */
[----:B------:R-:W-:Y:S01]  /*17b0*/  LOP3.LUT R117, R117, 0x7ffff000, RZ, 0xc0, !PT ;  /* 0x7ffff00075757812 */ /* 0x000fe200078ec0ff */
[C---:B------:R-:W-:Y:S01]  /*17c0*/  IMAD R87, R81.reuse, c[0x0][0x294], R0 ;  /* 0x0000a50051577a24 */ /* 0x040fe200078e0200 */
[----:B------:R-:W-:Y:S01]  /*17d0*/  LOP3.LUT R6, R6, 0x7ffff000, RZ, 0xc0, !PT ;  /* 0x7ffff00006067812 */ /* 0x000fe200078ec0ff */
[----:B------:R-:W-:Y:S01]  /*17e0*/  IMAD R3, R81, c[0x0][0x284], R2 ;  /* 0x0000a10051037a24 */ /* 0x000fe200078e0202 */
[----:B------:R-:W-:Y:S01]  /*17f0*/  IADD3 R121, R20, R121, R5 ;  /* 0x0000007914797210 */ /* 0x000fe20007ffe005 */
[----:B------:R-:W-:Y:S01]  /*1800*/  IMAD.IADD R89, R151, 0x1, R87 ;  /* 0x0000000197597824 */ /* 0x000fe200078e0257 */
[----:B------:R-:W-:Y:S01]  /*1810*/  IADD3 R117, R10, R117, R5 ;  /* 0x000000750a757210 */ /* 0x000fe20007ffe005 */
[----:B------:R-:W-:Y:S01]  /*1820*/  IMAD.IADD R90, R153, 0x1, R3 ;  /* 0x00000001995a7824 */ /* 0x000fe200078e0203 */
[----:B------:R-:W-:Y:S01]  /*1830*/  IADD3 R113, R113, R6, R5 ;  /* 0x0000000671717210 */ /* 0x000fe20007ffe005 */
[----:B------:R-:W-:Y:S01]  /*1840*/  IMAD.IADD R88, R3, 0x1, R149 ;  /* 0x0000000103587824 */ /* 0x000fe200078e0295 */
[----:B------:R-:W-:Y:S01]  /*1850*/  LEA R128, R128, 0x100, 0x1 ;  /* 0x0000010080807811 */ /* 0x000fe200078e08ff */
[----:B------:R-:W-:Y:S01]  /*1860*/  IMAD.IADD R87, R87, 0x1, R147 ;  /* 0x0000000157577824 */ /* 0x000fe200078e0293 */
[----:B------:R-:W-:Y:S01]  /*1870*/  IADD3 R86, P1, P0, R160, R162, R18 ;  /* 0x000000a2a0567210 */ /* 0x000fe2000783e012 */
[----:B------:R-:W-:Y:S01]  /*1880*/  IMAD.SHL.U32 R121, R121, 0x2, RZ ;  /* 0x0000000279797824 */ /* 0x000fe200078e00ff */
[----:B------:R-:W-:Y:S01]  /*1890*/  LOP3.LUT R132, R132, 0xfffffff8, RZ, 0xc0, !PT ;  /* 0xfffffff884847812 */ /* 0x000fe200078ec0ff */
[----:B------:R-:W-:Y:S01]  /*18a0*/  IMAD.SHL.U32 R117, R117, 0x2, RZ ;  /* 0x0000000275757824 */ /* 0x000fe200078e00ff */
[----:B------:R-:W-:Y:S01]  /*18b0*/  LOP3.LUT R131, R131, 0xfffffff8, RZ, 0xc0, !PT ;  /* 0xfffffff883837812 */ /* 0x000fe200078ec0ff */
[----:B------:R-:W-:Y:S01]  /*18c0*/  IMAD.SHL.U32 R113, R113, 0x2, RZ ;  /* 0x0000000271717824 */ /* 0x000fe200078e00ff */
[----:B------:R-:W-:-:S02]  /*18d0*/  LOP3.LUT R130, R130, 0xfffffff8, RZ, 0xc0, !PT ;  /* 0xfffffff882827812 */ /* 0x000fc400078ec0ff */
[----:B------:R-:W-:Y:S02]  /*18e0*/  IADD3 R127, R128, 0x40, RZ ;  /* 0x00000040807f7810 */ /* 0x000fe40007ffe0ff */
[----:B------:R-:W-:Y:S02]  /*18f0*/  IADD3.X R85, R99, R110, R19, P1, P0 ;  /* 0x0000006e63557210 */ /* 0x000fe40000fe0413 */
[----:B------:R-:W-:Y:S02]  /*1900*/  ISETP.NE.AND P6, PT, RZ, UR4, PT ;  /* 0x00000004ff007c0c */ /* 0x000fe4000bfc5270 */
[C---:B------:R-:W-:Y:S02]  /*1910*/  IADD3 R11, R16.reuse, 0x30, RZ ;  /* 0x00000030100b7810 */ /* 0x040fe40007ffe0ff */
[C---:B------:R-:W-:Y:S02]  /*1920*/  IADD3 R10, R16.reuse, 0x50, RZ ;  /* 0x00000050100a7810 */ /* 0x040fe40007ffe0ff */
[----:B------:R-:W-:-:S02]  /*1930*/  IADD3 R9, R16, 0x10, RZ ;  /* 0x0000001010097810 */ /* 0x000fc40007ffe0ff */
[----:B------:R-:W-:Y:S02]  /*1940*/  SHF.R.S32.HI R124, RZ, 0x1f, R132 ;  /* 0x0000001fff7c7819 */ /* 0x000fe40000011484 */
[----:B------:R-:W-:Y:S02]  /*1950*/  @P2 IADD3 R127, R128, -0x40, RZ ;  /* 0xffffffc0807f2810 */ /* 0x000fe40007ffe0ff */
[----:B------:R-:W-:Y:S02]  /*1960*/  SHF.R.S32.HI R118, RZ, 0x1f, R129 ;  /* 0x0000001fff767819 */ /* 0x000fe40000011481 */
[----:B------:R-:W-:Y:S02]  /*1970*/  SHF.R.S32.HI R122, RZ, 0x1f, R131 ;  /* 0x0000001fff7a7819 */ /* 0x000fe40000011483 */
[----:B------:R-:W-:Y:S02]  /*1980*/  SHF.R.S32.HI R120, RZ, 0x1f, R130 ;  /* 0x0000001fff787819 */ /* 0x000fe40000011482 */
[----:B------:R-:W-:-:S02]  /*1990*/  SHF.R.S32.HI R116, RZ, 0x1f, R126 ;  /* 0x0000001fff747819 */ /* 0x000fc4000001147e */
[----:B------:R-:W-:Y:S01]  /*19a0*/  SHF.R.S32.HI R114, RZ, 0x1f, R125 ;  /* 0x0000001fff727819 */ /* 0x000fe2000001147d */
[----:B-1----:R-:W-:Y:S06]  /*19b0*/  BAR.SYNC.DEFER_BLOCKING 0x0 ;  /* 0x0000000000007b1d */ /* 0x002fec0000010000 */
.L_x_80:
[-C--:B------:R-:W-:Y:S01]  /*19c0*/  IMAD R5, R104, R135.reuse, RZ ;  /* 0x0000008768057224 */ /* 0x080fe200078e02ff */
[----:B------:R-:W-:Y:S01]  /*19d0*/  SHF.R.S32.HI R84, RZ, 0x1f, R135 ;  /* 0x0000001fff547819 */ /* 0x000fe20000011487 */
[----:B------:R-:W-:Y:S01]  /*19e0*/  IMAD.WIDE.U32 R24, R105, R135, RZ ;  /* 0x0000008769187225 */ /* 0x000fe200078e00ff */
[----:B------:R-:W-:Y:S04]  /*19f0*/  DEPBAR.LE SB0, 0x0 ;  /* 0x000080000000791a */ /* 0x000fe80000000000 */
[----:B------:R-:W-:Y:S01]  /*1a00*/  BAR.SYNC.DEFER_BLOCKING 0x0 ;  /* 0x0000000000007b1d */ /* 0x000fe20000010000 */
[----:B------:R-:W-:Y:S01]  /*1a10*/  ISETP.GE.AND P2, PT, R101, 0x1, PT ;  /* 0x000000016500780c */ /* 0x000fe20003f46270 */
[----:B------:R-:W-:Y:S01]  /*1a20*/  IMAD R5, R84, R105, R5 ;  /* 0x0000006954057224 */ /* 0x000fe200078e0205 */
[----:B-1----:R-:W-:Y:S03]  /*1a30*/  IADD3 R3, P1, R86, R24, RZ ;  /* 0x0000001856037210 */ /* 0x002fe60007f3e0ff */
[----:B------:R-:W-:Y:S01]  /*1a40*/  IMAD.IADD R94, R25, 0x1, R5 ;  /* 0x00000001195e7824 */ /* 0x000fe200078e0205 */
[C---:B------:R-:W-:Y:S03]  /*1a50*/  LEA R64, P0, R3.reuse, c[0x0][0x1c8], 0x1 ;  /* 0x0000720003407a11 */ /* 0x040fe600078008ff */
[----:B------:R-:W-:Y:S05]  /*1a60*/  IMAD.X R0, R94, 0x1, R85, P1 ;  /* 0x000000015e007824 */ /* 0x000fea00008e0655 */
[----:B------:R-:W-:Y:S01]  /*1a70*/  LEA.HI.X R65, R3, c[0x0][0x1cc], R0, 0x1, P0 ;  /* 0x0000730003417a11 */ /* 0x000fe200000f0c00 */
[----:B------:R-:W-:Y:S01]  /*1a80*/  BSSY B1, `(.L_x_56) ;  /* 0x0000383000017945 */ /* 0x000fe20003800000 */
[----:B------:R-:W-:-:S05]  /*1a90*/  @!P2 BRA `(.L_x_57) ;  /* 0x000036a00000a947 */ /* 0x000fca0003800000 */
[-C--:B------:R-:W-:Y:S02]  /*1aa0*/  IMAD R3, R106, R135.reuse, RZ ;  /* 0x000000876a037224 */ /* 0x080fe400078e02ff */
[-C--:B------:R-:W-:Y:S02]  /*1ab0*/  IMAD R21, R108, R135.reuse, RZ ;  /* 0x000000876c157224 */ /* 0x080fe400078e02ff */
[----:B------:R-:W-:Y:S02]  /*1ac0*/  IMAD R2, R135, -0x40, R144 ;  /* 0xffffffc087027824 */ /* 0x000fe400078e0290 */
[-C--:B------:R-:W-:Y:S03]  /*1ad0*/  IMAD.WIDE.U32 R6, R107, R135.reuse, RZ ;  /* 0x000000876b067225 */ /* 0x080fe600078e00ff */
[----:B------:R-:W-:Y:S01]  /*1ae0*/  IMNMX R2, R2, 0x40, PT ;  /* 0x0000004002027817 */ /* 0x000fe20003800200 */
[----:B------:R-:W-:Y:S04]  /*1af0*/  IMAD.WIDE.U32 R4, R109, R135, RZ ;  /* 0x000000876d047225 */ /* 0x000fe800078e00ff */
[C---:B------:R-:W-:Y:S02]  /*1b00*/  IMAD R3, R84.reuse, R107, R3 ;  /* 0x0000006b54037224 */ /* 0x040fe400078e0203 */
[----:B------:R-:W-:Y:S03]  /*1b10*/  IMAD R21, R84, R109, R21 ;  /* 0x0000006d54157224 */ /* 0x000fe600078e0215 */
[----:B------:R-:W-:Y:S02]  /*1b20*/  IADD3 R3, R7, R3, RZ ;  /* 0x0000000307037210 */ /* 0x000fe40007ffe0ff */
[----:B------:R-:W-:Y:S01]  /*1b30*/  IADD3 R0, R5, R21, RZ ;  /* 0x0000001505007210 */ /* 0x000fe20007ffe0ff */
[----:B------:R-:W-:-:S05]  /*1b40*/  @!P6 BRA `(.L_x_58) ;  /* 0x00001b200000e947 */ /* 0x000fca0003800000 */
[----:B------:R-:W-:Y:S01]  /*1b50*/  ISETP.GE.AND P1, PT, R139, R2, PT ;  /* 0x000000028b00720c */ /* 0x000fe20003f26270 */
[----:B------:R-:W-:Y:S01]  /*1b60*/  BSSY B0, `(.L_x_59) ;  /* 0x000003a000007945 */ /* 0x000fe20003800000 */
[----:B------:R-:W-:Y:S01]  /*1b70*/  CS2R R50, SRZ ;  /* 0x0000000000327805 */ /* 0x000fe2000001ff00 */
        /* <DEDUP_REMOVED lines=11> */
[----:B------:R-:W-:-:S05]  /*1c30*/  @P1 BRA `(.L_x_60) ;  /* 0x000002c000001947 */ /* 0x000fca0003800000 */
[----:B------:R-:W-:Y:S01]  /*1c40*/  IADD3 R6, P0, R152, R6, RZ ;  /* 0x0000000698067210 */ /* 0x000fe20007f1e0ff */
[----:B------:R-:W-:Y:S01]  /*1c50*/  CS2R R62, SRZ ;  /* 0x00000000003e7805 */ /* 0x000fe2000001ff00 */
[----:B------:R-:W-:Y:S01]  /*1c60*/  CS2R R34, SRZ ;  /* 0x0000000000227805 */ /* 0x000fe2000001ff00 */
[----:B------:R-:W-:Y:S01]  /*1c70*/  CS2R R60, SRZ ;  /* 0x00000000003c7805 */ /* 0x000fe2000001ff00 */
[----:B------:R-:W-:Y:S01]  /*1c80*/  CS2R R38, SRZ ;  /* 0x0000000000267805 */ /* 0x000fe2000001ff00 */
[----:B------:R-:W-:Y:S01]  /*1c90*/  IMAD.X R3, R3, 0x1, R90, P0 ;  /* 0x0000000103037824 */ /* 0x000fe200000e065a */
[----:B------:R-:W-:Y:S01]  /*1ca0*/  IADD3 R4, P0, R150, R4, RZ ;  /* 0x0000000496047210 */ /* 0x000fe20007f1e0ff */
[----:B------:R-:W-:Y:S01]  /*1cb0*/  CS2R R58, SRZ ;  /* 0x00000000003a7805 */ /* 0x000fe2000001ff00 */
[----:B------:R-:W-:Y:S01]  /*1cc0*/  CS2R R32, SRZ ;  /* 0x0000000000207805 */ /* 0x000fe2000001ff00 */
[----:B------:R-:W-:Y:S01]  /*1cd0*/  CS2R R54, SRZ ;  /* 0x0000000000367805 */ /* 0x000fe2000001ff00 */
[----:B------:R-:W-:Y:S01]  /*1ce0*/  CS2R R28, SRZ ;  /* 0x00000000001c7805 */ /* 0x000fe2000001ff00 */
[----:B------:R-:W-:Y:S01]  /*1cf0*/  IMAD.X R5, R0, 0x1, R89, P0 ;  /* 0x0000000100057824 */ /* 0x000fe200000e0659 */
[C---:B------:R-:W-:Y:S01]  /*1d00*/  LEA R20, P0, R6.reuse, c[0x0][0x270], 0x1 ;  /* 0x00009c0006147a11 */ /* 0x040fe200078008ff */
[----:B------:R-:W-:Y:S01]  /*1d10*/  CS2R R52, SRZ ;  /* 0x0000000000347805 */ /* 0x000fe2000001ff00 */
[----:B------:R-:W-:Y:S01]  /*1d20*/  CS2R R26, SRZ ;  /* 0x00000000001a7805 */ /* 0x000fe2000001ff00 */
[----:B------:R-:W-:Y:S01]  /*1d30*/  CS2R R50, SRZ ;  /* 0x0000000000327805 */ /* 0x000fe2000001ff00 */
[----:B------:R-:W-:Y:S01]  /*1d40*/  LEA.HI.X R21, R6, c[0x0][0x274], R3, 0x1, P0 ;  /* 0x00009d0006157a11 */ /* 0x000fe200000f0c03 */
[----:B------:R-:W-:Y:S01]  /*1d50*/  CS2R R24, SRZ ;  /* 0x0000000000187805 */ /* 0x000fe2000001ff00 */
[C---:B------:R-:W-:Y:S04]  /*1d60*/  LEA R2, P0, R4.reuse, c[0x0][0x288], 0x1 ;  /* 0x0000a20004027a11 */ /* 0x040fe800078008ff */
[----:B------:R-:W-:Y:S02]  /*1d70*/  LEA.HI.X R3, R4, c[0x0][0x28c], R5, 0x1, P0 ;  /* 0x0000a30004037a11 */ /* 0x000fe400000f0c05 */
[----:B------:R-:W-:Y:S11]  /*1d80*/  ISETP.GE.AND P0, PT, R16, c[0x0][0x27c], PT ;  /* 0x00009f0010007a0c */ /* 0x000ff60003f06270 */
[----:B------:R-:W-:Y:S02]  /*1d90*/  @!UPT UIADD3 URZ, URZ, URZ, URZ ;  /* 0x0000003f3f3ff290 */ /* 0x000fe4000fffe03f */
[----:B------:R1:W5:Y:S04]  /*1da0*/  @!P0 LDG.E.64 R62, [R20.64] ;  /* 0x00000006143e8981 */ /* 0x000368000c1e1b00 */
[----:B------:R1:W5:Y:S01]  /*1db0*/  @!P0 LDG.E.64 R34, [R2.64] ;  /* 0x0000000602228981 */ /* 0x000362000c1e1b00 */
[----:B------:R-:W-:Y:S11]  /*1dc0*/  ISETP.GE.AND P0, PT, R9, c[0x0][0x27c], PT ;  /* 0x00009f0009007a0c */ /* 0x000ff60003f06270 */
[----:B------:R-:W-:Y:S02]  /*1dd0*/  @!UPT UIADD3 URZ, URZ, URZ, URZ ;  /* 0x0000003f3f3ff290 */ /* 0x000fe4000fffe03f */
[----:B------:R1:W5:Y:S04]  /*1de0*/  @!P0 LDG.E.64 R60, [R20.64+0x20] ;  /* 0x00002006143c8981 */ /* 0x000368000c1e1b00 */
[----:B------:R1:W5:Y:S01]  /*1df0*/  @!P0 LDG.E.64 R38, [R2.64+0x20] ;  /* 0x0000200602268981 */ /* 0x000362000c1e1b00 */
        /* <DEDUP_REMOVED lines=15> */
[----:B------:R1:W5:Y:S02]  /*1ef0*/  @!P0 LDG.E.64 R24, [R2.64+0xa0] ;  /* 0x0000a00602188981 */ /* 0x000364000c1e1b00 */
.L_x_60:
[----:B------:R-:W-:Y:S05]  /*1f00*/  BSYNC B0 ;  /* 0x0000000000007941 */ /* 0x000fea0003800000 */
.L_x_59:
[----:B------:R-:W-:-:S05]  /*1f10*/  @P1 BRA `(.L_x_61) ;  /* 0x0000339000001947 */ /* 0x000fca0003800000 */
[----:B------:R-:W-:Y:S01]  /*1f20*/  ISETP.GE.AND P0, PT, R18, c[0x0][0x1d4], PT ;  /* 0x0000750012007a0c */ /* 0x000fe20003f06270 */
[----:B-1---5:R-:W-:Y:S01]  /*1f30*/  IMAD.MOV.U32 R21, RZ, RZ, R52 ;  /* 0x000000ffff157224 */ /* 0x022fe200078e0034 */
[----:B------:R-:W-:Y:S01]  /*1f40*/  MOV R20, R53 ;  /* 0x0000003500147202 */ /* 0x000fe20000000f00 */
[----:B------:R-:W-:Y:S01]  /*1f50*/  IMAD.MOV.U32 R2, RZ, RZ, R24 ;  /* 0x000000ffff027224 */ /* 0x000fe200078e0018 */
[----:B------:R-:W-:Y:S01]  /*1f60*/  MOV R4, R26 ;  /* 0x0000001a00047202 */ /* 0x000fe20000000f00 */
[----:B------:R-:W-:Y:S01]  /*1f70*/  IMAD.MOV.U32 R0, RZ, RZ, R25 ;  /* 0x000000ffff007224 */ /* 0x000fe200078e0019 */
[----:B------:R-:W-:Y:S01]  /*1f80*/  PRMT R48, R20, 0x5410, R21 ;  /* 0x0000541014307816 */ /* 0x000fe20000000015 */
        /* <DEDUP_REMOVED lines=9> */
[----:B------:R-:W-:Y:S01]  /*2020*/  PRMT R56, R20, 0x5410, R21 ;  /* 0x0000541014387816 */ /* 0x000fe20000000015 */
[----:B------:R-:W-:Y:S01]  /*2030*/  IMAD.MOV.U32 R23, RZ, RZ, R54 ;  /* 0x000000ffff177224 */ /* 0x000fe200078e0036 */
[----:B------:R-:W-:Y:S01]  /*2040*/  PRMT R6, R3, 0x5410, R4 ;  /* 0x0000541003067816 */ /* 0x000fe20000000004 */
[----:B------:R-:W-:Y:S01]  /*2050*/  IMAD.MOV.U32 R22, RZ, RZ, R55 ;  /* 0x000000ffff167224 */ /* 0x000fe200078e0037 */
[----:B------:R-:W-:Y:S01]  /*2060*/  PRMT R7, R0, 0x5410, R2 ;  /* 0x0000541000077816 */ /* 0x000fe20000000002 */
[----:B------:R-:W-:Y:S01]  /*2070*/  IMAD.MOV.U32 R21, RZ, RZ, R60 ;  /* 0x000000ffff157224 */ /* 0x000fe200078e003c */
[----:B------:R-:W-:Y:S01]  /*2080*/  MOV R20, R61 ;  /* 0x0000003d00147202 */ /* 0x000fe20000000f00 */
[----:B------:R-:W-:Y:S01]  /*2090*/  IMAD.MOV.U32 R4, RZ, RZ, R32 ;  /* 0x000000ffff047224 */ /* 0x000fe200078e0020 */
[----:B------:R-:W-:Y:S01]  /*20a0*/  MOV R2, R38 ;  /* 0x0000002600027202 */ /* 0x000fe20000000f00 */
[----:B------:R-:W-:Y:S01]  /*20b0*/  IMAD.MOV.U32 R3, RZ, RZ, R33 ;  /* 0x000000ffff037224 */ /* 0x000fe200078e0021 */
[----:B------:R-:W-:Y:S01]  /*20c0*/  PRMT R49, R22, 0x5410, R23 ;  /* 0x0000541016317816 */ /* 0x000fe20000000017 */
[----:B------:R-:W-:Y:S01]  /*20d0*/  IMAD.MOV.U32 R0, RZ, RZ, R39 ;  /* 0x000000ffff007224 */ /* 0x000fe200078e0027 */
[----:B------:R-:W-:Y:S01]  /*20e0*/  PRMT R57, R20, 0x5410, R21 ;  /* 0x0000541014397816 */ /* 0x000fe20000000015 */
[----:B------:R-:W-:Y:S01]  /*20f0*/  BSSY B0, `(.L_x_62) ;  /* 0x000003b000007945 */ /* 0x000fe20003800000 */
[----:B------:R-:W-:Y:S02]  /*2100*/  PRMT R8, R3, 0x5410, R4 ;  /* 0x0000541003087816 */ /* 0x000fe40000000004 */
[----:B------:R-:W-:Y:S01]  /*2110*/  PRMT R30, R0, 0x5410, R2 ;  /* 0x00005410001e7816 */ /* 0x000fe20000000002 */
[----:B------:R-:W-:-:S05]  /*2120*/  @P0 BRA `(.L_x_63) ;  /* 0x0000037000000947 */ /* 0x000fca0003800000 */
[----:B------:R-:W-:Y:S01]  /*2130*/  ISETP.GE.AND P0, PT, R16, c[0x0][0x27c], PT ;  /* 0x00009f0010007a0c */ /* 0x000fe20003f06270 */
[----:B------:R-:W1:Y:S01]  /*2140*/  LDS.128 R20, [R128+0x6000] ;  /* 0x0060000080147984 */ /* 0x000e620000000c00 */
[----:B------:R-:W-:Y:S02]  /*2150*/  MOV R40, R34 ;  /* 0x0000002200287202 */ /* 0x000fe40000000f00 */
[----:B------:R-:W-:Y:S02]  /*2160*/  MOV R42, R62 ;  /* 0x0000003e002a7202 */ /* 0x000fe40000000f00 */
[----:B------:R-:W-:Y:S02]  /*2170*/  MOV R37, R35 ;  /* 0x0000002300257202 */ /* 0x000fe40000000f00 */
[----:B------:R-:W-:Y:S05]  /*2180*/  MOV R45, R63 ;  /* 0x0000003f002d7202 */ /* 0x000fea0000000f00 */
[--C-:B------:R-:W-:Y:S01]  /*2190*/  @!P0 SHF.R.U64 R36, R34, 0x10, R35.reuse ;  /* 0x0000001022248819 */ /* 0x100fe20000001223 */
[----:B------:R-:W-:Y:S01]  /*21a0*/  @!P0 HADD2.F32 R40, -RZ, R40.H0_H0 ;  /* 0x20000028ff288230 */ /* 0x000fe20000004100 */
[----:B------:R-:W-:Y:S01]  /*21b0*/  @!P0 SHF.R.U32.HI R34, RZ, 0x10, R35 ;  /* 0x00000010ff228819 */ /* 0x000fe20000011623 */
[----:B------:R-:W-:Y:S01]  /*21c0*/  @!P0 HADD2.F32 R42, -RZ, R42.H0_H0 ;  /* 0x2000002aff2a8230 */ /* 0x000fe20000004100 */
[--C-:B------:R-:W-:Y:S01]  /*21d0*/  @!P0 SHF.R.U64 R44, R62, 0x10, R63.reuse ;  /* 0x000000103e2c8819 */ /* 0x100fe2000000123f */
[----:B------:R-:W-:Y:S01]  /*21e0*/  @!P0 HADD2.F32 R36, -RZ, R36.H0_H0 ;  /* 0x20000024ff248230 */ /* 0x000fe20000004100 */
[----:B------:R-:W-:Y:S01]  /*21f0*/  @!P0 SHF.R.U32.HI R46, RZ, 0x10, R63 ;  /* 0x00000010ff2e8819 */ /* 0x000fe2000001163f */
[----:B------:R-:W-:Y:S02]  /*2200*/  @!P0 HADD2.F32 R34, -RZ, R34.H0_H0 ;  /* 0x20000022ff228230 */ /* 0x000fe40000004100 */
[----:B------:R-:W-:Y:S02]  /*2210*/  @!P0 HADD2.F32 R44, -RZ, R44.H0_H0 ;  /* 0x2000002cff2c8230 */ /* 0x000fe40000004100 */
[----:B------:R-:W-:Y:S01]  /*2220*/  @!P0 HADD2.F32 R46, -RZ, R46.H0_H0 ;  /* 0x2000002eff2e8230 */ /* 0x000fe20000004100 */
[----:B-1----:R-:W-:Y:S01]  /*2230*/  @!P0 IMAD.MOV.U32 R35, RZ, RZ, R21 ;  /* 0x000000ffff238224 */ /* 0x002fe200078e0015 */
[----:B------:R-:W-:Y:S04]  /*2240*/  @!P0 MOV R31, R20 ;  /* 0x00000014001f8202 */ /* 0x000fe80000000f00 */
[----:B------:R-:W-:Y:S02]  /*2250*/  @!P0 HADD2.F32 R43, -RZ, R35.H1_H1 ;  /* 0x30000023ff2b8230 */ /* 0x000fe40000004100 */
[--C-:B------:R-:W-:Y:S02]  /*2260*/  @!P0 HADD2.F32 R41, -RZ, R31.reuse.H1_H1 ;  /* 0x3000001fff298230 */ /* 0x100fe40000004100 */
[----:B------:R-:W-:Y:S01]  /*2270*/  @!P0 HADD2.F32 R31, -RZ, R31.H0_H0 ;  /* 0x2000001fff1f8230 */ /* 0x000fe20000004100 */
[----:B------:R-:W-:Y:S02]  /*2280*/  @!P0 FMUL.FTZ R69, R43, R36 ;  /* 0x000000242b458220 */ /* 0x000fe40000410000 */
[-C--:B------:R-:W-:Y:S02]  /*2290*/  @!P0 FMUL.FTZ R67, R41, R40.reuse ;  /* 0x0000002829438220 */ /* 0x080fe40000410000 */
[C---:B------:R-:W-:Y:S02]  /*22a0*/  @!P0 FMUL.FTZ R0, R31.reuse, R40 ;  /* 0x000000281f008220 */ /* 0x040fe40000410000 */
[-C--:B------:R-:W-:Y:S01]  /*22b0*/  @!P0 FFMA.FTZ R67, R31, R42.reuse, -R67 ;  /* 0x0000002a1f438223 */ /* 0x080fe20000010843 */
[----:B------:R-:W-:Y:S01]  /*22c0*/  @!P0 HADD2.F32 R31, -RZ, R35.H0_H0 ;  /* 0x20000023ff1f8230 */ /* 0x000fe20000004100 */
[----:B------:R-:W-:Y:S01]  /*22d0*/  @!P0 FFMA.FTZ R0, R41, R42, R0 ;  /* 0x0000002a29008223 */ /* 0x000fe20000010000 */
[----:B------:R-:W-:Y:S01]  /*22e0*/  @!P0 MOV R35, R22 ;  /* 0x0000001600238202 */ /* 0x000fe20000000f00 */
[----:B------:R-:W-:Y:S02]  /*22f0*/  @!P0 HADD2.F32 R42, -RZ, R45.H0_H0 ;  /* 0x2000002dff2a8230 */ /* 0x000fe40000004100 */
[C---:B------:R-:W-:Y:S01]  /*2300*/  @!P0 FMUL.FTZ R2, R31.reuse, R36 ;  /* 0x000000241f028220 */ /* 0x040fe20000410000 */
[----:B------:R-:W-:Y:S01]  /*2310*/  @!P0 F2FP.PACK_AB R67, R0, R67 ;  /* 0x000000430043823e */ /* 0x000fe200000000ff */
[-C--:B------:R-:W-:Y:S01]  /*2320*/  @!P0 FFMA.FTZ R69, R31, R44.reuse, -R69 ;  /* 0x0000002c1f458223 */ /* 0x080fe20000010845 */
[----:B------:R-:W-:Y:S01]  /*2330*/  @!P0 MOV R31, R23 ;  /* 0x00000017001f8202 */ /* 0x000fe20000000f00 */
[----:B------:R-:W-:Y:S01]  /*2340*/  @!P0 FFMA.FTZ R2, R43, R44, R2 ;  /* 0x0000002c2b028223 */ /* 0x000fe20000010002 */
[--C-:B------:R-:W-:Y:S01]  /*2350*/  @!P0 HADD2.F32 R41, -RZ, R35.reuse.H1_H1 ;  /* 0x30000023ff298230 */ /* 0x100fe20000004100 */
[----:B------:R-:W-:Y:S01]  /*2360*/  @!P0 IMAD.MOV.U32 R20, RZ, RZ, R67 ;  /* 0x000000ffff148224 */ /* 0x000fe200078e0043 */
[----:B------:R-:W-:Y:S02]  /*2370*/  @!P0 HADD2.F32 R35, -RZ, R35.H0_H0 ;  /* 0x20000023ff238230 */ /* 0x000fe40000004100 */
[----:B------:R-:W-:Y:S01]  /*2380*/  @!P0 HADD2.F32 R36, -RZ, R37.H0_H0 ;  /* 0x20000025ff248230 */ /* 0x000fe20000004100 */
[----:B------:R-:W-:Y:S01]  /*2390*/  @!P0 F2FP.PACK_AB R70, R2, R69 ;  /* 0x000000450246823e */ /* 0x000fe200000000ff */
[--C-:B------:R-:W-:Y:S02]  /*23a0*/  @!P0 HADD2.F32 R45, -RZ, R31.reuse.H1_H1 ;  /* 0x3000001fff2d8230 */ /* 0x100fe40000004100 */
[----:B------:R-:W-:Y:S01]  /*23b0*/  @!P0 HADD2.F32 R31, -RZ, R31.H0_H0 ;  /* 0x2000001fff1f8230 */ /* 0x000fe20000004100 */
[----:B------:R-:W-:Y:S01]  /*23c0*/  @!P0 FMUL.FTZ R3, R35, R36 ;  /* 0x0000002423038220 */ /* 0x000fe20000410000 */
[----:B------:R-:W-:Y:S01]  /*23d0*/  @!P0 MOV R21, R70 ;  /* 0x0000004600158202 */ /* 0x000fe20000000f00 */
[----:B------:R-:W-:Y:S02]  /*23e0*/  @!P0 FMUL.FTZ R66, R41, R36 ;  /* 0x0000002429428220 */ /* 0x000fe40000410000 */
[-C--:B------:R-:W-:Y:S02]  /*23f0*/  @!P0 FMUL.FTZ R68, R45, R34.reuse ;  /* 0x000000222d448220 */ /* 0x080fe40000410000 */
[----:B------:R-:W-:Y:S02]  /*2400*/  @!P0 FMUL.FTZ R4, R31, R34 ;  /* 0x000000221f048220 */ /* 0x000fe40000410000 */
[-C--:B------:R-:W-:Y:S02]  /*2410*/  @!P0 FFMA.FTZ R3, R41, R42.reuse, R3 ;  /* 0x0000002a29038223 */ /* 0x080fe40000010003 */
[----:B------:R-:W-:Y:S02]  /*2420*/  @!P0 FFMA.FTZ R66, R35, R42, -R66 ;  /* 0x0000002a23428223 */ /* 0x000fe40000010842 */
[-C--:B------:R-:W-:Y:S02]  /*2430*/  @!P0 FFMA.FTZ R68, R31, R46.reuse, -R68 ;  /* 0x0000002e1f448223 */ /* 0x080fe40000010844 */
[----:B------:R-:W-:Y:S01]  /*2440*/  @!P0 FFMA.FTZ R4, R45, R46, R4 ;  /* 0x0000002e2d048223 */ /* 0x000fe20000010004 */
[----:B------:R-:W-:Y:S04]  /*2450*/  @!P0 F2FP.PACK_AB R66, R3, R66 ;  /* 0x000000420342823e */ /* 0x000fe800000000ff */
[----:B------:R-:W-:Y:S02]  /*2460*/  @!P0 F2FP.PACK_AB R69, R4, R68 ;  /* 0x000000440445823e */ /* 0x000fe400000000ff */
[----:B------:R-:W-:Y:S02]  /*2470*/  @!P0 MOV R22, R66 ;  /* 0x0000004200168202 */ /* 0x000fe40000000f00 */
[----:B------:R-:W-:Y:S05]  /*2480*/  @!P0 MOV R23, R69 ;  /* 0x0000004500178202 */ /* 0x000fea0000000f00 */
[----:B------:R1:W-:Y:S02]  /*2490*/  STG.E.128 [R64.64], R20 ;  /* 0x0000001440007986 */ /* 0x0003e4000c101d06 */
.L_x_63:
[----:B------:R-:W-:Y:S05]  /*24a0*/  BSYNC B0 ;  /* 0x0000000000007941 */ /* 0x000fea0003800000 */
.L_x_62:
[----:B------:R-:W-:Y:S01]  /*24b0*/  ISETP.GE.AND P0, PT, R13, c[0x0][0x1d4], PT ;  /* 0x000075000d007a0c */ /* 0x000fe20003f06270 */
[----:B------:R-:W-:Y:S01]  /*24c0*/  @!UPT UIADD3 URZ, URZ, URZ, URZ ;  /* 0x0000003f3f3ff290 */ /* 0x000fe2000fffe03f */
[----:B------:R-:W-:Y:S11]  /*24d0*/  BSSY B0, `(.L_x_64) ;  /* 0x0000036000007945 */ /* 0x000ff60003800000 */
[----:B------:R-:W-:-:S05]  /*24e0*/  @P0 BRA `(.L_x_65) ;  /* 0x0000034000000947 */ /* 0x000fca0003800000 */
[----:B------:R-:W-:Y:S01]  /*24f0*/  ISETP.GE.AND P0, PT, R9, c[0x0][0x27c], PT ;  /* 0x00009f0009007a0c */ /* 0x000fe20003f06270 */
[----:B-1----:R-:W1:Y:S11]  /*2500*/  LDS.128 R20, [R127+0x6000] ;  /* 0x006000007f147984 */ /* 0x002e760000000c00 */
[----:B------:R-:W-:Y:S01]  /*2510*/  @!UPT UIADD3 URZ, URZ, URZ, URZ ;  /* 0x0000003f3f3ff290 */ /* 0x000fe2000fffe03f */
[--C-:B------:R-:W-:Y:S01]  /*2520*/  @!P0 HADD2.F32 R36, -RZ, R30.reuse.H1_H1 ;  /* 0x3000001eff248230 */ /* 0x100fe20000004100 */
[----:B------:R-:W-:Y:S01]  /*2530*/  @!P0 SHF.R.U64 R31, R38, 0x10, R39 ;  /* 0x00000010261f8819 */ /* 0x000fe20000001227 */
[----:B------:R-:W-:Y:S01]  /*2540*/  @!P0 HADD2.F32 R40, -RZ, R57.H1_H1 ;  /* 0x30000039ff288230 */ /* 0x000fe20000004100 */
[----:B------:R-:W-:Y:S01]  /*2550*/  @!P0 SHF.R.U64 R43, R60, 0x10, R61 ;  /* 0x000000103c2b8819 */ /* 0x000fe2000000123d */
[----:B------:R-:W-:Y:S01]  /*2560*/  @!P0 HADD2.F32 R30, -RZ, R30.H0_H0 ;  /* 0x2000001eff1e8230 */ /* 0x000fe20000004100 */
[----:B------:R-:W-:Y:S01]  /*2570*/  @!P0 SHF.R.U32.HI R38, RZ, 0x10, R39 ;  /* 0x00000010ff268819 */ /* 0x000fe20000011627 */
[----:B------:R-:W-:Y:S01]  /*2580*/  @!P0 HADD2.F32 R31, -RZ, R31.H0_H0 ;  /* 0x2000001fff1f8230 */ /* 0x000fe20000004100 */
[----:B------:R-:W-:Y:S01]  /*2590*/  @!P0 SHF.R.U32.HI R46, RZ, 0x10, R61 ;  /* 0x00000010ff2e8819 */ /* 0x000fe2000001163d */
[----:B------:R-:W-:Y:S02]  /*25a0*/  @!P0 HADD2.F32 R43, -RZ, R43.H0_H0 ;  /* 0x2000002bff2b8230 */ /* 0x000fe40000004100 */
[----:B------:R-:W-:Y:S02]  /*25b0*/  @!P0 HADD2.F32 R38, -RZ, R38.H0_H0 ;  /* 0x20000026ff268230 */ /* 0x000fe40000004100 */
[----:B------:R-:W-:Y:S02]  /*25c0*/  @!P0 HADD2.F32 R44, -RZ, R57.H0_H0 ;  /* 0x20000039ff2c8230 */ /* 0x000fe40000004100 */
[----:B------:R-:W-:Y:S01]  /*25d0*/  @!P0 HADD2.F32 R46, -RZ, R46.H0_H0 ;  /* 0x2000002eff2e8230 */ /* 0x000fe20000004100 */
[----:B-1----:R-:W-:Y:S02]  /*25e0*/  @!P0 MOV R34, R20 ;  /* 0x0000001400228202 */ /* 0x002fe40000000f00 */
[----:B------:R-:W-:Y:S03]  /*25f0*/  @!P0 MOV R35, R21 ;  /* 0x0000001500238202 */ /* 0x000fe60000000f00 */
[--C-:B------:R-:W-:Y:S02]  /*2600*/  @!P0 HADD2.F32 R41, -RZ, R34.reuse.H1_H1 ;  /* 0x30000022ff298230 */ /* 0x100fe40000004100 */
[----:B------:R-:W-:Y:S01]  /*2610*/  @!P0 HADD2.F32 R37, -RZ, R34.H0_H0 ;  /* 0x20000022ff258230 */ /* 0x000fe20000004100 */
[----:B------:R-:W-:Y:S01]  /*2620*/  @!P0 MOV R34, R22 ;  /* 0x0000001600228202 */ /* 0x000fe20000000f00 */
[--C-:B------:R-:W-:Y:S01]  /*2630*/  @!P0 HADD2.F32 R42, -RZ, R35.reuse.H1_H1 ;  /* 0x30000023ff2a8230 */ /* 0x100fe20000004100 */
[-C--:B------:R-:W-:Y:S02]  /*2640*/  @!P0 FMUL.FTZ R45, R41, R36.reuse ;  /* 0x00000024292d8220 */ /* 0x080fe40000410000 */
[C---:B------:R-:W-:Y:S01]  /*2650*/  @!P0 FMUL.FTZ R0, R37.reuse, R36 ;  /* 0x0000002425008220 */ /* 0x040fe20000410000 */
[----:B------:R-:W-:Y:S01]  /*2660*/  @!P0 HADD2.F32 R36, -RZ, R35.H0_H0 ;  /* 0x20000023ff248230 */ /* 0x000fe20000004100 */
[-C--:B------:R-:W-:Y:S01]  /*2670*/  @!P0 FMUL.FTZ R63, R42, R31.reuse ;  /* 0x0000001f2a3f8220 */ /* 0x080fe20000410000 */
[--C-:B------:R-:W-:Y:S01]  /*2680*/  @!P0 HADD2.F32 R35, -RZ, R34.reuse.H0_H0 ;  /* 0x20000022ff238230 */ /* 0x100fe20000004100 */
[-C--:B------:R-:W-:Y:S02]  /*2690*/  @!P0 FFMA.FTZ R45, R37, R40.reuse, -R45 ;  /* 0x00000028252d8223 */ /* 0x080fe4000001082d */
[----:B------:R-:W-:Y:S01]  /*26a0*/  @!P0 FMUL.FTZ R2, R36, R31 ;  /* 0x0000001f24028220 */ /* 0x000fe20000410000 */
[----:B------:R-:W-:Y:S01]  /*26b0*/  @!P0 MOV R31, R23 ;  /* 0x00000017001f8202 */ /* 0x000fe20000000f00 */
[----:B------:R-:W-:Y:S01]  /*26c0*/  @!P0 FFMA.FTZ R0, R41, R40, R0 ;  /* 0x0000002829008223 */ /* 0x000fe20000010000 */
[----:B------:R-:W-:Y:S01]  /*26d0*/  @!P0 HADD2.F32 R40, -RZ, R34.H1_H1 ;  /* 0x30000022ff288230 */ /* 0x000fe20000004100 */
[-C--:B------:R-:W-:Y:S02]  /*26e0*/  @!P0 FMUL.FTZ R3, R35, R30.reuse ;  /* 0x0000001e23038220 */ /* 0x080fe40000410000 */
[----:B------:R-:W-:Y:S01]  /*26f0*/  @!P0 FFMA.FTZ R2, R42, R43, R2 ;  /* 0x0000002b2a028223 */ /* 0x000fe20000010002 */
[----:B------:R-:W-:Y:S01]  /*2700*/  @!P0 F2FP.PACK_AB R45, R0, R45 ;  /* 0x0000002d002d823e */ /* 0x000fe200000000ff */
[C---:B------:R-:W-:Y:S01]  /*2710*/  @!P0 FMUL.FTZ R62, R40.reuse, R30 ;  /* 0x0000001e283e8220 */ /* 0x040fe20000410000 */
[--C-:B------:R-:W-:Y:S01]  /*2720*/  @!P0 HADD2.F32 R41, -RZ, R31.reuse.H1_H1 ;  /* 0x3000001fff298230 */ /* 0x100fe20000004100 */
[----:B------:R-:W-:Y:S01]  /*2730*/  @!P0 FFMA.FTZ R3, R40, R44, R3 ;  /* 0x0000002c28038223 */ /* 0x000fe20000010003 */
[----:B------:R-:W-:Y:S01]  /*2740*/  @!P0 MOV R20, R45 ;  /* 0x0000002d00148202 */ /* 0x000fe20000000f00 */
[----:B------:R-:W-:Y:S01]  /*2750*/  @!P0 HADD2.F32 R31, -RZ, R31.H0_H0 ;  /* 0x2000001fff1f8230 */ /* 0x000fe20000004100 */
[----:B------:R-:W-:Y:S02]  /*2760*/  @!P0 FFMA.FTZ R63, R36, R43, -R63 ;  /* 0x0000002b243f8223 */ /* 0x000fe4000001083f */
[-C--:B------:R-:W-:Y:S02]  /*2770*/  @!P0 FMUL.FTZ R66, R41, R38.reuse ;  /* 0x0000002629428220 */ /* 0x080fe40000410000 */
[----:B------:R-:W-:Y:S01]  /*2780*/  @!P0 FMUL.FTZ R4, R31, R38 ;  /* 0x000000261f048220 */ /* 0x000fe20000410000 */
[----:B------:R-:W-:Y:S01]  /*2790*/  @!P0 F2FP.PACK_AB R68, R2, R63 ;  /* 0x0000003f0244823e */ /* 0x000fe200000000ff */
[----:B------:R-:W-:Y:S02]  /*27a0*/  @!P0 FFMA.FTZ R62, R35, R44, -R62 ;  /* 0x0000002c233e8223 */ /* 0x000fe4000001083e */
[----:B------:R-:W-:Y:S01]  /*27b0*/  @!P0 FFMA.FTZ R66, R31, R46, -R66 ;  /* 0x0000002e1f428223 */ /* 0x000fe20000010842 */
[----:B------:R-:W-:Y:S01]  /*27c0*/  @!P0 MOV R21, R68 ;  /* 0x0000004400158202 */ /* 0x000fe20000000f00 */
[----:B------:R-:W-:Y:S01]  /*27d0*/  @!P0 FFMA.FTZ R4, R41, R46, R4 ;  /* 0x0000002e29048223 */ /* 0x000fe20000010004 */
[----:B------:R-:W-:Y:S04]  /*27e0*/  @!P0 F2FP.PACK_AB R62, R3, R62 ;  /* 0x0000003e033e823e */ /* 0x000fe800000000ff */
[----:B------:R-:W-:Y:S02]  /*27f0*/  @!P0 F2FP.PACK_AB R63, R4, R66 ;  /* 0x00000042043f823e */ /* 0x000fe400000000ff */
[----:B------:R-:W-:Y:S02]  /*2800*/  @!P0 MOV R22, R62 ;  /* 0x0000003e00168202 */ /* 0x000fe40000000f00 */
[----:B------:R-:W-:Y:S05]  /*2810*/  @!P0 MOV R23, R63 ;  /* 0x0000003f00178202 */ /* 0x000fea0000000f00 */
[----:B------:R1:W-:Y:S02]  /*2820*/  STG.E.128 [R64.64+0x40], R20 ;  /* 0x0000401440007986 */ /* 0x0003e4000c101d06 */
.L_x_65:
[----:B------:R-:W-:Y:S05]  /*2830*/  BSYNC B0 ;  /* 0x0000000000007941 */ /* 0x000fea0003800000 */
.L_x_64:
[----:B------:R-:W-:Y:S01]  /*2840*/  ISETP.GE.AND P0, PT, R12, c[0x0][0x1d4], PT ;  /* 0x000075000c007a0c */ /* 0x000fe20003f06270 */
[----:B------:R-:W-:Y:S01]  /*2850*/  @!UPT UIADD3 URZ, URZ, URZ, URZ ;  /* 0x0000003f3f3ff290 */ /* 0x000fe2000fffe03f */
[----:B------:R-:W-:Y:S11]  /*2860*/  BSSY B0, `(.L_x_66) ;  /* 0x0000036000007945 */ /* 0x000ff60003800000 */
[----:B------:R-:W-:-:S05]  /*2870*/  @P0 BRA `(.L_x_67) ;  /* 0x0000034000000947 */ /* 0x000fca0003800000 */
[----:B------:R-:W-:Y:S01]  /*2880*/  ISETP.GE.AND P0, PT, R15, c[0x0][0x27c], PT ;  /* 0x00009f000f007a0c */ /* 0x000fe20003f06270 */
[----:B-1----:R-:W1:Y:S11]  /*2890*/  LDS.128 R20, [R128+0x8000] ;  /* 0x0080000080147984 */ /* 0x002e760000000c00 */
[----:B------:R-:W-:Y:S01]  /*28a0*/  @!UPT UIADD3 URZ, URZ, URZ, URZ ;  /* 0x0000003f3f3ff290 */ /* 0x000fe2000fffe03f */
[----:B------:R-:W-:Y:S01]  /*28b0*/  @!P0 HADD2.F32 R34, -RZ, R8.H1_H1 ;  /* 0x30000008ff228230 */ /* 0x000fe20000004100 */
[--C-:B------:R-:W-:Y:S01]  /*28c0*/  @!P0 SHF.R.U64 R30, R32, 0x10, R33.reuse ;  /* 0x00000010201e8819 */ /* 0x100fe20000001221 */
[----:B------:R-:W-:Y:S01]  /*28d0*/  @!P0 HADD2.F32 R36, -RZ, R56.H1_H1 ;  /* 0x30000038ff248230 */ /* 0x000fe20000004100 */
        /* <DEDUP_REMOVED lines=8> */
[----:B-1----:R-:W-:Y:S02]  /*2960*/  @!P0 MOV R31, R20 ;  /* 0x00000014001f8202 */ /* 0x002fe40000000f00 */
[----:B------:R-:W-:Y:S03]  /*2970*/  @!P0 MOV R33, R21 ;  /* 0x0000001500218202 */ /* 0x000fe60000000f00 */
[--C-:B------:R-:W-:Y:S02]  /*2980*/  @!P0 HADD2.F32 R35, -RZ, R31.reuse.H1_H1 ;  /* 0x3000001fff238230 */ /* 0x100fe40000004100 */
[----:B------:R-:W-:Y:S02]  /*2990*/  @!P0 HADD2.F32 R31, -RZ, R31.H0_H0 ;  /* 0x2000001fff1f8230 */ /* 0x000fe40000004100 */
[--C-:B------:R-:W-:Y:S01]  /*29a0*/  @!P0 HADD2.F32 R37, -RZ, R33.reuse.H1_H1 ;  /* 0x30000021ff258230 */ /* 0x100fe20000004100 */
[-C--:B------:R-:W-:Y:S01]  /*29b0*/  @!P0 FMUL.FTZ R41, R35, R34.reuse ;  /* 0x0000002223298220 */ /* 0x080fe20000410000 */
[----:B------:R-:W-:Y:S01]  /*29c0*/  @!P0 HADD2.F32 R33, -RZ, R33.H0_H0 ;  /* 0x20000021ff218230 */ /* 0x000fe20000004100 */
[C---:B------:R-:W-:Y:S02]  /*29d0*/  @!P0 FMUL.FTZ R0, R31.reuse, R34 ;  /* 0x000000221f008220 */ /* 0x040fe40000410000 */
[----:B------:R-:W-:Y:S01]  /*29e0*/  @!P0 FFMA.FTZ R41, R31, R36, -R41 ;  /* 0x000000241f298223 */ /* 0x000fe20000010829 */
[----:B------:R-:W-:Y:S01]  /*29f0*/  @!P0 MOV R31, R22 ;  /* 0x00000016001f8202 */ /* 0x000fe20000000f00 */
[-C--:B------:R-:W-:Y:S02]  /*2a00*/  @!P0 FMUL.FTZ R43, R37, R30.reuse ;  /* 0x0000001e252b8220 */ /* 0x080fe40000410000 */
[C---:B------:R-:W-:Y:S01]  /*2a10*/  @!P0 FMUL.FTZ R2, R33.reuse, R30 ;  /* 0x0000001e21028220 */ /* 0x040fe20000410000 */
[----:B------:R-:W-:Y:S01]  /*2a20*/  @!P0 MOV R30, R23 ;  /* 0x00000017001e8202 */ /* 0x000fe20000000f00 */
[----:B------:R-:W-:Y:S01]  /*2a30*/  @!P0 FFMA.FTZ R43, R33, R38, -R43 ;  /* 0x00000026212b8223 */ /* 0x000fe2000001082b */
[--C-:B------:R-:W-:Y:S01]  /*2a40*/  @!P0 HADD2.F32 R33, -RZ, R31.reuse.H0_H0 ;  /* 0x2000001fff218230 */ /* 0x100fe20000004100 */
[----:B------:R-:W-:Y:S01]  /*2a50*/  @!P0 FFMA.FTZ R0, R35, R36, R0 ;  /* 0x0000002423008223 */ /* 0x000fe20000010000 */
[----:B------:R-:W-:Y:S01]  /*2a60*/  @!P0 HADD2.F32 R35, -RZ, R31.H1_H1 ;  /* 0x3000001fff238230 */ /* 0x000fe20000004100 */
[----:B------:R-:W-:Y:S01]  /*2a70*/  @!P0 FFMA.FTZ R2, R37, R38, R2 ;  /* 0x0000002625028223 */ /* 0x000fe20000010002 */
[--C-:B------:R-:W-:Y:S01]  /*2a80*/  @!P0 HADD2.F32 R39, -RZ, R30.reuse.H1_H1 ;  /* 0x3000001eff278230 */ /* 0x100fe20000004100 */
[-C--:B------:R-:W-:Y:S01]  /*2a90*/  @!P0 FMUL.FTZ R3, R33, R8.reuse ;  /* 0x0000000821038220 */ /* 0x080fe20000410000 */
[----:B------:R-:W-:Y:S01]  /*2aa0*/  @!P0 F2FP.PACK_AB R41, R0, R41 ;  /* 0x000000290029823e */ /* 0x000fe200000000ff */
[----:B------:R-:W-:Y:S01]  /*2ab0*/  @!P0 HADD2.F32 R31, -RZ, R30.H0_H0 ;  /* 0x2000001eff1f8230 */ /* 0x000fe20000004100 */
[----:B------:R-:W-:Y:S01]  /*2ac0*/  @!P0 F2FP.PACK_AB R46, R2, R43 ;  /* 0x0000002b022e823e */ /* 0x000fe200000000ff */
[----:B------:R-:W-:Y:S01]  /*2ad0*/  @!P0 FMUL.FTZ R42, R35, R8 ;  /* 0x00000008232a8220 */ /* 0x000fe20000410000 */
[----:B------:R-:W-:Y:S01]  /*2ae0*/  @!P0 MOV R20, R41 ;  /* 0x0000002900148202 */ /* 0x000fe20000000f00 */
[----:B------:R-:W-:Y:S01]  /*2af0*/  @!P0 FMUL.FTZ R44, R39, R32 ;  /* 0x00000020272c8220 */ /* 0x000fe20000410000 */
[----:B------:R-:W-:Y:S01]  /*2b00*/  @!P0 MOV R21, R46 ;  /* 0x0000002e00158202 */ /* 0x000fe20000000f00 */
[C---:B------:R-:W-:Y:S01]  /*2b10*/  @!P0 FMUL.FTZ R4, R31.reuse, R32 ;  /* 0x000000201f048220 */ /* 0x040fe20000410000 */
[----:B------:R-:W-:Y:S01]  /*2b20*/  @!P0 HADD2.F32 R36, -RZ, R56.H0_H0 ;  /* 0x20000038ff248230 */ /* 0x000fe20000004100 */
[----:B------:R-:W-:Y:S04]  /*2b30*/  @!P0 FFMA.FTZ R44, R31, R40, -R44 ;  /* 0x000000281f2c8223 */ /* 0x000fe8000001082c */
[-C--:B------:R-:W-:Y:S02]  /*2b40*/  @!P0 FFMA.FTZ R3, R35, R36.reuse, R3 ;  /* 0x0000002423038223 */ /* 0x080fe40000010003 */
[----:B------:R-:W-:Y:S02]  /*2b50*/  @!P0 FFMA.FTZ R42, R33, R36, -R42 ;  /* 0x00000024212a8223 */ /* 0x000fe4000001082a */
[----:B------:R-:W-:Y:S03]  /*2b60*/  @!P0 FFMA.FTZ R4, R39, R40, R4 ;  /* 0x0000002827048223 */ /* 0x000fe60000010004 */
[----:B------:R-:W-:Y:S02]  /*2b70*/  @!P0 F2FP.PACK_AB R42, R3, R42 ;  /* 0x0000002a032a823e */ /* 0x000fe400000000ff */
[----:B------:R-:W-:Y:S02]  /*2b80*/  @!P0 F2FP.PACK_AB R43, R4, R44 ;  /* 0x0000002c042b823e */ /* 0x000fe400000000ff */
[----:B------:R-:W-:Y:S02]  /*2b90*/  @!P0 MOV R22, R42 ;  /* 0x0000002a00168202 */ /* 0x000fe40000000f00 */
[----:B------:R-:W-:Y:S05]  /*2ba0*/  @!P0 MOV R23, R43 ;  /* 0x0000002b00178202 */ /* 0x000fea0000000f00 */
[----:B------:R1:W-:Y:S02]  /*2bb0*/  STG.E.128 [R64.64+0x80], R20 ;  /* 0x0000801440007986 */ /* 0x0003e4000c101d06 */
.L_x_67:
[----:B------:R-:W-:Y:S05]  /*2bc0*/  BSYNC B0 ;  /* 0x0000000000007941 */ /* 0x000fea0003800000 */
.L_x_66:
        /* <DEDUP_REMOVED lines=23> */
[-C--:B------:R-:W-:Y:S02]  /*2d40*/  @!P0 FMUL.FTZ R39, R32, R31.reuse ;  /* 0x0000001f20278220 */ /* 0x080fe40000410000 */
[C---:B------:R-:W-:Y:S01]  /*2d50*/  @!P0 FMUL.FTZ R0, R30.reuse, R31 ;  /* 0x0000001f1e008220 */ /* 0x040fe20000410000 */
[----:B------:R-:W-:Y:S01]  /*2d60*/  @!P0 HADD2.F32 R31, -RZ, R29.H0_H0 ;  /* 0x2000001dff1f8230 */ /* 0x000fe20000004100 */
[----:B------:R-:W-:Y:S01]  /*2d70*/  @!P0 FMUL.FTZ R41, R35, R8 ;  /* 0x0000000823298220 */ /* 0x000fe20000410000 */
[----:B------:R-:W-:Y:S01]  /*2d80*/  @!P0 MOV R29, R22 ;  /* 0x00000016001d8202 */ /* 0x000fe20000000f00 */
[----:B------:R-:W-:Y:S02]  /*2d90*/  @!P0 FFMA.FTZ R39, R30, R33, -R39 ;  /* 0x000000211e278223 */ /* 0x000fe40000010827 */
[----:B------:R-:W-:Y:S01]  /*2da0*/  @!P0 FMUL.FTZ R2, R31, R8 ;  /* 0x000000081f028220 */ /* 0x000fe20000410000 */
[----:B------:R-:W-:Y:S01]  /*2db0*/  @!P0 MOV R8, R23 ;  /* 0x0000001700088202 */ /* 0x000fe20000000f00 */
[----:B------:R-:W-:Y:S01]  /*2dc0*/  @!P0 FFMA.FTZ R0, R32, R33, R0 ;  /* 0x0000002120008223 */ /* 0x000fe20000010000 */
[--C-:B------:R-:W-:Y:S01]  /*2dd0*/  @!P0 HADD2.F32 R30, -RZ, R29.reuse.H0_H0 ;  /* 0x2000001dff1e8230 */ /* 0x100fe20000004100 */
[-C--:B------:R-:W-:Y:S01]  /*2de0*/  @!P0 FFMA.FTZ R2, R35, R34.reuse, R2 ;  /* 0x0000002223028223 */ /* 0x080fe20000010002 */
[----:B------:R-:W-:Y:S01]  /*2df0*/  @!P0 HADD2.F32 R32, -RZ, R29.H1_H1 ;  /* 0x3000001dff208230 */ /* 0x000fe20000004100 */
[----:B------:R-:W-:Y:S01]  /*2e00*/  @!P0 FFMA.FTZ R41, R31, R34, -R41 ;  /* 0x000000221f298223 */ /* 0x000fe20000010829 */
[----:B------:R-:W-:Y:S01]  /*2e10*/  @!P0 F2FP.PACK_AB R39, R0, R39 ;  /* 0x000000270027823e */ /* 0x000fe200000000ff */
[-C--:B------:R-:W-:Y:S01]  /*2e20*/  @!P0 FMUL.FTZ R3, R30, R7.reuse ;  /* 0x000000071e038220 */ /* 0x080fe20000410000 */
[--C-:B------:R-:W-:Y:S01]  /*2e30*/  @!P0 HADD2.F32 R37, -RZ, R8.reuse.H1_H1 ;  /* 0x30000008ff258230 */ /* 0x100fe20000004100 */
[----:B------:R-:W-:Y:S01]  /*2e40*/  @!P0 FMUL.FTZ R38, R32, R7 ;  /* 0x0000000720268220 */ /* 0x000fe20000410000 */
[----:B------:R-:W-:Y:S01]  /*2e50*/  @!P0 F2FP.PACK_AB R42, R2, R41 ;  /* 0x00000029022a823e */ /* 0x000fe200000000ff */
[----:B------:R-:W-:Y:S01]  /*2e60*/  @!P0 HADD2.F32 R29, -RZ, R8.H0_H0 ;  /* 0x20000008ff1d8230 */ /* 0x000fe20000004100 */
[----:B------:R-:W-:Y:S01]  /*2e70*/  @!P0 MOV R20, R39 ;  /* 0x0000002700148202 */ /* 0x000fe20000000f00 */
[----:B------:R-:W-:Y:S01]  /*2e80*/  @!P0 FMUL.FTZ R40, R37, R28 ;  /* 0x0000001c25288220 */ /* 0x000fe20000410000 */
[----:B------:R-:W-:Y:S01]  /*2e90*/  @!P0 MOV R21, R42 ;  /* 0x0000002a00158202 */ /* 0x000fe20000000f00 */
[----:B------:R-:W-:Y:S01]  /*2ea0*/  @!P0 HADD2.F32 R33, -RZ, R49.H0_H0 ;  /* 0x20000031ff218230 */ /* 0x000fe20000004100 */
[C---:B------:R-:W-:Y:S02]  /*2eb0*/  @!P0 FMUL.FTZ R4, R29.reuse, R28 ;  /* 0x0000001c1d048220 */ /* 0x040fe40000410000 */
[-C--:B------:R-:W-:Y:S02]  /*2ec0*/  @!P0 FFMA.FTZ R40, R29, R36.reuse, -R40 ;  /* 0x000000241d288223 */ /* 0x080fe40000010828 */
        /* <DEDUP_REMOVED lines=8> */
.L_x_69:
[----:B------:R-:W-:Y:S05]  /*2f50*/  BSYNC B0 ;  /* 0x0000000000007941 */ /* 0x000fea0003800000 */
.L_x_68:
        /* <DEDUP_REMOVED lines=56> */
.L_x_71:
[----:B------:R-:W-:Y:S05]  /*32e0*/  BSYNC B0 ;  /* 0x0000000000007941 */ /* 0x000fea0003800000 */
.L_x_70:
[----:B------:R-:W-:Y:S11]  /*32f0*/  ISETP.GE.AND P0, PT, R136, c[0x0][0x1d4], PT ;  /* 0x0000750088007a0c */ /* 0x000ff60003f06270 */
[----:B------:R-:W-:Y:S02]  /*3300*/  @!UPT UIADD3 URZ, URZ, URZ, URZ ;  /* 0x0000003f3f3ff290 */ /* 0x000fe4000fffe03f */
[----:B------:R-:W-:-:S05]  /*3310*/  @P0 BRA `(.L_x_61) ;  /* 0x00001f9000000947 */ /* 0x000fca0003800000 */
[----:B------:R-:W-:Y:S01]  /*3320*/  ISETP.GE.AND P0, PT, R10, c[0x0][0x27c], PT ;  /* 0x00009f000a007a0c */ /* 0x000fe20003f06270 */
[----:B-1----:R-:W1:Y:S11]  /*3330*/  LDS.128 R20, [R127+0xa000] ;  /* 0x00a000007f147984 */ /* 0x002e760000000c00 */
[----:B------:R-:W-:Y:S01]  /*3340*/  @!UPT UIADD3 URZ, URZ, URZ, URZ ;  /* 0x0000003f3f3ff290 */ /* 0x000fe2000fffe03f */
[----:B------:R-:W-:Y:S01]  /*3350*/  @!P0 HADD2.F32 R29, -RZ, R47.H1_H1 ;  /* 0x3000002fff1d8230 */ /* 0x000fe20000004100 */
[--C-:B------:R-:W-:Y:S02]  /*3360*/  @!P0 SHF.R.U64 R6, R24, 0x10, R25.reuse ;  /* 0x0000001018068819 */ /* 0x100fe40000001219 */
[----:B------:R-:W-:Y:S01]  /*3370*/  @!P0 SHF.R.U32.HI R24, RZ, 0x10, R25 ;  /* 0x00000010ff188819 */ /* 0x000fe20000011619 */
[--C-:B------:R-:W-:Y:S01]  /*3380*/  @!P0 HADD2.F32 R25, -RZ, R5.reuse.H1_H1 ;  /* 0x30000005ff198230 */ /* 0x100fe20000004100 */
        /* <DEDUP_REMOVED lines=18> */
[----:B------:R-:W-:Y:S01]  /*34b0*/  @!P0 FFMA.FTZ R33, R26, R29, -R33 ;  /* 0x0000001d1a218223 */ /* 0x000fe20000010821 */
[----:B------:R-:W-:Y:S01]  /*34c0*/  @!P0 HADD2.F32 R30, -RZ, R7.H1_H1 ;  /* 0x30000007ff1e8230 */ /* 0x000fe20000004100 */
[----:B------:R-:W-:Y:S01]  /*34d0*/  @!P0 FMUL.FTZ R2, R25, R6 ;  /* 0x0000000619028220 */ /* 0x000fe20000410000 */
[----:B------:R-:W-:Y:S01]  /*34e0*/  @!P0 MOV R6, R23 ;  /* 0x0000001700068202 */ /* 0x000fe20000000f00 */
[----:B------:R-:W-:Y:S01]  /*34f0*/  @!P0 FFMA.FTZ R0, R27, R29, R0 ;  /* 0x0000001d1b008223 */ /* 0x000fe20000010000 */
[----:B------:R-:W-:Y:S01]  /*3500*/  @!P0 HADD2.F32 R27, -RZ, R47.H0_H0 ;  /* 0x2000002fff1b8230 */ /* 0x000fe20000004100 */
[-C--:B------:R-:W-:Y:S02]  /*3510*/  @!P0 FMUL.FTZ R3, R8, R5.reuse ;  /* 0x0000000508038220 */ /* 0x080fe40000410000 */
[----:B------:R-:W-:Y:S01]  /*3520*/  @!P0 FMUL.FTZ R34, R30, R5 ;  /* 0x000000051e228220 */ /* 0x000fe20000410000 */
[----:B------:R-:W-:Y:S01]  /*3530*/  @!P0 F2FP.PACK_AB R33, R0, R33 ;  /* 0x000000210021823e */ /* 0x000fe200000000ff */
[-C--:B------:R-:W-:Y:S01]  /*3540*/  @!P0 FFMA.FTZ R2, R31, R28.reuse, R2 ;  /* 0x0000001c1f028223 */ /* 0x080fe20000010002 */
[--C-:B------:R-:W-:Y:S01]  /*3550*/  @!P0 HADD2.F32 R29, -RZ, R6.reuse.H1_H1 ;  /* 0x30000006ff1d8230 */ /* 0x100fe20000004100 */
[----:B------:R-:W-:Y:S01]  /*3560*/  @!P0 FFMA.FTZ R3, R30, R27, R3 ;  /* 0x0000001b1e038223 */ /* 0x000fe20000010003 */
[----:B------:R-:W-:Y:S01]  /*3570*/  @!P0 MOV R20, R33 ;  /* 0x0000002100148202 */ /* 0x000fe20000000f00 */
[----:B------:R-:W-:Y:S01]  /*3580*/  @!P0 HADD2.F32 R7, -RZ, R6.H0_H0 ;  /* 0x20000006ff078230 */ /* 0x000fe20000004100 */
[----:B------:R-:W-:Y:S02]  /*3590*/  @!P0 FFMA.FTZ R35, R25, R28, -R35 ;  /* 0x0000001c19238223 */ /* 0x000fe40000010823 */
[-C--:B------:R-:W-:Y:S02]  /*35a0*/  @!P0 FMUL.FTZ R36, R29, R24.reuse ;  /* 0x000000181d248220 */ /* 0x080fe40000410000 */
[C---:B------:R-:W-:Y:S01]  /*35b0*/  @!P0 FMUL.FTZ R4, R7.reuse, R24 ;  /* 0x0000001807048220 */ /* 0x040fe20000410000 */
        /* <DEDUP_REMOVED lines=9> */
[----:B------:R1:W-:Y:S01]  /*3650*/  STG.E.128 [R64.64+0x140], R20 ;  /* 0x0001401440007986 */ /* 0x0003e2000c101d06 */
[----:B------:R-:W-:-:S05]  /*3660*/  BRA `(.L_x_61) ;  /* 0x00001c4000007947 */ /* 0x000fca0003800000 */
.L_x_58:
        /* <DEDUP_REMOVED lines=37> */
[----:B------:R1:W5:Y:S04]  /*38c0*/  @!P0 LDG.E.128 R52, [R2.64] ;  /* 0x0000000602348981 */ /* 0x000368000c1e1d00 */
[----:B------:R1:W5:Y:S01]  /*38d0*/  @!P0 LDG.E.128 R36, [R6.64] ;  /* 0x0000000606248981 */ /* 0x000362000c1e1d00 */
[----:B------:R-:W-:Y:S11]  /*38e0*/  ISETP.GE.AND P0, PT, R13, c[0x0][0x27c], PT ;  /* 0x00009f000d007a0c */ /* 0x000ff60003f06270 */
[----:B------:R-:W-:Y:S02]  /*38f0*/  @!UPT UIADD3 URZ, URZ, URZ, URZ ;  /* 0x0000003f3f3ff290 */ /* 0x000fe4000fffe03f */
[----:B------:R1:W5:Y:S04]  /*3900*/  @!P0 LDG.E.128 R68, [R2.64+0x40] ;  /* 0x0000400602448981 */ /* 0x000368000c1e1d00 */
[----:B------:R1:W5:Y:S01]  /*3910*/  @!P0 LDG.E.128 R28, [R6.64+0x40] ;  /* 0x00004006061c8981 */ /* 0x000362000c1e1d00 */
[----:B------:R-:W-:Y:S11]  /*3920*/  ISETP.GE.AND P0, PT, R12, c[0x0][0x27c], PT ;  /* 0x00009f000c007a0c */ /* 0x000ff60003f06270 */
[----:B------:R-:W-:Y:S02]  /*3930*/  @!UPT UIADD3 URZ, URZ, URZ, URZ ;  /* 0x0000003f3f3ff290 */ /* 0x000fe4000fffe03f */
[----:B------:R1:W5:Y:S04]  /*3940*/  @!P0 LDG.E.128 R64, [R2.64+0x80] ;  /* 0x0000800602408981 */ /* 0x000368000c1e1d00 */
[----:B------:R1:W5:Y:S02]  /*3950*/  @!P0 LDG.E.128 R20, [R6.64+0x80] ;  /* 0x0000800606148981 */ /* 0x000364000c1e1d00 */
.L_x_73:
[----:B------:R-:W-:Y:S05]  /*3960*/  BSYNC B0 ;  /* 0x0000000000007941 */ /* 0x000fea0003800000 */
.L_x_72:
[----:B------:R-:W-:Y:S04]  /*3970*/  IADD3 R143, P0, R162, R24, RZ ;  /* 0x00000018a28f7210 */ /* 0x000fe80007f1e0ff */
[----:B------:R-:W-:Y:S01]  /*3980*/  IADD3.X R94, R110, R94, RZ, P0, !PT ;  /* 0x0000005e6e5e7210 */ /* 0x000fe200007fe4ff */
[----:B------:R-:W-:-:S05]  /*3990*/  @P1 BRA `(.L_x_61) ;  /* 0x0000191000001947 */ /* 0x000fca0003800000 */
[----:B------:R-:W-:Y:S01]  /*39a0*/  ISETP.GE.AND P0, PT, R18, c[0x0][0x1d4], PT ;  /* 0x0000750012007a0c */ /* 0x000fe20003f06270 */
[----:B-----5:R-:W-:Y:S01]  /*39b0*/  IMAD.MOV.U32 R8, RZ, RZ, R66 ;  /* 0x000000ffff087224 */ /* 0x020fe200078e0042 */
[----:B------:R-:W-:Y:S01]  /*39c0*/  MOV R5, R65 ;  /* 0x0000004100057202 */ /* 0x000fe20000000f00 */
[----:B-1----:R-:W-:Y:S01]  /*39d0*/  IMAD.MOV.U32 R7, RZ, RZ, R67 ;  /* 0x000000ffff077224 */ /* 0x002fe200078e0043 */
[----:B------:R-:W-:Y:S01]  /*39e0*/  MOV R3, R23 ;  /* 0x0000001700037202 */ /* 0x000fe20000000f00 */
[----:B------:R-:W-:Y:S01]  /*39f0*/  IMAD.MOV.U32 R6, RZ, RZ, R64 ;  /* 0x000000ffff067224 */ /* 0x000fe200078e0040 */
[----:B------:R-:W-:Y:S01]  /*3a00*/  BSSY B0, `(.L_x_74) ;  /* 0x000008c000007945 */ /* 0x000fe20003800000 */
        /* <DEDUP_REMOVED lines=13> */
[----:B------:R-:W-:Y:S01]  /*3ae0*/  MOV R0, R29 ;  /* 0x0000001d00007202 */ /* 0x000fe20000000f00 */
[----:B------:R-:W-:Y:S01]  /*3af0*/  IMAD.MOV.U32 R2, RZ, RZ, R28 ;  /* 0x000000ffff027224 */ /* 0x000fe200078e001c */
[----:B------:R-:W-:Y:S02]  /*3b00*/  PRMT R76, R8, 0x5410, R7 ;  /* 0x00005410084c7816 */ /* 0x000fe40000000007 */
[----:B------:R-:W-:Y:S02]  /*3b10*/  PRMT R77, R5, 0x5410, R6 ;  /* 0x00005410054d7816 */ /* 0x000fe40000000006 */
[----:B------:R-:W-:Y:S02]  /*3b20*/  PRMT R34, R4, 0x5410, R3 ;  /* 0x0000541004227816 */ /* 0x000fe40000000003 */
[----:B------:R-:W-:Y:S01]  /*3b30*/  PRMT R35, R0, 0x5410, R2 ;  /* 0x0000541000237816 */ /* 0x000fe20000000002 */
[----:B------:R-:W-:-:S05]  /*3b40*/  @P0 BRA `(.L_x_75) ;  /* 0x0000077000000947 */ /* 0x000fca0003800000 */
[----:B------:R-:W-:Y:S01]  /*3b50*/  IMAD.MOV.U32 R59, RZ, RZ, R55 ;  /* 0x000000ffff3b7224 */ /* 0x000fe200078e0037 */
[----:B------:R-:W-:Y:S01]  /*3b60*/  ISETP.GE.AND P2, PT, R129, c[0x0][0x1d4], PT ;  /* 0x0000750081007a0c */ /* 0x000fe20003f46270 */
[----:B------:R-:W-:Y:S01]  /*3b70*/  LDS.128 R72, [R121+0x6100] ;  /* 0x0061000079487984 */ /* 0x000fe20000000c00 */
[CC--:B------:R-:W-:Y:S01]  /*3b80*/  IADD3 R168, P1, P0, R160.reuse, R143.reuse, R132 ;  /* 0x0000008fa0a87210 */ /* 0x0c0fe2000783e084 */
[----:B------:R-:W-:Y:S01]  /*3b90*/  IMAD.MOV.U32 R41, RZ, RZ, R37 ;  /* 0x000000ffff297224 */ /* 0x000fe200078e0025 */
[----:B------:R-:W-:Y:S01]  /*3ba0*/  MOV R43, R36 ;  /* 0x00000024002b7202 */ /* 0x000fe20000000f00 */
[----:B------:R-:W-:Y:S01]  /*3bb0*/  IMAD.MOV.U32 R58, RZ, RZ, R53 ;  /* 0x000000ffff3a7224 */ /* 0x000fe200078e0035 */
[C---:B------:R-:W-:Y:S02]  /*3bc0*/  IADD3.X R167, R99.reuse, R94, R124, P1, P0 ;  /* 0x0000005e63a77210 */ /* 0x040fe40000fe047c */
[----:B------:R-:W-:Y:S01]  /*3bd0*/  MOV R49, R52 ;  /* 0x0000003400317202 */ /* 0x000fe20000000f00 */
[----:B------:R-:W1:Y:S04]  /*3be0*/  LDS.128 R24, [R123+0x6100] ;  /* 0x006100007b187984 */ /* 0x000e680000000c00 */
[----:B------:R-:W-:Y:S04]  /*3bf0*/  @!P2 IADD3 R166, P1, P0, R160, R143, R129 ;  /* 0x0000008fa0a6a210 */ /* 0x000fe8000783e081 */
[----:B------:R-:W-:Y:S02]  /*3c00*/  @!P2 IADD3.X R145, R99, R94, R118, P1, P0 ;  /* 0x0000005e6391a210 */ /* 0x000fe40000fe0476 */
[C---:B------:R-:W-:Y:S04]  /*3c10*/  LEA R170, P0, R168.reuse, c[0x0][0x1c8], 0x1 ;  /* 0x00007200a8aa7a11 */ /* 0x040fe800078008ff */
[----:B------:R-:W-:Y:S02]  /*3c20*/  LEA.HI.X R171, R168, c[0x0][0x1cc], R167, 0x1, P0 ;  /* 0x00007300a8ab7a11 */ /* 0x000fe400000f0ca7 */
[C---:B------:R-:W-:Y:S04]  /*3c30*/  @!P2 LEA R168, P0, R166.reuse, c[0x0][0x1c8], 0x1 ;  /* 0x00007200a6a8aa11 */ /* 0x040fe800078008ff */
[----:B------:R-:W-:Y:S02]  /*3c40*/  @!P2 LEA.HI.X R169, R166, c[0x0][0x1cc], R145, 0x1, P0 ;  /* 0x00007300a6a9aa11 */ /* 0x000fe400000f0c91 */
[----:B------:R-:W-:Y:S11]  /*3c50*/  ISETP.GE.AND P0, PT, R18, c[0x0][0x27c], PT ;  /* 0x00009f0012007a0c */ /* 0x000ff60003f06270 */
[----:B------:R-:W-:Y:S02]  /*3c60*/  @!UPT UIADD3 URZ, URZ, URZ, URZ ;  /* 0x0000003f3f3ff290 */ /* 0x000fe4000fffe03f */
[--C-:B------:R-:W-:Y:S01]  /*3c70*/  @!P0 SHF.R.U64 R57, R54, 0x10, R55.reuse ;  /* 0x0000001036398819 */ /* 0x100fe20000001237 */
[----:B------:R-:W-:Y:S01]  /*3c80*/  @!P0 HADD2.F32 R45, -RZ, R43.H0_H0 ;  /* 0x2000002bff2d8230 */ /* 0x000fe20000004100 */
[----:B------:R-:W-:Y:S01]  /*3c90*/  @!P0 SHF.R.U32.HI R61, RZ, 0x10, R55 ;  /* 0x00000010ff3d8819 */ /* 0x000fe20000011637 */
[----:B------:R-:W-:Y:S01]  /*3ca0*/  @!P0 HADD2.F32 R49, -RZ, R49.H0_H0 ;  /* 0x20000031ff318230 */ /* 0x000fe20000004100 */
[--C-:B------:R-:W-:Y:S01]  /*3cb0*/  @!P0 SHF.R.U32.HI R56, RZ, 0x10, R53.reuse ;  /* 0x00000010ff388819 */ /* 0x100fe20000011635 */
[----:B-1----:R-:W-:Y:S01]  /*3cc0*/  @!P0 IMAD.MOV.U32 R43, RZ, RZ, R24 ;  /* 0x000000ffff2b8224 */ /* 0x002fe200078e0018 */
[----:B------:R-:W-:Y:S01]  /*3cd0*/  @!P0 MOV R55, R72 ;  /* 0x0000004800378202 */ /* 0x000fe20000000f00 */
[----:B------:R-:W-:Y:S01]  /*3ce0*/  @!P0 HADD2.F32 R46, -RZ, R41.H0_H0 ;  /* 0x20000029ff2e8230 */ /* 0x000fe20000004100 */
[----:B------:R-:W-:Y:S01]  /*3cf0*/  @!P0 SHF.R.U64 R50, R52, 0x10, R53 ;  /* 0x0000001034328819 */ /* 0x000fe20000001235 */
[----:B------:R-:W-:Y:S01]  /*3d00*/  @!P0 HADD2.F32 R52, -RZ, R58.H0_H0 ;  /* 0x2000003aff348230 */ /* 0x000fe20000004100 */
[----:B------:R-:W-:Y:S01]  /*3d10*/  MOV R53, R54 ;  /* 0x0000003600357202 */ /* 0x000fe20000000f00 */
[----:B------:R-:W-:Y:S01]  /*3d20*/  @!P0 HADD2.F32 R47, -RZ, R55.H0_H0 ;  /* 0x20000037ff2f8230 */ /* 0x000fe20000004100 */
[----:B------:R-:W-:Y:S01]  /*3d30*/  @!P0 MOV R54, R73 ;  /* 0x0000004900368202 */ /* 0x000fe20000000f00 */
[----:B------:R-:W-:Y:S01]  /*3d40*/  @!P0 HADD2.F32 R48, -RZ, R43.H0_H0 ;  /* 0x2000002bff308230 */ /* 0x000fe20000004100 */
[----:B------:R-:W-:Y:S01]  /*3d50*/  @!P0 MOV R44, R25 ;  /* 0x00000019002c8202 */ /* 0x000fe20000000f00 */
[----:B------:R-:W-:Y:S01]  /*3d60*/  @!P0 HADD2.F32 R50, -RZ, R50.H0_H0 ;  /* 0x20000032ff328230 */ /* 0x000fe20000004100 */
[-C--:B------:R-:W-:Y:S01]  /*3d70*/  @!P0 FMUL.FTZ R145, R47, R45.reuse ;  /* 0x0000002d2f918220 */ /* 0x080fe20000410000 */
[----:B------:R-:W-:Y:S01]  /*3d80*/  @!P0 HADD2.F32 R51, -RZ, R54.H0_H0 ;  /* 0x20000036ff338230 */ /* 0x000fe20000004100 */
[C---:B------:R-:W-:Y:S01]  /*3d90*/  @!P0 FMUL.FTZ R0, R48.reuse, R45 ;  /* 0x0000002d30008220 */ /* 0x040fe20000410000 */
[----:B------:R-:W-:Y:S01]  /*3da0*/  @!P0 SHF.R.U32.HI R40, RZ, 0x10, R37 ;  /* 0x00000010ff288819 */ /* 0x000fe20000011625 */
[----:B------:R-:W-:Y:S01]  /*3db0*/  @!P0 FFMA.FTZ R145, R48, R49, -R145 ;  /* 0x0000003130918223 */ /* 0x000fe20000010891 */
[----:B------:R-:W-:Y:S01]  /*3dc0*/  @!P0 HADD2.F32 R41, -RZ, R44.H0_H0 ;  /* 0x2000002cff298230 */ /* 0x000fe20000004100 */
[-C--:B------:R-:W-:Y:S01]  /*3dd0*/  @!P0 FMUL.FTZ R166, R51, R46.reuse ;  /* 0x0000002e33a68220 */ /* 0x080fe20000410000 */
[----:B------:R-:W-:Y:S01]  /*3de0*/  @!P0 MOV R60, R75 ;  /* 0x0000004b003c8202 */ /* 0x000fe20000000f00 */
[----:B------:R-:W-:Y:S01]  /*3df0*/  @!P0 FFMA.FTZ R0, R47, R49, R0 ;  /* 0x000000312f008223 */ /* 0x000fe20000010000 */
[----:B------:R-:W-:Y:S01]  /*3e00*/  @!P0 SHF.R.U64 R42, R36, 0x10, R37 ;  /* 0x00000010242a8819 */ /* 0x000fe20000001225 */
[C---:B------:R-:W-:Y:S01]  /*3e10*/  @!P0 FMUL.FTZ R3, R41.reuse, R46 ;  /* 0x0000002e29038220 */ /* 0x040fe20000410000 */
[----:B------:R-:W-:Y:S01]  /*3e20*/  @!P0 HADD2.F32 R40, -RZ, R40.H0_H0 ;  /* 0x20000028ff288230 */ /* 0x000fe20000004100 */
[----:B------:R-:W-:Y:S01]  /*3e30*/  @!P0 FFMA.FTZ R166, R41, R52, -R166 ;  /* 0x0000003429a68223 */ /* 0x000fe200000108a6 */
[----:B------:R-:W-:Y:S01]  /*3e40*/  @!P0 HADD2.F32 R49, -RZ, R54.H1_H1 ;  /* 0x30000036ff318230 */ /* 0x000fe20000004100 */
[----:B------:R-:W-:Y:S01]  /*3e50*/  IMAD.MOV.U32 R36, RZ, RZ, R39 ;  /* 0x000000ffff247224 */ /* 0x000fe200078e0027 */
[----:B------:R-:W-:Y:S01]  /*3e60*/  @!P0 HADD2.F32 R54, -RZ, R56.H0_H0 ;  /* 0x20000038ff368230 */ /* 0x000fe20000004100 */
[----:B------:R-:W-:Y:S01]  /*3e70*/  @!P0 IMAD.MOV.U32 R56, RZ, RZ, R74 ;  /* 0x000000ffff388224 */ /* 0x000fe200078e004a */
[----:B------:R-:W-:Y:S01]  /*3e80*/  @!P0 HADD2.F32 R41, -RZ, R44.H1_H1 ;  /* 0x3000002cff298230 */ /* 0x000fe20000004100 */
[----:B------:R-:W-:Y:S01]  /*3e90*/  @!P0 FMUL.FTZ R167, R49, R40 ;  /* 0x0000002831a78220 */ /* 0x000fe20000410000 */
[----:B------:R-:W-:Y:S01]  /*3ea0*/  @!P0 HADD2.F32 R47, -RZ, R55.H1_H1 ;  /* 0x30000037ff2f8230 */ /* 0x000fe20000004100 */
[----:B------:R-:W-:Y:S01]  /*3eb0*/  MOV R37, R38 ;  /* 0x0000002600257202 */ /* 0x000fe20000000f00 */
[----:B------:R-:W-:Y:S01]  /*3ec0*/  @!P0 HADD2.F32 R42, -RZ, R42.H0_H0 ;  /* 0x2000002aff2a8230 */ /* 0x000fe20000004100 */
[C---:B------:R-:W-:Y:S01]  /*3ed0*/  @!P0 FMUL.FTZ R4, R41.reuse, R40 ;  /* 0x0000002829048220 */ /* 0x040fe20000410000 */
[----:B------:R-:W-:Y:S01]  /*3ee0*/  @!P0 HADD2.F32 R43, -RZ, R43.H1_H1 ;  /* 0x3000002bff2b8230 */ /* 0x000fe20000004100 */
[----:B------:R-:W-:Y:S01]  /*3ef0*/  @!P0 FFMA.FTZ R167, R41, R54, -R167 ;  /* 0x0000003629a78223 */ /* 0x000fe200000108a7 */
[----:B------:R-:W-:Y:S01]  /*3f00*/  @!P0 MOV R41, R26 ;  /* 0x0000001a00298202 */ /* 0x000fe20000000f00 */
[-C--:B------:R-:W-:Y:S01]  /*3f10*/  @!P0 FMUL.FTZ R172, R47, R42.reuse ;  /* 0x0000002a2fac8220 */ /* 0x080fe20000410000 */
[----:B------:R-:W-:Y:S01]  /*3f20*/  @!P0 SHF.R.U64 R38, R38, 0x10, R39 ;  /* 0x0000001026268819 */ /* 0x000fe20000001227 */
[----:B------:R-:W-:Y:S01]  /*3f30*/  @!P0 FMUL.FTZ R2, R43, R42 ;  /* 0x0000002a2b028220 */ /* 0x000fe20000410000 */
[----:B------:R-:W-:Y:S01]  /*3f40*/  @!P0 F2FP.PACK_AB R166, R167, R166 ;  /* 0x000000a6a7a6823e */ /* 0x000fe200000000ff */
[-C--:B------:R-:W-:Y:S01]  /*3f50*/  @!P0 FFMA.FTZ R172, R43, R50.reuse, -R172 ;  /* 0x000000322bac8223 */ /* 0x080fe200000108ac */
[----:B------:R-:W-:Y:S01]  /*3f60*/  @!P0 HADD2.F32 R37, -RZ, R37.H0_H0 ;  /* 0x20000025ff258230 */ /* 0x000fe20000004100 */
[----:B------:R-:W-:Y:S01]  /*3f70*/  @!P0 FFMA.FTZ R2, R47, R50, R2 ;  /* 0x000000322f028223 */ /* 0x000fe20000010002 */
[--C-:B------:R-:W-:Y:S01]  /*3f80*/  @!P0 HADD2.F32 R55, -RZ, R56.reuse.H1_H1 ;  /* 0x30000038ff378230 */ /* 0x100fe20000004100 */
[----:B------:R-:W-:Y:S01]  /*3f90*/  @!P0 FFMA.FTZ R3, R51, R52, R3 ;  /* 0x0000003433038223 */ /* 0x000fe20000010003 */
[----:B------:R-:W-:Y:S01]  /*3fa0*/  @!P0 HADD2.F32 R56, -RZ, R56.H0_H0 ;  /* 0x20000038ff388230 */ /* 0x000fe20000004100 */
[----:B------:R-:W-:Y:S01]  /*3fb0*/  @!P0 FFMA.FTZ R4, R49, R54, R4 ;  /* 0x0000003631048223 */ /* 0x000fe20000010004 */
[----:B------:R-:W-:Y:S01]  /*3fc0*/  @!P0 HADD2.F32 R43, -RZ, R38.H0_H0 ;  /* 0x20000026ff2b8230 */ /* 0x000fe20000004100 */
[----:B------:R-:W-:Y:S01]  /*3fd0*/  @!P0 SHF.R.U32.HI R39, RZ, 0x10, R39 ;  /* 0x00000010ff278819 */ /* 0x000fe20000011627 */
[----:B------:R-:W-:Y:S01]  /*3fe0*/  @!P0 HADD2.F32 R38, -RZ, R41.H0_H0 ;  /* 0x20000029ff268230 */ /* 0x000fe20000004100 */
[----:B------:R-:W-:Y:S01]  /*3ff0*/  @!P0 FMUL.FTZ R174, R56, R37 ;  /* 0x0000002538ae8220 */ /* 0x000fe20000410000 */
[----:B------:R-:W-:Y:S01]  /*4000*/  @!P0 MOV R25, R166 ;  /* 0x000000a600198202 */ /* 0x000fe20000000f00 */
[C---:B------:R-:W-:Y:S01]  /*4010*/  @!P0 FMUL.FTZ R173, R55.reuse, R43 ;  /* 0x0000002b37ad8220 */ /* 0x040fe20000410000 */
[----:B------:R-:W-:Y:S01]  /*4020*/  @!P0 F2FP.PACK_AB R145, R172, R145 ;  /* 0x00000091ac91823e */ /* 0x000fe200000000ff */
[----:B------:R-:W-:Y:S01]  /*4030*/  @!P0 FMUL.FTZ R5, R38, R37 ;  /* 0x0000002526058220 */ /* 0x000fe20000410000 */
[----:B------:R-:W-:Y:S01]  /*4040*/  @!P0 HADD2.F32 R37, -RZ, R36.H0_H0 ;  /* 0x20000024ff258230 */ /* 0x000fe20000004100 */
[----:B------:R-:W-:Y:S01]  /*4050*/  @!P0 IMAD.MOV.U32 R36, RZ, RZ, R27 ;  /* 0x000000ffff248224 */ /* 0x000fe200078e001b */
[----:B------:R-:W-:Y:S01]  /*4060*/  @!P0 HADD2.F32 R53, -RZ, R53.H0_H0 ;  /* 0x20000035ff358230 */ /* 0x000fe20000004100 */
[----:B------:R-:W-:Y:S01]  /*4070*/  @!P0 MOV R24, R145 ;  /* 0x0000009100188202 */ /* 0x000fe20000000f00 */
[--C-:B------:R-:W-:Y:S01]  /*4080*/  @!P0 HADD2.F32 R58, -RZ, R60.reuse.H0_H0 ;  /* 0x2000003cff3a8230 */ /* 0x100fe20000004100 */
[----:B------:R-:W-:Y:S01]  /*4090*/  @!P0 F2FP.PACK_AB R166, R4, R3 ;  /* 0x0000000304a6823e */ /* 0x000fe200000000ff */
[----:B------:R-:W-:Y:S01]  /*40a0*/  @!P0 HADD2.F32 R60, -RZ, R60.H1_H1 ;  /* 0x3000003cff3c8230 */ /* 0x000fe20000004100 */
[----:B------:R-:W-:Y:S01]  /*40b0*/  @!P0 FFMA.FTZ R174, R38, R53, -R174 ;  /* 0x0000003526ae8223 */ /* 0x000fe200000108ae */
[----:B------:R-:W-:Y:S01]  /*40c0*/  @!P0 HADD2.F32 R39, -RZ, R39.H0_H0 ;  /* 0x20000027ff278230 */ /* 0x000fe20000004100 */
[----:B------:R-:W-:Y:S01]  /*40d0*/  @!P0 FMUL.FTZ R176, R58, R37 ;  /* 0x000000253ab08220 */ /* 0x000fe20000410000 */
[----:B------:R-:W-:Y:S01]  /*40e0*/  @!P0 HADD2.F32 R40, -RZ, R41.H1_H1 ;  /* 0x30000029ff288230 */ /* 0x000fe20000004100 */
[----:B------:R-:W-:Y:S01]  /*40f0*/  @!P0 FFMA.FTZ R5, R56, R53, R5 ;  /* 0x0000003538058223 */ /* 0x000fe20000010005 */
[----:B------:R-:W-:Y:S01]  /*4100*/  @!P0 HADD2.F32 R57, -RZ, R57.H0_H0 ;  /* 0x20000039ff398230 */ /* 0x000fe20000004100 */
[----:B------:R-:W-:Y:S01]  /*4110*/  @!P0 FMUL.FTZ R175, R60, R39 ;  /* 0x000000273caf8220 */ /* 0x000fe20000410000 */
[----:B------:R-:W-:Y:S01]  /*4120*/  @!P0 HADD2.F32 R59, -RZ, R59.H0_H0 ;  /* 0x2000003bff3b8230 */ /* 0x000fe20000004100 */
[C---:B------:R-:W-:Y:S01]  /*4130*/  @!P0 FMUL.FTZ R6, R40.reuse, R43 ;  /* 0x0000002b28068220 */ /* 0x040fe20000410000 */
[--C-:B------:R-:W-:Y:S01]  /*4140*/  @!P0 HADD2.F32 R38, -RZ, R36.reuse.H0_H0 ;  /* 0x20000024ff268230 */ /* 0x100fe20000004100 */
[-C--:B------:R-:W-:Y:S01]  /*4150*/  @!P0 FFMA.FTZ R173, R40, R57.reuse, -R173 ;  /* 0x0000003928ad8223 */ /* 0x080fe200000108ad */
[----:B------:R-:W-:Y:S01]  /*4160*/  @!P0 F2FP.PACK_AB R145, R2, R0 ;  /* 0x000000000291823e */ /* 0x000fe200000000ff */
[----:B------:R-:W-:Y:S01]  /*4170*/  @!P0 FFMA.FTZ R6, R55, R57, R6 ;  /* 0x0000003937068223 */ /* 0x000fe20000010006 */
[----:B------:R-:W-:Y:S01]  /*4180*/  @!P0 HADD2.F32 R36, -RZ, R36.H1_H1 ;  /* 0x30000024ff248230 */ /* 0x000fe20000004100 */
[C---:B------:R-:W-:Y:S01]  /*4190*/  @!P0 FFMA.FTZ R176, R38.reuse, R59, -R176 ;  /* 0x0000003b26b08223 */ /* 0x040fe200000108b0 */
[----:B------:R-:W-:Y:S01]  /*41a0*/  @!P0 HADD2.F32 R61, -RZ, R61.H0_H0 ;  /* 0x2000003dff3d8230 */ /* 0x000fe20000004100 */
[----:B------:R-:W-:Y:S01]  /*41b0*/  @!P0 FMUL.FTZ R7, R38, R37 ;  /* 0x0000002526078220 */ /* 0x000fe20000410000 */
[----:B------:R-:W-:Y:S01]  /*41c0*/  @!P0 F2FP.PACK_AB R173, R173, R174 ;  /* 0x000000aeadad823e */ /* 0x000fe200000000ff */
[----:B------:R-:W-:Y:S01]  /*41d0*/  @!P0 FMUL.FTZ R8, R36, R39 ;  /* 0x0000002724088220 */ /* 0x000fe20000410000 */
[----:B------:R-:W-:Y:S01]  /*41e0*/  @!P0 F2FP.PACK_AB R167, R6, R5 ;  /* 0x0000000506a7823e */ /* 0x000fe200000000ff */
[----:B------:R-:W-:Y:S01]  /*41f0*/  @!P0 FFMA.FTZ R175, R36, R61, -R175 ;  /* 0x0000003d24af8223 */ /* 0x000fe200000108af */
[----:B------:R-:W-:Y:S01]  /*4200*/  @!P0 MOV R72, R145 ;  /* 0x0000009100488202 */ /* 0x000fe20000000f00 */
[----:B------:R-:W-:Y:S01]  /*4210*/  @!P0 FFMA.FTZ R7, R58, R59, R7 ;  /* 0x0000003b3a078223 */ /* 0x000fe20000010007 */
[----:B------:R-:W-:Y:S01]  /*4220*/  @!P0 MOV R74, R167 ;  /* 0x000000a7004a8202 */ /* 0x000fe20000000f00 */
[----:B------:R-:W-:Y:S01]  /*4230*/  @!P0 FFMA.FTZ R8, R60, R61, R8 ;  /* 0x0000003d3c088223 */ /* 0x000fe20000010008 */
[----:B------:R-:W-:Y:S01]  /*4240*/  @!P0 F2FP.PACK_AB R176, R175, R176 ;  /* 0x000000b0afb0823e */ /* 0x000fe200000000ff */
[----:B------:R-:W-:Y:S02]  /*4250*/  @!P0 IMAD.MOV.U32 R26, RZ, RZ, R173 ;  /* 0x000000ffff1a8224 */ /* 0x000fe400078e00ad */
[----:B------:R-:W-:Y:S01]  /*4260*/  @!P0 IMAD.MOV.U32 R73, RZ, RZ, R166 ;  /* 0x000000ffff498224 */ /* 0x000fe200078e00a6 */
[----:B------:R-:W-:Y:S02]  /*4270*/  @!P0 MOV R27, R176 ;  /* 0x000000b0001b8202 */ /* 0x000fe40000000f00 */
[----:B------:R-:W-:Y:S03]  /*4280*/  @!P0 F2FP.PACK_AB R172, R8, R7 ;  /* 0x0000000708ac823e */ /* 0x000fe600000000ff */
[----:B------:R1:W-:Y:S01]  /*4290*/  STG.E.128 [R170.64], R24 ;  /* 0x00000018aa007986 */ /* 0x0003e2000c101d06 */
[----:B------:R-:W-:Y:S07]  /*42a0*/  @!P0 MOV R75, R172 ;  /* 0x000000ac004b8202 */ /* 0x000fee0000000f00 */
[----:B------:R1:W-:Y:S02]  /*42b0*/  @!P2 STG.E.128 [R168.64], R72 ;  /* 0x00000048a800a986 */ /* 0x0003e4000c101d06 */
.L_x_75:
[----:B------:R-:W-:Y:S05]  /*42c0*/  BSYNC B0 ;  /* 0x0000000000007941 */ /* 0x000fea0003800000 */
.L_x_74:
[----:B------:R-:W-:Y:S01]  /*42d0*/  ISETP.GE.AND P0, PT, R13, c[0x0][0x1d4], PT ;  /* 0x000075000d007a0c */ /* 0x000fe20003f06270 */
[----:B------:R-:W-:Y:S01]  /*42e0*/  @!UPT UIADD3 URZ, URZ, URZ, URZ ;  /* 0x0000003f3f3ff290 */ /* 0x000fe2000fffe03f */
[----:B------:R-:W-:Y:S11]  /*42f0*/  BSSY B0, `(.L_x_76) ;  /* 0x0000071000007945 */ /* 0x000ff60003800000 */
[----:B------:R-:W-:-:S05]  /*4300*/  @P0 BRA `(.L_x_77) ;  /* 0x000006f000000947 */ /* 0x000fca0003800000 */
[----:B------:R-:W2:Y:S01]  /*4310*/  LDS.128 R56, [R117+0x6100] ;  /* 0x0061000075387984 */ /* 0x000ea20000000c00 */
[----:B------:R-:W-:Y:S02]  /*4320*/  ISETP.GE.AND P2, PT, R126, c[0x0][0x1d4], PT ;  /* 0x000075007e007a0c */ /* 0x000fe40003f46270 */
[CC--:B------:R-:W-:Y:S04]  /*4330*/  IADD3 R61, P1, P0, R160.reuse, R143.reuse, R131 ;  /* 0x0000008fa03d7210 */ /* 0x0c0fe8000783e083 */
[CC--:B------:R-:W-:Y:S01]  /*4340*/  IADD3.X R54, R99.reuse, R94.reuse, R122, P1, P0 ;  /* 0x0000005e63367210 */ /* 0x0c0fe20000fe047a */
[----:B-1----:R-:W1:Y:S06]  /*4350*/  LDS.128 R24, [R119+0x6100] ;  /* 0x0061000077187984 */ /* 0x002e6c0000000c00 */
        /* <DEDUP_REMOVED lines=8> */
[----:B--2---:R-:W-:Y:S01]  /*43e0*/  @!P0 IMAD.MOV.U32 R43, RZ, RZ, R57 ;  /* 0x000000ffff2b8224 */ /* 0x004fe200078e0039 */
[----:B------:R-:W-:Y:S01]  /*43f0*/  @!P0 MOV R41, R56 ;  /* 0x0000003800298202 */ /* 0x000fe20000000f00 */
[----:B------:R-:W-:Y:S01]  /*4400*/  @!P0 IMAD.MOV.U32 R45, RZ, RZ, R59 ;  /* 0x000000ffff2d8224 */ /* 0x000fe200078e003b */
[----:B------:R-:W-:Y:S01]  /*4410*/  @!P0 SHF.R.U64 R30, R30, 0x10, R31 ;  /* 0x000000101e1e8819 */ /* 0x000fe2000000121f */
[----:B------:R-:W-:Y:S01]  /*4420*/  @!P0 HADD2.F32 R38, -RZ, R35.H1_H1 ;  /* 0x30000023ff268230 */ /* 0x000fe20000004100 */
[----:B------:R-:W-:Y:S01]  /*4430*/  @!P0 SHF.R.U64 R36, R28, 0x10, R29 ;  /* 0x000000101c248819 */ /* 0x000fe2000000121d */
[----:B------:R-:W-:Y:S01]  /*4440*/  @!P0 HADD2.F32 R39, -RZ, R41.H0_H0 ;  /* 0x20000029ff278230 */ /* 0x000fe20000004100 */
[----:B------:R-:W-:Y:S01]  /*4450*/  @!P0 SHF.R.U32.HI R28, RZ, 0x10, R31 ;  /* 0x00000010ff1c8819 */ /* 0x000fe2000001161f */
[----:B------:R-:W-:Y:S01]  /*4460*/  @!P0 HADD2.F32 R40, -RZ, R77.H1_H1 ;  /* 0x3000004dff288230 */ /* 0x000fe20000004100 */
[----:B-1----:R-:W-:Y:S01]  /*4470*/  @!P0 MOV R31, R24 ;  /* 0x00000018001f8202 */ /* 0x002fe20000000f00 */
[----:B------:R-:W-:Y:S01]  /*4480*/  @!P0 HADD2.F32 R41, -RZ, R41.H1_H1 ;  /* 0x30000029ff298230 */ /* 0x000fe20000004100 */
[----:B------:R-:W-:Y:S01]  /*4490*/  @!P0 FMUL.FTZ R52, R39, R38 ;  /* 0x0000002627348220 */ /* 0x000fe20000410000 */
[----:B------:R-:W-:Y:S01]  /*44a0*/  @!P0 SHF.R.U32.HI R29, RZ, 0x10, R29 ;  /* 0x00000010ff1d8819 */ /* 0x000fe2000001161d */
[----:B------:R-:W-:Y:S01]  /*44b0*/  @!P0 HADD2.F32 R36, -RZ, R36.H0_H0 ;  /* 0x20000024ff248230 */ /* 0x000fe20000004100 */
[--C-:B------:R-:W-:Y:S01]  /*44c0*/  @!P0 SHF.R.U64 R42, R68, 0x10, R69.reuse ;  /* 0x00000010442a8819 */ /* 0x100fe20000001245 */
[--C-:B------:R-:W-:Y:S01]  /*44d0*/  @!P0 HADD2.F32 R37, -RZ, R31.reuse.H0_H0 ;  /* 0x2000001fff258230 */ /* 0x100fe20000004100 */
[----:B------:R-:W-:Y:S01]  /*44e0*/  @!P0 MOV R47, R58 ;  /* 0x0000003a002f8202 */ /* 0x000fe20000000f00 */
[----:B------:R-:W-:Y:S01]  /*44f0*/  @!P0 HADD2.F32 R31, -RZ, R31.H1_H1 ;  /* 0x3000001fff1f8230 */ /* 0x000fe20000004100 */
[----:B------:R-:W-:Y:S01]  /*4500*/  @!P0 FMUL.FTZ R73, R41, R36 ;  /* 0x0000002429498220 */ /* 0x000fe20000410000 */
[----:B------:R-:W-:Y:S01]  /*4510*/  @!P0 HADD2.F32 R42, -RZ, R42.H0_H0 ;  /* 0x2000002aff2a8230 */ /* 0x000fe20000004100 */
[C---:B------:R-:W-:Y:S01]  /*4520*/  @!P0 FMUL.FTZ R0, R37.reuse, R38 ;  /* 0x0000002625008220 */ /* 0x040fe20000410000 */
[----:B------:R-:W-:Y:S01]  /*4530*/  @!P0 HADD2.F32 R50, -RZ, R45.H1_H1 ;  /* 0x3000002dff328230 */ /* 0x000fe20000004100 */
[-C--:B------:R-:W-:Y:S01]  /*4540*/  @!P0 FFMA.FTZ R52, R37, R40.reuse, -R52 ;  /* 0x0000002825348223 */ /* 0x080fe20000010834 */
[----:B------:R-:W-:Y:S01]  /*4550*/  @!P0 MOV R37, R25 ;  /* 0x0000001900258202 */ /* 0x000fe20000000f00 */
[----:B------:R-:W-:Y:S01]  /*4560*/  @!P0 FFMA.FTZ R0, R39, R40, R0 ;  /* 0x0000002827008223 */ /* 0x000fe20000010000 */
[----:B------:R-:W-:Y:S01]  /*4570*/  @!P0 SHF.R.U32.HI R44, RZ, 0x10, R69 ;  /* 0x00000010ff2c8819 */ /* 0x000fe20000011645 */
[C---:B------:R-:W-:Y:S01]  /*4580*/  @!P0 FMUL.FTZ R2, R31.reuse, R36 ;  /* 0x000000241f028220 */ /* 0x040fe20000410000 */
[--C-:B------:R-:W-:Y:S01]  /*4590*/  @!P0 HADD2.F32 R40, -RZ, R43.reuse.H0_H0 ;  /* 0x2000002bff288230 */ /* 0x100fe20000004100 */
[-C--:B------:R-:W-:Y:S01]  /*45a0*/  @!P0 FFMA.FTZ R73, R31, R42.reuse, -R73 ;  /* 0x0000002a1f498223 */ /* 0x080fe20000010849 */
[----:B------:R-:W-:Y:S01]  /*45b0*/  @!P0 HADD2.F32 R43, -RZ, R43.H1_H1 ;  /* 0x3000002bff2b8230 */ /* 0x000fe20000004100 */
[----:B------:R-:W-:Y:S01]  /*45c0*/  @!P0 FFMA.FTZ R2, R41, R42, R2 ;  /* 0x0000002a29028223 */ /* 0x000fe20000010002 */
[----:B------:R-:W-:Y:S01]  /*45d0*/  @!P0 HADD2.F32 R36, -RZ, R29.H0_H0 ;  /* 0x2000001dff248230 */ /* 0x000fe20000004100 */
[----:B------:R-:W-:Y:S01]  /*45e0*/  @!P0 SHF.R.U32.HI R53, RZ, 0x10, R71 ;  /* 0x00000010ff358819 */ /* 0x000fe20000011647 */
[----:B------:R-:W-:Y:S01]  /*45f0*/  @!P0 HADD2.F32 R44, -RZ, R44.H0_H0 ;  /* 0x2000002cff2c8230 */ /* 0x000fe20000004100 */
[----:B------:R-:W-:Y:S01]  /*4600*/  @!P0 F2FP.PACK_AB R52, R73, R52 ;  /* 0x000000344934823e */ /* 0x000fe200000000ff */
[----:B------:R-:W-:Y:S01]  /*4610*/  @!P0 HADD2.F32 R29, -RZ, R37.H1_H1 ;  /* 0x30000025ff1d8230 */ /* 0x000fe20000004100 */
[-C--:B------:R-:W-:Y:S01]  /*4620*/  @!P0 FMUL.FTZ R75, R43, R36.reuse ;  /* 0x000000242b4b8220 */ /* 0x080fe20000410000 */
[----:B------:R-:W-:Y:S01]  /*4630*/  @!P0 HADD2.F32 R31, -RZ, R35.H0_H0 ;  /* 0x20000023ff1f8230 */ /* 0x000fe20000004100 */
[----:B------:R-:W-:Y:S01]  /*4640*/  @!P0 MOV R35, R27 ;  /* 0x0000001b00238202 */ /* 0x000fe20000000f00 */
[----:B------:R-:W-:Y:S01]  /*4650*/  @!P0 HADD2.F32 R38, -RZ, R37.H0_H0 ;  /* 0x20000025ff268230 */ /* 0x000fe20000004100 */
[C---:B------:R-:W-:Y:S01]  /*4660*/  @!P0 FMUL.FTZ R4, R29.reuse, R36 ;  /* 0x000000241d048220 */ /* 0x040fe20000410000 */
[----:B------:R-:W-:Y:S01]  /*4670*/  @!P0 MOV R24, R52 ;  /* 0x0000003400188202 */ /* 0x000fe20000000f00 */
[----:B------:R-:W-:Y:S01]  /*4680*/  @!P0 FFMA.FTZ R75, R29, R44, -R75 ;  /* 0x0000002c1d4b8223 */ /* 0x000fe2000001084b */
[----:B------:R-:W-:Y:S01]  /*4690*/  @!P0 HADD2.F32 R29, -RZ, R28.H0_H0 ;  /* 0x2000001cff1d8230 */ /* 0x000fe20000004100 */
[-C--:B------:R-:W-:Y:S01]  /*46a0*/  @!P0 FMUL.FTZ R72, R40, R31.reuse ;  /* 0x0000001f28488220 */ /* 0x080fe20000410000 */
[----:B------:R-:W-:Y:S01]  /*46b0*/  @!P0 HADD2.F32 R28, -RZ, R35.H1_H1 ;  /* 0x30000023ff1c8230 */ /* 0x000fe20000004100 */
[----:B------:R-:W-:Y:S01]  /*46c0*/  @!P0 FMUL.FTZ R3, R38, R31 ;  /* 0x0000001f26038220 */ /* 0x000fe20000410000 */
[----:B------:R-:W-:Y:S01]  /*46d0*/  @!P0 HADD2.F32 R53, -RZ, R53.H0_H0 ;  /* 0x20000035ff358230 */ /* 0x000fe20000004100 */
[-C--:B------:R-:W-:Y:S01]  /*46e0*/  @!P0 FMUL.FTZ R145, R50, R29.reuse ;  /* 0x0000001d32918220 */ /* 0x080fe20000410000 */
[----:B------:R-:W-:Y:S01]  /*46f0*/  @!P0 HADD2.F32 R48, -RZ, R45.H0_H0 ;  /* 0x2000002dff308230 */ /* 0x000fe20000004100 */
[C---:B------:R-:W-:Y:S01]  /*4700*/  @!P0 FMUL.FTZ R8, R28.reuse, R29 ;  /* 0x0000001d1c088220 */ /* 0x040fe20000410000 */
[----:B------:R-:W-:Y:S01]  /*4710*/  @!P0 HADD2.F32 R36, -RZ, R35.H0_H0 ;  /* 0x20000023ff248230 */ /* 0x000fe20000004100 */
[----:B------:R-:W-:Y:S01]  /*4720*/  @!P0 FFMA.FTZ R145, R28, R53, -R145 ;  /* 0x000000351c918223 */ /* 0x000fe20000010891 */
[--C-:B------:R-:W-:Y:S01]  /*4730*/  @!P0 HADD2.F32 R31, -RZ, R34.reuse.H1_H1 ;  /* 0x30000022ff1f8230 */ /* 0x100fe20000004100 */
[----:B------:R-:W-:Y:S01]  /*4740*/  @!P0 IMAD.MOV.U32 R28, RZ, RZ, R26 ;  /* 0x000000ffff1c8224 */ /* 0x000fe200078e001a */
[----:B------:R-:W-:Y:S01]  /*4750*/  @!P0 SHF.R.U64 R49, R70, 0x10, R71 ;  /* 0x0000001046318819 */ /* 0x000fe20000001247 */
[--C-:B------:R-:W-:Y:S01]  /*4760*/  @!P0 HADD2.F32 R46, -RZ, R47.reuse.H0_H0 ;  /* 0x2000002fff2e8230 */ /* 0x100fe20000004100 */
[----:B------:R-:W-:Y:S01]  /*4770*/  @!P0 F2FP.PACK_AB R52, R2, R0 ;  /* 0x000000000234823e */ /* 0x000fe200000000ff */
[-C--:B------:R-:W-:Y:S01]  /*4780*/  @!P0 FMUL.FTZ R74, R48, R31.reuse ;  /* 0x0000001f304a8220 */ /* 0x080fe20000410000 */
[----:B------:R-:W-:Y:S01]  /*4790*/  @!P0 HADD2.F32 R47, -RZ, R47.H1_H1 ;  /* 0x3000002fff2f8230 */ /* 0x000fe20000004100 */
[----:B------:R-:W-:Y:S01]  /*47a0*/  @!P0 FMUL.FTZ R7, R36, R31 ;  /* 0x0000001f24078220 */ /* 0x000fe20000410000 */
[----:B------:R-:W-:Y:S01]  /*47b0*/  @!P0 HADD2.F32 R31, -RZ, R34.H0_H0 ;  /* 0x20000022ff1f8230 */ /* 0x000fe20000004100 */
[----:B------:R-:W-:Y:S01]  /*47c0*/  @!P0 MOV R56, R52 ;  /* 0x0000003400388202 */ /* 0x000fe20000000f00 */
[----:B------:R-:W-:Y:S02]  /*47d0*/  @!P0 HADD2.F32 R29, -RZ, R30.H0_H0 ;  /* 0x2000001eff1d8230 */ /* 0x000fe40000004100 */
[----:B------:R-:W-:Y:S01]  /*47e0*/  @!P0 HADD2.F32 R39, -RZ, R77.H0_H0 ;  /* 0x2000004dff278230 */ /* 0x000fe20000004100 */
[----:B------:R-:W-:Y:S01]  /*47f0*/  @!P0 FMUL.FTZ R167, R46, R31 ;  /* 0x0000001f2ea78220 */ /* 0x000fe20000410000 */
[----:B------:R-:W-:Y:S01]  /*4800*/  @!P0 HADD2.F32 R30, -RZ, R28.H0_H0 ;  /* 0x2000001cff1e8230 */ /* 0x000fe20000004100 */
[----:B------:R-:W-:Y:S01]  /*4810*/  @!P0 FMUL.FTZ R166, R47, R29 ;  /* 0x0000001d2fa68220 */ /* 0x000fe20000410000 */
[----:B------:R-:W-:Y:S01]  /*4820*/  @!P0 HADD2.F32 R45, -RZ, R76.H0_H0 ;  /* 0x2000004cff2d8230 */ /* 0x000fe20000004100 */
[----:B------:R-:W-:Y:S01]  /*4830*/  @!P0 FFMA.FTZ R3, R40, R39, R3 ;  /* 0x0000002728038223 */ /* 0x000fe20000010003 */
[----:B------:R-:W-:Y:S01]  /*4840*/  @!P0 HADD2.F32 R28, -RZ, R28.H1_H1 ;  /* 0x3000001cff1c8230 */ /* 0x000fe20000004100 */
[C---:B------:R-:W-:Y:S01]  /*4850*/  @!P0 FMUL.FTZ R5, R30.reuse, R31 ;  /* 0x0000001f1e058220 */ /* 0x040fe20000410000 */
[----:B------:R-:W-:Y:S01]  /*4860*/  @!P0 HADD2.F32 R49, -RZ, R49.H0_H0 ;  /* 0x20000031ff318230 */ /* 0x000fe20000004100 */
[----:B------:R-:W-:Y:S01]  /*4870*/  @!P0 FFMA.FTZ R167, R30, R45, -R167 ;  /* 0x0000002d1ea78223 */ /* 0x000fe200000108a7 */
[----:B------:R-:W-:Y:S01]  /*4880*/  @!P0 HADD2.F32 R51, -RZ, R76.H1_H1 ;  /* 0x3000004cff338230 */ /* 0x000fe20000004100 */
[----:B------:R-:W-:Y:S02]  /*4890*/  @!P0 FFMA.FTZ R72, R38, R39, -R72 ;  /* 0x0000002726488223 */ /* 0x000fe40000010848 */
[----:B------:R-:W-:Y:S02]  /*48a0*/  @!P0 FFMA.FTZ R166, R28, R49, -R166 ;  /* 0x000000311ca68223 */ /* 0x000fe400000108a6 */
[----:B------:R-:W-:Y:S01]  /*48b0*/  @!P0 FFMA.FTZ R74, R36, R51, -R74 ;  /* 0x00000033244a8223 */ /* 0x000fe2000001084a */
[----:B------:R-:W-:Y:S01]  /*48c0*/  @!P0 F2FP.PACK_AB R75, R75, R72 ;  /* 0x000000484b4b823e */ /* 0x000fe200000000ff */
[----:B------:R-:W-:Y:S01]  /*48d0*/  @!P0 FFMA.FTZ R4, R43, R44, R4 ;  /* 0x0000002c2b048223 */ /* 0x000fe20000010004 */
[----:B------:R-:W-:Y:S01]  /*48e0*/  @!P0 F2FP.PACK_AB R167, R166, R167 ;  /* 0x000000a7a6a7823e */ /* 0x000fe200000000ff */
[----:B------:R-:W-:Y:S01]  /*48f0*/  @!P0 FMUL.FTZ R6, R28, R29 ;  /* 0x0000001d1c068220 */ /* 0x000fe20000410000 */
[----:B------:R-:W-:Y:S01]  /*4900*/  @!P0 F2FP.PACK_AB R74, R145, R74 ;  /* 0x0000004a914a823e */ /* 0x000fe200000000ff */
[----:B------:R-:W-:Y:S01]  /*4910*/  @!P0 FFMA.FTZ R5, R46, R45, R5 ;  /* 0x0000002d2e058223 */ /* 0x000fe20000010005 */
[----:B------:R-:W-:Y:S01]  /*4920*/  @!P0 MOV R25, R75 ;  /* 0x0000004b00198202 */ /* 0x000fe20000000f00 */
[----:B------:R-:W-:Y:S01]  /*4930*/  @!P0 FFMA.FTZ R6, R47, R49, R6 ;  /* 0x000000312f068223 */ /* 0x000fe20000010006 */
[----:B------:R-:W-:Y:S01]  /*4940*/  @!P0 MOV R27, R74 ;  /* 0x0000004a001b8202 */ /* 0x000fe20000000f00 */
[----:B------:R-:W-:Y:S01]  /*4950*/  @!P0 FFMA.FTZ R7, R48, R51, R7 ;  /* 0x0000003330078223 */ /* 0x000fe20000010007 */
[----:B------:R-:W-:Y:S01]  /*4960*/  @!P0 F2FP.PACK_AB R73, R4, R3 ;  /* 0x000000030449823e */ /* 0x000fe200000000ff */
[----:B------:R-:W-:Y:S01]  /*4970*/  @!P0 FFMA.FTZ R8, R50, R53, R8 ;  /* 0x0000003532088223 */ /* 0x000fe20000010008 */
[----:B------:R-:W-:Y:S01]  /*4980*/  @!P0 F2FP.PACK_AB R72, R6, R5 ;  /* 0x000000050648823e */ /* 0x000fe200000000ff */
[----:B------:R-:W-:Y:S02]  /*4990*/  @!P0 IMAD.MOV.U32 R26, RZ, RZ, R167 ;  /* 0x000000ffff1a8224 */ /* 0x000fe400078e00a7 */
[----:B------:R-:W-:Y:S01]  /*49a0*/  @!P0 IMAD.MOV.U32 R57, RZ, RZ, R73 ;  /* 0x000000ffff398224 */ /* 0x000fe200078e0049 */
[----:B------:R-:W-:Y:S02]  /*49b0*/  @!P0 F2FP.PACK_AB R75, R8, R7 ;  /* 0x00000007084b823e */ /* 0x000fe400000000ff */
[----:B------:R1:W-:Y:S01]  /*49c0*/  STG.E.128 [R60.64], R24 ;  /* 0x000000183c007986 */ /* 0x0003e2000c101d06 */
[----:B------:R-:W-:Y:S02]  /*49d0*/  @!P0 MOV R58, R72 ;  /* 0x00000048003a8202 */ /* 0x000fe40000000f00 */
[----:B------:R-:W-:Y:S05]  /*49e0*/  @!P0 MOV R59, R75 ;  /* 0x0000004b003b8202 */ /* 0x000fea0000000f00 */
[----:B------:R1:W-:Y:S02]  /*49f0*/  @!P2 STG.E.128 [R54.64], R56 ;  /* 0x000000383600a986 */ /* 0x0003e4000c101d06 */
.L_x_77:
[----:B------:R-:W-:Y:S05]  /*4a00*/  BSYNC B0 ;  /* 0x0000000000007941 */ /* 0x000fea0003800000 */
.L_x_76:
[----:B------:R-:W-:Y:S11]  /*4a10*/  ISETP.GE.AND P0, PT, R12, c[0x0][0x1d4], PT ;  /* 0x000075000c007a0c */ /* 0x000ff60003f06270 */
[----:B------:R-:W-:Y:S02]  /*4a20*/  @!UPT UIADD3 URZ, URZ, URZ, URZ ;  /* 0x0000003f3f3ff290 */ /* 0x000fe4000fffe03f */
[----:B------:R-:W-:-:S05]  /*4a30*/  @P0 BRA `(.L_x_61) ;  /* 0x0000087000000947 */ /* 0x000fca0003800000 */
[----:B-1----:R-:W-:Y:S01]  /*4a40*/  LDS.128 R52, [R113+0x6100] ;  /* 0x0061000071347984 */ /* 0x002fe20000000c00 */
[----:B------:R-:W-:Y:S04]  /*4a50*/  IADD3 R57, P1, P0, R160, R143, R130 ;  /* 0x0000008fa0397210 */ /* 0x000fe8000783e082 */
[----:B------:R-:W-:Y:S02]  /*4a60*/  IADD3.X R56, R99, R94, R120, P1, P0 ;  /* 0x0000005e63387210 */ /* 0x000fe40000fe0478 */
[----:B------:R-:W-:Y:S01]  /*4a70*/  ISETP.GE.AND P0, PT, R12, c[0x0][0x27c], PT ;  /* 0x00009f000c007a0c */ /* 0x000fe20003f06270 */
[----:B------:R-:W1:Y:S01]  /*4a80*/  LDS.128 R24, [R115+0x6100] ;  /* 0x0061000073187984 */ /* 0x000e620000000c00 */
[C---:B------:R-:W-:Y:S04]  /*4a90*/  LEA R58, P1, R57.reuse, c[0x0][0x1c8], 0x1 ;  /* 0x00007200393a7a11 */ /* 0x040fe800078208ff */
[----:B------:R-:W-:Y:S02]  /*4aa0*/  LEA.HI.X R59, R57, c[0x0][0x1cc], R56, 0x1, P1 ;  /* 0x00007300393b7a11 */ /* 0x000fe400008f0c38 */
[----:B------:R-:W-:Y:S05]  /*4ab0*/  ISETP.GE.AND P1, PT, R125, c[0x0][0x1d4], PT ;  /* 0x000075007d007a0c */ /* 0x000fea0003f26270 */
[----:B------:R-:W-:Y:S01]  /*4ac0*/  @!P0 HADD2.F32 R30, -RZ, R33.H1_H1 ;  /* 0x30000021ff1e8230 */ /* 0x000fe20000004100 */
[----:B------:R-:W-:Y:S01]  /*4ad0*/  @!P0 SHF.R.U64 R29, R20, 0x10, R21 ;  /* 0x00000010141d8819 */ /* 0x000fe20000001215 */
[--C-:B------:R-:W-:Y:S01]  /*4ae0*/  @!P0 HADD2.F32 R40, -RZ, R63.reuse.H1_H1 ;  /* 0x3000003fff288230 */ /* 0x100fe20000004100 */
[----:B------:R-:W-:Y:S01]  /*4af0*/  @!P0 SHF.R.U64 R22, R22, 0x10, R23 ;  /* 0x0000001016168819 */ /* 0x000fe20000001217 */
[----:B------:R-:W-:Y:S01]  /*4b00*/  @!P0 HADD2.F32 R37, -RZ, R63.H0_H0 ;  /* 0x2000003fff258230 */ /* 0x000fe20000004100 */
[----:B------:R-:W-:Y:S01]  /*4b10*/  @!P0 SHF.R.U32.HI R20, RZ, 0x10, R21 ;  /* 0x00000010ff148819 */ /* 0x000fe20000011615 */
[--C-:B------:R-:W-:Y:S01]  /*4b20*/  @!P0 HADD2.F32 R49, -RZ, R62.reuse.H1_H1 ;  /* 0x3000003eff318230 */ /* 0x100fe20000004100 */
[----:B------:R-:W-:Y:S01]  /*4b30*/  @!P0 SHF.R.U32.HI R21, RZ, 0x10, R23 ;  /* 0x00000010ff158819 */ /* 0x000fe20000011617 */
[----:B------:R-:W-:Y:S01]  /*4b40*/  @!P0 HADD2.F32 R45, -RZ, R62.H0_H0 ;  /* 0x2000003eff2d8230 */ /* 0x000fe20000004100 */
[--C-:B------:R-:W-:Y:S01]  /*4b50*/  @!P0 SHF.R.U64 R36, R64, 0x10, R65.reuse ;  /* 0x0000001040248819 */ /* 0x100fe20000001241 */
[----:B------:R-:W-:Y:S01]  /*4b60*/  @!P0 HADD2.F32 R31, -RZ, R33.H0_H0 ;  /* 0x20000021ff1f8230 */ /* 0x000fe20000004100 */
[----:B------:R-:W-:Y:S01]  /*4b70*/  @!P0 SHF.R.U32.HI R43, RZ, 0x10, R65 ;  /* 0x00000010ff2b8819 */ /* 0x000fe20000011641 */
[----:B------:R-:W-:Y:S01]  /*4b80*/  @!P0 HADD2.F32 R21, -RZ, R21.H0_H0 ;  /* 0x20000015ff158230 */ /* 0x000fe20000004100 */
[--C-:B------:R-:W-:Y:S01]  /*4b90*/  @!P0 SHF.R.U32.HI R51, RZ, 0x10, R67.reuse ;  /* 0x00000010ff338819 */ /* 0x100fe20000011643 */
[----:B------:R-:W-:Y:S01]  /*4ba0*/  @!P0 HADD2.F32 R36, -RZ, R36.H0_H0 ;  /* 0x20000024ff248230 */ /* 0x000fe20000004100 */
[----:B------:R-:W-:Y:S01]  /*4bb0*/  @!P0 SHF.R.U64 R44, R66, 0x10, R67 ;  /* 0x00000010422c8819 */ /* 0x000fe20000001243 */
[----:B------:R-:W-:Y:S02]  /*4bc0*/  @!P0 HADD2.F32 R43, -RZ, R43.H0_H0 ;  /* 0x2000002bff2b8230 */ /* 0x000fe40000004100 */
[----:B------:R-:W-:Y:S02]  /*4bd0*/  @!P0 HADD2.F32 R51, -RZ, R51.H0_H0 ;  /* 0x20000033ff338230 */ /* 0x000fe40000004100 */
[----:B------:R-:W-:Y:S02]  /*4be0*/  @!P0 HADD2.F32 R44, -RZ, R44.H0_H0 ;  /* 0x2000002cff2c8230 */ /* 0x000fe40000004100 */
[----:B------:R-:W-:Y:S01]  /*4bf0*/  @!P0 HADD2.F32 R22, -RZ, R22.H0_H0 ;  /* 0x20000016ff168230 */ /* 0x000fe20000004100 */
[----:B-1----:R-:W-:Y:S02]  /*4c00*/  @!P0 MOV R28, R25 ;  /* 0x00000019001c8202 */ /* 0x002fe40000000f00 */
[----:B------:R-:W-:Y:S02]  /*4c10*/  @!P0 MOV R41, R53 ;  /* 0x0000003500298202 */ /* 0x000fe40000000f00 */
[----:B------:R-:W-:Y:S01]  /*4c20*/  @!P0 MOV R39, R52 ;  /* 0x0000003400278202 */ /* 0x000fe20000000f00 */
[----:B------:R-:W-:Y:S01]  /*4c30*/  @!P0 HADD2.F32 R23, -RZ, R28.H0_H0 ;  /* 0x2000001cff178230 */ /* 0x000fe20000004100 */
[----:B------:R-:W-:Y:S01]  /*4c40*/  @!P0 MOV R42, R55 ;  /* 0x00000037002a8202 */ /* 0x000fe20000000f00 */
[----:B------:R-:W-:Y:S01]  /*4c50*/  @!P0 HADD2.F32 R38, -RZ, R41.H0_H0 ;  /* 0x20000029ff268230 */ /* 0x000fe20000004100 */
[----:B------:R-:W-:Y:S01]  /*4c60*/  @!P0 MOV R47, R54 ;  /* 0x00000036002f8202 */ /* 0x000fe20000000f00 */
[--C-:B------:R-:W-:Y:S01]  /*4c70*/  @!P0 HADD2.F32 R35, -RZ, R39.reuse.H0_H0 ;  /* 0x20000027ff238230 */ /* 0x100fe20000004100 */
[-C--:B------:R-:W-:Y:S01]  /*4c80*/  @!P0 FMUL.FTZ R3, R23, R30.reuse ;  /* 0x0000001e17038220 */ /* 0x080fe20000410000 */
[----:B------:R-:W-:Y:S01]  /*4c90*/  @!P0 HADD2.F32 R39, -RZ, R39.H1_H1 ;  /* 0x30000027ff278230 */ /* 0x000fe20000004100 */
[----:B------:R-:W-:Y:S01]  /*4ca0*/  @!P0 FMUL.FTZ R50, R38, R30 ;  /* 0x0000001e26328220 */ /* 0x000fe20000410000 */
[----:B------:R-:W-:Y:S01]  /*4cb0*/  @!P0 HADD2.F32 R30, -RZ, R29.H0_H0 ;  /* 0x2000001dff1e8230 */ /* 0x000fe20000004100 */
[-C--:B------:R-:W-:Y:S01]  /*4cc0*/  @!P0 FMUL.FTZ R56, R35, R31.reuse ;  /* 0x0000001f23388220 */ /* 0x080fe20000410000 */
[----:B------:R-:W-:Y:S01]  /*4cd0*/  @!P0 HADD2.F32 R29, -RZ, R32.H1_H1 ;  /* 0x30000020ff1d8230 */ /* 0x000fe20000004100 */
[----:B------:R-:W-:Y:S01]  /*4ce0*/  @!P0 FFMA.FTZ R50, R23, R40, -R50 ;  /* 0x0000002817328223 */ /* 0x000fe20000010832 */
[----:B------:R-:W-:Y:S01]  /*4cf0*/  @!P0 MOV R23, R24 ;  /* 0x0000001800178202 */ /* 0x000fe20000000f00 */
[-C--:B------:R-:W-:Y:S01]  /*4d00*/  @!P0 FMUL.FTZ R57, R39, R30.reuse ;  /* 0x0000001e27398220 */ /* 0x080fe20000410000 */
[----:B------:R-:W-:Y:S02]  /*4d10*/  @!P0 HADD2.F32 R41, -RZ, R41.H1_H1 ;  /* 0x30000029ff298230 */ /* 0x000fe40000004100 */
[--C-:B------:R-:W-:Y:S02]  /*4d20*/  @!P0 HADD2.F32 R46, -RZ, R42.reuse.H0_H0 ;  /* 0x2000002aff2e8230 */ /* 0x100fe40000004100 */
[--C-:B------:R-:W-:Y:S02]  /*4d30*/  @!P0 HADD2.F32 R34, -RZ, R23.reuse.H0_H0 ;  /* 0x20000017ff228230 */ /* 0x100fe40000004100 */
[----:B------:R-:W-:Y:S02]  /*4d40*/  @!P0 HADD2.F32 R23, -RZ, R23.H1_H1 ;  /* 0x30000017ff178230 */ /* 0x000fe40000004100 */
[----:B------:R-:W-:Y:S01]  /*4d50*/  @!P0 HADD2.F32 R48, -RZ, R42.H1_H1 ;  /* 0x3000002aff308230 */ /* 0x000fe20000004100 */
[C---:B------:R-:W-:Y:S01]  /*4d60*/  @!P0 FMUL.FTZ R0, R34.reuse, R31 ;  /* 0x0000001f22008220 */ /* 0x040fe20000410000 */
[----:B------:R-:W-:Y:S01]  /*4d70*/  @!P0 HADD2.F32 R31, -RZ, R20.H0_H0 ;  /* 0x20000014ff1f8230 */ /* 0x000fe20000004100 */
[C---:B------:R-:W-:Y:S01]  /*4d80*/  @!P0 FMUL.FTZ R2, R23.reuse, R30 ;  /* 0x0000001e17028220 */ /* 0x040fe20000410000 */
[----:B------:R-:W-:Y:S01]  /*4d90*/  @!P0 MOV R30, R26 ;  /* 0x0000001a001e8202 */ /* 0x000fe20000000f00 */
[----:B------:R-:W-:Y:S01]  /*4da0*/  @!P0 FFMA.FTZ R57, R23, R36, -R57 ;  /* 0x0000002417398223 */ /* 0x000fe20000010839 */
[----:B------:R-:W-:Y:S01]  /*4db0*/  @!P0 HADD2.F32 R23, -RZ, R32.H0_H0 ;  /* 0x20000020ff178230 */ /* 0x000fe20000004100 */
[----:B------:R-:W-:Y:S01]  /*4dc0*/  @!P0 IMAD.MOV.U32 R32, RZ, RZ, R27 ;  /* 0x000000ffff208224 */ /* 0x000fe200078e001b */
[--C-:B------:R-:W-:Y:S01]  /*4dd0*/  @!P0 HADD2.F32 R42, -RZ, R47.reuse.H0_H0 ;  /* 0x2000002fff2a8230 */ /* 0x100fe20000004100 */
[----:B------:R-:W-:Y:S01]  /*4de0*/  @!P0 FFMA.FTZ R56, R34, R37, -R56 ;  /* 0x0000002522388223 */ /* 0x000fe20000010838 */
[----:B------:R-:W-:Y:S01]  /*4df0*/  @!P0 HADD2.F32 R47, -RZ, R47.H1_H1 ;  /* 0x3000002fff2f8230 */ /* 0x000fe20000004100 */
[----:B------:R-:W-:Y:S01]  /*4e00*/  @!P0 FMUL.FTZ R71, R41, R31 ;  /* 0x0000001f29478220 */ /* 0x000fe20000410000 */
[----:B------:R-:W-:Y:S01]  /*4e10*/  @!P0 HADD2.F32 R34, -RZ, R28.H1_H1 ;  /* 0x3000001cff228230 */ /* 0x000fe20000004100 */
[----:B------:R-:W-:Y:S01]  /*4e20*/  @!P0 FMUL.FTZ R61, R46, R23 ;  /* 0x000000172e3d8220 */ /* 0x000fe20000410000 */
[--C-:B------:R-:W-:Y:S01]  /*4e30*/  @!P0 HADD2.F32 R28, -RZ, R32.reuse.H0_H0 ;  /* 0x20000020ff1c8230 */ /* 0x100fe20000004100 */
[----:B------:R-:W-:Y:S01]  /*4e40*/  @!P0 FMUL.FTZ R60, R48, R21 ;  /* 0x00000015303c8220 */ /* 0x000fe20000410000 */
[----:B------:R-:W-:Y:S01]  /*4e50*/  @!P0 HADD2.F32 R20, -RZ, R32.H1_H1 ;  /* 0x30000020ff148230 */ /* 0x000fe20000004100 */
[----:B------:R-:W-:Y:S01]  /*4e60*/  @!P0 FMUL.FTZ R69, R42, R29 ;  /* 0x0000001d2a458220 */ /* 0x000fe20000410000 */
[--C-:B------:R-:W-:Y:S01]  /*4e70*/  @!P0 HADD2.F32 R32, -RZ, R30.reuse.H0_H0 ;  /* 0x2000001eff208230 */ /* 0x100fe20000004100 */
[----:B------:R-:W-:Y:S01]  /*4e80*/  @!P0 FMUL.FTZ R68, R47, R22 ;  /* 0x000000162f448220 */ /* 0x000fe20000410000 */
[----:B------:R-:W-:Y:S01]  /*4e90*/  @!P0 HADD2.F32 R33, -RZ, R30.H1_H1 ;  /* 0x3000001eff218230 */ /* 0x000fe20000004100 */
[----:B------:R-:W-:Y:S01]  /*4ea0*/  @!P0 FFMA.FTZ R71, R34, R43, -R71 ;  /* 0x0000002b22478223 */ /* 0x000fe20000010847 */
[----:B------:R-:W-:Y:S01]  /*4eb0*/  @!P0 F2FP.PACK_AB R57, R57, R56 ;  /* 0x000000383939823e */ /* 0x000fe200000000ff */
[----:B------:R-:W-:Y:S02]  /*4ec0*/  @!P0 FFMA.FTZ R61, R28, R49, -R61 ;  /* 0x000000311c3d8223 */ /* 0x000fe4000001083d */
[----:B------:R-:W-:Y:S01]  /*4ed0*/  @!P0 FFMA.FTZ R60, R20, R51, -R60 ;  /* 0x00000033143c8223 */ /* 0x000fe2000001083c */
[----:B------:R-:W-:Y:S01]  /*4ee0*/  @!P0 F2FP.PACK_AB R50, R71, R50 ;  /* 0x000000324732823e */ /* 0x000fe200000000ff */
[----:B------:R-:W-:Y:S02]  /*4ef0*/  @!P0 FFMA.FTZ R69, R32, R45, -R69 ;  /* 0x0000002d20458223 */ /* 0x000fe40000010845 */
[----:B------:R-:W-:Y:S01]  /*4f00*/  @!P0 FFMA.FTZ R68, R33, R44, -R68 ;  /* 0x0000002c21448223 */ /* 0x000fe20000010844 */
[----:B------:R-:W-:Y:S01]  /*4f10*/  @!P0 F2FP.PACK_AB R60, R60, R61 ;  /* 0x0000003d3c3c823e */ /* 0x000fe200000000ff */
[----:B------:R-:W-:Y:S01]  /*4f20*/  @!P0 IMAD.MOV.U32 R24, RZ, RZ, R57 ;  /* 0x000000ffff188224 */ /* 0x000fe200078e0039 */
[----:B------:R-:W-:Y:S01]  /*4f30*/  @!P0 MOV R25, R50 ;  /* 0x0000003200198202 */ /* 0x000fe20000000f00 */
[----:B------:R-:W-:Y:S01]  /*4f40*/  @!P0 FFMA.FTZ R0, R35, R37, R0 ;  /* 0x0000002523008223 */ /* 0x000fe20000010000 */
[----:B------:R-:W-:Y:S01]  /*4f50*/  @!P0 F2FP.PACK_AB R69, R68, R69 ;  /* 0x000000454445823e */ /* 0x000fe200000000ff */
[----:B------:R-:W-:Y:S01]  /*4f60*/  @!P0 FMUL.FTZ R4, R34, R31 ;  /* 0x0000001f22048220 */ /* 0x000fe20000410000 */
[----:B------:R-:W-:Y:S01]  /*4f70*/  @!P0 MOV R27, R60 ;  /* 0x0000003c001b8202 */ /* 0x000fe20000000f00 */
[----:B------:R-:W-:Y:S01]  /*4f80*/  @!P0 FFMA.FTZ R2, R39, R36, R2 ;  /* 0x0000002427028223 */ /* 0x000fe20000010002 */
[----:B------:R-:W-:Y:S01]  /*4f90*/  @!P0 MOV R26, R69 ;  /* 0x00000045001a8202 */ /* 0x000fe20000000f00 */
[----:B------:R-:W-:Y:S02]  /*4fa0*/  @!P0 FMUL.FTZ R5, R32, R29 ;  /* 0x0000001d20058220 */ /* 0x000fe40000410000 */
[----:B------:R-:W-:Y:S01]  /*4fb0*/  @!P0 FFMA.FTZ R3, R38, R40, R3 ;  /* 0x0000002826038223 */ /* 0x000fe20000010003 */
[----:B------:R-:W-:Y:S01]  /*4fc0*/  @!P0 F2FP.PACK_AB R50, R2, R0 ;  /* 0x000000000232823e */ /* 0x000fe200000000ff */
[----:B------:R-:W-:Y:S01]  /*4fd0*/  @!P0 FMUL.FTZ R6, R33, R22 ;  /* 0x0000001621068220 */ /* 0x000fe20000410000 */
[----:B------:R1:W-:Y:S01]  /*4fe0*/  STG.E.128 [R58.64], R24 ;  /* 0x000000183a007986 */ /* 0x0003e2000c101d06 */
[----:B------:R-:W-:Y:S02]  /*4ff0*/  @!P0 FFMA.FTZ R4, R41, R43, R4 ;  /* 0x0000002b29048223 */ /* 0x000fe40000010004 */
[----:B------:R-:W-:Y:S02]  /*5000*/  @!P0 FMUL.FTZ R7, R28, R23 ;  /* 0x000000171c078220 */ /* 0x000fe40000410000 */
[----:B------:R-:W-:Y:S01]  /*5010*/  @!P0 FFMA.FTZ R5, R42, R45, R5 ;  /* 0x0000002d2a058223 */ /* 0x000fe20000010005 */
[----:B------:R-:W-:Y:S01]  /*5020*/  @!P0 F2FP.PACK_AB R57, R4, R3 ;  /* 0x000000030439823e */ /* 0x000fe200000000ff */
[----:B------:R-:W-:Y:S02]  /*5030*/  @!P0 FMUL.FTZ R8, R20, R21 ;  /* 0x0000001514088220 */ /* 0x000fe40000410000 */
[----:B------:R-:W-:Y:S01]  /*5040*/  @!P0 FFMA.FTZ R6, R47, R44, R6 ;  /* 0x0000002c2f068223 */ /* 0x000fe20000010006 */
[----:B------:R-:W-:Y:S01]  /*5050*/  @!P0 MOV R53, R57 ;  /* 0x0000003900358202 */ /* 0x000fe20000000f00 */
[----:B------:R-:W-:Y:S02]  /*5060*/  @!P0 FFMA.FTZ R7, R46, R49, R7 ;  /* 0x000000312e078223 */ /* 0x000fe40000010007 */
[----:B------:R-:W-:Y:S01]  /*5070*/  @!P0 FFMA.FTZ R8, R48, R51, R8 ;  /* 0x0000003330088223 */ /* 0x000fe20000010008 */
[----:B------:R-:W-:Y:S01]  /*5080*/  @!P0 F2FP.PACK_AB R56, R6, R5 ;  /* 0x000000050638823e */ /* 0x000fe200000000ff */
[----:B------:R-:W-:Y:S03]  /*5090*/  @!P0 IMAD.MOV.U32 R52, RZ, RZ, R50 ;  /* 0x000000ffff348224 */ /* 0x000fe600078e0032 */
[----:B------:R-:W-:Y:S02]  /*50a0*/  @!P0 MOV R54, R56 ;  /* 0x0000003800368202 */ /* 0x000fe40000000f00 */
[----:B-1----:R-:W-:Y:S04]  /*50b0*/  @!P0 F2FP.PACK_AB R59, R8, R7 ;  /* 0x00000007083b823e */ /* 0x002fe800000000ff */
[----:B------:R-:W-:Y:S01]  /*50c0*/  @!P0 MOV R55, R59 ;  /* 0x0000003b00378202 */ /* 0x000fe20000000f00 */
[----:B------:R-:W-:-:S05]  /*50d0*/  @P1 BRA `(.L_x_61) ;  /* 0x000001d000001947 */ /* 0x000fca0003800000 */
[----:B------:R-:W-:Y:S04]  /*50e0*/  IADD3 R143, P1, P0, R160, R143, R125 ;  /* 0x0000008fa08f7210 */ /* 0x000fe8000783e07d */
[----:B------:R-:W-:Y:S02]  /*50f0*/  IADD3.X R94, R99, R94, R114, P1, P0 ;  /* 0x0000005e635e7210 */ /* 0x000fe40000fe0472 */
[C---:B------:R-:W-:Y:S04]  /*5100*/  LEA R2, P0, R143.reuse, c[0x0][0x1c8], 0x1 ;  /* 0x000072008f027a11 */ /* 0x040fe800078008ff */
[----:B------:R-:W-:Y:S05]  /*5110*/  LEA.HI.X R3, R143, c[0x0][0x1cc], R94, 0x1, P0 ;  /* 0x000073008f037a11 */ /* 0x000fea00000f0c5e */
[----:B------:R1:W-:Y:S01]  /*5120*/  STG.E.128 [R2.64], R52 ;  /* 0x0000003402007986 */ /* 0x0003e2000c101d06 */
[----:B------:R-:W-:-:S05]  /*5130*/  BRA `(.L_x_61) ;  /* 0x0000017000007947 */ /* 0x000fca0003800000 */
.L_x_57:
[----:B------:R-:W-:Y:S05]  /*5140*/  IMAD R0, R135, -0x40, R144 ;  /* 0xffffffc087007824 */ /* 0x000fea00078e0290 */
[----:B------:R-:W-:Y:S04]  /*5150*/  IMNMX R0, R0, 0x40, PT ;  /* 0x0000004000007817 */ /* 0x000fe80003800200 */
[----:B------:R-:W-:Y:S11]  /*5160*/  ISETP.GE.AND P0, PT, R139, R0, PT ;  /* 0x000000008b00720c */ /* 0x000ff60003f06270 */
[----:B------:R-:W-:Y:S02]  /*5170*/  @!UPT UIADD3 URZ, URZ, URZ, URZ ;  /* 0x0000003f3f3ff290 */ /* 0x000fe4000fffe03f */
[----:B------:R-:W-:-:S05]  /*5180*/  @P0 BRA `(.L_x_61) ;  /* 0x0000012000000947 */ /* 0x000fca0003800000 */
[----:B------:R-:W-:Y:S02]  /*5190*/  ISETP.GE.AND P0, PT, R18, c[0x0][0x1d4], PT ;  /* 0x0000750012007a0c */ /* 0x000fe40003f06270 */
[----:B------:R-:W-:Y:S02]  /*51a0*/  ISETP.GE.AND P1, PT, R12, c[0x0][0x1d4], PT ;  /* 0x000075000c007a0c */ /* 0x000fe40003f26270 */
[----:B------:R-:W-:Y:S09]  /*51b0*/  ISETP.GE.AND P2, PT, R13, c[0x0][0x1d4], PT ;  /* 0x000075000d007a0c */ /* 0x000ff20003f46270 */
[----:B------:R-:W1:Y:S04]  /*51c0*/  @!P0 LDS.128 R4, [R128+0x6000] ;  /* 0x0060000080048984 */ /* 0x000e680000000c00 */
[----:B------:R-:W2:Y:S04]  /*51d0*/  @!P1 LDS.128 R28, [R128+0x8000] ;  /* 0x00800000801c9984 */ /* 0x000ea80000000c00 */
[----:B------:R-:W3:Y:S04]  /*51e0*/  @!P2 LDS.128 R32, [R127+0x6000] ;  /* 0x006000007f20a984 */ /* 0x000ee80000000c00 */
[----:B-1----:R-:W-:Y:S01]  /*51f0*/  @!P0 STG.E.128 [R64.64], R4 ;  /* 0x0000000440008986 */ /* 0x002fe2000c101d06 */
[----:B------:R-:W-:Y:S03]  /*5200*/  ISETP.GE.AND P0, PT, R138, c[0x0][0x1d4], PT ;  /* 0x000075008a007a0c */ /* 0x000fe60003f06270 */
[----:B--2---:R-:W-:Y:S01]  /*5210*/  @!P1 STG.E.128 [R64.64+0x80], R28 ;  /* 0x0000801c40009986 */ /* 0x004fe2000c101d06 */
[----:B------:R-:W-:Y:S03]  /*5220*/  ISETP.GE.AND P1, PT, R137, c[0x0][0x1d4], PT ;  /* 0x0000750089007a0c */ /* 0x000fe60003f26270 */
[----:B---3--:R-:W-:Y:S06]  /*5230*/  @!P2 STG.E.128 [R64.64+0x40], R32 ;  /* 0x000040204000a986 */ /* 0x008fec000c101d06 */
[----:B------:R-:W1:Y:S04]  /*5240*/  @!P0 LDS.128 R24, [R127+0x8000] ;  /* 0x008000007f188984 */ /* 0x000e680000000c00 */
[----:B------:R-:W2:Y:S04]  /*5250*/  @!P1 LDS.128 R20, [R128+0xa000] ;  /* 0x00a0000080149984 */ /* 0x000ea80000000c00 */
[----:B-1----:R-:W-:Y:S01]  /*5260*/  @!P0 STG.E.128 [R64.64+0xc0], R24 ;  /* 0x0000c01840008986 */ /* 0x002fe2000c101d06 */
[----:B------:R-:W-:Y:S03]  /*5270*/  ISETP.GE.AND P0, PT, R136, c[0x0][0x1d4], PT ;  /* 0x0000750088007a0c */ /* 0x000fe60003f06270 */
[----:B--2---:R-:W-:Y:S10]  /*5280*/  @!P1 STG.E.128 [R64.64+0x100], R20 ;  /* 0x0001001440009986 */ /* 0x004ff4000c101d06 */
[----:B------:R-:W1:Y:S04]  /*5290*/  @!P0 LDS.128 R4, [R127+0xa000] ;  /* 0x00a000007f048984 */ /* 0x000e680000000c00 */
[----:B-1----:R1:W-:Y:S02]  /*52a0*/  @!P0 STG.E.128 [R64.64+0x140], R4 ;  /* 0x0001400440008986 */ /* 0x0023e4000c101d06 */
.L_x_61:
[----:B------:R-:W-:Y:S05]  /*52b0*/  BSYNC B1 ;  /* 0x0000000000017941 */ /* 0x000fea0003800000 */
.L_x_56:
[C---:B-1----:R-:W-:Y:S01]  /*52c0*/  IMAD.SHL.U32 R3, R135.reuse, 0x40, RZ ;  /* 0x0000004087037824 */ /* 0x042fe200078e00ff */
[----:B------:R-:W-:Y:S01]  /*52d0*/  SHF.L.U64.HI R84, R135, 0x6, R84 ;  /* 0x0000000687547819 */ /* 0x000fe20000010254 */
[----:B------:R-:W-:Y:S02]  /*52e0*/  BSSY B0, `(.L_x_78) ;  /* 0x0000048000007945 */ /* 0x000fe40003800000 */
[----:B------:R-:W-:Y:S01]  /*52f0*/  IMAD.IADD R0, R96, 0x1, -R3 ;  /* 0x0000000160007824 */ /* 0x000fe200078e0a03 */
[----:B------:R-:W-:Y:S04]  /*5300*/  IADD3 R5, P1, R3, R98, RZ ;  /* 0x0000006203057210 */ /* 0x000fe80007f3e0ff */
[----:B------:R-:W-:Y:S01]  /*5310*/  ISETP.GE.AND P0, PT, R0, 0x21, PT ;  /* 0x000000210000780c */ /* 0x000fe20003f06270 */
[----:B------:R-:W-:Y:S11]  /*5320*/  IMAD.X R2, R84, 0x1, R97, P1 ;  /* 0x0000000154027824 */ /* 0x000ff600008e0661 */
[----:B------:R-:W-:Y:S01]  /*5330*/  @!UPT UIADD3 URZ, URZ, URZ, URZ ;  /* 0x0000003f3f3ff290 */ /* 0x000fe2000fffe03f */
[----:B------:R-:W-:Y:S04]  /*5340*/  @P0 IADD3 R7, P1, R5, 0x20, RZ ;  /* 0x0000002005070810 */ /* 0x000fe80007f3e0ff */
[----:B------:R-:W-:Y:S02]  /*5350*/  @P0 IADD3.X R4, RZ, R2, RZ, P1, !PT ;  /* 0x00000002ff040210 */ /* 0x000fe40000ffe4ff */
[----:B------:R-:W-:Y:S02]  /*5360*/  ISETP.GE.AND P1, PT, R0, 0x1, PT ;  /* 0x000000010000780c */ /* 0x000fe40003f26270 */
[----:B------:R-:W-:Y:S01]  /*5370*/  IADD3 R0, -R3, R144, RZ ;  /* 0x0000009003007210 */ /* 0x000fe20007ffe1ff */
[----:B------:R-:W-:Y:S03]  /*5380*/  @P0 IMAD R4, R4, c[0x0][0x258], RZ ;  /* 0x0000960004040a24 */ /* 0x000fe600078e02ff */
[----:B------:R-:W-:Y:S01]  /*5390*/  IMNMX R0, R0, 0x40, PT ;  /* 0x0000004000007817 */ /* 0x000fe20003800200 */
[----:B------:R-:W-:Y:S06]  /*53a0*/  @P0 IMAD R4, R7, c[0x0][0x25c], R4 ;  /* 0x0000970007040a24 */ /* 0x000fec00078e0204 */
[----:B------:R-:W-:Y:S02]  /*53b0*/  @P1 IMAD.MOV.U32 R94, RZ, RZ, R156 ;  /* 0x000000ffff5e1224 */ /* 0x000fe400078e009c */
[----:B------:R-:W-:Y:S02]  /*53c0*/  @P1 IMAD R2, R2, c[0x0][0x258], RZ ;  /* 0x0000960002021a24 */ /* 0x000fe400078e02ff */
[C---:B-----5:R-:W-:Y:S01]  /*53d0*/  @P1 IMAD.WIDE.U32 R20, R5.reuse, c[0x0][0x258], R94 ;  /* 0x0000960005141a25 */ /* 0x060fe200078e005e */
[----:B------:R-:W-:Y:S03]  /*53e0*/  @P0 MOV R94, R156 ;  /* 0x0000009c005e0202 */ /* 0x000fe60000000f00 */
[----:B------:R-:W-:Y:S01]  /*53f0*/  @P1 IMAD R2, R5, c[0x0][0x25c], R2 ;  /* 0x0000970005021a24 */ /* 0x000fe200078e0202 */
[C---:B------:R-:W-:Y:S03]  /*5400*/  @P1 LEA R22, P2, R20.reuse, c[0x0][0x250], 0x1 ;  /* 0x0000940014161a11 */ /* 0x040fe600078408ff */
[----:B------:R-:W-:Y:S05]  /*5410*/  @P1 IMAD.IADD R2, R21, 0x1, R2 ;  /* 0x0000000115021824 */ /* 0x000fea00078e0202 */
[----:B------:R-:W-:Y:S01]  /*5420*/  @P1 LEA.HI.X R23, R20, c[0x0][0x254], R2, 0x1, P2 ;  /* 0x0000950014171a11 */ /* 0x000fe200010f0c02 */
[----:B------:R-:W-:Y:S04]  /*5430*/  @P0 IMAD.WIDE.U32 R20, R7, c[0x0][0x258], R94 ;  /* 0x0000960007140a25 */ /* 0x000fe800078e005e */
[----:B------:R-:W-:Y:S01]  /*5440*/  @!PT LDS RZ, [RZ] ;  /* 0x00000000fffff984 */ /* 0x000fe20000000800 */
[----:B------:R-:W-:Y:S01]  /*5450*/  @!PT LDS RZ, [RZ] ;  /* 0x00000000fffff984 */ /* 0x000fe20000000800 */
[----:B------:R-:W-:Y:S01]  /*5460*/  @!PT LDS RZ, [RZ] ;  /* 0x00000000fffff984 */ /* 0x000fe20000000800 */
[----:B------:R1:W-:Y:S01]  /*5470*/  @P1 LDGSTS.E.BYPASS.LTC128B.128 [R134+0x100], [R22.64], !P5 ;  /* 0x0010000016861fae */ /* 0x0003e2000e901d46 */
[----:B------:R-:W-:Y:S01]  /*5480*/  @P0 IMAD.IADD R4, R21, 0x1, R4 ;  /* 0x0000000115040824 */ /* 0x000fe200078e0204 */
[C---:B------:R-:W-:Y:S02]  /*5490*/  @P0 LEA R6, P2, R20.reuse, c[0x0][0x250], 0x1 ;  /* 0x0000940014060a11 */ /* 0x040fe400078408ff */
[----:B------:R1:W-:Y:S02]  /*54a0*/  @P1 LDGSTS.E.BYPASS.LTC128B.128 [R134+0x2100], [R22.64+0x80], !P4 ;  /* 0x0210008016861fae */ /* 0x0003e4000e101d46 */
[----:B------:R-:W-:Y:S02]  /*54b0*/  @P0 LEA.HI.X R7, R20, c[0x0][0x254], R4, 0x1, P2 ;  /* 0x0000950014070a11 */ /* 0x000fe400010f0c04 */
[----:B------:R1:W-:Y:S04]  /*54c0*/  @P1 LDGSTS.E.BYPASS.LTC128B.128 [R134+0x4100], [R22.64+0x100], !P3 ;  /* 0x0410010016861fae */ /* 0x0003e8000d901d46 */
[----:B------:R1:W-:Y:S04]  /*54d0*/  @P0 LDGSTS.E.BYPASS.LTC128B.128 [R134+0x1100], [R6.64], !P5 ;  /* 0x0110000006860fae */ /* 0x0003e8000e901d46 */
[----:B------:R1:W-:Y:S04]  /*54e0*/  @P0 LDGSTS.E.BYPASS.LTC128B.128 [R134+0x3100], [R6.64+0x80], !P4 ;  /* 0x0310008006860fae */ /* 0x0003e8000e101d46 */
[----:B------:R1:W-:Y:S01]  /*54f0*/  @P0 LDGSTS.E.BYPASS.LTC128B.128 [R134+0x5100], [R6.64+0x100], !P3 ;  /* 0x0510010006860fae */ /* 0x0003e2000d901d46 */
[----:B------:R-:W-:Y:S03]  /*5500*/  ISETP.GE.AND P0, PT, R139, R0, PT ;  /* 0x000000008b00720c */ /* 0x000fe60003f06270 */
[----:B------:R-:W0:Y:S01]  /*5510*/  LDGDEPBAR ;  /* 0x00000000000079af */ /* 0x000e220000000000 */
[----:B------:R-:W-:Y:S04]  /*5520*/  DEPBAR.LE SB0, 0x0 ;  /* 0x000080000000791a */ /* 0x000fe80000000000 */
[----:B------:R-:W-:Y:S06]  /*5530*/  BAR.SYNC.DEFER_BLOCKING 0x0 ;  /* 0x0000000000007b1d */ /* 0x000fec0000010000 */
[----:B------:R-:W-:-:S05]  /*5540*/  @P0 BRA `(.L_x_79) ;  /* 0x0000021000000947 */ /* 0x000fca0003800000 */
[----:B-1----:R-:W-:Y:S01]  /*5550*/  IADD3 R3, P0, R3, R93, RZ ;  /* 0x0000005d03037210 */ /* 0x002fe20007f1e0ff */
[----:B------:R-:W-:Y:S01]  /*5560*/  IMAD.MOV.U32 R20, RZ, RZ, R154 ;  /* 0x000000ffff147224 */ /* 0x000fe200078e009a */
[----:B------:R-:W-:Y:S01]  /*5570*/  ISETP.GE.AND P1, PT, R18, c[0x0][0x1d4], PT ;  /* 0x0000750012007a0c */ /* 0x000fe20003f26270 */
[----:B------:R-:W-:Y:S02]  /*5580*/  IMAD.MOV.U32 R21, RZ, RZ, R91 ;  /* 0x000000ffff157224 */ /* 0x000fe400078e005b */
[----:B------:R-:W-:Y:S02]  /*5590*/  IMAD.X R0, R84, 0x1, R92, P0 ;  /* 0x0000000154007824 */ /* 0x000fe400000e065c */
[C---:B------:R-:W-:Y:S04]  /*55a0*/  IMAD.WIDE.U32 R20, R3.reuse, c[0x0][0x208], R20 ;  /* 0x0000820003147a25 */ /* 0x040fe800078e0014 */
[----:B------:R-:W-:Y:S01]  /*55b0*/  IMAD R0, R0, c[0x0][0x208], RZ ;  /* 0x0000820000007a24 */ /* 0x000fe200078e02ff */
[C---:B------:R-:W-:Y:S03]  /*55c0*/  LEA R2, P0, R20.reuse, c[0x0][0x1f8], 0x1 ;  /* 0x00007e0014027a11 */ /* 0x040fe600078008ff */
[----:B------:R-:W1:Y:S01]  /*55d0*/  @!P1 LDS.128 R4, [R128] ;  /* 0x0000000080049984 */ /* 0x000e620000000c00 */
[----:B------:R-:W-:Y:S04]  /*55e0*/  IMAD R0, R3, c[0x0][0x20c], R0 ;  /* 0x0000830003007a24 */ /* 0x000fe800078e0200 */
[----:B------:R-:W-:Y:S05]  /*55f0*/  IMAD.IADD R0, R21, 0x1, R0 ;  /* 0x0000000115007824 */ /* 0x000fea00078e0200 */
[----:B------:R-:W-:Y:S02]  /*5600*/  LEA.HI.X R3, R20, c[0x0][0x1fc], R0, 0x1, P0 ;  /* 0x00007f0014037a11 */ /* 0x000fe400000f0c00 */
[----:B------:R-:W-:Y:S11]  /*5610*/  ISETP.GE.AND P0, PT, R13, c[0x0][0x1d4], PT ;  /* 0x000075000d007a0c */ /* 0x000ff60003f06270 */
[----:B------:R-:W-:Y:S02]  /*5620*/  @!UPT UIADD3 URZ, URZ, URZ, URZ ;  /* 0x0000003f3f3ff290 */ /* 0x000fe4000fffe03f */
[----:B------:R-:W2:Y:S04]  /*5630*/  @!P0 LDS.128 R32, [R127] ;  /* 0x000000007f208984 */ /* 0x000ea80000000c00 */
[----:B-1----:R-:W-:Y:S01]  /*5640*/  @!P1 STG.E.128 [R2.64], R4 ;  /* 0x0000000402009986 */ /* 0x002fe2000c101d06 */
[----:B------:R-:W-:Y:S11]  /*5650*/  ISETP.GE.AND P1, PT, R12, c[0x0][0x1d4], PT ;  /* 0x000075000c007a0c */ /* 0x000ff60003f26270 */
[----:B------:R-:W-:Y:S02]  /*5660*/  @!UPT UIADD3 URZ, URZ, URZ, URZ ;  /* 0x0000003f3f3ff290 */ /* 0x000fe4000fffe03f */
[----:B------:R-:W1:Y:S04]  /*5670*/  @!P1 LDS.128 R28, [R128+0x2000] ;  /* 0x00200000801c9984 */ /* 0x000e680000000c00 */
[----:B--2---:R-:W-:Y:S01]  /*5680*/  @!P0 STG.E.128 [R2.64+0x40], R32 ;  /* 0x0000402002008986 */ /* 0x004fe2000c101d06 */
[----:B------:R-:W-:Y:S11]  /*5690*/  ISETP.GE.AND P0, PT, R138, c[0x0][0x1d4], PT ;  /* 0x000075008a007a0c */ /* 0x000ff60003f06270 */
[----:B------:R-:W-:Y:S02]  /*56a0*/  @!UPT UIADD3 URZ, URZ, URZ, URZ ;  /* 0x0000003f3f3ff290 */ /* 0x000fe4000fffe03f */
[----:B------:R-:W2:Y:S04]  /*56b0*/  @!P0 LDS.128 R24, [R127+0x2000] ;  /* 0x002000007f188984 */ /* 0x000ea80000000c00 */
[----:B-1----:R-:W-:Y:S01]  /*56c0*/  @!P1 STG.E.128 [R2.64+0x80], R28 ;  /* 0x0000801c02009986 */ /* 0x002fe2000c101d06 */
[----:B------:R-:W-:Y:S11]  /*56d0*/  ISETP.GE.AND P1, PT, R137, c[0x0][0x1d4], PT ;  /* 0x0000750089007a0c */ /* 0x000ff60003f26270 */
[----:B------:R-:W-:Y:S02]  /*56e0*/  @!UPT UIADD3 URZ, URZ, URZ, URZ ;  /* 0x0000003f3f3ff290 */ /* 0x000fe4000fffe03f */
[----:B------:R-:W1:Y:S04]  /*56f0*/  @!P1 LDS.128 R20, [R128+0x4000] ;  /* 0x0040000080149984 */ /* 0x000e680000000c00 */
[----:B--2---:R-:W-:Y:S01]  /*5700*/  @!P0 STG.E.128 [R2.64+0xc0], R24 ;  /* 0x0000c01802008986 */ /* 0x004fe2000c101d06 */
[----:B------:R-:W-:Y:S11]  /*5710*/  ISETP.GE.AND P0, PT, R136, c[0x0][0x1d4], PT ;  /* 0x0000750088007a0c */ /* 0x000ff60003f06270 */
[----:B------:R-:W-:Y:S02]  /*5720*/  @!UPT UIADD3 URZ, URZ, URZ, URZ ;  /* 0x0000003f3f3ff290 */ /* 0x000fe4000fffe03f */
[----:B------:R-:W2:Y:S04]  /*5730*/  @!P0 LDS.128 R4, [R127+0x4000] ;  /* 0x004000007f048984 */ /* 0x000ea80000000c00 */
[----:B-1----:R1:W-:Y:S04]  /*5740*/  @!P1 STG.E.128 [R2.64+0x100], R20 ;  /* 0x0001001402009986 */ /* 0x0023e8000c101d06 */
[----:B--2---:R1:W-:Y:S02]  /*5750*/  @!P0 STG.E.128 [R2.64+0x140], R4 ;  /* 0x0001400402008986 */ /* 0x0043e4000c101d06 */
.L_x_79:
[----:B-1----:R-:W-:Y:S05]  /*5760*/  BSYNC B0 ;  /* 0x0000000000007941 */ /* 0x002fea0003800000 */
.L_x_78:
[C---:B------:R-:W-:Y:S02]  /*5770*/  ISETP.GT.AND P0, PT, R135.reuse, R100, PT ;  /* 0x000000648700720c */ /* 0x040fe40003f04270 */
[----:B------:R-:W-:Y:S11]  /*5780*/  IADD3 R135, R135, -0x1, RZ ;  /* 0xffffffff87877810 */ /* 0x000ff60007ffe0ff */
[----:B------:R-:W-:Y:S01]  /*5790*/  @P0 SHF.R.S32.HI R2, RZ, 0x1f, R135 ;  /* 0x0000001fff020819 */ /* 0x000fe20000011487 */
[----:B------:R-:W-:Y:S02]  /*57a0*/  @P0 IMAD R0, R102, R135, RZ ;  /* 0x0000008766000224 */ /* 0x000fe400078e02ff */
[----:B------:R-:W-:Y:S02]  /*57b0*/  @P0 IMAD.MOV.U32 R4, RZ, RZ, R158 ;  /* 0x000000ffff040224 */ /* 0x000fe400078e009e */
[----:B------:R-:W-:Y:S02]  /*57c0*/  @P0 IMAD.MOV.U32 R5, RZ, RZ, R165 ;  /* 0x000000ffff050224 */ /* 0x000fe400078e00a5 */
[-C--:B------:R-:W-:Y:S02]  /*57d0*/  @P0 IMAD R0, R2, R103.reuse, R0 ;  /* 0x0000006702000224 */ /* 0x080fe400078e0200 */
[----:B------:R-:W-:Y:S04]  /*57e0*/  @P0 IMAD.WIDE.U32 R4, R135, R103, R4 ;  /* 0x0000006787040225 */ /* 0x000fe800078e0004 */
[----:B------:R-:W-:Y:S01]  /*57f0*/  @P0 IMAD.IADD R0, R5, 0x1, R0 ;  /* 0x0000000105000824 */ /* 0x000fe200078e0200 */
[C---:B------:R-:W-:Y:S04]  /*5800*/  @P0 LEA R6, P1, R4.reuse, c[0x0][0x220], 0x1 ;  /* 0x0000880004060a11 */ /* 0x040fe800078208ff */
[----:B------:R-:W-:Y:S02]  /*5810*/  @P0 LEA.HI.X R7, R4, c[0x0][0x224], R0, 0x1, P1 ;  /* 0x0000890004070a11 */ /* 0x000fe400008f0c00 */
[C---:B------:R-:W-:Y:S03]  /*5820*/  @P0 LEA R2, P1, R112.reuse, R6, 0x1 ;  /* 0x0000000670020211 */ /* 0x040fe600078208ff */
[----:B------:R-:W-:Y:S01]  /*5830*/  @!PT LDS RZ, [RZ] ;  /* 0x00000000fffff984 */ /* 0x000fe20000000800 */
[----:B------:R-:W-:Y:S01]  /*5840*/  @!PT LDS RZ, [RZ] ;  /* 0x00000000fffff984 */ /* 0x000fe20000000800 */
[----:B------:R-:W-:Y:S01]  /*5850*/  @!PT LDS RZ, [RZ] ;  /* 0x00000000fffff984 */ /* 0x000fe20000000800 */
[----:B------:R1:W-:Y:S01]  /*5860*/  @P0 LDGSTS.E.BYPASS.LTC128B.128 [R134+0x6100], [R6.64], !P5 ;  /* 0x0610000006860fae */ /* 0x0003e2000e901d46 */
[----:B------:R-:W-:Y:S03]  /*5870*/  @P0 LEA.HI.X R3, R112, R7, R111, 0x1, P1 ;  /* 0x0000000770030211 */ /* 0x000fe600008f0c6f */
[----:B------:R1:W-:Y:S04]  /*5880*/  @P0 LDGSTS.E.BYPASS.LTC128B.128 [R134+0x8100], [R6.64+0x80], !P4 ;  /* 0x0810008006860fae */ /* 0x0003e8000e101d46 */
[----:B------:R1:W-:Y:S04]  /*5890*/  @P0 LDGSTS.E.BYPASS.LTC128B.128 [R134+0xa100], [R6.64+0x100], !P3 ;  /* 0x0a10010006860fae */ /* 0x0003e8000d901d46 */
[----:B------:R1:W-:Y:S04]  /*58a0*/  @P0 LDGSTS.E.BYPASS.LTC128B.128 [R134+0x7100], [R2.64], !P5 ;  /* 0x0710000002860fae */ /* 0x0003e8000e901d46 */
[----:B------:R1:W-:Y:S04]  /*58b0*/  @P0 LDGSTS.E.BYPASS.LTC128B.128 [R134+0x9100], [R2.64+0x80], !P4 ;  /* 0x0910008002860fae */ /* 0x0003e8000e101d46 */
[----:B------:R1:W-:Y:S04]  /*58c0*/  @P0 LDGSTS.E.BYPASS.LTC128B.128 [R134+0xb100], [R2.64+0x100], !P3 ;  /* 0x0b10010002860fae */ /* 0x0003e8000d901d46 */
[----:B------:R-:W0:Y:S01]  /*58d0*/  LDGDEPBAR ;  /* 0x00000000000079af */ /* 0x000e220000000000 */
[----:B------:R-:W-:-:S05]  /*58e0*/  @P0 BRA `(.L_x_80) ;  /* 0xffffc0d000000947 */ /* 0x000fca000383ffff */
[----:B------:R-:W-:Y:S06]  /*58f0*/  BAR.SYNC.DEFER_BLOCKING 0x0 ;  /* 0x0000000000007b1d */ /* 0x000fec0000010000 */
.L_x_55:
[----:B-1----:R-:W-:Y:S01]  /*5900*/  ISETP.GE.AND P0, PT, R78, 0x1, PT ;  /* 0x000000014e00780c */ /* 0x002fe20003f06270 */
[----:B------:R-:W-:Y:S01]  /*5910*/  IMAD.IADD R140, R140, 0x1, R141 ;  /* 0x000000018c8c7824 */ /* 0x000fe200078e028d */
[----:B------:R-:W-:Y:S01]  /*5920*/  PLOP3.LUT P2, PT, PT, PT, PT, 0x80, 0x0 ;  /* 0x000000000000781c */ /* 0x000fe20003f4f070 */
        /* <DEDUP_REMOVED lines=23> */
[----:B------:R-:W-:Y:S01]  /*5aa0*/  MOV R4, RZ ;  /* 0x000000ff00047202 */ /* 0x000fe20000000f00 */
        /* <DEDUP_REMOVED lines=25> */
[----:B------:R-:W-:Y:S01]  /*5c40*/  IMAD.MOV.U32 R12, RZ, RZ, RZ ;  /* 0x000000ffff0c7224 */ /* 0x000fe200078e00ff */
[----:B------:R-:W-:Y:S05]  /*5c50*/  @!P0 BRA `(.L_x_81) ;  /* 0x0000c45000008947 */ /* 0x000fea0003800000 */
[----:B------:R-:W-:-:S04]  /*5c60*/  ISETP.NE.U32.AND P0, PT, RZ, c[0x0][0x340], PT ;  /* 0x0000d000ff007a0c */ /* 0x000fc80003f05070 */
[----:B------:R-:W-:-:S13]  /*5c70*/  ISETP.NE.AND.EX P1, PT, RZ, c[0x0][0x344], PT, P0 ;  /* 0x0000d100ff007a0c */ /* 0x000fda0003f25300 */
[----:B------:R-:W-:-:S04]  /*5c80*/  @P1 IMAD.MOV.U32 R7, RZ, RZ, 0x4 ;  /* 0x00000004ff071424 */ /* 0x000fc800078e00ff */
[----:B------:R-:W-:-:S05]  /*5c90*/  @P1 IMAD.WIDE R6, R200, R7, c[0x0][0x340] ;  /* 0x0000d000c8061625 */ /* 0x000fca00078e0207 */
[----:B------:R1:W2:Y:S01]  /*5ca0*/  @P1 LDG.E R0, [R6.64] ;  /* 0x0000000606001981 */ /* 0x0002a2000c1e1900 */
[----:B------:R-:W-:Y:S01]  /*5cb0*/  SHF.R.S32.HI R3, RZ, 0x1f, R142 ;  /* 0x0000001fff037819 */ /* 0x000fe2000001148e */
[----:B------:R-:W-:Y:S01]  /*5cc0*/  IMAD.WIDE.U32 R12, R142, c[0x0][0x178], RZ ;  /* 0x00005e008e0c7a25 */ /* 0x000fe200078e00ff */
[----:B------:R-:W-:Y:S01]  /*5cd0*/  SHF.R.S32.HI R8, RZ, 0x1f, R79 ;  /* 0x0000001fff087819 */ /* 0x000fe2000001144f */
[----:B------:R-:W-:Y:S01]  /*5ce0*/  BSSY B0, `(.L_x_82) ;  /* 0x0000093000007945 */ /* 0x000fe20003800000 */
[----:B------:R-:W-:Y:S01]  /*5cf0*/  ISETP.NE.U32.AND P0, PT, RZ, c[0x0][0x348], PT ;  /* 0x0000d200ff007a0c */ /* 0x000fe20003f05070 */
[----:B------:R-:W-:Y:S01]  /*5d00*/  IMAD R3, R3, c[0x0][0x178], RZ ;  /* 0x00005e0003037a24 */ /* 0x000fe200078e02ff */
[CC--:B------:R-:W-:Y:S01]  /*5d10*/  LEA.HI R4, R8.reuse, R79.reuse, RZ, 0x3 ;  /* 0x0000004f08047211 */ /* 0x0c0fe200078f18ff */
[----:B------:R-:W-:Y:S01]  /*5d20*/  IMAD.MOV.U32 R2, RZ, RZ, c[0x0][0x2c4] ;  /* 0x0000b100ff027624 */ /* 0x000fe200078e00ff */
[----:B------:R-:W-:Y:S01]  /*5d30*/  LEA.HI R10, R8, R79, RZ, 0x4 ;  /* 0x0000004f080a7211 */ /* 0x000fe200078f20ff */
[----:B------:R-:W-:Y:S01]  /*5d40*/  IMAD R3, R142, c[0x0][0x17c], R3 ;  /* 0x00005f008e037a24 */ /* 0x000fe200078e0203 */
[----:B------:R-:W-:Y:S01]  /*5d50*/  SHF.R.S32.HI R17, RZ, 0x3, R4 ;  /* 0x00000003ff117819 */ /* 0x000fe20000011404 */
[----:B------:R-:W-:Y:S01]  /*5d60*/  IMAD R71, R83, c[0x0][0x2c4], RZ ;  /* 0x0000b10053477a24 */ /* 0x000fe200078e02ff */
[----:B------:R-:W-:Y:S01]  /*5d70*/  LOP3.LUT R4, R4, 0xfffffff8, RZ, 0xc0, !PT ;  /* 0xfffffff804047812 */ /* 0x000fe200078ec0ff */
[----:B------:R-:W-:Y:S01]  /*5d80*/  IMAD.IADD R13, R13, 0x1, R3 ;  /* 0x000000010d0d7824 */ /* 0x000fe200078e0203 */
[----:B------:R-:W-:Y:S01]  /*5d90*/  SHF.R.S32.HI R5, RZ, 0x4, R10 ;  /* 0x00000004ff057819 */ /* 0x000fe2000001140a */
[----:B------:R-:W-:Y:S01]  /*5da0*/  IMAD.SHL.U32 R9, R17, 0x40, RZ ;  /* 0x0000004011097824 */ /* 0x000fe200078e00ff */
[----:B------:R-:W-:Y:S01]  /*5db0*/  ISETP.NE.AND P2, PT, R2, 0x1, PT ;  /* 0x000000010200780c */ /* 0x000fe20003f45270 */
[----:B------:R-:W-:Y:S01]  /*5dc0*/  IMAD.IADD R3, R79, 0x1, -R4 ;  /* 0x000000014f037824 */ /* 0x000fe200078e0a04 */
[----:B------:R-:W-:Y:S01]  /*5dd0*/  LEA.HI R20, R10, R5, RZ, 0x1 ;  /* 0x000000050a147211 */ /* 0x000fe200078f08ff */
[----:B------:R-:W-:Y:S01]  /*5de0*/  IMAD R2, R82, c[0x0][0x1b8], RZ ;  /* 0x00006e0052027a24 */ /* 0x000fe200078e02ff */
[----:B------:R-:W-:Y:S01]  /*5df0*/  LOP3.LUT R9, R9, 0x1c0, RZ, 0xc0, !PT ;  /* 0x000001c009097812 */ /* 0x000fe200078ec0ff */
[----:B------:R-:W-:Y:S01]  /*5e00*/  IMAD.SHL.U32 R22, R3, 0x8, RZ ;  /* 0x0000000803167824 */ /* 0x000fe200078e00ff */
[----:B------:R-:W-:Y:S01]  /*5e10*/  LOP3.LUT R20, R20, 0xfffffffe, RZ, 0xc0, !PT ;  /* 0xfffffffe14147812 */ /* 0x000fe200078ec0ff */
[----:B------:R-:W-:Y:S01]  /*5e20*/  IMAD.WIDE.U32 R12, R199, c[0x0][0x1b8], R12 ;  /* 0x00006e00c70c7a25 */ /* 0x000fe200078e000c */
[----:B------:R-:W-:-:S02]  /*5e30*/  SHF.R.U32.HI R16, RZ, 0x3, R9 ;  /* 0x00000003ff107819 */ /* 0x000fc40000011609 */
[----:B-1----:R-:W-:Y:S02]  /*5e40*/  LOP3.LUT R7, R9, 0x38, R22, 0xf8, !PT ;  /* 0x0000003809077812 */ /* 0x002fe400078ef816 */
[----:B------:R-:W-:Y:S01]  /*5e50*/  IADD3 R20, R5, -R20, RZ ;  /* 0x8000001405147210 */ /* 0x000fe20007ffe0ff */
[----:B------:R-:W-:Y:S01]  /*5e60*/  IMAD R5, R199, c[0x0][0x1bc], R2 ;  /* 0x00006f00c7057a24 */ /* 0x000fe200078e0202 */
[----:B------:R-:W-:Y:S01]  /*5e70*/  LOP3.LUT R16, R7, R16, RZ, 0x3c, !PT ;  /* 0x0000001007107212 */ /* 0x000fe200078e3cff */
[----:B------:R-:W-:Y:S01]  /*5e80*/  IMAD R7, R3, 0x20, R17 ;  /* 0x0000002003077824 */ /* 0x000fe200078e0211 */
[----:B------:R-:W-:Y:S01]  /*5e90*/  ISETP.NE.AND.EX P0, PT, RZ, c[0x0][0x34c], PT, P0 ;  /* 0x0000d300ff007a0c */ /* 0x000fe20003f05300 */
[----:B------:R-:W-:Y:S01]  /*5ea0*/  IMAD.IADD R13, R13, 0x1, R5 ;  /* 0x000000010d0d7824 */ /* 0x000fe200078e0205 */
[----:B------:R-:W-:Y:S01]  /*5eb0*/  SHF.R.S32.HI R5, RZ, 0x1f, R200 ;  /* 0x0000001fff057819 */ /* 0x000fe200000114c8 */
[----:B------:R-:W-:Y:S01]  /*5ec0*/  IMAD R4, R80, 0x80, R7 ;  /* 0x0000008050047824 */ /* 0x000fe200078e0207 */
[----:B------:R-:W-:-:S02]  /*5ed0*/  LOP3.LUT R10, R10, 0xfffffff0, RZ, 0xc0, !PT ;  /* 0xfffffff00a0a7812 */ /* 0x000fc400078ec0ff */
[----:B------:R-:W-:Y:S01]  /*5ee0*/  SEL R7, R5, RZ, !P0 ;  /* 0x000000ff05077207 */ /* 0x000fe20004000000 */
[----:B------:R-:W-:Y:S01]  /*5ef0*/  @P2 IMAD.HI.U32 R9, R4, c[0x0][0x2c8], RZ ;  /* 0x0000b20004092a27 */ /* 0x000fe200078e00ff */
[----:B------:R-:W-:Y:S02]  /*5f00*/  SEL R24, R200, RZ, !P0 ;  /* 0x000000ffc8187207 */ /* 0x000fe40004000000 */
[----:B------:R-:W-:Y:S01]  /*5f10*/  SHF.R.S32.HI R6, RZ, 0x1f, R140 ;  /* 0x0000001fff067819 */ /* 0x000fe2000001148c */
[----:B------:R-:W-:Y:S01]  /*5f20*/  IMAD.IADD R19, R79, 0x1, -R10 ;  /* 0x000000014f137824 */ /* 0x000fe200078e0a0a */
[----:B------:R-:W-:Y:S01]  /*5f30*/  IADD3 R15, P0, R17, R140, RZ ;  /* 0x0000008c110f7210 */ /* 0x000fe20007f1e0ff */
[----:B------:R-:W-:Y:S01]  /*5f40*/  IMAD R7, R7, c[0x0][0x1c0], RZ ;  /* 0x0000700007077a24 */ /* 0x000fe200078e02ff */
[----:B------:R-:W-:Y:S02]  /*5f50*/  IADD3 R2, R22, 0x80, RZ ;  /* 0x0000008016027810 */ /* 0x000fe40007ffe0ff */
[----:B------:R-:W-:Y:S01]  /*5f60*/  LEA.HI.X.SX32 R6, R17, R6, 0x1, P0 ;  /* 0x0000000611067211 */ /* 0x000fe200000f0eff */
[----:B------:R-:W-:Y:S01]  /*5f70*/  IMAD R10, R24, c[0x0][0x1c4], R7 ;  /* 0x00007100180a7a24 */ /* 0x000fe200078e0207 */
[----:B------:R-:W-:Y:S01]  /*5f80*/  ISETP.GE.AND P3, PT, R2, c[0x0][0x1d4], PT ;  /* 0x0000750002007a0c */ /* 0x000fe20003f66270 */
[----:B------:R-:W-:Y:S01]  /*5f90*/  IMAD.MOV.U32 R2, RZ, RZ, R4 ;  /* 0x000000ffff027224 */ /* 0x000fe200078e0004 */
[----:B------:R-:W-:Y:S01]  /*5fa0*/  SHF.R.S32.HI R14, RZ, 0x1f, R19 ;  /* 0x0000001fff0e7819 */ /* 0x000fe20000011413 */
[----:B------:R-:W-:Y:S01]  /*5fb0*/  IMAD.WIDE.U32 R24, R24, c[0x0][0x1c0], R12 ;  /* 0x0000700018187a25 */ /* 0x000fe200078e000c */
[----:B------:R-:W-:-:S02]  /*5fc0*/  @P2 SHF.R.U32.HI R2, RZ, c[0x0][0x2cc], R9 ;  /* 0x0000b300ff022a19 */ /* 0x000fc40000011609 */
[----:B------:R-:W-:Y:S01]  /*5fd0*/  LEA.HI R13, R14, R19, RZ, 0x3 ;  /* 0x000000130e0d7211 */ /* 0x000fe200078f18ff */
[----:B------:R-:W-:Y:S01]  /*5fe0*/  IMAD R12, R6, c[0x0][0x1e0], RZ ;  /* 0x00007800060c7a24 */ /* 0x000fe200078e02ff */
[----:B------:R-:W-:Y:S01]  /*5ff0*/  LEA.HI R11, R8, R79, RZ, 0x6 ;  /* 0x0000004f080b7211 */ /* 0x000fe200078f30ff */
[----:B------:R-:W-:Y:S01]  /*6000*/  IMAD.MOV R7, RZ, RZ, -R2 ;  /* 0x000000ffff077224 */ /* 0x000fe200078e0a02 */
[----:B------:R-:W-:Y:S01]  /*6010*/  SHF.R.S32.HI R23, RZ, 0x1f, R22 ;  /* 0x0000001fff177819 */ /* 0x000fe20000011416 */
[----:B------:R-:W-:Y:S01]  /*6020*/  IMAD R9, R15, c[0x0][0x1e4], R12 ;  /* 0x000079000f097a24 */ /* 0x000fe200078e020c */
[----:B------:R-:W-:Y:S01]  /*6030*/  LOP3.LUT R12, R13, 0xfffffff8, RZ, 0xc0, !PT ;  /* 0xfffffff80d0c7812 */ /* 0x000fe200078ec0ff */
[----:B------:R-:W-:Y:S01]  /*6040*/  IMAD R6, R6, c[0x0][0x208], RZ ;  /* 0x0000820006067a24 */ /* 0x000fe200078e02ff */
[----:B------:R-:W-:Y:S01]  /*6050*/  SHF.L.U32 R11, R11, 0x3, RZ ;  /* 0x000000030b0b7819 */ /* 0x000fe200000006ff */
[----:B------:R-:W-:Y:S01]  /*6060*/  IMAD R7, R7, c[0x0][0x2c4], R4 ;  /* 0x0000b10007077a24 */ /* 0x000fe200078e0204 */
[----:B------:R-:W-:Y:S01]  /*6070*/  SHF.R.S32.HI R4, RZ, 0x1f, R2 ;  /* 0x0000001fff047819 */ /* 0x000fe20000011402 */
[----:B------:R-:W-:Y:S01]  /*6080*/  IMAD.IADD R12, R19, 0x1, -R12 ;  /* 0x00000001130c7824 */ /* 0x000fe200078e0a0c */
[----:B------:R-:W-:Y:S01]  /*6090*/  LOP3.LUT R16, R16, 0xfffffe00, R11, 0xf8, !PT ;  /* 0xfffffe0010107812 */ /* 0x000fe200078ef80b */
[C---:B------:R-:W-:Y:S01]  /*60a0*/  IMAD R6, R15.reuse, c[0x0][0x20c], R6 ;  /* 0x000083000f067a24 */ /* 0x040fe200078e0206 */
[----:B------:R-:W-:Y:S01]  /*60b0*/  P2R R203, PR, RZ, 0x8 ;  /* 0x00000008ffcb7803 */ /* 0x000fe20000000000 */
[----:B------:R-:W-:Y:S01]  /*60c0*/  IMAD.WIDE.U32 R26, R15, c[0x0][0x1e0], R22 ;  /* 0x000078000f1a7a25 */ /* 0x000fe200078e0016 */
[----:B------:R-:W-:-:S02]  /*60d0*/  LOP3.LUT P5, RZ, R12, 0x4, RZ, 0xc0, !PT ;  /* 0x000000040cff7812 */ /* 0x000fc400078ac0ff */
[----:B------:R-:W-:Y:S01]  /*60e0*/  LOP3.LUT P3, RZ, R12, 0x2, RZ, 0xc0, !PT ;  /* 0x000000020cff7812 */ /* 0x000fe2000786c0ff */
[----:B------:R-:W-:Y:S01]  /*60f0*/  IMAD.WIDE.U32 R14, R15, c[0x0][0x208], R22 ;  /* 0x000082000f0e7a25 */ /* 0x000fe200078e0016 */
[----:B------:R-:W-:Y:S02]  /*6100*/  IADD3 R27, R27, R9, RZ ;  /* 0x000000091b1b7210 */ /* 0x000fe40007ffe0ff */
[----:B------:R-:W-:Y:S01]  /*6110*/  ISETP.NE.U32.AND P2, PT, RZ, c[0x0][0x350], PT ;  /* 0x0000d400ff007a0c */ /* 0x000fe20003f45070 */
[----:B------:R-:W-:Y:S01]  /*6120*/  IMAD.IADD R25, R25, 0x1, R10 ;  /* 0x0000000119197824 */ /* 0x000fe200078e020a */
[----:B------:R-:W-:Y:S01]  /*6130*/  ISETP.GE.AND P6, PT, R22, c[0x0][0x1d4], PT ;  /* 0x0000750016007a0c */ /* 0x000fe20003fc6270 */
[----:B------:R-:W-:Y:S01]  /*6140*/  IMAD R11, R4, c[0x0][0x1b0], RZ ;  /* 0x00006c00040b7a24 */ /* 0x000fe200078e02ff */
[----:B------:R-:W-:Y:S01]  /*6150*/  ISETP.NE.AND.EX P2, PT, RZ, c[0x0][0x354], PT, P2 ;  /* 0x0000d500ff007a0c */ /* 0x000fe20003f45320 */
[----:B------:R-:W-:Y:S02]  /*6160*/  IMAD.SHL.U32 R12, R12, 0x40, RZ ;  /* 0x000000400c0c7824 */ /* 0x000fe400078e00ff */
[----:B------:R-:W-:Y:S01]  /*6170*/  IMAD.IADD R15, R15, 0x1, R6 ;  /* 0x000000010f0f7824 */ /* 0x000fe200078e0206 */
[----:B------:R-:W-:Y:S01]  /*6180*/  SHF.R.S32.HI R6, RZ, 0x1f, R7 ;  /* 0x0000001fff067819 */ /* 0x000fe20000011407 */
[----:B------:R-:W-:Y:S01]  /*6190*/  IMAD R11, R2, c[0x0][0x1b4], R11 ;  /* 0x00006d00020b7a24 */ /* 0x000fe200078e020b */
[----:B------:R-:W-:Y:S01]  /*61a0*/  LOP3.LUT R9, R12, 0x1c0, RZ, 0xc0, !PT ;  /* 0x000001c00c097812 */ /* 0x000fe200078ec0ff */
[----:B------:R-:W-:-:S04]  /*61b0*/  IMAD.WIDE.U32 R24, R2, c[0x0][0x1b0], R24 ;  /* 0x00006c0002187a25 */ /* 0x000fc800078e0018 */
[----:B------:R-:W-:Y:S02]  /*61c0*/  IMAD.SHL.U32 R10, R20, 0x8, RZ ;  /* 0x00000008140a7824 */ /* 0x000fe400078e00ff */
[----:B------:R-:W-:Y:S02]  /*61d0*/  IMAD R4, R82, c[0x0][0x1e8], RZ ;  /* 0x00007a0052047a24 */ /* 0x000fe400078e02ff */
[----:B------:R-:W-:Y:S01]  /*61e0*/  IMAD.IADD R25, R25, 0x1, R11 ;  /* 0x0000000119197824 */ /* 0x000fe200078e020b */
[----:B------:R-:W-:Y:S01]  /*61f0*/  LOP3.LUT R2, R9, 0x8, R10, 0xf8, !PT ;  /* 0x0000000809027812 */ /* 0x000fe200078ef80a */
[----:B------:R-:W-:Y:S01]  /*6200*/  IMAD R6, R6, c[0x0][0x1a8], RZ ;  /* 0x00006a0006067a24 */ /* 0x000fe200078e02ff */
[----:B------:R-:W-:Y:S01]  /*6210*/  SHF.R.U32.HI R9, RZ, 0x3, R9 ;  /* 0x00000003ff097819 */ /* 0x000fe20000011609 */
[----:B------:R-:W-:Y:S01]  /*6220*/  IMAD R4, R199, c[0x0][0x1ec], R4 ;  /* 0x00007b00c7047a24 */ /* 0x000fe200078e0204 */
[----:B------:R-:W-:Y:S01]  /*6230*/  SHF.L.U32 R11, R3, 0x3, RZ ;  /* 0x00000003030b7819 */ /* 0x000fe200000006ff */
[----:B------:R-:W-:Y:S01]  /*6240*/  IMAD.WIDE.U32 R208, R199, c[0x0][0x1e8], R26 ;  /* 0x00007a00c7d07a25 */ /* 0x000fe200078e001a */
[----:B------:R-:W-:-:S03]  /*6250*/  LOP3.LUT R2, R2, R9, RZ, 0x3c, !PT ;  /* 0x0000000902027212 */ /* 0x000fc600078e3cff */
[C---:B------:R-:W-:Y:S02]  /*6260*/  IMAD R6, R7.reuse, c[0x0][0x1ac], R6 ;  /* 0x00006b0007067a24 */ /* 0x040fe400078e0206 */
[----:B------:R-:W-:-:S04]  /*6270*/  IMAD.WIDE.U32 R24, R7, c[0x0][0x1a8], R24 ;  /* 0x00006a0007187a25 */ /* 0x000fc800078e0018 */
[----:B------:R-:W-:Y:S01]  /*6280*/  IMAD.IADD R209, R4, 0x1, R209 ;  /* 0x0000000104d17824 */ /* 0x000fe200078e02d1 */
[----:B------:R-:W-:Y:S01]  /*6290*/  LEA R9, P0, R24, c[0x0][0x160], 0x1 ;  /* 0x0000580018097a11 */ /* 0x000fe200078008ff */
[----:B------:R-:W-:Y:S02]  /*62a0*/  IMAD.IADD R4, R25, 0x1, R6 ;  /* 0x0000000119047824 */ /* 0x000fe400078e0206 */
[----:B------:R-:W-:Y:S02]  /*62b0*/  IMAD R10, R80, 0x80, R17 ;  /* 0x00000080500a7824 */ /* 0x000fe400078e0211 */
[----:B------:R-:W-:Y:S01]  /*62c0*/  IMAD R82, R82, c[0x0][0x210], RZ ;  /* 0x0000840052527a24 */ /* 0x000fe200078e02ff */
[----:B------:R-:W-:Y:S01]  /*62d0*/  LEA.HI.X R4, R24, c[0x0][0x164], R4, 0x1, P0 ;  /* 0x0000590018047a11 */ /* 0x000fe200000f0c04 */
[C---:B------:R-:W-:Y:S01]  /*62e0*/  IMAD.WIDE.U32 R18, R199.reuse, c[0x0][0x210], R14 ;  /* 0x00008400c7127a25 */ /* 0x040fe200078e000e */
[----:B------:R-:W-:Y:S01]  /*62f0*/  ISETP.GE.AND P0, PT, R10, R71, PT ;  /* 0x000000470a00720c */ /* 0x000fe20003f06270 */
[----:B------:R1:W3:Y:S01]  /*6300*/  SHFL.IDX PT, R24, R9, RZ, 0x181f ;  /* 0x00181fff09187589 */ /* 0x0002e200000e0000 */
[----:B------:R-:W-:Y:S01]  /*6310*/  IADD3 R14, R22, 0x40, RZ ;  /* 0x00000040160e7810 */ /* 0x000fe20007ffe0ff */
[----:B------:R-:W-:-:S02]  /*6320*/  IMAD R82, R199, c[0x0][0x214], R82 ;  /* 0x00008500c7527a24 */ /* 0x000fc400078e0252 */
[----:B------:R-:W-:Y:S01]  /*6330*/  IMAD.SHL.U32 R13, R13, 0x40, RZ ;  /* 0x000000400d0d7824 */ /* 0x000fe200078e00ff */
[----:B------:R1:W4:Y:S01]  /*6340*/  SHFL.IDX PT, R25, R4, RZ, 0x181f ;  /* 0x00181fff04197589 */ /* 0x00032200000e0000 */
[----:B------:R-:W-:-:S03]  /*6350*/  IMAD.IADD R19, R82, 0x1, R19 ;  /* 0x0000000152137824 */ /* 0x000fc600078e0213 */
[----:B------:R-:W-:Y:S02]  /*6360*/  LOP3.LUT R2, R2, 0xfffffe00, R13, 0xf8, !PT ;  /* 0xfffffe0002027812 */ /* 0x000fe400078ef80d */
[----:B--2---:R-:W-:Y:S01]  /*6370*/  @P1 SHF.R.S32.HI R7, RZ, 0x1f, R0 ;  /* 0x0000001fff071819 */ /* 0x004fe20000011400 */
[----:B------:R-:W-:Y:S01]  /*6380*/  @!P1 IMAD.MOV.U32 R7, RZ, RZ, R5 ;  /* 0x000000ffff079224 */ /* 0x000fe200078e0005 */
[----:B------:R-:W-:Y:S01]  /*6390*/  @P1 MOV R6, R0 ;  /* 0x0000000000061202 */ /* 0x000fe20000000f00 */
[----:B------:R-:W-:Y:S01]  /*63a0*/  @!P1 IMAD.MOV.U32 R6, RZ, RZ, R200 ;  /* 0x000000ffff069224 */ /* 0x000fe200078e00c8 */
[----:B------:R-:W-:Y:S01]  /*63b0*/  ISETP.GE.AND P1, PT, R11, c[0x0][0x198], PT ;  /* 0x000066000b007a0c */ /* 0x000fe20003f26270 */
[----:B------:R-:W-:Y:S01]  /*63c0*/  IMAD.MOV.U32 R0, RZ, RZ, 0x10 ;  /* 0x00000010ff007424 */ /* 0x000fe200078e00ff */
[----:B------:R-:W-:Y:S01]  /*63d0*/  SEL R201, R7, RZ, !P2 ;  /* 0x000000ff07c97207 */ /* 0x000fe20005000000 */
[----:B------:R-:W-:Y:S01]  /*63e0*/  IMAD.MOV.U32 R5, RZ, RZ, 0x20 ;  /* 0x00000020ff057424 */ /* 0x000fe200078e00ff */
[----:B------:R-:W-:-:S02]  /*63f0*/  SEL R206, R6, RZ, !P2 ;  /* 0x000000ff06ce7207 */ /* 0x000fc40005000000 */
[----:B------:R-:W-:Y:S01]  /*6400*/  IADD3 R7, R11, 0x80, RZ ;  /* 0x000000800b077810 */ /* 0x000fe20007ffe0ff */
[C---:B------:R-:W-:Y:S01]  /*6410*/  IMAD R211, R201.reuse, c[0x0][0x1f0], RZ ;  /* 0x00007c00c9d37a24 */ /* 0x040fe200078e02ff */
[----:B------:R-:W-:Y:S01]  /*6420*/  ISETP.GE.AND P2, PT, R14, c[0x0][0x1d4], PT ;  /* 0x000075000e007a0c */ /* 0x000fe20003f46270 */
[----:B------:R-:W-:Y:S01]  /*6430*/  IMAD R201, R201, c[0x0][0x218], RZ ;  /* 0x00008600c9c97a24 */ /* 0x000fe200078e02ff */
[----:B------:R-:W-:Y:S01]  /*6440*/  SEL R0, R0, 0xfffffff0, !P3 ;  /* 0xfffffff000007807 */ /* 0x000fe20005800000 */
[C---:B------:R-:W-:Y:S01]  /*6450*/  IMAD R211, R206.reuse, c[0x0][0x1f4], R211 ;  /* 0x00007d00ced37a24 */ /* 0x040fe200078e02d3 */
[----:B------:R-:W-:Y:S01]  /*6460*/  ISETP.GE.AND P4, PT, R7, c[0x0][0x198], PT ;  /* 0x0000660007007a0c */ /* 0x000fe20003f86270 */
[C---:B------:R-:W-:Y:S01]  /*6470*/  IMAD R201, R206.reuse, c[0x0][0x21c], R201 ;  /* 0x00008700cec97a24 */ /* 0x040fe200078e02c9 */
[----:B------:R-:W-:Y:S01]  /*6480*/  P2R R204, PR, RZ, 0x4 ;  /* 0x00000004ffcc7803 */ /* 0x000fe20000000000 */
[----:B------:R-:W-:Y:S01]  /*6490*/  IMAD.WIDE.U32 R208, R206, c[0x0][0x1f0], R208 ;  /* 0x00007c00ced07a25 */ /* 0x000fe200078e00d0 */
[----:B------:R-:W-:-:S02]  /*64a0*/  SEL R5, R5, 0xffffffe0, !P5 ;  /* 0xffffffe005057807 */ /* 0x000fc40006800000 */
[----:B------:R-:W-:Y:S01]  /*64b0*/  ISETP.GE.AND P3, PT, R14, c[0x0][0x198], PT ;  /* 0x000066000e007a0c */ /* 0x000fe20003f66270 */
[----:B------:R-:W-:Y:S01]  /*64c0*/  IMAD.WIDE.U32 R206, R206, c[0x0][0x218], R18 ;  /* 0x00008600cece7a25 */ /* 0x000fe200078e0012 */
[----:B------:R-:W-:Y:S02]  /*64d0*/  LEA.HI R6, R8, R79, RZ, 0x5 ;  /* 0x0000004f08067211 */ /* 0x000fe400078f28ff */
[----:B------:R-:W-:Y:S01]  /*64e0*/  SEL R18, RZ, 0x1, P6 ;  /* 0x00000001ff127807 */ /* 0x000fe20003000000 */
[----:B------:R-:W-:Y:S02]  /*64f0*/  IMAD.IADD R211, R209, 0x1, R211 ;  /* 0x00000001d1d37824 */ /* 0x000fe400078e02d3 */
[----:B------:R-:W-:Y:S01]  /*6500*/  IMAD.IADD R201, R207, 0x1, R201 ;  /* 0x00000001cfc97824 */ /* 0x000fe200078e02c9 */
[----:B------:R-:W-:Y:S05]  /*6510*/  @P0 BRA `(.L_x_83) ;  /* 0x000000f000000947 */ /* 0x000fea0003800000 */
[----:B-1-34-:R-:W-:Y:S02]  /*6520*/  SHF.R.S32.HI R13, RZ, 0x1f, R14 ;  /* 0x0000001fff0d7819 */ /* 0x01afe4000001140e */
[----:B------:R-:W-:-:S02]  /*6530*/  SHF.R.S32.HI R12, RZ, 0x1f, R7 ;  /* 0x0000001fff0c7819 */ /* 0x000fc40000011407 */
[----:B------:R-:W-:Y:S02]  /*6540*/  LEA.HI R13, R13, R14, RZ, 0x3 ;  /* 0x0000000e0d0d7211 */ /* 0x000fe400078f18ff */
[----:B------:R-:W-:Y:S02]  /*6550*/  LEA.HI R12, R12, R7, RZ, 0x3 ;  /* 0x000000070c0c7211 */ /* 0x000fe400078f18ff */
[----:B------:R-:W-:Y:S02]  /*6560*/  LEA R26, P0, R11, R24, 0x1 ;  /* 0x000000180b1a7211 */ /* 0x000fe400078008ff */
[----:B------:R-:W-:Y:S02]  /*6570*/  LOP3.LUT R13, R13, 0xfffffff8, RZ, 0xc0, !PT ;  /* 0xfffffff80d0d7812 */ /* 0x000fe400078ec0ff */
[----:B------:R-:W-:Y:S01]  /*6580*/  LOP3.LUT R7, R12, 0xfffffff8, RZ, 0xc0, !PT ;  /* 0xfffffff80c077812 */ /* 0x000fe200078ec0ff */
[----:B------:R-:W-:Y:S01]  /*6590*/  IMAD.SHL.U32 R12, R16, 0x2, RZ ;  /* 0x00000002100c7824 */ /* 0x000fe200078e00ff */
[----:B------:R-:W-:Y:S01]  /*65a0*/  LEA.HI.X R27, R11, R25, R23, 0x1, P0 ;  /* 0x000000190b1b7211 */ /* 0x000fe200000f0c17 */
[----:B------:R-:W-:-:S04]  /*65b0*/  IMAD.WIDE R28, R13, 0x2, R24 ;  /* 0x000000020d1c7825 */ /* 0x000fc800078e0218 */
[----:B------:R-:W-:Y:S01]  /*65c0*/  IMAD.WIDE R24, R7, 0x2, R24 ;  /* 0x0000000207187825 */ /* 0x000fe200078e0218 */
[----:B------:R-:W-:Y:S01]  /*65d0*/  @!PT LDS RZ, [RZ] ;  /* 0x00000000fffff984 */ /* 0x000fe20000000800 */
[----:B------:R1:W-:Y:S04]  /*65e0*/  LDGSTS.E.BYPASS.LTC128B.128 [R12+0xc100], [R26.64], !P1 ;  /* 0x0c1000001a0c7fae */ /* 0x0003e8000c901d46 */
[----:B------:R1:W-:Y:S04]  /*65f0*/  LDGSTS.E.BYPASS.LTC128B.128 [R12+0x10100], [R28.64], !P3 ;  /* 0x101000001c0c7fae */ /* 0x0003e8000d901d46 */
[----:B------:R1:W-:Y:S02]  /*6600*/  LDGSTS.E.BYPASS.LTC128B.128 [R12+0x14100], [R24.64], !P4 ;  /* 0x14100000180c7fae */ /* 0x0003e4000e101d46 */
.L_x_83:
[----:B-1-34-:R-:W-:Y:S05]  /*6610*/  BSYNC B0 ;  /* 0x0000000000007941 */ /* 0x01afea0003800000 */
.L_x_82:
[----:B------:R-:W-:Y:S01]  /*6620*/  IADD3 R12, R10, 0x20, RZ ;  /* 0x000000200a0c7810 */ /* 0x000fe20007ffe0ff */
[----:B------:R1:W2:Y:S01]  /*6630*/  SHFL.IDX PT, R25, R4, 0x1, 0x181f ;  /* 0x00381f0004197f89 */ /* 0x0002a200000e0000 */
[----:B------:R-:W-:Y:S02]  /*6640*/  BSSY B0, `(.L_x_84) ;  /* 0x0000014000007945 */ /* 0x000fe40003800000 */
[----:B------:R-:W-:Y:S01]  /*6650*/  ISETP.GE.AND P0, PT, R12, R71, PT ;  /* 0x000000470c00720c */ /* 0x000fe20003f06270 */
[----:B------:R1:W3:-:S12]  /*6660*/  SHFL.IDX PT, R24, R9, 0x1, 0x181f ;  /* 0x00381f0009187f89 */ /* 0x0002d800000e0000 */
[----:B------:R-:W-:Y:S05]  /*6670*/  @P0 BRA `(.L_x_85) ;  /* 0x0000010000000947 */ /* 0x000fea0003800000 */
[----:B------:R-:W-:Y:S02]  /*6680*/  IADD3 R12, R11, 0x80, RZ ;  /* 0x000000800b0c7810 */ /* 0x000fe40007ffe0ff */
[----:B------:R-:W-:Y:S02]  /*6690*/  SHF.R.S32.HI R13, RZ, 0x1f, R14 ;  /* 0x0000001fff0d7819 */ /* 0x000fe4000001140e */
[----:B------:R-:W-:Y:S02]  /*66a0*/  SHF.R.S32.HI R7, RZ, 0x1f, R12 ;  /* 0x0000001fff077819 */ /* 0x000fe4000001140c */
[----:B------:R-:W-:Y:S02]  /*66b0*/  LEA.HI R13, R13, R14, RZ, 0x3 ;  /* 0x0000000e0d0d7211 */ /* 0x000fe400078f18ff */
[----:B------:R-:W-:Y:S01]  /*66c0*/  LEA.HI R7, R7, R12, RZ, 0x3 ;  /* 0x0000000c07077211 */ /* 0x000fe200078f18ff */
[----:B------:R-:W-:Y:S01]  /*66d0*/  IMAD.SHL.U32 R12, R16, 0x2, RZ ;  /* 0x00000002100c7824 */ /* 0x000fe200078e00ff */
[----:B---3--:R-:W-:-:S02]  /*66e0*/  LEA R26, P0, R11, R24, 0x1 ;  /* 0x000000180b1a7211 */ /* 0x008fc400078008ff */
[----:B------:R-:W-:Y:S02]  /*66f0*/  LOP3.LUT R13, R13, 0xfffffff8, RZ, 0xc0, !PT ;  /* 0xfffffff80d0d7812 */ /* 0x000fe400078ec0ff */
[----:B------:R-:W-:Y:S02]  /*6700*/  LOP3.LUT R7, R7, 0xfffffff8, RZ, 0xc0, !PT ;  /* 0xfffffff807077812 */ /* 0x000fe400078ec0ff */
[----:B--2---:R-:W-:Y:S01]  /*6710*/  LEA.HI.X R27, R11, R25, R23, 0x1, P0 ;  /* 0x000000190b1b7211 */ /* 0x004fe200000f0c17 */
[----:B------:R-:W-:-:S04]  /*6720*/  IMAD.WIDE R28, R13, 0x2, R24 ;  /* 0x000000020d1c7825 */ /* 0x000fc800078e0218 */
[----:B------:R-:W-:Y:S01]  /*6730*/  IMAD.WIDE R24, R7, 0x2, R24 ;  /* 0x0000000207187825 */ /* 0x000fe200078e0218 */
[----:B------:R-:W-:Y:S01]  /*6740*/  @!PT LDS RZ, [RZ] ;  /* 0x00000000fffff984 */ /* 0x000fe20000000800 */
[----:B------:R2:W-:Y:S04]  /*6750*/  LDGSTS.E.BYPASS.LTC128B.128 [R12+0xd100], [R26.64], !P1 ;  /* 0x0d1000001a0c7fae */ /* 0x0005e8000c901d46 */
[----:B------:R2:W-:Y:S04]  /*6760*/  LDGSTS.E.BYPASS.LTC128B.128 [R12+0x11100], [R28.64], !P3 ;  /* 0x111000001c0c7fae */ /* 0x0005e8000d901d46 */
[----:B------:R2:W-:Y:S02]  /*6770*/  LDGSTS.E.BYPASS.LTC128B.128 [R12+0x15100], [R24.64], !P4 ;  /* 0x15100000180c7fae */ /* 0x0005e4000e101d46 */
.L_x_85:
[----:B------:R-:W-:Y:S05]  /*6780*/  BSYNC B0 ;  /* 0x0000000000007941 */ /* 0x000fea0003800000 */
.L_x_84:
[----:B--2---:R-:W-:Y:S01]  /*6790*/  IADD3 R12, R10, 0x40, RZ ;  /* 0x000000400a0c7810 */ /* 0x004fe20007ffe0ff */
[----:B------:R2:W4:Y:S01]  /*67a0*/  SHFL.IDX PT, R25, R4, 0x2, 0x181f ;  /* 0x00581f0004197f89 */ /* 0x00052200000e0000 */
[----:B------:R-:W-:Y:S02]  /*67b0*/  BSSY B0, `(.L_x_86) ;  /* 0x0000014000007945 */ /* 0x000fe40003800000 */
[----:B------:R-:W-:Y:S01]  /*67c0*/  ISETP.GE.AND P0, PT, R12, R71, PT ;  /* 0x000000470c00720c */ /* 0x000fe20003f06270 */
[----:B---3--:R2:W3:-:S12]  /*67d0*/  SHFL.IDX PT, R24, R9, 0x2, 0x181f ;  /* 0x00581f0009187f89 */ /* 0x0084d800000e0000 */
        /* <DEDUP_REMOVED lines=10> */
[----:B----4-:R-:W-:Y:S01]  /*6880*/  LEA.HI.X R27, R11, R25, R23, 0x1, P0 ;  /* 0x000000190b1b7211 */ /* 0x010fe200000f0c17 */
[----:B------:R-:W-:-:S04]  /*6890*/  IMAD.WIDE R28, R13, 0x2, R24 ;  /* 0x000000020d1c7825 */ /* 0x000fc800078e0218 */
[----:B------:R-:W-:Y:S01]  /*68a0*/  IMAD.WIDE R24, R7, 0x2, R24 ;  /* 0x0000000207187825 */ /* 0x000fe200078e0218 */
[----:B------:R-:W-:Y:S01]  /*68b0*/  @!PT LDS RZ, [RZ] ;  /* 0x00000000fffff984 */ /* 0x000fe20000000800 */
[----:B------:R3:W-:Y:S04]  /*68c0*/  LDGSTS.E.BYPASS.LTC128B.128 [R12+0xe100], [R26.64], !P1 ;  /* 0x0e1000001a0c7fae */ /* 0x0007e8000c901d46 */
[----:B------:R3:W-:Y:S04]  /*68d0*/  LDGSTS.E.BYPASS.LTC128B.128 [R12+0x12100], [R28.64], !P3 ;  /* 0x121000001c0c7fae */ /* 0x0007e8000d901d46 */
[----:B------:R3:W-:Y:S02]  /*68e0*/  LDGSTS.E.BYPASS.LTC128B.128 [R12+0x16100], [R24.64], !P4 ;  /* 0x16100000180c7fae */ /* 0x0007e4000e101d46 */
.L_x_87:
[----:B------:R-:W-:Y:S05]  /*68f0*/  BSYNC B0 ;  /* 0x0000000000007941 */ /* 0x000fea0003800000 */
.L_x_86:
[----:B---3--:R-:W3:Y:S01]  /*6900*/  SHFL.IDX PT, R24, R9, 0x3, 0x181f ;  /* 0x00781f0009187f89 */ /* 0x008ee200000e0000 */
[----:B------:R-:W-:Y:S01]  /*6910*/  IADD3 R10, R10, 0x60, RZ ;  /* 0x000000600a0a7810 */ /* 0x000fe20007ffe0ff */
[----:B------:R-:W-:Y:S01]  /*6920*/  IMAD.IADD R12, R78, 0x1, -R17 ;  /* 0x000000014e0c7824 */ /* 0x000fe200078e0a11 */
[----:B------:R-:W-:Y:S01]  /*6930*/  LEA.HI.SX32 R19, R133, 0xffffffff, 0x1a ;  /* 0xffffffff85137811 */ /* 0x000fe200078fd2ff */
[----:B----4-:R4:W1:Y:S01]  /*6940*/  SHFL.IDX PT, R25, R4, 0x3, 0x181f ;  /* 0x00781f0004197f89 */ /* 0x01086200000e0000 */
[----:B------:R-:W-:Y:S01]  /*6950*/  ISETP.GE.AND P0, PT, R10, R71, PT ;  /* 0x000000470a00720c */ /* 0x000fe20003f06270 */
[----:B------:R-:W-:Y:S01]  /*6960*/  IMAD.MOV.U32 R7, RZ, RZ, c[0x0][0x1e0] ;  /* 0x00007800ff077624 */ /* 0x000fe200078e00ff */
[----:B------:R-:W-:Y:S01]  /*6970*/  SHF.R.S32.HI R21, RZ, 0x5, R6 ;  /* 0x00000005ff157819 */ /* 0x000fe20000011406 */
[----:B------:R-:W-:-:S02]  /*6980*/  IMAD.MOV.U32 R22, RZ, RZ, 0x6 ;  /* 0x00000006ff167424 */ /* 0x000fc400078e00ff */
[----:B------:R-:W-:Y:S02]  /*6990*/  IMAD R12, R19, -0x40, R12 ;  /* 0xffffffc0130c7824 */ /* 0x000fe400078e020c */
[----:B------:R-:W-:Y:S02]  /*69a0*/  IMAD.SHL.U32 R77, R7, 0x40, RZ ;  /* 0x00000040074d7824 */ /* 0x000fe400078e00ff */
[----:B------:R-:W-:Y:S02]  /*69b0*/  IMAD.MOV.U32 R210, RZ, RZ, R208 ;  /* 0x000000ffffd27224 */ /* 0x000fe400078e00d0 */
[----:B------:R-:W-:Y:S02]  /*69c0*/  IMAD.MOV.U32 R202, RZ, RZ, 0x5 ;  /* 0x00000005ffca7424 */ /* 0x000fe400078e00ff */
[----:B------:R-:W-:Y:S02]  /*69d0*/  @!P0 IMAD.SHL.U32 R10, R16, 0x2, RZ ;  /* 0x00000002100a8824 */ /* 0x000fe400078e00ff */
[----:B------:R-:W-:Y:S01]  /*69e0*/  IMAD.WIDE.U32 R28, R19, R77, R210 ;  /* 0x0000004d131c7225 */ /* 0x000fe200078e00d2 */
[----:B------:R-:W-:-:S02]  /*69f0*/  SHF.L.U64.HI R202, R7, R202, c[0x0][0x1e4] ;  /* 0x0000790007ca7619 */ /* 0x000fc400000102ca */
[----:B---3--:R-:W-:Y:S02]  /*6a00*/  @!P0 LEA R30, P2, R11, R24, 0x1 ;  /* 0x000000180b1e8211 */ /* 0x008fe400078408ff */
[C---:B-12-4-:R-:W-:Y:S01]  /*6a10*/  SHF.L.U64.HI R4, R7.reuse, R22, c[0x0][0x1e4] ;  /* 0x0000790007047619 */ /* 0x056fe20000010216 */
[----:B------:R-:W-:Y:S01]  /*6a20*/  IMAD.SHL.U32 R7, R7, 0x20, RZ ;  /* 0x0000002007077824 */ /* 0x000fe200078e00ff */
[----:B------:R-:W-:Y:S02]  /*6a30*/  @!P0 LEA.HI.X R31, R11, R25, R23, 0x1, P2 ;  /* 0x000000190b1f8211 */ /* 0x000fe400010f0c17 */
[----:B------:R-:W-:Y:S01]  /*6a40*/  ISETP.GE.AND P2, PT, R12, 0x1, PT ;  /* 0x000000010c00780c */ /* 0x000fe20003f46270 */
[----:B------:R-:W-:Y:S01]  /*6a50*/  IMAD R9, R4, R19, RZ ;  /* 0x0000001304097224 */ /* 0x000fe200078e02ff */
[----:B------:R-:W-:Y:S01]  /*6a60*/  SHF.R.S32.HI R22, RZ, 0x1f, R19 ;  /* 0x0000001fff167819 */ /* 0x000fe20000011413 */
[----:B------:R-:W-:Y:S01]  /*6a70*/  @!PT LDS RZ, [RZ] ;  /* 0x00000000fffff984 */ /* 0x000fe20000000800 */
[----:B------:R1:W-:Y:S04]  /*6a80*/  @!P0 LDGSTS.E.BYPASS.LTC128B.128 [R10+0xf100], [R30.64], !P1 ;  /* 0x0f1000001e0a8fae */ /* 0x0003e8000c901d46 */
[----:B------:R-:W-:-:S04]  /*6a90*/  IMAD R9, R22, R77, R9 ;  /* 0x0000004d16097224 */ /* 0x000fc800078e0209 */
[----:B------:R-:W-:Y:S02]  /*6aa0*/  IMAD.IADD R9, R29, 0x1, R9 ;  /* 0x000000011d097824 */ /* 0x000fe400078e0209 */
[----:B------:R-:W-:-:S04]  /*6ab0*/  @P2 LEA R26, P1, R28, c[0x0][0x1c8], 0x1 ;  /* 0x000072001c1a2a11 */ /* 0x000fc800078208ff */
[----:B------:R-:W-:Y:S02]  /*6ac0*/  @P2 LEA.HI.X R27, R28, c[0x0][0x1cc], R9, 0x1, P1 ;  /* 0x000073001c1b2a11 */ /* 0x000fe400008f0c09 */
[----:B------:R-:W-:-:S13]  /*6ad0*/  ISETP.GE.AND P1, PT, R12, 0x21, PT ;  /* 0x000000210c00780c */ /* 0x000fda0003f26270 */
[----:B------:R-:W-:-:S05]  /*6ae0*/  @P1 IADD3 R13, P5, R7, R28, RZ ;  /* 0x0000001c070d1210 */ /* 0x000fca0007fbe0ff */
[----:B------:R-:W-:Y:S01]  /*6af0*/  @P1 IMAD.X R12, R202, 0x1, R9, P5 ;  /* 0x00000001ca0c1824 */ /* 0x000fe200028e0609 */
[----:B------:R-:W-:Y:S02]  /*6b00*/  @!P0 SHF.R.S32.HI R9, RZ, 0x1f, R14 ;  /* 0x0000001fff098819 */ /* 0x000fe4000001140e */
[----:B------:R-:W-:Y:S02]  /*6b10*/  ISETP.NE.AND P5, PT, R203, RZ, PT ;  /* 0x000000ffcb00720c */ /* 0x000fe40003fa5270 */
[----:B------:R-:W-:-:S04]  /*6b20*/  @!P0 LEA.HI R9, R9, R14, RZ, 0x3 ;  /* 0x0000000e09098211 */ /* 0x000fc800078f18ff */
[----:B------:R-:W-:-:S05]  /*6b30*/  @!P0 LOP3.LUT R9, R9, 0xfffffff8, RZ, 0xc0, !PT ;  /* 0xfffffff809098812 */ /* 0x000fca00078ec0ff */
[----:B------:R-:W-:-:S05]  /*6b40*/  @!P0 IMAD.WIDE R28, R9, 0x2, R24 ;  /* 0x00000002091c8825 */ /* 0x000fca00078e0218 */
[----:B------:R1:W-:Y:S01]  /*6b50*/  @!P0 LDGSTS.E.BYPASS.LTC128B.128 [R10+0x13100], [R28.64], !P3 ;  /* 0x131000001c0a8fae */ /* 0x0003e2000d901d46 */
[----:B------:R-:W-:-:S04]  /*6b60*/  @P1 LEA R14, P3, R13, c[0x0][0x1c8], 0x1 ;  /* 0x000072000d0e1a11 */ /* 0x000fc800078608ff */
[----:B------:R-:W-:Y:S02]  /*6b70*/  @P1 LEA.HI.X R15, R13, c[0x0][0x1cc], R12, 0x1, P3 ;  /* 0x000073000d0f1a11 */ /* 0x000fe400018f0c0c */
[----:B------:R-:W-:Y:S01]  /*6b80*/  @!P0 IADD3 R12, R11, 0x80, RZ ;  /* 0x000000800b0c8810 */ /* 0x000fe20007ffe0ff */
[----:B------:R-:W-:-:S03]  /*6b90*/  @P2 IMAD.SHL.U32 R11, R16, 0x2, RZ ;  /* 0x00000002100b2824 */ /* 0x000fc600078e00ff */
[----:B------:R-:W-:-:S04]  /*6ba0*/  @!P0 SHF.R.S32.HI R9, RZ, 0x1f, R12 ;  /* 0x0000001fff098819 */ /* 0x000fc8000001140c */
[----:B------:R-:W-:-:S04]  /*6bb0*/  @!P0 LEA.HI R9, R9, R12, RZ, 0x3 ;  /* 0x0000000c09098211 */ /* 0x000fc800078f18ff */
[----:B------:R-:W-:-:S05]  /*6bc0*/  @!P0 LOP3.LUT R9, R9, 0xfffffff8, RZ, 0xc0, !PT ;  /* 0xfffffff809098812 */ /* 0x000fca00078ec0ff */
[----:B------:R-:W-:-:S04]  /*6bd0*/  @!P0 IMAD.WIDE R24, R9, 0x2, R24 ;  /* 0x0000000209188825 */ /* 0x000fc800078e0218 */
[----:B------:R-:W-:Y:S01]  /*6be0*/  @P1 IMAD.SHL.U32 R9, R16, 0x2, RZ ;  /* 0x0000000210091824 */ /* 0x000fe200078e00ff */
[----:B------:R1:W-:Y:S01]  /*6bf0*/  @!P0 LDGSTS.E.BYPASS.LTC128B.128 [R10+0x17100], [R24.64], !P4 ;  /* 0x17100000180a8fae */ /* 0x0003e2000e101d46 */
[----:B------:R-:W-:Y:S02]  /*6c00*/  ISETP.NE.AND P4, PT, R204, RZ, PT ;  /* 0x000000ffcc00720c */ /* 0x000fe40003f85270 */
[----:B------:R-:W-:Y:S01]  /*6c10*/  ISETP.LT.AND P0, PT, RZ, c[0x0][0x27c], PT ;  /* 0x00009f00ff007a0c */ /* 0x000fe20003f01270 */
[----:B------:R-:W0:Y:S04]  /*6c20*/  LDGDEPBAR ;  /* 0x00000000000079af */ /* 0x000e280000000000 */
[----:B------:R-:W-:Y:S06]  /*6c30*/  BAR.SYNC.DEFER_BLOCKING 0x0 ;  /* 0x0000000000007b1d */ /* 0x000fec0000010000 */
[----:B------:R-:W-:Y:S01]  /*6c40*/  @!PT LDS RZ, [RZ] ;  /* 0x00000000fffff984 */ /* 0x000fe20000000800 */
[----:B------:R-:W-:Y:S01]  /*6c50*/  @!PT LDS RZ, [RZ] ;  /* 0x00000000fffff984 */ /* 0x000fe20000000800 */
[----:B------:R-:W-:Y:S01]  /*6c60*/  @!PT LDS RZ, [RZ] ;  /* 0x00000000fffff984 */ /* 0x000fe20000000800 */
[----:B------:R1:W-:Y:S04]  /*6c70*/  @P2 LDGSTS.E.BYPASS.LTC128B.128 [R11+0x6100], [R26.64], !P6 ;  /* 0x061000001a0b2fae */ /* 0x0003e8000f101d46 */
[----:B------:R1:W-:Y:S04]  /*6c80*/  @P2 LDGSTS.E.BYPASS.LTC128B.128 [R11+0x8100], [R26.64+0x80], !P4 ;  /* 0x081000801a0b2fae */ /* 0x0003e8000e101d46 */
[----:B------:R1:W-:Y:S04]  /*6c90*/  @P2 LDGSTS.E.BYPASS.LTC128B.128 [R11+0xa100], [R26.64+0x100], !P5 ;  /* 0x0a1001001a0b2fae */ /* 0x0003e8000e901d46 */
[----:B------:R1:W-:Y:S04]  /*6ca0*/  @P1 LDGSTS.E.BYPASS.LTC128B.128 [R9+0x7100], [R14.64], !P6 ;  /* 0x071000000e091fae */ /* 0x0003e8000f101d46 */
[----:B------:R1:W-:Y:S04]  /*6cb0*/  @P1 LDGSTS.E.BYPASS.LTC128B.128 [R9+0x9100], [R14.64+0x80], !P4 ;  /* 0x091000800e091fae */ /* 0x0003e8000e101d46 */
[----:B------:R1:W-:Y:S04]  /*6cc0*/  @P1 LDGSTS.E.BYPASS.LTC128B.128 [R9+0xb100], [R14.64+0x100], !P5 ;  /* 0x0b1001000e091fae */ /* 0x0003e8000e901d46 */
[----:B------:R-:W0:Y:S01]  /*6cd0*/  LDGDEPBAR ;  /* 0x00000000000079af */ /* 0x000e220000000000 */
[----:B------:R-:W-:Y:S05]  /*6ce0*/  @P0 BRA `(.L_x_88) ;  /* 0x0000002000000947 */ /* 0x000fea0003800000 */
[----:B------:R-:W-:-:S04]  /*6cf0*/  DEPBAR.LE SB0, 0x1 ;  /* 0x000080400000791a */ /* 0x000fc80000000000 */
[----:B------:R-:W-:Y:S05]  /*6d00*/  BRA `(.L_x_89) ;  /* 0x00005c2000007947 */ /* 0x000fea0003800000 */
.L_x_88:
[----:B-1---5:R-:W-:Y:S01]  /*6d10*/  SHF.R.S32.HI R14, RZ, 0x1f, R81 ;  /* 0x0000001fff0e7819 */ /* 0x022fe20000011451 */
[----:B------:R-:W-:Y:S01]  /*6d20*/  ULDC.U8 UR4, c[0x0][0x298] ;  /* 0x0000a60000047ab9 */ /* 0x000fe20000000000 */
[-C--:B------:R-:W-:Y:S01]  /*6d30*/  LEA.HI R23, R8, R79.reuse, RZ, 0x2 ;  /* 0x0000004f08177211 */ /* 0x080fe200078f10ff */
[----:B------:R-:W-:Y:S01]  /*6d40*/  IMAD.WIDE.U32 R12, R81, c[0x0][0x280], RZ ;  /* 0x0000a000510c7a25 */ /* 0x000fe200078e00ff */
[----:B------:R-:W-:Y:S01]  /*6d50*/  ISETP.NE.AND P2, PT, RZ, UR4, PT ;  /* 0x00000004ff007c0c */ /* 0x000fe2000bf45270 */
[----:B------:R-:W-:Y:S01]  /*6d60*/  BSSY B2, `(.L_x_89) ;  /* 0x00005bc000027945 */ /* 0x000fe20003800000 */
[----:B------:R-:W-:Y:S01]  /*6d70*/  LOP3.LUT R8, R23, 0xfffffffc, RZ, 0xc0, !PT ;  /* 0xfffffffc17087812 */ /* 0x000fe200078ec0ff */
[C---:B------:R-:W-:Y:S01]  /*6d80*/  IMAD R10, R14.reuse, c[0x0][0x280], RZ ;  /* 0x0000a0000e0a7a24 */ /* 0x040fe200078e02ff */
[----:B------:R-:W-:Y:S01]  /*6d90*/  SHF.R.S32.HI R23, RZ, 0x2, R23 ;  /* 0x00000002ff177819 */ /* 0x000fe20000011417 */
[----:B------:R-:W-:Y:S01]  /*6da0*/  IMAD R14, R14, c[0x0][0x290], RZ ;  /* 0x0000a4000e0e7a24 */ /* 0x000fe200078e02ff */
[----:B------:R-:W-:Y:S01]  /*6db0*/  LEA R40, P1, R12, c[0x0][0x270], 0x1 ;  /* 0x00009c000c287a11 */ /* 0x000fe200078208ff */
[C---:B------:R-:W-:Y:S01]  /*6dc0*/  IMAD R10, R81.reuse, c[0x0][0x284], R10 ;  /* 0x0000a100510a7a24 */ /* 0x040fe200078e020a */
[----:B------:R-:W-:Y:S01]  /*6dd0*/  IADD3 R49, -R8, R79, RZ ;  /* 0x0000004f08317210 */ /* 0x000fe20007ffe1ff */
[----:B------:R-:W-:-:S02]  /*6de0*/  IMAD R9, R81, c[0x0][0x294], R14 ;  /* 0x0000a50051097a24 */ /* 0x000fc400078e020e */
[----:B------:R-:W-:Y:S01]  /*6df0*/  IMAD.WIDE.U32 R14, R81, c[0x0][0x290], RZ ;  /* 0x0000a400510e7a25 */ /* 0x000fe200078e00ff */
[----:B------:R-:W-:-:S03]  /*6e00*/  SHF.L.U32 R32, R49, 0x3, RZ ;  /* 0x0000000331207819 */ /* 0x000fc600000006ff */
[----:B------:R-:W-:Y:S01]  /*6e10*/  IMAD.IADD R10, R10, 0x1, R13 ;  /* 0x000000010a0a7824 */ /* 0x000fe200078e020d */
[----:B------:R-:W-:Y:S01]  /*6e20*/  LEA R34, P0, R14, c[0x0][0x288], 0x1 ;  /* 0x0000a2000e227a11 */ /* 0x000fe200078008ff */
[----:B------:R-:W-:Y:S02]  /*6e30*/  IMAD.IADD R9, R9, 0x1, R15 ;  /* 0x0000000109097824 */ /* 0x000fe400078e020f */
[----:B------:R-:W-:Y:S01]  /*6e40*/  IMAD R8, R80, 0x80, R23 ;  /* 0x0000008050087824 */ /* 0x000fe200078e0217 */
[----:B------:R-:W-:Y:S02]  /*6e50*/  LEA.HI.X R41, R12, c[0x0][0x274], R10, 0x1, P1 ;  /* 0x00009d000c297a11 */ /* 0x000fe400008f0c0a */
[----:B------:R-:W-:Y:S01]  /*6e60*/  LEA.HI.X R35, R14, c[0x0][0x28c], R9, 0x1, P0 ;  /* 0x0000a3000e237a11 */ /* 0x000fe200000f0c09 */
[----:B------:R-:W-:Y:S05]  /*6e70*/  @!P2 BRA `(.L_x_90) ;  /* 0x00002b100000a947 */ /* 0x000fea0003800000 */
[----:B------:R-:W-:Y:S01]  /*6e80*/  ISETP.GE.AND P0, PT, R8, R71, PT ;  /* 0x000000470800720c */ /* 0x000fe20003f06270 */
[----:B------:R-:W-:Y:S01]  /*6e90*/  BSSY B0, `(.L_x_91) ;  /* 0x000004d000007945 */ /* 0x000fe20003800000 */
[----:B------:R-:W-:Y:S01]  /*6ea0*/  SHF.L.U32 R25, R49, 0x2, RZ ;  /* 0x0000000231197819 */ /* 0x000fe200000006ff */
        /* <DEDUP_REMOVED lines=12> */
[----:B------:R-:W-:Y:S05]  /*6f70*/  @P0 BRA `(.L_x_92) ;  /* 0x000003e000000947 */ /* 0x000fea0003800000 */
[C---:B------:R-:W-:Y:S01]  /*6f80*/  IADD3 R9, R25.reuse, 0x10, RZ ;  /* 0x0000001019097810 */ /* 0x040fe20007ffe0ff */
[----:B------:R-:W-:Y:S01]  /*6f90*/  CS2R R38, SRZ ;  /* 0x0000000000267805 */ /* 0x000fe2000001ff00 */
[----:B------:R-:W-:Y:S01]  /*6fa0*/  ISETP.GE.AND P1, PT, R25, c[0x0][0x27c], PT ;  /* 0x00009f0019007a0c */ /* 0x000fe20003f26270 */
[----:B------:R-:W-:Y:S01]  /*6fb0*/  CS2R R50, SRZ ;  /* 0x0000000000327805 */ /* 0x000fe2000001ff00 */
[----:B------:R-:W-:Y:S01]  /*6fc0*/  ISETP.GE.AND P0, PT, R9, c[0x0][0x27c], PT ;  /* 0x00009f0009007a0c */ /* 0x000fe20003f06270 */
[----:B------:R-:W-:Y:S01]  /*6fd0*/  CS2R R36, SRZ ;  /* 0x0000000000247805 */ /* 0x000fe2000001ff00 */
[----:B------:R-:W-:Y:S01]  /*6fe0*/  CS2R R48, SRZ ;  /* 0x0000000000307805 */ /* 0x000fe2000001ff00 */
[----:B------:R-:W-:-:S02]  /*6ff0*/  IADD3 R15, R25, 0x20, RZ ;  /* 0x00000020190f7810 */ /* 0x000fc40007ffe0ff */
[C---:B------:R-:W-:Y:S02]  /*7000*/  IADD3 R13, R25.reuse, 0x30, RZ ;  /* 0x00000030190d7810 */ /* 0x040fe40007ffe0ff */
[----:B------:R-:W-:-:S04]  /*7010*/  IADD3 R11, R25, 0x40, RZ ;  /* 0x00000040190b7810 */ /* 0x000fc80007ffe0ff */
[C---:B------:R-:W-:Y:S02]  /*7020*/  @!P1 IMAD.WIDE R30, R25.reuse, 0x2, R40 ;  /* 0x00000002191e9825 */ /* 0x040fe400078e0228 */
[----:B------:R-:W-:Y:S02]  /*7030*/  @!P0 SHF.R.S32.HI R8, RZ, 0x1f, R9 ;  /* 0x0000001fff088819 */ /* 0x000fe40000011409 */
[----:B------:R-:W-:Y:S01]  /*7040*/  @!P1 IMAD.WIDE R28, R25, 0x2, R34 ;  /* 0x00000002191c9825 */ /* 0x000fe200078e0222 */
[----:B------:R1:W5:Y:S01]  /*7050*/  @!P1 LD.E.64 R38, [R30.64] ;  /* 0x000000061e269980 */ /* 0x000362000c101b00 */
[----:B------:R-:W-:Y:S02]  /*7060*/  @!P0 LEA.HI R9, R8, R9, RZ, 0x2 ;  /* 0x0000000908098211 */ /* 0x000fe400078f10ff */
[----:B------:R-:W-:Y:S01]  /*7070*/  ISETP.GE.AND P3, PT, R15, c[0x0][0x27c], PT ;  /* 0x00009f000f007a0c */ /* 0x000fe20003f66270 */
[----:B------:R2:W5:Y:S01]  /*7080*/  @!P1 LD.E.64 R50, [R28.64] ;  /* 0x000000061c329980 */ /* 0x000562000c101b00 */
[----:B------:R-:W-:-:S05]  /*7090*/  @!P0 LOP3.LUT R9, R9, 0xfffffffc, RZ, 0xc0, !PT ;  /* 0xfffffffc09098812 */ /* 0x000fca00078ec0ff */
[----:B------:R-:W-:-:S04]  /*70a0*/  @!P0 IMAD.WIDE R26, R9, 0x2, R40 ;  /* 0x00000002091a8825 */ /* 0x000fc800078e0228 */
[----:B------:R-:W-:Y:S01]  /*70b0*/  @!P0 IMAD.WIDE R42, R9, 0x2, R34 ;  /* 0x00000002092a8825 */ /* 0x000fe200078e0222 */
[----:B------:R-:W-:Y:S01]  /*70c0*/  IADD3 R9, R25, 0x50, RZ ;  /* 0x0000005019097810 */ /* 0x000fe20007ffe0ff */
[----:B------:R3:W5:Y:S01]  /*70d0*/  @!P0 LD.E.64 R36, [R26.64] ;  /* 0x000000061a248980 */ /* 0x000762000c101b00 */
[----:B------:R-:W-:Y:S02]  /*70e0*/  ISETP.GE.AND P2, PT, R13, c[0x0][0x27c], PT ;  /* 0x00009f000d007a0c */ /* 0x000fe40003f46270 */
[----:B------:R-:W-:Y:S01]  /*70f0*/  ISETP.GE.AND P1, PT, R11, c[0x0][0x27c], PT ;  /* 0x00009f000b007a0c */ /* 0x000fe20003f26270 */
[----:B------:R4:W5:Y:S01]  /*7100*/  @!P0 LD.E.64 R48, [R42.64] ;  /* 0x000000062a308980 */ /* 0x000962000c101b00 */
[----:B------:R-:W-:Y:S02]  /*7110*/  ISETP.GE.AND P0, PT, R9, c[0x0][0x27c], PT ;  /* 0x00009f0009007a0c */ /* 0x000fe40003f06270 */
[----:B------:R-:W-:-:S07]  /*7120*/  @!P3 SHF.R.S32.HI R14, RZ, 0x1f, R15 ;  /* 0x0000001fff0eb819 */ /* 0x000fce000001140f */
[----:B------:R-:W-:Y:S02]  /*7130*/  @!P2 SHF.R.S32.HI R12, RZ, 0x1f, R13 ;  /* 0x0000001fff0ca819 */ /* 0x000fe4000001140d */
[----:B------:R-:W-:Y:S02]  /*7140*/  @!P1 SHF.R.S32.HI R10, RZ, 0x1f, R11 ;  /* 0x0000001fff0a9819 */ /* 0x000fe4000001140b */
[----:B------:R-:W-:Y:S02]  /*7150*/  @!P0 SHF.R.S32.HI R8, RZ, 0x1f, R9 ;  /* 0x0000001fff088819 */ /* 0x000fe40000011409 */
[----:B------:R-:W-:Y:S02]  /*7160*/  @!P3 LEA.HI R15, R14, R15, RZ, 0x2 ;  /* 0x0000000f0e0fb211 */ /* 0x000fe400078f10ff */
[----:B------:R-:W-:Y:S02]  /*7170*/  @!P2 LEA.HI R13, R12, R13, RZ, 0x2 ;  /* 0x0000000d0c0da211 */ /* 0x000fe400078f10ff */
[----:B------:R-:W-:-:S02]  /*7180*/  @!P1 LEA.HI R11, R10, R11, RZ, 0x2 ;  /* 0x0000000b0a0b9211 */ /* 0x000fc400078f10ff */
[----:B------:R-:W-:Y:S02]  /*7190*/  @!P0 LEA.HI R9, R8, R9, RZ, 0x2 ;  /* 0x0000000908098211 */ /* 0x000fe400078f10ff */
[----:B------:R-:W-:Y:S02]  /*71a0*/  @!P3 LOP3.LUT R15, R15, 0xfffffffc, RZ, 0xc0, !PT ;  /* 0xfffffffc0f0fb812 */ /* 0x000fe400078ec0ff */
[----:B------:R-:W-:Y:S02]  /*71b0*/  @!P2 LOP3.LUT R13, R13, 0xfffffffc, RZ, 0xc0, !PT ;  /* 0xfffffffc0d0da812 */ /* 0x000fe400078ec0ff */
[----:B------:R-:W-:Y:S02]  /*71c0*/  @!P1 LOP3.LUT R11, R11, 0xfffffffc, RZ, 0xc0, !PT ;  /* 0xfffffffc0b0b9812 */ /* 0x000fe400078ec0ff */
[----:B------:R-:W-:Y:S01]  /*71d0*/  @!P0 LOP3.LUT R9, R9, 0xfffffffc, RZ, 0xc0, !PT ;  /* 0xfffffffc09098812 */ /* 0x000fe200078ec0ff */
[----:B------:R-:W-:Y:S01]  /*71e0*/  @!P3 IMAD.WIDE R54, R15, 0x2, R40 ;  /* 0x000000020f36b825 */ /* 0x000fe200078e0228 */
[----:B--2---:R-:W-:Y:S01]  /*71f0*/  CS2R R28, SRZ ;  /* 0x00000000001c7805 */ /* 0x004fe2000001ff00 */
[----:B-1----:R-:W-:-:S02]  /*7200*/  CS2R R30, SRZ ;  /* 0x00000000001e7805 */ /* 0x002fc4000001ff00 */
[--C-:B------:R-:W-:Y:S01]  /*7210*/  @!P2 IMAD.WIDE R52, R13, 0x2, R40.reuse ;  /* 0x000000020d34a825 */ /* 0x100fe200078e0228 */
[----:B---3--:R-:W-:Y:S01]  /*7220*/  CS2R R26, SRZ ;  /* 0x00000000001a7805 */ /* 0x008fe2000001ff00 */
[----:B------:R-:W-:Y:S01]  /*7230*/  CS2R R68, SRZ ;  /* 0x0000000000447805 */ /* 0x000fe2000001ff00 */
[----:B------:R1:W5:Y:S01]  /*7240*/  @!P3 LD.E.64 R28, [R54.64] ;  /* 0x00000006361cb980 */ /* 0x000362000c101b00 */
[----:B----4-:R-:W-:-:S03]  /*7250*/  @!P1 IMAD.WIDE R42, R11, 0x2, R40 ;  /* 0x000000020b2a9825 */ /* 0x010fc600078e0228 */
[----:B------:R1:W5:Y:S01]  /*7260*/  @!P2 LD.E.64 R26, [R52.64] ;  /* 0x00000006341aa980 */ /* 0x000362000c101b00 */
[--C-:B------:R-:W-:Y:S02]  /*7270*/  @!P3 IMAD.WIDE R56, R15, 0x2, R34.reuse ;  /* 0x000000020f38b825 */ /* 0x100fe400078e0222 */
[----:B------:R-:W-:Y:S02]  /*7280*/  CS2R R14, SRZ ;  /* 0x00000000000e7805 */ /* 0x000fe4000001ff00 */
[--C-:B------:R-:W-:Y:S01]  /*7290*/  @!P2 IMAD.WIDE R44, R13, 0x2, R34.reuse ;  /* 0x000000020d2ca825 */ /* 0x100fe200078e0222 */
[----:B------:R1:W5:Y:S01]  /*72a0*/  @!P3 LD.E.64 R30, [R56.64] ;  /* 0x00000006381eb980 */ /* 0x000362000c101b00 */
[----:B------:R-:W-:Y:S02]  /*72b0*/  CS2R R12, SRZ ;  /* 0x00000000000c7805 */ /* 0x000fe4000001ff00 */
[----:B------:R-:W-:Y:S01]  /*72c0*/  @!P1 IMAD.WIDE R46, R11, 0x2, R34 ;  /* 0x000000020b2e9825 */ /* 0x000fe200078e0222 */
[----:B------:R1:W5:Y:S01]  /*72d0*/  @!P1 LD.E.64 R14, [R42.64] ;  /* 0x000000062a0e9980 */ /* 0x000362000c101b00 */
[----:B------:R-:W-:-:S02]  /*72e0*/  CS2R R10, SRZ ;  /* 0x00000000000a7805 */ /* 0x000fc4000001ff00 */
[----:B------:R-:W-:-:S04]  /*72f0*/  @!P0 IMAD.WIDE R40, R9, 0x2, R40 ;  /* 0x0000000209288825 */ /* 0x000fc800078e0228 */
[----:B------:R-:W-:Y:S01]  /*7300*/  @!P0 IMAD.WIDE R34, R9, 0x2, R34 ;  /* 0x0000000209228825 */ /* 0x000fe200078e0222 */
[----:B------:R1:W5:Y:S01]  /*7310*/  @!P2 LD.E.64 R10, [R44.64] ;  /* 0x000000062c0aa980 */ /* 0x000362000c101b00 */
[----:B------:R-:W-:-:S03]  /*7320*/  CS2R R8, SRZ ;  /* 0x0000000000087805 */ /* 0x000fc6000001ff00 */
[----:B------:R1:W5:Y:S04]  /*7330*/  @!P0 LD.E.64 R12, [R40.64] ;  /* 0x00000006280c8980 */ /* 0x000368000c101b00 */
[----:B------:R1:W5:Y:S04]  /*7340*/  @!P1 LD.E.64 R8, [R46.64] ;  /* 0x000000062e089980 */ /* 0x000368000c101b00 */
[----:B------:R1:W5:Y:S02]  /*7350*/  @!P0 LD.E.64 R68, [R34.64] ;  /* 0x0000000622448980 */ /* 0x000364000c101b00 */
.L_x_92:
[----:B------:R-:W-:Y:S05]  /*7360*/  BSYNC B0 ;  /* 0x0000000000007941 */ /* 0x000fea0003800000 */
.L_x_91:
[--C-:B-----5:R-:W-:Y:S01]  /*7370*/  IMAD.MOV.U32 R61, RZ, RZ, R27.reuse ;  /* 0x000000ffff3d7224 */ /* 0x120fe200078e001b */
[--C-:B------:R-:W-:Y:S01]  /*7380*/  SHF.R.U64 R33, R26, 0x10, R27.reuse ;  /* 0x000000101a217819 */ /* 0x100fe2000000121b */
[----:B------:R-:W-:Y:S01]  /*7390*/  IMAD.MOV.U32 R64, RZ, RZ, R36 ;  /* 0x000000ffff407224 */ /* 0x000fe200078e0024 */
[----:B------:R-:W-:Y:S01]  /*73a0*/  SHF.R.U32.HI R58, RZ, 0x10, R27 ;  /* 0x00000010ff3a7819 */ /* 0x000fe2000001161b */
[----:B------:R-:W-:Y:S01]  /*73b0*/  IMAD.MOV.U32 R60, RZ, RZ, R26 ;  /* 0x000000ffff3c7224 */ /* 0x000fe200078e001a */
[----:B-1----:R-:W-:Y:S01]  /*73c0*/  SHF.R.U64 R54, R14, 0x10, R15 ;  /* 0x000000100e367819 */ /* 0x002fe2000000120f */
[----:B------:R-:W-:Y:S01]  /*73d0*/  IMAD.MOV.U32 R67, RZ, RZ, R39 ;  /* 0x000000ffff437224 */ /* 0x000fe200078e0027 */
[----:B------:R-:W-:Y:S01]  /*73e0*/  SHF.R.U32.HI R27, RZ, 0x10, R15 ;  /* 0x00000010ff1b7819 */ /* 0x000fe2000001160f */
[----:B------:R-:W-:Y:S01]  /*73f0*/  IMAD.MOV.U32 R55, RZ, RZ, R51 ;  /* 0x000000ffff377224 */ /* 0x000fe200078e0033 */
[----:B------:R-:W-:Y:S01]  /*7400*/  SHF.R.U32.HI R43, RZ, 0x10, R39 ;  /* 0x00000010ff2b7819 */ /* 0x000fe20000011627 */
[----:B------:R-:W-:Y:S01]  /*7410*/  IMAD.MOV.U32 R65, RZ, RZ, R37 ;  /* 0x000000ffff417224 */ /* 0x000fe200078e0025 */
[----:B------:R-:W-:Y:S01]  /*7420*/  PRMT R27, R27, 0x5410, R54 ;  /* 0x000054101b1b7816 */ /* 0x000fe20000000036 */
[----:B------:R-:W-:Y:S01]  /*7430*/  IMAD.MOV.U32 R42, RZ, RZ, R48 ;  /* 0x000000ffff2a7224 */ /* 0x000fe200078e0030 */
[----:B------:R-:W-:Y:S01]  /*7440*/  SHF.R.S32.HI R54, RZ, 0x1f, R23 ;  /* 0x0000001fff367819 */ /* 0x000fe20000011417 */
[----:B------:R-:W-:Y:S01]  /*7450*/  IMAD.MOV.U32 R62, RZ, RZ, R28 ;  /* 0x000000ffff3e7224 */ /* 0x000fe200078e001c */
[--C-:B------:R-:W-:Y:S01]  /*7460*/  SHF.R.U64 R44, R50, 0x10, R51.reuse ;  /* 0x00000010322c7819 */ /* 0x100fe20000001233 */
[----:B------:R-:W-:Y:S01]  /*7470*/  IMAD.MOV.U32 R46, RZ, RZ, R50 ;  /* 0x000000ffff2e7224 */ /* 0x000fe200078e0032 */
[----:B------:R-:W-:Y:S01]  /*7480*/  SHF.R.U32.HI R26, RZ, 0x10, R51 ;  /* 0x00000010ff1a7819 */ /* 0x000fe20000011633 */
[----:B------:R-:W-:Y:S01]  /*7490*/  IMAD.MOV.U32 R51, RZ, RZ, R31 ;  /* 0x000000ffff337224 */ /* 0x000fe200078e001f */
[----:B------:R-:W-:Y:S01]  /*74a0*/  LEA.HI R54, R54, R23, RZ, 0x3 ;  /* 0x0000001736367211 */ /* 0x000fe200078f18ff */
[----:B------:R-:W-:Y:S01]  /*74b0*/  IMAD.MOV.U32 R53, RZ, RZ, R49 ;  /* 0x000000ffff357224 */ /* 0x000fe200078e0031 */
[----:B------:R-:W-:Y:S01]  /*74c0*/  PRMT R44, R44, 0x5410, R43 ;  /* 0x000054102c2c7816 */ /* 0x000fe2000000002b */
[----:B------:R-:W-:Y:S01]  /*74d0*/  IMAD.MOV.U32 R66, RZ, RZ, R38 ;  /* 0x000000ffff427224 */ /* 0x000fe200078e0026 */
[----:B------:R-:W-:Y:S01]  /*74e0*/  PRMT R43, R64, 0x5410, R26 ;  /* 0x00005410402b7816 */ /* 0x000fe2000000001a */
[----:B------:R-:W-:Y:S01]  /*74f0*/  IMAD.MOV.U32 R63, RZ, RZ, R29 ;  /* 0x000000ffff3f7224 */ /* 0x000fe200078e001d */
[----:B------:R-:W-:Y:S01]  /*7500*/  LOP3.LUT R26, R54, 0xfffffff8, RZ, 0xc0, !PT ;  /* 0xfffffff8361a7812 */ /* 0x000fe200078ec0ff */
[----:B------:R-:W-:Y:S01]  /*7510*/  IMAD.MOV.U32 R34, RZ, RZ, R10 ;  /* 0x000000ffff227224 */ /* 0x000fe200078e000a */
[----:B------:R-:W-:Y:S01]  /*7520*/  SHF.R.U64 R45, R38, 0x10, R39 ;  /* 0x00000010262d7819 */ /* 0x000fe20000001227 */
[----:B------:R-:W-:Y:S01]  /*7530*/  IMAD.MOV.U32 R38, RZ, RZ, R30 ;  /* 0x000000ffff267224 */ /* 0x000fe200078e001e */
[--C-:B------:R-:W-:Y:S01]  /*7540*/  SHF.R.U64 R41, R36, 0x10, R37.reuse ;  /* 0x0000001024297819 */ /* 0x100fe20000001225 */
[----:B------:R-:W-:Y:S01]  /*7550*/  IMAD.IADD R26, R23, 0x1, -R26 ;  /* 0x00000001171a7824 */ /* 0x000fe200078e0a1a */
[----:B------:R-:W-:Y:S01]  /*7560*/  SHF.R.U32.HI R39, RZ, 0x10, R37 ;  /* 0x00000010ff277819 */ /* 0x000fe20000011625 */
[----:B------:R-:W-:Y:S01]  /*7570*/  IMAD.MOV.U32 R59, RZ, RZ, R15 ;  /* 0x000000ffff3b7224 */ /* 0x000fe200078e000f */
[----:B------:R-:W-:Y:S01]  /*7580*/  SHF.R.U64 R37, R28, 0x10, R29 ;  /* 0x000000101c257819 */ /* 0x000fe2000000121d */
[----:B------:R-:W-:Y:S01]  /*7590*/  IMAD.MOV.U32 R28, RZ, RZ, R14 ;  /* 0x000000ffff1c7224 */ /* 0x000fe200078e000e */
[----:B------:R-:W-:Y:S01]  /*75a0*/  SHF.R.U64 R40, R48, 0x10, R49 ;  /* 0x0000001030287819 */ /* 0x000fe20000001231 */
[----:B------:R-:W-:Y:S01]  /*75b0*/  IMAD R48, R80, -0x80, R71 ;  /* 0xffffff8050307824 */ /* 0x000fe200078e0247 */
[----:B------:R-:W-:Y:S01]  /*75c0*/  PRMT R37, R37, 0x5410, R51 ;  /* 0x0000541025257816 */ /* 0x000fe20000000033 */
[C---:B------:R-:W-:Y:S01]  /*75d0*/  IMAD.SHL.U32 R51, R26.reuse, 0x40, RZ ;  /* 0x000000401a337824 */ /* 0x040fe200078e00ff */
[----:B------:R-:W-:Y:S01]  /*75e0*/  LOP3.LUT P1, RZ, R26, 0x4, RZ, 0xc0, !PT ;  /* 0x000000041aff7812 */ /* 0x000fe2000782c0ff */
[----:B------:R-:W-:Y:S01]  /*75f0*/  IMAD.MOV.U32 R14, RZ, RZ, R12 ;  /* 0x000000ffff0e7224 */ /* 0x000fe200078e000c */
[----:B------:R-:W-:Y:S01]  /*7600*/  IMNMX R48, R48, 0x80, PT ;  /* 0x0000008030307817 */ /* 0x000fe20003800200 */
[----:B------:R-:W-:Y:S01]  /*7610*/  IMAD.MOV.U32 R57, RZ, RZ, R13 ;  /* 0x000000ffff397224 */ /* 0x000fe200078e000d */
[----:B------:R-:W-:Y:S01]  /*7620*/  LOP3.LUT R51, R51, 0x1c0, RZ, 0xc0, !PT ;  /* 0x000001c033337812 */ /* 0x000fe200078ec0ff */
[----:B------:R-:W-:Y:S01]  /*7630*/  IMAD.MOV.U32 R24, RZ, RZ, R68 ;  /* 0x000000ffff187224 */ /* 0x000fe200078e0044 */
[----:B------:R-:W-:Y:S01]  /*7640*/  ISETP.GE.AND P0, PT, R23, R48, PT ;  /* 0x000000301700720c */ /* 0x000fe20003f06270 */
[----:B------:R-:W-:-:S04]  /*7650*/  DEPBAR.LE SB0, 0x1 ;  /* 0x000080400000791a */ /* 0x000fc80000000000 */
[----:B------:R-:W-:Y:S01]  /*7660*/  LOP3.LUT R26, R51, 0x18, R32, 0xf8, !PT ;  /* 0x00000018331a7812 */ /* 0x000fe200078ef820 */
[----:B------:R-:W-:Y:S01]  /*7670*/  BSSY B1, `(.L_x_93) ;  /* 0x000012e000017945 */ /* 0x000fe20003800000 */
[----:B------:R-:W-:Y:S02]  /*7680*/  SHF.R.U32.HI R51, RZ, 0x3, R51 ;  /* 0x00000003ff337819 */ /* 0x000fe40000011633 */
[----:B------:R-:W-:Y:S02]  /*7690*/  SHF.R.U64 R56, R12, 0x10, R13 ;  /* 0x000000100c387819 */ /* 0x000fe4000000120d */
[----:B------:R-:W-:Y:S02]  /*76a0*/  LOP3.LUT R26, R26, R51, RZ, 0x3c, !PT ;  /* 0x000000331a1a7212 */ /* 0x000fe400078e3cff */
[----:B------:R-:W-:Y:S02]  /*76b0*/  SHF.R.U32.HI R12, RZ, 0x10, R11 ;  /* 0x00000010ff0c7819 */ /* 0x000fe4000001160b */
[----:B------:R-:W-:Y:S01]  /*76c0*/  SHF.R.U32.HI R52, RZ, 0x10, R49 ;  /* 0x00000010ff347819 */ /* 0x000fe20000011631 */
[----:B------:R-:W-:Y:S01]  /*76d0*/  IMAD R26, R21, 0x200, R26 ;  /* 0x00000200151a7824 */ /* 0x000fe200078e021a */
[----:B------:R-:W-:Y:S01]  /*76e0*/  SHF.R.U64 R36, R30, 0x10, R31 ;  /* 0x000000101e247819 */ /* 0x000fe2000000121f */
[----:B------:R-:W-:Y:S01]  /*76f0*/  IMAD.MOV.U32 R49, RZ, RZ, R11 ;  /* 0x000000ffff317224 */ /* 0x000fe200078e000b */
[----:B------:R-:W-:Y:S01]  /*7700*/  SHF.R.U32.HI R50, RZ, 0x10, R31 ;  /* 0x00000010ff327819 */ /* 0x000fe2000001161f */
[----:B------:R-:W-:Y:S01]  /*7710*/  IMAD.MOV.U32 R30, RZ, RZ, R8 ;  /* 0x000000ffff1e7224 */ /* 0x000fe200078e0008 */
[----:B------:R-:W-:-:S02]  /*7720*/  SHF.R.U32.HI R35, RZ, 0x10, R29 ;  /* 0x00000010ff237819 */ /* 0x000fc4000001161d */
[----:B------:R-:W-:Y:S01]  /*7730*/  SHF.R.U64 R31, R10, 0x10, R11 ;  /* 0x000000100a1f7819 */ /* 0x000fe2000000120b */
[--C-:B------:R-:W-:Y:S01]  /*7740*/  IMAD.MOV.U32 R11, RZ, RZ, R9.reuse ;  /* 0x000000ffff0b7224 */ /* 0x100fe200078e0009 */
[--C-:B------:R-:W-:Y:S02]  /*7750*/  SHF.R.U64 R10, R8, 0x10, R9.reuse ;  /* 0x00000010080a7819 */ /* 0x100fe40000001209 */
[----:B------:R-:W-:Y:S01]  /*7760*/  SHF.R.U32.HI R29, RZ, 0x10, R9 ;  /* 0x00000010ff1d7819 */ /* 0x000fe20000011609 */
[----:B------:R-:W-:Y:S01]  /*7770*/  IMAD.MOV.U32 R9, RZ, RZ, R69 ;  /* 0x000000ffff097224 */ /* 0x000fe200078e0045 */
[----:B------:R-:W-:Y:S02]  /*7780*/  PRMT R32, R12, 0x7610, R32 ;  /* 0x000076100c207816 */ /* 0x000fe40000000020 */
[----:B------:R-:W-:Y:S02]  /*7790*/  IADD3 R12, R26, 0x20, RZ ;  /* 0x000000201a0c7810 */ /* 0x000fe40007ffe0ff */
[----:B------:R-:W-:-:S02]  /*77a0*/  SHF.R.U32.HI R13, RZ, 0x10, R13 ;  /* 0x00000010ff0d7819 */ /* 0x000fc4000001160d */
[--C-:B------:R-:W-:Y:S02]  /*77b0*/  SHF.R.U64 R8, R68, 0x10, R69.reuse ;  /* 0x0000001044087819 */ /* 0x100fe40000001245 */
[----:B------:R-:W-:Y:S02]  /*77c0*/  SHF.R.U32.HI R15, RZ, 0x10, R69 ;  /* 0x00000010ff0f7819 */ /* 0x000fe40000011645 */
[----:B------:R-:W-:Y:S02]  /*77d0*/  @P1 IADD3 R12, R26, -0x20, RZ ;  /* 0xffffffe01a0c1810 */ /* 0x000fe40007ffe0ff */
[----:B------:R-:W-:Y:S02]  /*77e0*/  PRMT R40, R40, 0x5410, R39 ;  /* 0x0000541028287816 */ /* 0x000fe40000000027 */
[----:B------:R-:W-:Y:S02]  /*77f0*/  PRMT R36, R36, 0x5410, R35 ;  /* 0x0000541024247816 */ /* 0x000fe40000000023 */
[----:B------:R-:W-:-:S02]  /*7800*/  PRMT R47, R66, 0x7610, R47 ;  /* 0x00007610422f7816 */ /* 0x000fc4000000002f */
[----:B------:R-:W-:Y:S02]  /*7810*/  PRMT R46, R46, 0x5410, R67 ;  /* 0x000054102e2e7816 */ /* 0x000fe40000000043 */
[----:B------:R-:W-:Y:S02]  /*7820*/  PRMT R42, R42, 0x5410, R65 ;  /* 0x000054102a2a7816 */ /* 0x000fe40000000041 */
[----:B------:R-:W-:Y:S02]  /*7830*/  PRMT R39, R62, 0x5410, R52 ;  /* 0x000054103e277816 */ /* 0x000fe40000000034 */
        /* <DEDUP_REMOVED lines=14> */
[----:B------:R-:W-:-:S02]  /*7920*/  LEA R26, R26, 0xc100, 0x1 ;  /* 0x0000c1001a1a7811 */ /* 0x000fc400078e08ff */
[----:B------:R-:W-:Y:S01]  /*7930*/  LEA R12, R12, 0xc100, 0x1 ;  /* 0x0000c1000c0c7811 */ /* 0x000fe200078e08ff */
[----:B------:R-:W-:Y:S06]  /*7940*/  BAR.SYNC.DEFER_BLOCKING 0x0 ;  /* 0x0000000000007b1d */ /* 0x000fec0000010000 */
[----:B------:R-:W-:Y:S05]  /*7950*/  @P0 BRA `(.L_x_94) ;  /* 0x00000ff000000947 */ /* 0x000fea0003800000 */
[----:B------:R-:W-:Y:S01]  /*7960*/  ISETP.GE.AND P0, PT, R25, c[0x0][0x27c], PT ;  /* 0x00009f0019007a0c */ /* 0x000fe20003f06270 */
[----:B------:R-:W-:-:S12]  /*7970*/  BSSY B0, `(.L_x_95) ;  /* 0x0000028000007945 */ /* 0x000fd80003800000 */
[----:B------:R-:W-:Y:S05]  /*7980*/  @P0 BRA `(.L_x_96) ;  /* 0x0000026000000947 */ /* 0x000fea0003800000 */
[----:B------:R-:W1:Y:S01]  /*7990*/  LDS.128 R8, [R26] ;  /* 0x000000001a087984 */ /* 0x000e620000000c00 */
[----:B------:R-:W-:Y:S02]  /*79a0*/  HADD2.F32 R49, -RZ, R46.H0_H0 ;  /* 0x2000002eff317230 */ /* 0x000fe40000004100 */
[----:B------:R-:W-:Y:S02]  /*79b0*/  HADD2.F32 R54, -RZ, R44.H0_H0 ;  /* 0x2000002cff367230 */ /* 0x000fe40000004100 */
[----:B------:R-:W-:Y:S02]  /*79c0*/  HADD2.F32 R55, -RZ, R45.H0_H0 ;  /* 0x2000002dff377230 */ /* 0x000fe40000004100 */
[----:B------:R-:W-:Y:S02]  /*79d0*/  HADD2.F32 R57, -RZ, R47.H0_H0 ;  /* 0x2000002fff397230 */ /* 0x000fe40000004100 */
[----:B------:R-:W-:Y:S02]  /*79e0*/  HADD2.F32 R60, -RZ, R46.H1_H1 ;  /* 0x3000002eff3c7230 */ /* 0x000fe40000004100 */
[----:B-1----:R-:W-:-:S02]  /*79f0*/  HADD2.F32 R50, -RZ, R8.H0_H0 ;  /* 0x20000008ff327230 */ /* 0x002fc40000004100 */
[----:B------:R-:W-:Y:S02]  /*7a00*/  HADD2.F32 R52, -RZ, R8.H1_H1 ;  /* 0x30000008ff347230 */ /* 0x000fe40000004100 */
[--C-:B------:R-:W-:Y:S01]  /*7a10*/  HADD2.F32 R51, -RZ, R9.reuse.H1_H1 ;  /* 0x30000009ff337230 */ /* 0x100fe20000004100 */
[----:B------:R-:W-:Y:S01]  /*7a20*/  FMUL.FTZ R58, R50, R49 ;  /* 0x00000031323a7220 */ /* 0x000fe20000410000 */
[----:B------:R-:W-:Y:S02]  /*7a30*/  HADD2.F32 R8, -RZ, R9.H0_H0 ;  /* 0x20000009ff087230 */ /* 0x000fe40000004100 */
[--C-:B------:R-:W-:Y:S01]  /*7a40*/  HADD2.F32 R9, -RZ, R10.reuse.H0_H0 ;  /* 0x2000000aff097230 */ /* 0x100fe20000004100 */
[----:B------:R-:W-:Y:S01]  /*7a50*/  FFMA.FTZ R58, R52, R57, R58 ;  /* 0x00000039343a7223 */ /* 0x000fe2000001003a */
[----:B------:R-:W-:Y:S02]  /*7a60*/  HADD2.F32 R53, -RZ, R10.H1_H1 ;  /* 0x3000000aff357230 */ /* 0x000fe40000004100 */
[----:B------:R-:W-:-:S02]  /*7a70*/  HADD2.F32 R10, -RZ, R11.H0_H0 ;  /* 0x2000000bff0a7230 */ /* 0x000fc40000004100 */
[----:B------:R-:W-:Y:S01]  /*7a80*/  HADD2.F32 R56, -RZ, R11.H1_H1 ;  /* 0x3000000bff387230 */ /* 0x000fe20000004100 */
[----:B------:R-:W-:Y:S01]  /*7a90*/  FMUL.FTZ R11, R52, R49 ;  /* 0x00000031340b7220 */ /* 0x000fe20000410000 */
[----:B------:R-:W-:Y:S01]  /*7aa0*/  HADD2.F32 R52, -RZ, R44.H1_H1 ;  /* 0x3000002cff347230 */ /* 0x000fe20000004100 */
[CC--:B------:R-:W-:Y:S02]  /*7ab0*/  FMUL.FTZ R49, R51.reuse, R54.reuse ;  /* 0x0000003633317220 */ /* 0x0c0fe40000410000 */
[C---:B------:R-:W-:Y:S02]  /*7ac0*/  FMUL.FTZ R54, R8.reuse, R54 ;  /* 0x0000003608367220 */ /* 0x040fe40000410000 */
[-C--:B------:R-:W-:Y:S01]  /*7ad0*/  FFMA.FTZ R49, R8, R55.reuse, -R49 ;  /* 0x0000003708317223 */ /* 0x080fe20000010831 */
[----:B------:R-:W-:Y:S01]  /*7ae0*/  HADD2.F32 R8, -RZ, R45.H1_H1 ;  /* 0x3000002dff087230 */ /* 0x000fe20000004100 */
[----:B------:R-:W-:Y:S01]  /*7af0*/  FFMA.FTZ R54, R51, R55, R54 ;  /* 0x0000003733367223 */ /* 0x000fe20000010036 */
[----:B------:R-:W-:Y:S01]  /*7b00*/  HADD2.F32 R51, -RZ, R43.H1_H1 ;  /* 0x3000002bff337230 */ /* 0x000fe20000004100 */
[----:B------:R-:W-:-:S02]  /*7b10*/  FFMA.FTZ R11, R50, R57, -R11 ;  /* 0x00000039320b7223 */ /* 0x000fc4000001080b */
[-C--:B------:R-:W-:Y:S02]  /*7b20*/  FMUL.FTZ R50, R53, R8.reuse ;  /* 0x0000000835327220 */ /* 0x080fe40000410000 */
[-C--:B------:R-:W-:Y:S02]  /*7b30*/  FMUL.FTZ R55, R56, R51.reuse ;  /* 0x0000003338377220 */ /* 0x080fe40000410000 */
[C---:B------:R-:W-:Y:S02]  /*7b40*/  FMUL.FTZ R8, R9.reuse, R8 ;  /* 0x0000000809087220 */ /* 0x040fe40000410000 */
[C---:B------:R-:W-:Y:S02]  /*7b50*/  FMUL.FTZ R51, R10.reuse, R51 ;  /* 0x000000330a337220 */ /* 0x040fe40000410000 */
[----:B------:R-:W-:Y:S02]  /*7b60*/  FFMA.FTZ R55, R10, R52, -R55 ;  /* 0x000000340a377223 */ /* 0x000fe40000010837 */
[-C--:B------:R-:W-:Y:S01]  /*7b70*/  FFMA.FTZ R50, R9, R60.reuse, -R50 ;  /* 0x0000003c09327223 */ /* 0x080fe20000010832 */
[----:B------:R-:W-:Y:S01]  /*7b80*/  F2FP.PACK_AB R9, R54, R49 ;  /* 0x000000313609723e */ /* 0x000fe200000000ff */
[----:B------:R-:W-:Y:S01]  /*7b90*/  FFMA.FTZ R53, R53, R60, R8 ;  /* 0x0000003c35357223 */ /* 0x000fe20000010008 */
[----:B------:R-:W-:Y:S01]  /*7ba0*/  F2FP.PACK_AB R8, R58, R11 ;  /* 0x0000000b3a08723e */ /* 0x000fe200000000ff */
[----:B------:R-:W-:-:S03]  /*7bb0*/  FFMA.FTZ R52, R56, R52, R51 ;  /* 0x0000003438347223 */ /* 0x000fc60000010033 */
[----:B------:R-:W-:Y:S02]  /*7bc0*/  F2FP.PACK_AB R10, R53, R50 ;  /* 0x00000032350a723e */ /* 0x000fe400000000ff */
[----:B------:R-:W-:-:S05]  /*7bd0*/  F2FP.PACK_AB R11, R52, R55 ;  /* 0x00000037340b723e */ /* 0x000fca00000000ff */
[----:B------:R1:W-:Y:S02]  /*7be0*/  STS.128 [R26], R8 ;  /* 0x000000081a007388 */ /* 0x0003e40000000c00 */
.L_x_96:
[----:B------:R-:W-:Y:S05]  /*7bf0*/  BSYNC B0 ;  /* 0x0000000000007941 */ /* 0x000fea0003800000 */
.L_x_95:
[----:B-1----:R-:W-:Y:S01]  /*7c00*/  IADD3 R8, R25, 0x10, RZ ;  /* 0x0000001019087810 */ /* 0x002fe20007ffe0ff */
[----:B------:R-:W-:Y:S03]  /*7c10*/  BSSY B0, `(.L_x_97) ;  /* 0x0000029000007945 */ /* 0x000fe60003800000 */
[----:B------:R-:W-:-:S13]  /*7c20*/  ISETP.GE.AND P0, PT, R8, c[0x0][0x27c], PT ;  /* 0x00009f0008007a0c */ /* 0x000fda0003f06270 */
        /* <DEDUP_REMOVED lines=39> */
.L_x_98:
[----:B------:R-:W-:Y:S05]  /*7ea0*/  BSYNC B0 ;  /* 0x0000000000007941 */ /* 0x000fea0003800000 */
.L_x_97:
[----:B-1----:R-:W-:Y:S01]  /*7eb0*/  IADD3 R8, R25, 0x20, RZ ;  /* 0x0000002019087810 */ /* 0x002fe20007ffe0ff */
[----:B------:R-:W-:Y:S03]  /*7ec0*/  BSSY B0, `(.L_x_99) ;  /* 0x0000029000007945 */ /* 0x000fe60003800000 */
[----:B------:R-:W-:-:S13]  /*7ed0*/  ISETP.GE.AND P0, PT, R8, c[0x0][0x27c], PT ;  /* 0x00009f0008007a0c */ /* 0x000fda0003f06270 */
[----:B------:R-:W-:Y:S05]  /*7ee0*/  @P0 BRA `(.L_x_100) ;  /* 0x0000026000000947 */ /* 0x000fea0003800000 */
[----:B------:R-:W1:Y:S01]  /*7ef0*/  LDS.128 R8, [R26+0x4000] ;  /* 0x004000001a087984 */ /* 0x000e620000000c00 */
        /* <DEDUP_REMOVED lines=36> */
[----:B------:R1:W-:Y:S02]  /*8140*/  STS.128 [R26+0x4000], R8 ;  /* 0x004000081a007388 */ /* 0x0003e40000000c00 */
.L_x_100:
[----:B------:R-:W-:Y:S05]  /*8150*/  BSYNC B0 ;  /* 0x0000000000007941 */ /* 0x000fea0003800000 */
.L_x_99:
[----:B-1----:R-:W-:Y:S01]  /*8160*/  IADD3 R8, R25, 0x30, RZ ;  /* 0x0000003019087810 */ /* 0x002fe20007ffe0ff */
[----:B------:R-:W-:Y:S03]  /*8170*/  BSSY B0, `(.L_x_101) ;  /* 0x0000029000007945 */ /* 0x000fe60003800000 */
[----:B------:R-:W-:-:S13]  /*8180*/  ISETP.GE.AND P0, PT, R8, c[0x0][0x27c], PT ;  /* 0x00009f0008007a0c */ /* 0x000fda0003f06270 */
[----:B------:R-:W-:Y:S05]  /*8190*/  @P0 BRA `(.L_x_102) ;  /* 0x0000026000000947 */ /* 0x000fea0003800000 */
[----:B------:R-:W1:Y:S01]  /*81a0*/  LDS.128 R8, [R12+0x4000] ;  /* 0x004000000c087984 */ /* 0x000e620000000c00 */
[--C-:B------:R-:W-:Y:S02]  /*81b0*/  HADD2.F32 R49, -RZ, R34.reuse.H0_H0 ;  /* 0x20000022ff317230 */ /* 0x100fe40000004100 */
        /* <DEDUP_REMOVED lines=21> */
[----:B------:R-:W-:Y:S01]  /*8310*/  HADD2.F32 R51, -RZ, R32.H0_H0 ;  /* 0x20000020ff337230 */ /* 0x000fe20000004100 */
        /* <DEDUP_REMOVED lines=14> */
.L_x_102:
[----:B------:R-:W-:Y:S05]  /*8400*/  BSYNC B0 ;  /* 0x0000000000007941 */ /* 0x000fea0003800000 */
.L_x_101:
[----:B-1----:R-:W-:Y:S01]  /*8410*/  IADD3 R8, R25, 0x40, RZ ;  /* 0x0000004019087810 */ /* 0x002fe20007ffe0ff */
[----:B------:R-:W-:Y:S03]  /*8420*/  BSSY B0, `(.L_x_103) ;  /* 0x0000029000007945 */ /* 0x000fe60003800000 */
[----:B------:R-:W-:-:S13]  /*8430*/  ISETP.GE.AND P0, PT, R8, c[0x0][0x27c], PT ;  /* 0x00009f0008007a0c */ /* 0x000fda0003f06270 */
[----:B------:R-:W-:Y:S05]  /*8440*/  @P0 BRA `(.L_x_104) ;  /* 0x0000026000000947 */ /* 0x000fea0003800000 */
[----:B------:R-:W1:Y:S01]  /*8450*/  LDS.128 R8, [R26+0x8000] ;  /* 0x008000001a087984 */ /* 0x000e620000000c00 */
[----:B------:R-:W-:Y:S02]  /*8460*/  HADD2.F32 R49, -RZ, R30.H1_H1 ;  /* 0x3000001eff317230 */ /* 0x000fe40000004100 */
[----:B------:R-:W-:Y:S02]  /*8470*/  HADD2.F32 R54, -RZ, R29.H1_H1 ;  /* 0x3000001dff367230 */ /* 0x000fe40000004100 */
[----:B------:R-:W-:Y:S02]  /*8480*/  HADD2.F32 R55, -RZ, R27.H1_H1 ;  /* 0x3000001bff377230 */ /* 0x000fe40000004100 */
[--C-:B------:R-:W-:Y:S02]  /*8490*/  HADD2.F32 R57, -RZ, R28.reuse.H1_H1 ;  /* 0x3000001cff397230 */ /* 0x100fe40000004100 */
[----:B------:R-:W-:Y:S02]  /*84a0*/  HADD2.F32 R60, -RZ, R28.H0_H0 ;  /* 0x2000001cff3c7230 */ /* 0x000fe40000004100 */
        /* <DEDUP_REMOVED lines=11> */
[----:B------:R-:W-:Y:S01]  /*8560*/  HADD2.F32 R52, -RZ, R27.H0_H0 ;  /* 0x2000001bff347230 */ /* 0x000fe20000004100 */
[CC--:B------:R-:W-:Y:S02]  /*8570*/  FMUL.FTZ R49, R51.reuse, R54.reuse ;  /* 0x0000003633317220 */ /* 0x0c0fe40000410000 */
[C---:B------:R-:W-:Y:S02]  /*8580*/  FMUL.FTZ R54, R8.reuse, R54 ;  /* 0x0000003608367220 */ /* 0x040fe40000410000 */
[-C--:B------:R-:W-:Y:S01]  /*8590*/  FFMA.FTZ R49, R8, R55.reuse, -R49 ;  /* 0x0000003708317223 */ /* 0x080fe20000010831 */
[----:B------:R-:W-:Y:S01]  /*85a0*/  HADD2.F32 R8, -RZ, R30.H0_H0 ;  /* 0x2000001eff087230 */ /* 0x000fe20000004100 */
        /* <DEDUP_REMOVED lines=16> */
.L_x_104:
[----:B------:R-:W-:Y:S05]  /*86b0*/  BSYNC B0 ;  /* 0x0000000000007941 */ /* 0x000fea0003800000 */
.L_x_103:
[----:B-1----:R-:W-:-:S04]  /*86c0*/  IADD3 R8, R25, 0x50, RZ ;  /* 0x0000005019087810 */ /* 0x002fc80007ffe0ff */
        /* <DEDUP_REMOVED lines=40> */
.L_x_94:
[----:B------:R-:W-:Y:S05]  /*8950*/  BSYNC B1 ;  /* 0x0000000000017941 */ /* 0x000fea0003800000 */
.L_x_93:
[----:B------:R-:W-:-:S04]  /*8960*/  IADD3 R23, R23, 0x40, RZ ;  /* 0x0000004017177810 */ /* 0x000fc80007ffe0ff */
[----:B------:R-:W-:-:S13]  /*8970*/  ISETP.GE.AND P0, PT, R23, R48, PT ;  /* 0x000000301700720c */ /* 0x000fda0003f06270 */
[----:B------:R-:W-:Y:S05]  /*8980*/  @P0 BRA `(.L_x_105) ;  /* 0x00003f9000000947 */ /* 0x000fea0003800000 */
[----:B------:R-:W-:Y:S01]  /*8990*/  ISETP.GE.AND P0, PT, R25, c[0x0][0x27c], PT ;  /* 0x00009f0019007a0c */ /* 0x000fe20003f06270 */
[----:B------:R-:W-:-:S12]  /*89a0*/  BSSY B0, `(.L_x_106) ;  /* 0x0000028000007945 */ /* 0x000fd80003800000 */
[----:B------:R-:W-:Y:S05]  /*89b0*/  @P0 BRA `(.L_x_107) ;  /* 0x0000026000000947 */ /* 0x000fea0003800000 */
[----:B-1----:R-:W1:Y:S01]  /*89c0*/  LDS.128 R8, [R26+0x2000] ;  /* 0x002000001a087984 */ /* 0x002e620000000c00 */
[----:B------:R-:W-:Y:S02]  /*89d0*/  HADD2.F32 R23, -RZ, R46.H0_H0 ;  /* 0x2000002eff177230 */ /* 0x000fe40000004100 */
[----:B------:R-:W-:Y:S02]  /*89e0*/  HADD2.F32 R52, -RZ, R44.H0_H0 ;  /* 0x2000002cff347230 */ /* 0x000fe40000004100 */
[----:B------:R-:W-:Y:S02]  /*89f0*/  HADD2.F32 R54, -RZ, R45.H0_H0 ;  /* 0x2000002dff367230 */ /* 0x000fe40000004100 */
[----:B------:R-:W-:Y:S02]  /*8a00*/  HADD2.F32 R47, -RZ, R47.H0_H0 ;  /* 0x2000002fff2f7230 */ /* 0x000fe40000004100 */
[----:B------:R-:W-:Y:S02]  /*8a10*/  HADD2.F32 R46, -RZ, R46.H1_H1 ;  /* 0x3000002eff2e7230 */ /* 0x000fe40000004100 */
[----:B------:R-:W-:-:S02]  /*8a20*/  HADD2.F32 R44, -RZ, R44.H1_H1 ;  /* 0x3000002cff2c7230 */ /* 0x000fc40000004100 */
[--C-:B-1----:R-:W-:Y:S02]  /*8a30*/  HADD2.F32 R48, -RZ, R8.reuse.H0_H0 ;  /* 0x20000008ff307230 */ /* 0x102fe40000004100 */
[----:B------:R-:W-:Y:S02]  /*8a40*/  HADD2.F32 R50, -RZ, R8.H1_H1 ;  /* 0x30000008ff327230 */ /* 0x000fe40000004100 */
[--C-:B------:R-:W-:Y:S01]  /*8a50*/  HADD2.F32 R49, -RZ, R9.reuse.H1_H1 ;  /* 0x30000009ff317230 */ /* 0x100fe20000004100 */
[C---:B------:R-:W-:Y:S01]  /*8a60*/  FMUL.FTZ R55, R23.reuse, R48 ;  /* 0x0000003017377220 */ /* 0x040fe20000410000 */
[----:B------:R-:W-:Y:S01]  /*8a70*/  HADD2.F32 R8, -RZ, R9.H0_H0 ;  /* 0x20000009ff087230 */ /* 0x000fe20000004100 */
[----:B------:R-:W-:Y:S01]  /*8a80*/  FMUL.FTZ R53, R23, R50 ;  /* 0x0000003217357220 */ /* 0x000fe20000410000 */
[--C-:B------:R-:W-:Y:S01]  /*8a90*/  HADD2.F32 R9, -RZ, R10.reuse.H0_H0 ;  /* 0x2000000aff097230 */ /* 0x100fe20000004100 */
[CC--:B------:R-:W-:Y:S01]  /*8aa0*/  FMUL.FTZ R23, R52.reuse, R49.reuse ;  /* 0x0000003134177220 */ /* 0x0c0fe20000410000 */
[----:B------:R-:W-:Y:S01]  /*8ab0*/  HADD2.F32 R51, -RZ, R10.H1_H1 ;  /* 0x3000000aff337230 */ /* 0x000fe20000004100 */
[-C--:B------:R-:W-:Y:S01]  /*8ac0*/  FMUL.FTZ R52, R52, R8.reuse ;  /* 0x0000000834347220 */ /* 0x080fe20000410000 */
[----:B------:R-:W-:Y:S01]  /*8ad0*/  HADD2.F32 R10, -RZ, R11.H0_H0 ;  /* 0x2000000bff0a7230 */ /* 0x000fe20000004100 */
[C---:B------:R-:W-:Y:S01]  /*8ae0*/  FFMA.FTZ R23, R54.reuse, R8, -R23 ;  /* 0x0000000836177223 */ /* 0x040fe20000010817 */
[----:B------:R-:W-:Y:S01]  /*8af0*/  HADD2.F32 R8, -RZ, R45.H1_H1 ;  /* 0x3000002dff087230 */ /* 0x000fe20000004100 */
[C---:B------:R-:W-:Y:S01]  /*8b00*/  FFMA.FTZ R53, R47.reuse, R48, -R53 ;  /* 0x000000302f357223 */ /* 0x040fe20000010835 */
[----:B------:R-:W-:Y:S01]  /*8b10*/  HADD2.F32 R11, -RZ, R11.H1_H1 ;  /* 0x3000000bff0b7230 */ /* 0x000fe20000004100 */
[----:B------:R-:W-:Y:S01]  /*8b20*/  FFMA.FTZ R50, R47, R50, R55 ;  /* 0x000000322f327223 */ /* 0x000fe20000010037 */
[----:B------:R-:W-:Y:S01]  /*8b30*/  HADD2.F32 R45, -RZ, R43.H1_H1 ;  /* 0x3000002bff2d7230 */ /* 0x000fe20000004100 */
[----:B------:R-:W-:-:S02]  /*8b40*/  FFMA.FTZ R52, R54, R49, R52 ;  /* 0x0000003136347223 */ /* 0x000fc40000010034 */
[C---:B------:R-:W-:Y:S02]  /*8b50*/  FMUL.FTZ R47, R8.reuse, R51 ;  /* 0x00000033082f7220 */ /* 0x040fe40000410000 */
[C---:B------:R-:W-:Y:S02]  /*8b60*/  FMUL.FTZ R49, R45.reuse, R11 ;  /* 0x0000000b2d317220 */ /* 0x040fe40000410000 */
[-C--:B------:R-:W-:Y:S02]  /*8b70*/  FMUL.FTZ R8, R8, R9.reuse ;  /* 0x0000000908087220 */ /* 0x080fe40000410000 */
[-C--:B------:R-:W-:Y:S02]  /*8b80*/  FMUL.FTZ R45, R45, R10.reuse ;  /* 0x0000000a2d2d7220 */ /* 0x080fe40000410000 */
[----:B------:R-:W-:Y:S01]  /*8b90*/  FFMA.FTZ R47, R46, R9, -R47 ;  /* 0x000000092e2f7223 */ /* 0x000fe2000001082f */
[----:B------:R-:W-:Y:S01]  /*8ba0*/  F2FP.PACK_AB R9, R52, R23 ;  /* 0x000000173409723e */ /* 0x000fe200000000ff */
[----:B------:R-:W-:-:S02]  /*8bb0*/  FFMA.FTZ R49, R44, R10, -R49 ;  /* 0x0000000a2c317223 */ /* 0x000fc40000010831 */
[----:B------:R-:W-:Y:S01]  /*8bc0*/  FFMA.FTZ R46, R46, R51, R8 ;  /* 0x000000332e2e7223 */ /* 0x000fe20000010008 */
[----:B------:R-:W-:Y:S01]  /*8bd0*/  F2FP.PACK_AB R8, R50, R53 ;  /* 0x000000353208723e */ /* 0x000fe200000000ff */
[----:B------:R-:W-:-:S03]  /*8be0*/  FFMA.FTZ R44, R44, R11, R45 ;  /* 0x0000000b2c2c7223 */ /* 0x000fc6000001002d */
[----:B------:R-:W-:Y:S02]  /*8bf0*/  F2FP.PACK_AB R10, R46, R47 ;  /* 0x0000002f2e0a723e */ /* 0x000fe400000000ff */
[----:B------:R-:W-:-:S05]  /*8c00*/  F2FP.PACK_AB R11, R44, R49 ;  /* 0x000000312c0b723e */ /* 0x000fca00000000ff */
[----:B------:R1:W-:Y:S02]  /*8c10*/  STS.128 [R26+0x2000], R8 ;  /* 0x002000081a007388 */ /* 0x0003e40000000c00 */
.L_x_107:
[----:B------:R-:W-:Y:S05]  /*8c20*/  BSYNC B0 ;  /* 0x0000000000007941 */ /* 0x000fea0003800000 */
.L_x_106:
        /* <DEDUP_REMOVED lines=42> */
.L_x_109:
[----:B------:R-:W-:Y:S05]  /*8ed0*/  BSYNC B0 ;  /* 0x0000000000007941 */ /* 0x000fea0003800000 */
.L_x_108:
        /* <DEDUP_REMOVED lines=42> */
.L_x_111:
[----:B------:R-:W-:Y:S05]  /*9180*/  BSYNC B0 ;  /* 0x0000000000007941 */ /* 0x000fea0003800000 */
.L_x_110:
        /* <DEDUP_REMOVED lines=9> */
[----:B------:R-:W-:Y:S02]  /*9220*/  HADD2.F32 R32, -RZ, R32.H0_H0 ;  /* 0x20000020ff207230 */ /* 0x000fe40000004100 */
[----:B------:R-:W-:-:S02]  /*9230*/  HADD2.F32 R34, -RZ, R34.H1_H1 ;  /* 0x30000022ff227230 */ /* 0x000fc40000004100 */
[----:B------:R-:W-:Y:S02]  /*9240*/  HADD2.F32 R31, -RZ, R31.H1_H1 ;  /* 0x3000001fff1f7230 */ /* 0x000fe40000004100 */
[--C-:B-1----:R-:W-:Y:S02]  /*9250*/  HADD2.F32 R36, -RZ, R8.reuse.H0_H0 ;  /* 0x20000008ff247230 */ /* 0x102fe40000004100 */
[----:B------:R-:W-:Y:S02]  /*9260*/  HADD2.F32 R38, -RZ, R8.H1_H1 ;  /* 0x30000008ff267230 */ /* 0x000fe40000004100 */
[--C-:B------:R-:W-:Y:S01]  /*9270*/  HADD2.F32 R37, -RZ, R9.reuse.H1_H1 ;  /* 0x30000009ff257230 */ /* 0x100fe20000004100 */
[C---:B------:R-:W-:Y:S01]  /*9280*/  FMUL.FTZ R43, R23.reuse, R36 ;  /* 0x00000024172b7220 */ /* 0x040fe20000410000 */
[----:B------:R-:W-:Y:S01]  /*9290*/  HADD2.F32 R8, -RZ, R9.H0_H0 ;  /* 0x20000009ff087230 */ /* 0x000fe20000004100 */
[----:B------:R-:W-:Y:S01]  /*92a0*/  FMUL.FTZ R41, R23, R38 ;  /* 0x0000002617297220 */ /* 0x000fe20000410000 */
[--C-:B------:R-:W-:Y:S01]  /*92b0*/  HADD2.F32 R9, -RZ, R10.reuse.H0_H0 ;  /* 0x2000000aff097230 */ /* 0x100fe20000004100 */
[C---:B------:R-:W-:Y:S01]  /*92c0*/  FMUL.FTZ R23, R40.reuse, R37 ;  /* 0x0000002528177220 */ /* 0x040fe20000410000 */
[----:B------:R-:W-:Y:S01]  /*92d0*/  HADD2.F32 R39, -RZ, R10.H1_H1 ;  /* 0x3000000aff277230 */ /* 0x000fe20000004100 */
[-C--:B------:R-:W-:Y:S01]  /*92e0*/  FMUL.FTZ R40, R40, R8.reuse ;  /* 0x0000000828287220 */ /* 0x080fe20000410000 */
[----:B------:R-:W-:Y:S01]  /*92f0*/  HADD2.F32 R10, -RZ, R11.H0_H0 ;  /* 0x2000000bff0a7230 */ /* 0x000fe20000004100 */
[----:B------:R-:W-:Y:S01]  /*9300*/  FFMA.FTZ R23, R42, R8, -R23 ;  /* 0x000000082a177223 */ /* 0x000fe20000010817 */
[----:B------:R-:W-:Y:S01]  /*9310*/  HADD2.F32 R8, -RZ, R33.H1_H1 ;  /* 0x30000021ff087230 */ /* 0x000fe20000004100 */
[C---:B------:R-:W-:Y:S01]  /*9320*/  FFMA.FTZ R41, R35.reuse, R36, -R41 ;  /* 0x0000002423297223 */ /* 0x040fe20000010829 */
[----:B------:R-:W-:Y:S01]  /*9330*/  HADD2.F32 R11, -RZ, R11.H1_H1 ;  /* 0x3000000bff0b7230 */ /* 0x000fe20000004100 */
[----:B------:R-:W-:-:S02]  /*9340*/  FFMA.FTZ R38, R35, R38, R43 ;  /* 0x0000002623267223 */ /* 0x000fc4000001002b */
[C---:B------:R-:W-:Y:S02]  /*9350*/  FMUL.FTZ R33, R8.reuse, R39 ;  /* 0x0000002708217220 */ /* 0x040fe40000410000 */
[----:B------:R-:W-:Y:S02]  /*9360*/  FMUL.FTZ R35, R8, R9 ;  /* 0x0000000908237220 */ /* 0x000fe40000410000 */
[C---:B------:R-:W-:Y:S02]  /*9370*/  FMUL.FTZ R8, R32.reuse, R11 ;  /* 0x0000000b20087220 */ /* 0x040fe40000410000 */
[----:B------:R-:W-:Y:S02]  /*9380*/  FMUL.FTZ R32, R32, R10 ;  /* 0x0000000a20207220 */ /* 0x000fe40000410000 */
[C---:B------:R-:W-:Y:S02]  /*9390*/  FFMA.FTZ R33, R34.reuse, R9, -R33 ;  /* 0x0000000922217223 */ /* 0x040fe40000010821 */
[----:B------:R-:W-:-:S02]  /*93a0*/  FFMA.FTZ R34, R34, R39, R35 ;  /* 0x0000002722227223 */ /* 0x000fc40000010023 */
[----:B------:R-:W-:Y:S02]  /*93b0*/  FFMA.FTZ R40, R42, R37, R40 ;  /* 0x000000252a287223 */ /* 0x000fe40000010028 */
[C---:B------:R-:W-:Y:S01]  /*93c0*/  FFMA.FTZ R35, R31.reuse, R10, -R8 ;  /* 0x0000000a1f237223 */ /* 0x040fe20000010808 */
[----:B------:R-:W-:Y:S01]  /*93d0*/  F2FP.PACK_AB R8, R38, R41 ;  /* 0x000000292608723e */ /* 0x000fe200000000ff */
[----:B------:R-:W-:Y:S01]  /*93e0*/  FFMA.FTZ R32, R31, R11, R32 ;  /* 0x0000000b1f207223 */ /* 0x000fe20000010020 */
[----:B------:R-:W-:Y:S02]  /*93f0*/  F2FP.PACK_AB R9, R40, R23 ;  /* 0x000000172809723e */ /* 0x000fe400000000ff */
[----:B------:R-:W-:Y:S02]  /*9400*/  F2FP.PACK_AB R10, R34, R33 ;  /* 0x00000021220a723e */ /* 0x000fe400000000ff */
[----:B------:R-:W-:-:S05]  /*9410*/  F2FP.PACK_AB R11, R32, R35 ;  /* 0x00000023200b723e */ /* 0x000fca00000000ff */
[----:B------:R1:W-:Y:S02]  /*9420*/  STS.128 [R12+0x6000], R8 ;  /* 0x006000080c007388 */ /* 0x0003e40000000c00 */
.L_x_113:
[----:B------:R-:W-:Y:S05]  /*9430*/  BSYNC B0 ;  /* 0x0000000000007941 */ /* 0x000fea0003800000 */
.L_x_112:
        /* <DEDUP_REMOVED lines=8> */
[----:B------:R-:W-:Y:S02]  /*94c0*/  HADD2.F32 R37, -RZ, R28.H1_H1 ;  /* 0x3000001cff257230 */ /* 0x000fe40000004100 */
[----:B------:R-:W-:Y:S02]  /*94d0*/  HADD2.F32 R30, -RZ, R30.H0_H0 ;  /* 0x2000001eff1e7230 */ /* 0x000fe40000004100 */
[----:B------:R-:W-:-:S02]  /*94e0*/  HADD2.F32 R29, -RZ, R29.H0_H0 ;  /* 0x2000001dff1d7230 */ /* 0x000fc40000004100 */
[----:B------:R-:W-:Y:S02]  /*94f0*/  HADD2.F32 R28, -RZ, R28.H0_H0 ;  /* 0x2000001cff1c7230 */ /* 0x000fe40000004100 */
[----:B------:R-:W-:Y:S02]  /*9500*/  HADD2.F32 R27, -RZ, R27.H0_H0 ;  /* 0x2000001bff1b7230 */ /* 0x000fe40000004100 */
        /* <DEDUP_REMOVED lines=10> */
[--C-:B------:R-:W-:Y:S01]  /*95b0*/  HADD2.F32 R10, -RZ, R11.reuse.H0_H0 ;  /* 0x2000000bff0a7230 */ /* 0x100fe20000004100 */
[C---:B------:R-:W-:Y:S01]  /*95c0*/  FFMA.FTZ R23, R38.reuse, R8, -R23 ;  /* 0x0000000826177223 */ /* 0x040fe20000010817 */
[----:B------:R-:W-:Y:S01]  /*95d0*/  HADD2.F32 R11, -RZ, R11.H1_H1 ;  /* 0x3000000bff0b7230 */ /* 0x000fe20000004100 */
[----:B------:R-:W-:-:S02]  /*95e0*/  FFMA.FTZ R38, R38, R31, R35 ;  /* 0x0000001f26267223 */ /* 0x000fc40000010023 */
[----:B------:R-:W-:Y:S02]  /*95f0*/  FFMA.FTZ R36, R37, R32, -R36 ;  /* 0x0000002025247223 */ /* 0x000fe40000010824 */
[C---:B------:R-:W-:Y:S02]  /*9600*/  FMUL.FTZ R8, R30.reuse, R33 ;  /* 0x000000211e087220 */ /* 0x040fe40000410000 */
[----:B------:R-:W-:Y:S02]  /*9610*/  FMUL.FTZ R31, R30, R9 ;  /* 0x000000091e1f7220 */ /* 0x000fe40000410000 */
[C---:B------:R-:W-:Y:S02]  /*9620*/  FMUL.FTZ R30, R29.reuse, R11 ;  /* 0x0000000b1d1e7220 */ /* 0x040fe40000410000 */
[----:B------:R-:W-:Y:S02]  /*9630*/  FMUL.FTZ R32, R29, R10 ;  /* 0x0000000a1d207220 */ /* 0x000fe40000410000 */
[----:B------:R-:W-:Y:S01]  /*9640*/  FFMA.FTZ R29, R28, R9, -R8 ;  /* 0x000000091c1d7223 */ /* 0x000fe20000010808 */
[----:B------:R-:W-:Y:S01]  /*9650*/  F2FP.PACK_AB R9, R38, R23 ;  /* 0x000000172609723e */ /* 0x000fe200000000ff */
[----:B------:R-:W-:-:S02]  /*9660*/  FFMA.FTZ R39, R37, R34, R39 ;  /* 0x0000002225277223 */ /* 0x000fc40000010027 */
[----:B------:R-:W-:Y:S02]  /*9670*/  FFMA.FTZ R28, R28, R33, R31 ;  /* 0x000000211c1c7223 */ /* 0x000fe4000001001f */
[----:B------:R-:W-:Y:S01]  /*9680*/  FFMA.FTZ R30, R27, R10, -R30 ;  /* 0x0000000a1b1e7223 */ /* 0x000fe2000001081e */
[----:B------:R-:W-:Y:S01]  /*9690*/  F2FP.PACK_AB R8, R39, R36 ;  /* 0x000000242708723e */ /* 0x000fe200000000ff */
[----:B------:R-:W-:Y:S01]  /*96a0*/  FFMA.FTZ R11, R27, R11, R32 ;  /* 0x0000000b1b0b7223 */ /* 0x000fe20000010020 */
[----:B------:R-:W-:-:S04]  /*96b0*/  F2FP.PACK_AB R10, R28, R29 ;  /* 0x0000001d1c0a723e */ /* 0x000fc800000000ff */
[----:B------:R-:W-:-:S05]  /*96c0*/  F2FP.PACK_AB R11, R11, R30 ;  /* 0x0000001e0b0b723e */ /* 0x000fca00000000ff */
[----:B------:R1:W-:Y:S02]  /*96d0*/  STS.128 [R26+0xa000], R8 ;  /* 0x00a000081a007388 */ /* 0x0003e40000000c00 */
.L_x_115:
[----:B------:R-:W-:Y:S05]  /*96e0*/  BSYNC B0 ;  /* 0x0000000000007941 */ /* 0x000fea0003800000 */
.L_x_114:
[----:B------:R-:W-:-:S04]  /*96f0*/  IADD3 R25, R25, 0x50, RZ ;  /* 0x0000005019197810 */ /* 0x000fc80007ffe0ff */
[----:B------:R-:W-:-:S13]  /*9700*/  ISETP.GE.AND P0, PT, R25, c[0x0][0x27c], PT ;  /* 0x00009f0019007a0c */ /* 0x000fda0003f06270 */
[----:B------:R-:W-:Y:S05]  /*9710*/  @P0 BRA `(.L_x_105) ;  /* 0x0000320000000947 */ /* 0x000fea0003800000 */
[----:B-1----:R-:W1:Y:S01]  /*9720*/  LDS.128 R8, [R12+0xa000] ;  /* 0x00a000000c087984 */ /* 0x002e620000000c00 */
        /* <DEDUP_REMOVED lines=36> */
[----:B------:R1:W-:Y:S01]  /*9970*/  STS.128 [R12+0xa000], R8 ;  /* 0x00a000080c007388 */ /* 0x0003e20000000c00 */
[----:B------:R-:W-:Y:S05]  /*9980*/  BRA `(.L_x_105) ;  /* 0x00002f9000007947 */ /* 0x000fea0003800000 */
.L_x_90:
        /* <DEDUP_REMOVED lines=17> */
[----:B------:R-:W-:Y:S01]  /*9aa0*/  IADD3 R9, R32, 0x40, RZ ;  /* 0x0000004020097810 */ /* 0x000fe20007ffe0ff */
[----:B------:R-:W-:Y:S01]  /*9ab0*/  CS2R R36, SRZ ;  /* 0x0000000000247805 */ /* 0x000fe2000001ff00 */
[----:B------:R-:W-:-:S02]  /*9ac0*/  ISETP.GE.AND P1, PT, R8, c[0x0][0x27c], PT ;  /* 0x00009f0008007a0c */ /* 0x000fc40003f26270 */
[----:B------:R-:W-:Y:S02]  /*9ad0*/  ISETP.GE.AND P0, PT, R9, c[0x0][0x27c], PT ;  /* 0x00009f0009007a0c */ /* 0x000fe40003f06270 */
[----:B------:R-:W-:-:S09]  /*9ae0*/  ISETP.GE.AND P2, PT, R32, c[0x0][0x27c], PT ;  /* 0x00009f0020007a0c */ /* 0x000fd20003f46270 */
[----:B------:R-:W-:Y:S02]  /*9af0*/  @!P1 SHF.R.S32.HI R25, RZ, 0x1f, R8 ;  /* 0x0000001fff199819 */ /* 0x000fe40000011408 */
[----:B------:R-:W-:Y:S02]  /*9b00*/  @!P0 SHF.R.S32.HI R24, RZ, 0x1f, R9 ;  /* 0x0000001fff188819 */ /* 0x000fe40000011409 */
[----:B------:R-:W-:Y:S01]  /*9b10*/  @!P1 LEA.HI R25, R25, R8, RZ, 0x3 ;  /* 0x0000000819199211 */ /* 0x000fe200078f18ff */
[--C-:B------:R-:W-:Y:S01]  /*9b20*/  @!P2 IMAD.WIDE R26, R32, 0x2, R40.reuse ;  /* 0x00000002201aa825 */ /* 0x100fe200078e0228 */
[----:B------:R-:W-:Y:S02]  /*9b30*/  @!P0 LEA.HI R24, R24, R9, RZ, 0x3 ;  /* 0x0000000918188211 */ /* 0x000fe400078f18ff */
[----:B------:R-:W-:Y:S02]  /*9b40*/  @!P1 LOP3.LUT R25, R25, 0xfffffff8, RZ, 0xc0, !PT ;  /* 0xfffffff819199812 */ /* 0x000fe400078ec0ff */
[----:B------:R-:W-:Y:S01]  /*9b50*/  @!P0 LOP3.LUT R24, R24, 0xfffffff8, RZ, 0xc0, !PT ;  /* 0xfffffff818188812 */ /* 0x000fe200078ec0ff */
[----:B------:R1:W5:Y:S01]  /*9b60*/  @!P2 LD.E.128 R36, [R26.64] ;  /* 0x000000061a24a980 */ /* 0x000362000c101d00 */
[----:B------:R-:W-:Y:S01]  /*9b70*/  CS2R R14, SRZ ;  /* 0x00000000000e7805 */ /* 0x000fe2000001ff00 */
[C-C-:B------:R-:W-:Y:S01]  /*9b80*/  @!P1 IMAD.WIDE R42, R25.reuse, 0x2, R40.reuse ;  /* 0x00000002192a9825 */ /* 0x140fe200078e0228 */
[----:B------:R-:W-:Y:S01]  /*9b90*/  CS2R R12, SRZ ;  /* 0x00000000000c7805 */ /* 0x000fe2000001ff00 */
[----:B------:R-:W-:Y:S01]  /*9ba0*/  CS2R R30, SRZ ;  /* 0x00000000001e7805 */ /* 0x000fe2000001ff00 */
[----:B------:R-:W-:Y:S01]  /*9bb0*/  CS2R R28, SRZ ;  /* 0x00000000001c7805 */ /* 0x000fe2000001ff00 */
[C---:B------:R-:W-:Y:S01]  /*9bc0*/  @!P0 IMAD.WIDE R40, R24.reuse, 0x2, R40 ;  /* 0x0000000218288825 */ /* 0x040fe200078e0228 */
[----:B------:R-:W-:Y:S01]  /*9bd0*/  CS2R R10, SRZ ;  /* 0x00000000000a7805 */ /* 0x000fe2000001ff00 */
[----:B------:R-:W-:Y:S01]  /*9be0*/  CS2R R8, SRZ ;  /* 0x0000000000087805 */ /* 0x000fe2000001ff00 */
[----:B------:R-:W-:Y:S01]  /*9bf0*/  CS2R R46, SRZ ;  /* 0x00000000002e7805 */ /* 0x000fe2000001ff00 */
[--C-:B------:R-:W-:Y:S01]  /*9c00*/  @!P1 IMAD.WIDE R50, R25, 0x2, R34.reuse ;  /* 0x0000000219329825 */ /* 0x100fe200078e0222 */
[----:B------:R-:W-:Y:S01]  /*9c10*/  CS2R R44, SRZ ;  /* 0x00000000002c7805 */ /* 0x000fe2000001ff00 */
[----:B------:R2:W5:Y:S02]  /*9c20*/  @!P1 LD.E.128 R28, [R42.64] ;  /* 0x000000062a1c9980 */ /* 0x000564000c101d00 */
[----:B------:R-:W-:-:S02]  /*9c30*/  @!P0 IMAD.WIDE R52, R24, 0x2, R34 ;  /* 0x0000000218348825 */ /* 0x000fc400078e0222 */
[----:B------:R-:W-:Y:S01]  /*9c40*/  CS2R R24, SRZ ;  /* 0x0000000000187805 */ /* 0x000fe2000001ff00 */
[----:B------:R2:W5:Y:S01]  /*9c50*/  @!P1 LD.E.128 R8, [R50.64] ;  /* 0x0000000632089980 */ /* 0x000562000c101d00 */
[----:B------:R-:W-:-:S03]  /*9c60*/  @!P2 IMAD.WIDE R34, R32, 0x2, R34 ;  /* 0x000000022022a825 */ /* 0x000fc600078e0222 */
[----:B------:R2:W5:Y:S01]  /*9c70*/  @!P0 LD.E.128 R44, [R40.64] ;  /* 0x00000006282c8980 */ /* 0x000562000c101d00 */
[----:B-1----:R-:W-:-:S03]  /*9c80*/  CS2R R26, SRZ ;  /* 0x00000000001a7805 */ /* 0x002fc6000001ff00 */
[----:B------:R2:W5:Y:S04]  /*9c90*/  @!P2 LD.E.128 R12, [R34.64] ;  /* 0x00000006220ca980 */ /* 0x000568000c101d00 */
[----:B------:R2:W5:Y:S02]  /*9ca0*/  @!P0 LD.E.128 R24, [R52.64] ;  /* 0x0000000634188980 */ /* 0x000564000c101d00 */
.L_x_117:
[----:B------:R-:W-:Y:S05]  /*9cb0*/  BSYNC B0 ;  /* 0x0000000000007941 */ /* 0x000fea0003800000 */
.L_x_116:
[----:B--2---:R-:W-:Y:S01]  /*9cc0*/  IMAD R50, R80, -0x80, R71 ;  /* 0xffffff8050327824 */ /* 0x004fe200078e0247 */
[--C-:B-----5:R-:W-:Y:S01]  /*9cd0*/  SHF.R.U64 R68, R36, 0x10, R37.reuse ;  /* 0x0000001024447819 */ /* 0x120fe20000001225 */
[--C-:B------:R-:W-:Y:S01]  /*9ce0*/  IMAD.MOV.U32 R69, RZ, RZ, R37.reuse ;  /* 0x000000ffff457224 */ /* 0x100fe200078e0025 */
[----:B------:R-:W-:Y:S01]  /*9cf0*/  SHF.R.U32.HI R66, RZ, 0x10, R37 ;  /* 0x00000010ff427819 */ /* 0x000fe20000011625 */
[----:B------:R-:W-:Y:S01]  /*9d00*/  IMAD.MOV.U32 R48, RZ, RZ, R38 ;  /* 0x000000ffff307224 */ /* 0x000fe200078e0026 */
[----:B------:R-:W-:Y:S01]  /*9d10*/  IMNMX R50, R50, 0x80, PT ;  /* 0x0000008032327817 */ /* 0x000fe20003800200 */
[----:B------:R-:W-:Y:S01]  /*9d20*/  IMAD.MOV.U32 R61, RZ, RZ, R45 ;  /* 0x000000ffff3d7224 */ /* 0x000fe200078e002d */
[----:B------:R-:W-:Y:S01]  /*9d30*/  SHF.R.U64 R65, R38, 0x10, R39 ;  /* 0x0000001026417819 */ /* 0x000fe20000001227 */
[----:B------:R-:W-:Y:S01]  /*9d40*/  IMAD.MOV.U32 R58, RZ, RZ, R46 ;  /* 0x000000ffff3a7224 */ /* 0x000fe200078e002e */
[----:B------:R-:W-:Y:S01]  /*9d50*/  ISETP.GE.AND P0, PT, R23, R50, PT ;  /* 0x000000321700720c */ /* 0x000fe20003f06270 */
[----:B------:R-:W-:Y:S01]  /*9d60*/  IMAD.MOV.U32 R70, RZ, RZ, R36 ;  /* 0x000000ffff467224 */ /* 0x000fe200078e0024 */
[----:B------:R-:W-:Y:S01]  /*9d70*/  SHF.R.U64 R59, R44, 0x10, R45 ;  /* 0x000000102c3b7819 */ /* 0x000fe2000000122d */
[----:B------:R-:W-:Y:S01]  /*9d80*/  IMAD.MOV.U32 R67, RZ, RZ, R39 ;  /* 0x000000ffff437224 */ /* 0x000fe200078e0027 */
[----:B------:R-:W-:Y:S01]  /*9d90*/  SHF.R.U32.HI R57, RZ, 0x10, R45 ;  /* 0x00000010ff397819 */ /* 0x000fe2000001162d */
[----:B------:R-:W-:Y:S01]  /*9da0*/  IMAD.MOV.U32 R64, RZ, RZ, R28 ;  /* 0x000000ffff407224 */ /* 0x000fe200078e001c */
[----:B------:R-:W-:Y:S01]  /*9db0*/  SHF.R.U64 R56, R46, 0x10, R47 ;  /* 0x000000102e387819 */ /* 0x000fe2000000122f */
[----:B------:R-:W-:Y:S01]  /*9dc0*/  IMAD.MOV.U32 R45, RZ, RZ, R13 ;  /* 0x000000ffff2d7224 */ /* 0x000fe200078e000d */
[----:B------:R-:W-:Y:S01]  /*9dd0*/  SHF.R.U32.HI R43, RZ, 0x10, R39 ;  /* 0x00000010ff2b7819 */ /* 0x000fe20000011627 */
[----:B------:R-:W-:Y:S01]  /*9de0*/  IMAD.MOV.U32 R46, RZ, RZ, R14 ;  /* 0x000000ffff2e7224 */ /* 0x000fe200078e000e */
[----:B------:R-:W-:Y:S01]  /*9df0*/  SHF.R.U64 R62, R28, 0x10, R29 ;  /* 0x000000101c3e7819 */ /* 0x000fe2000000121d */
[----:B------:R-:W-:Y:S01]  /*9e00*/  IMAD.MOV.U32 R53, RZ, RZ, R15 ;  /* 0x000000ffff357224 */ /* 0x000fe200078e000f */
[--C-:B------:R-:W-:Y:S01]  /*9e10*/  SHF.R.U64 R52, R12, 0x10, R13.reuse ;  /* 0x000000100c347819 */ /* 0x100fe2000000120d */
[----:B------:R-:W-:Y:S01]  /*9e20*/  IMAD.MOV.U32 R38, RZ, RZ, R8 ;  /* 0x000000ffff267224 */ /* 0x000fe200078e0008 */
[----:B------:R-:W-:Y:S01]  /*9e30*/  SHF.R.U32.HI R42, RZ, 0x10, R13 ;  /* 0x00000010ff2a7819 */ /* 0x000fe2000001160d */
[----:B------:R-:W-:Y:S01]  /*9e40*/  IMAD.MOV.U32 R37, RZ, RZ, R9 ;  /* 0x000000ffff257224 */ /* 0x000fe200078e0009 */
[----:B------:R-:W-:Y:S01]  /*9e50*/  SHF.R.U64 R51, R14, 0x10, R15 ;  /* 0x000000100e337819 */ /* 0x000fe2000000120f */
[----:B------:R-:W-:Y:S01]  /*9e60*/  IMAD.MOV.U32 R39, RZ, RZ, R29 ;  /* 0x000000ffff277224 */ /* 0x000fe200078e001d */
[----:B------:R-:W-:Y:S01]  /*9e70*/  SHF.R.U32.HI R41, RZ, 0x10, R15 ;  /* 0x00000010ff297819 */ /* 0x000fe2000001160f */
[----:B------:R-:W-:Y:S01]  /*9e80*/  IMAD.MOV.U32 R40, RZ, RZ, R30 ;  /* 0x000000ffff287224 */ /* 0x000fe200078e001e */
[----:B------:R-:W-:Y:S01]  /*9e90*/  SHF.R.U32.HI R36, RZ, 0x10, R29 ;  /* 0x00000010ff247819 */ /* 0x000fe2000001161d */
[--C-:B------:R-:W-:Y:S01]  /*9ea0*/  IMAD.MOV.U32 R63, RZ, RZ, R31.reuse ;  /* 0x000000ffff3f7224 */ /* 0x100fe200078e001f */
        /* <DEDUP_REMOVED lines=12> */
[--C-:B------:R-:W-:Y:S01]  /*9f70*/  SHF.R.U64 R9, R24, 0x10, R25.reuse ;  /* 0x0000001018097819 */ /* 0x100fe20000001219 */
[----:B------:R-:W-:Y:S01]  /*9f80*/  IMAD.MOV.U32 R11, RZ, RZ, R25 ;  /* 0x000000ffff0b7224 */ /* 0x000fe200078e0019 */
[----:B------:R-:W-:Y:S01]  /*9f90*/  SHF.R.U32.HI R55, RZ, 0x10, R47 ;  /* 0x00000010ff377819 */ /* 0x000fe2000001162f */
[----:B------:R-:W-:Y:S01]  /*9fa0*/  IMAD.MOV.U32 R10, RZ, RZ, R26 ;  /* 0x000000ffff0a7224 */ /* 0x000fe200078e001a */
[----:B------:R-:W-:Y:S01]  /*9fb0*/  SHF.R.U32.HI R25, RZ, 0x10, R25 ;  /* 0x00000010ff197819 */ /* 0x000fe20000011619 */
[--C-:B------:R-:W-:Y:S01]  /*9fc0*/  IMAD.MOV.U32 R29, RZ, RZ, R27.reuse ;  /* 0x000000ffff1d7224 */ /* 0x100fe200078e001b */
[----:B------:R-:W-:Y:S01]  /*9fd0*/  SHF.R.U64 R8, R26, 0x10, R27 ;  /* 0x000000101a087819 */ /* 0x000fe2000000121b */
[----:B------:R-:W-:-:S04]  /*9fe0*/  DEPBAR.LE SB0, 0x1 ;  /* 0x000080400000791a */ /* 0x000fc80000000000 */
[----:B------:R-:W-:Y:S01]  /*9ff0*/  SHF.R.U32.HI R24, RZ, 0x10, R27 ;  /* 0x00000010ff187819 */ /* 0x000fe2000001161b */
[----:B------:R-:W-:Y:S01]  /*a000*/  BSSY B1, `(.L_x_118) ;  /* 0x0000151000017945 */ /* 0x000fe20003800000 */
        /* <DEDUP_REMOVED lines=23> */
[----:B------:R-:W-:Y:S01]  /*a180*/  PRMT R24, R24, 0x5410, R8 ;  /* 0x0000541018187816 */ /* 0x000fe20000000008 */
[----:B------:R-:W-:Y:S06]  /*a190*/  BAR.SYNC.DEFER_BLOCKING 0x0 ;  /* 0x0000000000007b1d */ /* 0x000fec0000010000 */
[----:B------:R-:W-:Y:S05]  /*a1a0*/  @P0 BRA `(.L_x_119) ;  /* 0x0000136000000947 */ /* 0x000fea0003800000 */
[----:B------:R-:W-:Y:S01]  /*a1b0*/  ISETP.GE.AND P0, PT, R32, c[0x0][0x27c], PT ;  /* 0x00009f0020007a0c */ /* 0x000fe20003f06270 */
[----:B------:R-:W-:-:S12]  /*a1c0*/  BSSY B0, `(.L_x_120) ;  /* 0x0000060000007945 */ /* 0x000fd80003800000 */
[----:B------:R-:W-:Y:S05]  /*a1d0*/  @P0 BRA `(.L_x_121) ;  /* 0x000005e000000947 */ /* 0x000fea0003800000 */
[----:B------:R-:W-:Y:S01]  /*a1e0*/  MOV R12, c[0x0][0x27c] ;  /* 0x00009f00000c7a02 */ /* 0x000fe20000000f00 */
[----:B------:R-:W-:Y:S01]  /*a1f0*/  HADD2.F32 R68, -RZ, R45.H1_H1 ;  /* 0x3000002dff447230 */ /* 0x000fe20000004100 */
[----:B------:R-:W-:Y:S01]  /*a200*/  SHF.L.U32 R13, R23, 0x6, RZ ;  /* 0x00000006170d7819 */ /* 0x000fe200000006ff */
[----:B------:R-:W-:Y:S01]  /*a210*/  HADD2.F32 R66, -RZ, R42.H1_H1 ;  /* 0x3000002aff427230 */ /* 0x000fe20000004100 */
[----:B------:R-:W-:Y:S01]  /*a220*/  LEA.HI R12, R12, R49, RZ, 0x1d ;  /* 0x000000310c0c7211 */ /* 0x000fe200078fe8ff */
[----:B------:R-:W-:Y:S01]  /*a230*/  HADD2.F32 R76, -RZ, R47.H1_H1 ;  /* 0x3000002fff4c7230 */ /* 0x000fe20000004100 */
[----:B------:R-:W-:Y:S01]  /*a240*/  LOP3.LUT R13, R13, 0x1c0, RZ, 0xc0, !PT ;  /* 0x000001c00d0d7812 */ /* 0x000fe200078ec0ff */
[----:B------:R-:W-:Y:S01]  /*a250*/  HADD2.F32 R75, -RZ, R44.H1_H1 ;  /* 0x3000002cff4b7230 */ /* 0x000fe20000004100 */
[----:B------:R-:W-:Y:S01]  /*a260*/  SHF.R.S32.HI R9, RZ, 0x1f, R12 ;  /* 0x0000001fff097819 */ /* 0x000fe2000001140c */
[----:B------:R-:W-:Y:S01]  /*a270*/  HADD2.F32 R65, -RZ, R45.H0_H0 ;  /* 0x2000002dff417230 */ /* 0x000fe20000004100 */
[----:B------:R-:W-:Y:S01]  /*a280*/  SHF.L.U32 R8, R12, 0x3, RZ ;  /* 0x000000030c087819 */ /* 0x000fe200000006ff */
[----:B------:R-:W-:Y:S01]  /*a290*/  HADD2.F32 R63, -RZ, R42.H0_H0 ;  /* 0x2000002aff3f7230 */ /* 0x000fe20000004100 */
[----:B------:R-:W-:Y:S01]  /*a2a0*/  LEA.HI R9, R9, R12, RZ, 0x3 ;  /* 0x0000000c09097211 */ /* 0x000fe200078f18ff */
[----:B------:R-:W-:Y:S01]  /*a2b0*/  HADD2.F32 R62, -RZ, R46.H1_H1 ;  /* 0x3000002eff3e7230 */ /* 0x000fe20000004100 */
[----:B------:R-:W-:Y:S01]  /*a2c0*/  SHF.R.U32.HI R11, RZ, 0x3, R13 ;  /* 0x00000003ff0b7819 */ /* 0x000fe2000001160d */
[----:B------:R-:W-:Y:S01]  /*a2d0*/  HADD2.F32 R74, -RZ, R47.H0_H0 ;  /* 0x2000002fff4a7230 */ /* 0x000fe20000004100 */
[----:B------:R-:W-:Y:S01]  /*a2e0*/  LOP3.LUT R8, R13, 0x38, R8, 0xf8, !PT ;  /* 0x000000380d087812 */ /* 0x000fe200078ef808 */
[----:B------:R-:W-:Y:S01]  /*a2f0*/  HADD2.F32 R73, -RZ, R44.H0_H0 ;  /* 0x2000002cff497230 */ /* 0x000fe20000004100 */
[----:B------:R-:W-:Y:S01]  /*a300*/  SHF.L.U32 R9, R9, 0xa, RZ ;  /* 0x0000000a09097819 */ /* 0x000fe200000006ff */
[--C-:B------:R-:W-:Y:S01]  /*a310*/  HADD2.F32 R72, -RZ, R48.reuse.H1_H1 ;  /* 0x30000030ff487230 */ /* 0x100fe20000004100 */
[----:B------:R-:W-:Y:S01]  /*a320*/  SHF.L.U32 R10, R21, 0x9, RZ ;  /* 0x00000009150a7819 */ /* 0x000fe200000006ff */
[----:B------:R-:W-:Y:S01]  /*a330*/  HADD2.F32 R60, -RZ, R41.H1_H1 ;  /* 0x30000029ff3c7230 */ /* 0x000fe20000004100 */
[----:B------:R-:W-:Y:S01]  /*a340*/  LOP3.LUT R52, R13, 0x38, R32, 0xf8, !PT ;  /* 0x000000380d347812 */ /* 0x000fe200078ef820 */
[--C-:B------:R-:W-:Y:S01]  /*a350*/  HADD2.F32 R71, -RZ, R43.reuse.H1_H1 ;  /* 0x3000002bff477230 */ /* 0x100fe20000004100 */
[----:B------:R-:W-:Y:S01]  /*a360*/  LOP3.LUT R8, R8, R11, RZ, 0x3c, !PT ;  /* 0x0000000b08087212 */ /* 0x000fe200078e3cff */
[----:B------:R-:W-:Y:S01]  /*a370*/  HADD2.F32 R70, -RZ, R48.H0_H0 ;  /* 0x20000030ff467230 */ /* 0x000fe20000004100 */
[----:B------:R-:W-:Y:S01]  /*a380*/  LOP3.LUT R9, R9, 0x7fffe000, RZ, 0xc0, !PT ;  /* 0x7fffe00009097812 */ /* 0x000fe200078ec0ff */
[----:B------:R-:W-:Y:S01]  /*a390*/  HADD2.F32 R69, -RZ, R43.H0_H0 ;  /* 0x2000002bff457230 */ /* 0x000fe20000004100 */
[----:B------:R-:W-:-:S02]  /*a3a0*/  LOP3.LUT R52, R10, R52, R11, 0xf6, !PT ;  /* 0x000000340a347212 */ /* 0x000fc400078ef60b */
[----:B------:R-:W-:Y:S02]  /*a3b0*/  IADD3 R8, R8, R9, R10 ;  /* 0x0000000908087210 */ /* 0x000fe40007ffe00a */
[----:B------:R-:W-:Y:S02]  /*a3c0*/  SHF.L.U32 R52, R52, 0x1, RZ ;  /* 0x0000000134347819 */ /* 0x000fe400000006ff */
[----:B------:R-:W-:-:S03]  /*a3d0*/  SHF.L.U32 R51, R8, 0x1, RZ ;  /* 0x0000000108337819 */ /* 0x000fc600000006ff */
[----:B------:R-:W1:Y:S04]  /*a3e0*/  LDS.128 R12, [R52+0xc100] ;  /* 0x00c10000340c7984 */ /* 0x000e680000000c00 */
[----:B------:R-:W2:Y:S01]  /*a3f0*/  LDS.128 R8, [R51+0xc100] ;  /* 0x00c1000033087984 */ /* 0x000ea20000000c00 */
[--C-:B-1----:R-:W-:Y:S02]  /*a400*/  HADD2.F32 R53, -RZ, R12.reuse.H0_H0 ;  /* 0x2000000cff357230 */ /* 0x102fe40000004100 */
[----:B------:R-:W-:Y:S02]  /*a410*/  HADD2.F32 R55, -RZ, R12.H1_H1 ;  /* 0x3000000cff377230 */ /* 0x000fe40000004100 */
[----:B--2---:R-:W-:Y:S02]  /*a420*/  HADD2.F32 R67, -RZ, R8.H0_H0 ;  /* 0x20000008ff437230 */ /* 0x004fe40000004100 */
[--C-:B------:R-:W-:Y:S01]  /*a430*/  HADD2.F32 R12, -RZ, R13.reuse.H0_H0 ;  /* 0x2000000dff0c7230 */ /* 0x100fe20000004100 */
[----:B------:R-:W-:Y:S01]  /*a440*/  FMUL.FTZ R64, R55, R66 ;  /* 0x0000004237407220 */ /* 0x000fe20000410000 */
[----:B------:R-:W-:-:S02]  /*a450*/  HADD2.F32 R56, -RZ, R13.H1_H1 ;  /* 0x3000000dff387230 */ /* 0x000fc40000004100 */
[----:B------:R-:W-:Y:S01]  /*a460*/  HADD2.F32 R8, -RZ, R8.H1_H1 ;  /* 0x30000008ff087230 */ /* 0x000fe20000004100 */
[----:B------:R-:W-:Y:S01]  /*a470*/  FMUL.FTZ R58, R12, R65 ;  /* 0x000000410c3a7220 */ /* 0x000fe20000410000 */
[--C-:B------:R-:W-:Y:S02]  /*a480*/  HADD2.F32 R61, -RZ, R9.reuse.H0_H0 ;  /* 0x20000009ff3d7230 */ /* 0x100fe40000004100 */
[----:B------:R-:W-:Y:S01]  /*a490*/  HADD2.F32 R54, -RZ, R9.H1_H1 ;  /* 0x30000009ff367230 */ /* 0x000fe20000004100 */
[-C--:B------:R-:W-:Y:S01]  /*a4a0*/  FMUL.FTZ R9, R53, R68.reuse ;  /* 0x0000004435097220 */ /* 0x080fe20000410000 */
[----:B------:R-:W-:Y:S01]  /*a4b0*/  HADD2.F32 R13, -RZ, R14.H0_H0 ;  /* 0x2000000eff0d7230 */ /* 0x000fe20000004100 */
[C---:B------:R-:W-:Y:S01]  /*a4c0*/  FMUL.FTZ R68, R67.reuse, R68 ;  /* 0x0000004443447220 */ /* 0x040fe20000410000 */
[----:B------:R-:W-:Y:S01]  /*a4d0*/  HADD2.F32 R59, -RZ, R10.H0_H0 ;  /* 0x2000000aff3b7230 */ /* 0x000fe20000004100 */
[----:B------:R-:W-:Y:S01]  /*a4e0*/  FFMA.FTZ R67, R67, R76, R9 ;  /* 0x0000004c43437223 */ /* 0x000fe20000010009 */
[----:B------:R-:W-:Y:S01]  /*a4f0*/  HADD2.F32 R57, -RZ, R14.H1_H1 ;  /* 0x3000000eff397230 */ /* 0x000fe20000004100 */
[C---:B------:R-:W-:Y:S01]  /*a500*/  FMUL.FTZ R66, R8.reuse, R66 ;  /* 0x0000004208427220 */ /* 0x040fe20000410000 */
[----:B------:R-:W-:Y:S01]  /*a510*/  HADD2.F32 R10, -RZ, R10.H1_H1 ;  /* 0x3000000aff0a7230 */ /* 0x000fe20000004100 */
[----:B------:R-:W-:Y:S01]  /*a520*/  FFMA.FTZ R64, R8, R75, R64 ;  /* 0x0000004b08407223 */ /* 0x000fe20000010040 */
[--C-:B------:R-:W-:Y:S01]  /*a530*/  HADD2.F32 R14, -RZ, R15.reuse.H0_H0 ;  /* 0x2000000fff0e7230 */ /* 0x100fe20000004100 */
[----:B------:R-:W-:Y:S01]  /*a540*/  FMUL.FTZ R9, R56, R63 ;  /* 0x0000003f38097220 */ /* 0x000fe20000410000 */
[----:B------:R-:W-:Y:S01]  /*a550*/  HADD2.F32 R15, -RZ, R15.H1_H1 ;  /* 0x3000000fff0f7230 */ /* 0x000fe20000004100 */
[-C--:B------:R-:W-:Y:S01]  /*a560*/  FMUL.FTZ R8, R13, R62.reuse ;  /* 0x0000003e0d087220 */ /* 0x080fe20000410000 */
[--C-:B------:R-:W-:Y:S01]  /*a570*/  HADD2.F32 R81, -RZ, R11.reuse.H0_H0 ;  /* 0x2000000bff517230 */ /* 0x100fe20000004100 */
[----:B------:R-:W-:Y:S01]  /*a580*/  FMUL.FTZ R62, R59, R62 ;  /* 0x0000003e3b3e7220 */ /* 0x000fe20000410000 */
[----:B------:R-:W-:Y:S01]  /*a590*/  HADD2.F32 R11, -RZ, R11.H1_H1 ;  /* 0x3000000bff0b7230 */ /* 0x000fe20000004100 */
[----:B------:R-:W-:-:S02]  /*a5a0*/  FMUL.FTZ R65, R61, R65 ;  /* 0x000000413d417220 */ /* 0x000fc40000410000 */
[----:B------:R-:W-:Y:S01]  /*a5b0*/  FFMA.FTZ R58, R61, R74, R58 ;  /* 0x0000004a3d3a7223 */ /* 0x000fe2000001003a */
[----:B------:R-:W-:Y:S01]  /*a5c0*/  HADD2.F32 R61, -RZ, R46.H0_H0 ;  /* 0x2000002eff3d7230 */ /* 0x000fe20000004100 */
[C---:B------:R-:W-:Y:S02]  /*a5d0*/  FMUL.FTZ R63, R54.reuse, R63 ;  /* 0x0000003f363f7220 */ /* 0x040fe40000410000 */
[----:B------:R-:W-:Y:S02]  /*a5e0*/  FFMA.FTZ R9, R54, R73, R9 ;  /* 0x0000004936097223 */ /* 0x000fe40000010009 */
[----:B------:R-:W-:Y:S01]  /*a5f0*/  FFMA.FTZ R59, R59, R72, R8 ;  /* 0x000000483b3b7223 */ /* 0x000fe20000010008 */
[----:B------:R-:W-:Y:S01]  /*a600*/  HADD2.F32 R8, -RZ, R41.H0_H0 ;  /* 0x20000029ff087230 */ /* 0x000fe20000004100 */
[----:B------:R-:W-:Y:S01]  /*a610*/  FMUL.FTZ R54, R57, R60 ;  /* 0x0000003c39367220 */ /* 0x000fe20000410000 */
[----:B------:R-:W-:Y:S01]  /*a620*/  F2FP.PACK_AB R9, R9, R58 ;  /* 0x0000003a0909723e */ /* 0x000fe200000000ff */
[----:B------:R-:W-:-:S02]  /*a630*/  FMUL.FTZ R60, R10, R60 ;  /* 0x0000003c0a3c7220 */ /* 0x000fc40000410000 */
[----:B------:R-:W-:Y:S02]  /*a640*/  FFMA.FTZ R10, R10, R71, R54 ;  /* 0x000000470a0a7223 */ /* 0x000fe40000010036 */
[----:B------:R-:W-:Y:S02]  /*a650*/  FMUL.FTZ R54, R14, R61 ;  /* 0x0000003d0e367220 */ /* 0x000fe40000410000 */
[-C--:B------:R-:W-:Y:S01]  /*a660*/  FMUL.FTZ R80, R15, R8.reuse ;  /* 0x000000080f507220 */ /* 0x080fe20000410000 */
[----:B------:R-:W-:Y:S01]  /*a670*/  F2FP.PACK_AB R10, R10, R59 ;  /* 0x0000003b0a0a723e */ /* 0x000fe200000000ff */
[----:B------:R-:W-:Y:S02]  /*a680*/  FMUL.FTZ R61, R81, R61 ;  /* 0x0000003d513d7220 */ /* 0x000fe40000410000 */
[----:B------:R-:W-:Y:S02]  /*a690*/  FMUL.FTZ R8, R11, R8 ;  /* 0x000000080b087220 */ /* 0x000fe40000410000 */
[----:B------:R-:W-:-:S02]  /*a6a0*/  FFMA.FTZ R57, R57, R71, -R60 ;  /* 0x0000004739397223 */ /* 0x000fc4000001083c */
[----:B------:R-:W-:Y:S02]  /*a6b0*/  FFMA.FTZ R68, R53, R76, -R68 ;  /* 0x0000004c35447223 */ /* 0x000fe40000010844 */
[----:B------:R-:W-:Y:S02]  /*a6c0*/  FFMA.FTZ R55, R55, R75, -R66 ;  /* 0x0000004b37377223 */ /* 0x000fe40000010842 */
[----:B------:R-:W-:Y:S02]  /*a6d0*/  FFMA.FTZ R65, R12, R74, -R65 ;  /* 0x0000004a0c417223 */ /* 0x000fe40000010841 */
[----:B------:R-:W-:Y:S01]  /*a6e0*/  FFMA.FTZ R56, R56, R73, -R63 ;  /* 0x0000004938387223 */ /* 0x000fe2000001083f */
[----:B------:R-:W-:Y:S01]  /*a6f0*/  F2FP.PACK_AB R12, R55, R68 ;  /* 0x00000044370c723e */ /* 0x000fe200000000ff */
[----:B------:R-:W-:Y:S02]  /*a700*/  FFMA.FTZ R62, R13, R72, -R62 ;  /* 0x000000480d3e7223 */ /* 0x000fe4000001083e */
[----:B------:R-:W-:Y:S01]  /*a710*/  FFMA.FTZ R61, R14, R70, -R61 ;  /* 0x000000460e3d7223 */ /* 0x000fe2000001083d */
[----:B------:R-:W-:Y:S01]  /*a720*/  F2FP.PACK_AB R13, R56, R65 ;  /* 0x00000041380d723e */ /* 0x000fe200000000ff */
[----:B------:R-:W-:Y:S01]  /*a730*/  FFMA.FTZ R60, R15, R69, -R8 ;  /* 0x000000450f3c7223 */ /* 0x000fe20000010808 */
[----:B------:R-:W-:Y:S01]  /*a740*/  F2FP.PACK_AB R14, R57, R62 ;  /* 0x0000003e390e723e */ /* 0x000fe200000000ff */
[----:B------:R-:W-:Y:S01]  /*a750*/  FFMA.FTZ R54, R81, R70, R54 ;  /* 0x0000004651367223 */ /* 0x000fe20000010036 */
[----:B------:R-:W-:Y:S01]  /*a760*/  F2FP.PACK_AB R8, R64, R67 ;  /* 0x000000434008723e */ /* 0x000fe200000000ff */
[----:B------:R-:W-:Y:S01]  /*a770*/  FFMA.FTZ R11, R11, R69, R80 ;  /* 0x000000450b0b7223 */ /* 0x000fe20000010050 */
[----:B------:R-:W-:-:S04]  /*a780*/  F2FP.PACK_AB R15, R60, R61 ;  /* 0x0000003d3c0f723e */ /* 0x000fc800000000ff */
[----:B------:R-:W-:Y:S01]  /*a790*/  F2FP.PACK_AB R11, R11, R54 ;  /* 0x000000360b0b723e */ /* 0x000fe200000000ff */
[----:B------:R1:W-:Y:S04]  /*a7a0*/  STS.128 [R52+0xc100], R12 ;  /* 0x00c1000c34007388 */ /* 0x0003e80000000c00 */
[----:B------:R1:W-:Y:S02]  /*a7b0*/  STS.128 [R51+0xc100], R8 ;  /* 0x00c1000833007388 */ /* 0x0003e40000000c00 */
.L_x_121:
[----:B------:R-:W-:Y:S05]  /*a7c0*/  BSYNC B0 ;  /* 0x0000000000007941 */ /* 0x000fea0003800000 */
.L_x_120:
[----:B-1----:R-:W-:Y:S01]  /*a7d0*/  IADD3 R12, R32, 0x20, RZ ;  /* 0x00000020200c7810 */ /* 0x002fe20007ffe0ff */
[----:B------:R-:W-:Y:S03]  /*a7e0*/  BSSY B0, `(.L_x_122) ;  /* 0x0000069000007945 */ /* 0x000fe60003800000 */
[----:B------:R-:W-:-:S13]  /*a7f0*/  ISETP.GE.AND P0, PT, R12, c[0x0][0x27c], PT ;  /* 0x00009f000c007a0c */ /* 0x000fda0003f06270 */
[----:B------:R-:W-:Y:S05]  /*a800*/  @P0 BRA `(.L_x_123) ;  /* 0x0000066000000947 */ /* 0x000fea0003800000 */
[----:B------:R-:W-:Y:S01]  /*a810*/  SHF.R.S32.HI R11, RZ, 0x1f, R12 ;  /* 0x0000001fff0b7819 */ /* 0x000fe2000001140c */
[----:B------:R-:W-:Y:S01]  /*a820*/  HADD2.F32 R68, -RZ, R37.H1_H1 ;  /* 0x30000025ff447230 */ /* 0x000fe20000004100 */
[----:B------:R-:W-:Y:S01]  /*a830*/  MOV R8, c[0x0][0x27c] ;  /* 0x00009f0000087a02 */ /* 0x000fe20000000f00 */
[----:B------:R-:W-:Y:S01]  /*a840*/  HADD2.F32 R66, -RZ, R34.H1_H1 ;  /* 0x30000022ff427230 */ /* 0x000fe20000004100 */
[-C--:B------:R-:W-:Y:S01]  /*a850*/  LEA.HI R10, R11, R12.reuse, RZ, 0x3 ;  /* 0x0000000c0b0a7211 */ /* 0x080fe200078f18ff */
[----:B------:R-:W-:Y:S01]  /*a860*/  HADD2.F32 R76, -RZ, R39.H1_H1 ;  /* 0x30000027ff4c7230 */ /* 0x000fe20000004100 */
[----:B------:R-:W-:Y:S01]  /*a870*/  SHF.L.U32 R9, R23, 0x6, RZ ;  /* 0x0000000617097819 */ /* 0x000fe200000006ff */
[----:B------:R-:W-:Y:S01]  /*a880*/  HADD2.F32 R75, -RZ, R36.H1_H1 ;  /* 0x30000024ff4b7230 */ /* 0x000fe20000004100 */
[----:B------:R-:W-:Y:S01]  /*a890*/  SHF.R.S32.HI R13, RZ, 0x3, R10 ;  /* 0x00000003ff0d7819 */ /* 0x000fe2000001140a */
[----:B------:R-:W-:Y:S01]  /*a8a0*/  HADD2.F32 R65, -RZ, R37.H0_H0 ;  /* 0x20000025ff417230 */ /* 0x000fe20000004100 */
[----:B------:R-:W-:Y:S01]  /*a8b0*/  LEA.HI R11, R11, R12, RZ, 0x6 ;  /* 0x0000000c0b0b7211 */ /* 0x000fe200078f30ff */
[----:B------:R-:W-:Y:S01]  /*a8c0*/  HADD2.F32 R63, -RZ, R34.H0_H0 ;  /* 0x20000022ff3f7230 */ /* 0x000fe20000004100 */
[----:B------:R-:W-:Y:S01]  /*a8d0*/  LEA.HI R8, R8, R13, RZ, 0x1d ;  /* 0x0000000d08087211 */ /* 0x000fe200078fe8ff */
[----:B------:R-:W-:Y:S01]  /*a8e0*/  HADD2.F32 R62, -RZ, R38.H1_H1 ;  /* 0x30000026ff3e7230 */ /* 0x000fe20000004100 */
[----:B------:R-:W-:Y:S01]  /*a8f0*/  LOP3.LUT R9, R9, 0x1c0, RZ, 0xc0, !PT ;  /* 0x000001c009097812 */ /* 0x000fe200078ec0ff */
[----:B------:R-:W-:Y:S01]  /*a900*/  HADD2.F32 R74, -RZ, R39.H0_H0 ;  /* 0x20000027ff4a7230 */ /* 0x000fe20000004100 */
[----:B------:R-:W-:Y:S01]  /*a910*/  SHF.R.S32.HI R13, RZ, 0x1f, R8 ;  /* 0x0000001fff0d7819 */ /* 0x000fe20000011408 */
[----:B------:R-:W-:Y:S01]  /*a920*/  HADD2.F32 R73, -RZ, R36.H0_H0 ;  /* 0x20000024ff497230 */ /* 0x000fe20000004100 */
[----:B------:R-:W-:Y:S01]  /*a930*/  SHF.L.U32 R11, R11, 0x7, RZ ;  /* 0x000000070b0b7819 */ /* 0x000fe200000006ff */
[--C-:B------:R-:W-:Y:S01]  /*a940*/  HADD2.F32 R72, -RZ, R40.reuse.H1_H1 ;  /* 0x30000028ff487230 */ /* 0x100fe20000004100 */
[----:B------:R-:W-:Y:S01]  /*a950*/  LEA.HI R13, R13, R8, RZ, 0x3 ;  /* 0x000000080d0d7211 */ /* 0x000fe200078f18ff */
[----:B------:R-:W-:Y:S01]  /*a960*/  HADD2.F32 R60, -RZ, R33.H1_H1 ;  /* 0x30000021ff3c7230 */ /* 0x000fe20000004100 */
[----:B------:R-:W-:Y:S01]  /*a970*/  SHF.L.U32 R8, R8, 0x3, RZ ;  /* 0x0000000308087819 */ /* 0x000fe200000006ff */
[--C-:B------:R-:W-:Y:S01]  /*a980*/  HADD2.F32 R71, -RZ, R35.reuse.H1_H1 ;  /* 0x30000023ff477230 */ /* 0x100fe20000004100 */
[----:B------:R-:W-:Y:S01]  /*a990*/  LOP3.LUT R15, R9, 0x38, R10, 0xf8, !PT ;  /* 0x00000038090f7812 */ /* 0x000fe200078ef80a */
[----:B------:R-:W-:Y:S01]  /*a9a0*/  HADD2.F32 R70, -RZ, R40.H0_H0 ;  /* 0x20000028ff467230 */ /* 0x000fe20000004100 */
[----:B------:R-:W-:Y:S01]  /*a9b0*/  SHF.L.U32 R13, R13, 0xa, RZ ;  /* 0x0000000a0d0d7819 */ /* 0x000fe200000006ff */
[----:B------:R-:W-:Y:S01]  /*a9c0*/  HADD2.F32 R69, -RZ, R35.H0_H0 ;  /* 0x20000023ff457230 */ /* 0x000fe20000004100 */
[----:B------:R-:W-:-:S02]  /*a9d0*/  SHF.R.U32.HI R10, RZ, 0x3, R9 ;  /* 0x00000003ff0a7819 */ /* 0x000fc40000011609 */
[----:B------:R-:W-:Y:S02]  /*a9e0*/  LOP3.LUT R12, R11, 0x7fffe000, RZ, 0xc0, !PT ;  /* 0x7fffe0000b0c7812 */ /* 0x000fe400078ec0ff */
[----:B------:R-:W-:Y:S02]  /*a9f0*/  LOP3.LUT R9, R9, 0x38, R8, 0xf8, !PT ;  /* 0x0000003809097812 */ /* 0x000fe400078ef808 */
[----:B------:R-:W-:Y:S02]  /*aa00*/  LOP3.LUT R14, R13, 0x7fffe000, RZ, 0xc0, !PT ;  /* 0x7fffe0000d0e7812 */ /* 0x000fe400078ec0ff */
[----:B------:R-:W-:Y:S02]  /*aa10*/  LOP3.LUT R15, R15, R10, RZ, 0x3c, !PT ;  /* 0x0000000a0f0f7212 */ /* 0x000fe400078e3cff */
[----:B------:R-:W-:Y:S02]  /*aa20*/  LEA R12, R21, R12, 0x9 ;  /* 0x0000000c150c7211 */ /* 0x000fe400078e48ff */
[----:B------:R-:W-:-:S02]  /*aa30*/  LOP3.LUT R8, R9, R10, RZ, 0x3c, !PT ;  /* 0x0000000a09087212 */ /* 0x000fc400078e3cff */
[----:B------:R-:W-:Y:S02]  /*aa40*/  LEA R9, R21, R14, 0x9 ;  /* 0x0000000e15097211 */ /* 0x000fe400078e48ff */
[----:B------:R-:W-:Y:S02]  /*aa50*/  IADD3 R12, R12, R15, RZ ;  /* 0x0000000f0c0c7210 */ /* 0x000fe40007ffe0ff */
[----:B------:R-:W-:Y:S02]  /*aa60*/  IADD3 R8, R9, R8, RZ ;  /* 0x0000000809087210 */ /* 0x000fe40007ffe0ff */
        /* <DEDUP_REMOVED lines=64> */
.L_x_123:
[----:B------:R-:W-:Y:S05]  /*ae70*/  BSYNC B0 ;  /* 0x0000000000007941 */ /* 0x000fea0003800000 */
.L_x_122:
[----:B-1----:R-:W-:-:S04]  /*ae80*/  IADD3 R12, R32, 0x40, RZ ;  /* 0x00000040200c7810 */ /* 0x002fc80007ffe0ff */
        /* <DEDUP_REMOVED lines=104> */
.L_x_119:
[----:B------:R-:W-:Y:S05]  /*b510*/  BSYNC B1 ;  /* 0x0000000000017941 */ /* 0x000fea0003800000 */
.L_x_118:
[----:B------:R-:W-:-:S04]  /*b520*/  IADD3 R23, R23, 0x40, RZ ;  /* 0x0000004017177810 */ /* 0x000fc80007ffe0ff */
[----:B------:R-:W-:-:S13]  /*b530*/  ISETP.GE.AND P0, PT, R23, R50, PT ;  /* 0x000000321700720c */ /* 0x000fda0003f06270 */
[----:B------:R-:W-:Y:S05]  /*b540*/  @P0 BRA `(.L_x_105) ;  /* 0x000013d000000947 */ /* 0x000fea0003800000 */
[----:B------:R-:W-:Y:S01]  /*b550*/  ISETP.GE.AND P0, PT, R32, c[0x0][0x27c], PT ;  /* 0x00009f0020007a0c */ /* 0x000fe20003f06270 */
[----:B------:R-:W-:-:S12]  /*b560*/  BSSY B0, `(.L_x_124) ;  /* 0x0000063000007945 */ /* 0x000fd80003800000 */
[----:B------:R-:W-:Y:S05]  /*b570*/  @P0 BRA `(.L_x_125) ;  /* 0x0000061000000947 */ /* 0x000fea0003800000 */
[----:B-1----:R-:W-:Y:S01]  /*b580*/  MOV R10, c[0x0][0x27c] ;  /* 0x00009f00000a7a02 */ /* 0x002fe20000000f00 */
[--C-:B------:R-:W-:Y:S01]  /*b590*/  HADD2.F32 R56, -RZ, R45.reuse.H1_H1 ;  /* 0x3000002dff387230 */ /* 0x100fe20000004100 */
[----:B------:R-:W-:Y:S01]  /*b5a0*/  SHF.R.S32.HI R8, RZ, 0x1f, R23 ;  /* 0x0000001fff087819 */ /* 0x000fe20000011417 */
[----:B------:R-:W-:Y:S01]  /*b5b0*/  HADD2.F32 R45, -RZ, R45.H0_H0 ;  /* 0x2000002dff2d7230 */ /* 0x000fe20000004100 */
[----:B------:R-:W-:Y:S01]  /*b5c0*/  LEA.HI R49, R10, R49, RZ, 0x1d ;  /* 0x000000310a317211 */ /* 0x000fe200078fe8ff */
[--C-:B------:R-:W-:Y:S01]  /*b5d0*/  HADD2.F32 R60, -RZ, R47.reuse.H1_H1 ;  /* 0x3000002fff3c7230 */ /* 0x100fe20000004100 */
[----:B------:R-:W-:Y:S01]  /*b5e0*/  SHF.L.U32 R9, R23, 0x6, RZ ;  /* 0x0000000617097819 */ /* 0x000fe200000006ff */
[----:B------:R-:W-:Y:S01]  /*b5f0*/  HADD2.F32 R47, -RZ, R47.H0_H0 ;  /* 0x2000002fff2f7230 */ /* 0x000fe20000004100 */
[----:B------:R-:W-:Y:S01]  /*b600*/  LEA.HI R8, R8, R23, RZ, 0x3 ;  /* 0x0000001708087211 */ /* 0x000fe200078f18ff */
[--C-:B------:R-:W-:Y:S01]  /*b610*/  HADD2.F32 R61, -RZ, R42.reuse.H1_H1 ;  /* 0x3000002aff3d7230 */ /* 0x100fe20000004100 */
[----:B------:R-:W-:Y:S01]  /*b620*/  SHF.R.S32.HI R10, RZ, 0x1f, R49 ;  /* 0x0000001fff0a7819 */ /* 0x000fe20000011431 */
[----:B------:R-:W-:Y:S01]  /*b630*/  HADD2.F32 R42, -RZ, R42.H0_H0 ;  /* 0x2000002aff2a7230 */ /* 0x000fe20000004100 */
[----:B------:R-:W-:Y:S01]  /*b640*/  LOP3.LUT R9, R9, 0x1c0, RZ, 0xc0, !PT ;  /* 0x000001c009097812 */ /* 0x000fe200078ec0ff */
[----:B------:R-:W-:Y:S01]  /*b650*/  HADD2.F32 R66, -RZ, R48.H1_H1 ;  /* 0x30000030ff427230 */ /* 0x000fe20000004100 */
[----:B------:R-:W-:-:S02]  /*b660*/  SHF.L.U32 R8, R8, 0x6, RZ ;  /* 0x0000000608087819 */ /* 0x000fc400000006ff */
[----:B------:R-:W-:Y:S02]  /*b670*/  SHF.L.U32 R12, R49, 0x3, RZ ;  /* 0x00000003310c7819 */ /* 0x000fe400000006ff */
[----:B------:R-:W-:Y:S02]  /*b680*/  LEA.HI R10, R10, R49, RZ, 0x3 ;  /* 0x000000310a0a7211 */ /* 0x000fe400078f18ff */
[C---:B------:R-:W-:Y:S02]  /*b690*/  LOP3.LUT R13, R9.reuse, 0x38, R32, 0xf8, !PT ;  /* 0x00000038090d7812 */ /* 0x040fe400078ef820 */
[----:B------:R-:W-:Y:S02]  /*b6a0*/  SHF.R.U32.HI R11, RZ, 0x3, R9 ;  /* 0x00000003ff0b7819 */ /* 0x000fe40000011609 */
[----:B------:R-:W-:Y:S02]  /*b6b0*/  LOP3.LUT R8, R8, 0xfffffe00, RZ, 0xc0, !PT ;  /* 0xfffffe0008087812 */ /* 0x000fe400078ec0ff */
[----:B------:R-:W-:-:S02]  /*b6c0*/  LOP3.LUT R12, R9, 0x38, R12, 0xf8, !PT ;  /* 0x00000038090c7812 */ /* 0x000fc400078ef80c */
[----:B------:R-:W-:Y:S02]  /*b6d0*/  SHF.L.U32 R10, R10, 0xa, RZ ;  /* 0x0000000a0a0a7819 */ /* 0x000fe400000006ff */
[----:B------:R-:W-:Y:S02]  /*b6e0*/  LOP3.LUT R13, R8, R13, R11, 0xf6, !PT ;  /* 0x0000000d080d7212 */ /* 0x000fe400078ef60b */
[----:B------:R-:W-:Y:S02]  /*b6f0*/  LOP3.LUT R49, R12, R11, RZ, 0x3c, !PT ;  /* 0x0000000b0c317212 */ /* 0x000fe400078e3cff */
[----:B------:R-:W-:Y:S02]  /*b700*/  LOP3.LUT R10, R10, 0x7fffe000, RZ, 0xc0, !PT ;  /* 0x7fffe0000a0a7812 */ /* 0x000fe400078ec0ff */
[----:B------:R-:W-:Y:S02]  /*b710*/  SHF.L.U32 R50, R13, 0x1, RZ ;  /* 0x000000010d327819 */ /* 0x000fe400000006ff */
[----:B------:R-:W-:-:S03]  /*b720*/  IADD3 R49, R49, R10, R8 ;  /* 0x0000000a31317210 */ /* 0x000fc60007ffe008 */
[----:B------:R-:W1:Y:S01]  /*b730*/  LDS.128 R12, [R50+0xc100] ;  /* 0x00c10000320c7984 */ /* 0x000e620000000c00 */
[----:B------:R-:W-:-:S05]  /*b740*/  SHF.L.U32 R49, R49, 0x1, RZ ;  /* 0x0000000131317819 */ /* 0x000fca00000006ff */
[----:B------:R-:W2:Y:S01]  /*b750*/  LDS.128 R8, [R49+0xc100] ;  /* 0x00c1000031087984 */ /* 0x000ea20000000c00 */
[--C-:B-1----:R-:W-:Y:S02]  /*b760*/  HADD2.F32 R51, -RZ, R12.reuse.H0_H0 ;  /* 0x2000000cff337230 */ /* 0x102fe40000004100 */
[----:B------:R-:W-:Y:S02]  /*b770*/  HADD2.F32 R52, -RZ, R12.H1_H1 ;  /* 0x3000000cff347230 */ /* 0x000fe40000004100 */
[----:B------:R-:W-:Y:S01]  /*b780*/  HADD2.F32 R12, -RZ, R13.H0_H0 ;  /* 0x2000000dff0c7230 */ /* 0x000fe20000004100 */
[C---:B------:R-:W-:Y:S01]  /*b790*/  FMUL.FTZ R62, R56.reuse, R51 ;  /* 0x00000033383e7220 */ /* 0x040fe20000410000 */
[--C-:B--2---:R-:W-:Y:S01]  /*b7a0*/  HADD2.F32 R55, -RZ, R8.reuse.H0_H0 ;  /* 0x20000008ff377230 */ /* 0x104fe20000004100 */
[----:B------:R-:W-:Y:S01]  /*b7b0*/  FMUL.FTZ R64, R61, R52 ;  /* 0x000000343d407220 */ /* 0x000fe20000410000 */
[----:B------:R-:W-:Y:S01]  /*b7c0*/  HADD2.F32 R57, -RZ, R8.H1_H1 ;  /* 0x30000008ff397230 */ /* 0x000fe20000004100 */
[C---:B------:R-:W-:Y:S01]  /*b7d0*/  FMUL.FTZ R63, R45.reuse, R12 ;  /* 0x0000000c2d3f7220 */ /* 0x040fe20000410000 */
[----:B------:R-:W-:Y:S01]  /*b7e0*/  HADD2.F32 R8, -RZ, R9.H0_H0 ;  /* 0x20000009ff087230 */ /* 0x000fe20000004100 */
[-C--:B------:R-:W-:Y:S01]  /*b7f0*/  FMUL.FTZ R56, R56, R55.reuse ;  /* 0x0000003738387220 */ /* 0x080fe20000410000 */
[----:B------:R-:W-:Y:S01]  /*b800*/  HADD2.F32 R53, -RZ, R13.H1_H1 ;  /* 0x3000000dff357230 */ /* 0x000fe20000004100 */
[----:B------:R-:W-:Y:S01]  /*b810*/  FFMA.FTZ R55, R60, R55, R62 ;  /* 0x000000373c377223 */ /* 0x000fe2000001003e */
[----:B------:R-:W-:Y:S01]  /*b820*/  HADD2.F32 R13, -RZ, R14.H0_H0 ;  /* 0x2000000eff0d7230 */ /* 0x000fe20000004100 */
[-C--:B------:R-:W-:Y:S01]  /*b830*/  FMUL.FTZ R45, R45, R8.reuse ;  /* 0x000000082d2d7220 */ /* 0x080fe20000410000 */
[----:B------:R-:W-:Y:S01]  /*b840*/  HADD2.F32 R62, -RZ, R44.H1_H1 ;  /* 0x3000002cff3e7230 */ /* 0x000fe20000004100 */
[----:B------:R-:W-:Y:S01]  /*b850*/  FFMA.FTZ R63, R47, R8, R63 ;  /* 0x000000082f3f7223 */ /* 0x000fe2000001003f */
[----:B------:R-:W-:Y:S01]  /*b860*/  HADD2.F32 R8, -RZ, R46.H1_H1 ;  /* 0x3000002eff087230 */ /* 0x000fe20000004100 */
[-C--:B------:R-:W-:Y:S01]  /*b870*/  FMUL.FTZ R61, R61, R57.reuse ;  /* 0x000000393d3d7220 */ /* 0x080fe20000410000 */
[----:B------:R-:W-:Y:S01]  /*b880*/  HADD2.F32 R58, -RZ, R9.H1_H1 ;  /* 0x30000009ff3a7230 */ /* 0x000fe20000004100 */
[----:B------:R-:W-:Y:S01]  /*b890*/  FFMA.FTZ R64, R62, R57, R64 ;  /* 0x000000393e407223 */ /* 0x000fe20000010040 */
[----:B------:R-:W-:Y:S01]  /*b8a0*/  HADD2.F32 R9, -RZ, R10.H0_H0 ;  /* 0x2000000aff097230 */ /* 0x000fe20000004100 */
[----:B------:R-:W-:Y:S01]  /*b8b0*/  FMUL.FTZ R65, R8, R13 ;  /* 0x0000000d08417220 */ /* 0x000fe20000410000 */
[----:B------:R-:W-:Y:S01]  /*b8c0*/  HADD2.F32 R54, -RZ, R14.H1_H1 ;  /* 0x3000000eff367230 */ /* 0x000fe20000004100 */
[----:B------:R-:W-:Y:S01]  /*b8d0*/  FMUL.FTZ R67, R42, R53 ;  /* 0x000000352a437220 */ /* 0x000fe20000410000 */
        /* <DEDUP_REMOVED lines=8> */
[--C-:B------:R-:W-:Y:S01]  /*b960*/  HADD2.F32 R14, -RZ, R15.reuse.H0_H0 ;  /* 0x2000000fff0e7230 */ /* 0x100fe20000004100 */
[C---:B------:R-:W-:Y:S01]  /*b970*/  FMUL.FTZ R68, R57.reuse, R54 ;  /* 0x0000003639447220 */ /* 0x040fe20000410000 */
[----:B------:R-:W-:Y:S01]  /*b980*/  HADD2.F32 R67, -RZ, R46.H0_H0 ;  /* 0x2000002eff437230 */ /* 0x000fe20000004100 */
[-C--:B------:R-:W-:Y:S01]  /*b990*/  FMUL.FTZ R57, R57, R59.reuse ;  /* 0x0000003b39397220 */ /* 0x080fe20000410000 */
[----:B------:R-:W-:Y:S01]  /*b9a0*/  HADD2.F32 R15, -RZ, R15.H1_H1 ;  /* 0x3000000fff0f7230 */ /* 0x000fe20000004100 */
[----:B------:R-:W-:Y:S01]  /*b9b0*/  FFMA.FTZ R68, R9, R59, R68 ;  /* 0x0000003b09447223 */ /* 0x000fe20000010044 */
[----:B------:R-:W-:Y:S01]  /*b9c0*/  HADD2.F32 R10, -RZ, R11.H0_H0 ;  /* 0x2000000bff0a7230 */ /* 0x000fe20000004100 */
[----:B------:R-:W-:Y:S01]  /*b9d0*/  FFMA.FTZ R56, R60, R51, -R56 ;  /* 0x000000333c387223 */ /* 0x000fe20000010838 */
[----:B------:R-:W-:Y:S01]  /*b9e0*/  HADD2.F32 R46, -RZ, R41.H0_H0 ;  /* 0x20000029ff2e7230 */ /* 0x000fe20000004100 */
[C---:B------:R-:W-:Y:S01]  /*b9f0*/  FMUL.FTZ R41, R67.reuse, R14 ;  /* 0x0000000e43297220 */ /* 0x040fe20000410000 */
[----:B------:R-:W-:Y:S01]  /*ba00*/  HADD2.F32 R59, -RZ, R48.H0_H0 ;  /* 0x20000030ff3b7230 */ /* 0x000fe20000004100 */
[----:B------:R-:W-:Y:S01]  /*ba10*/  FMUL.FTZ R67, R67, R10 ;  /* 0x0000000a43437220 */ /* 0x000fe20000410000 */
[----:B------:R-:W-:Y:S01]  /*ba20*/  HADD2.F32 R11, -RZ, R11.H1_H1 ;  /* 0x3000000bff0b7230 */ /* 0x000fe20000004100 */
[----:B------:R-:W-:Y:S01]  /*ba30*/  FFMA.FTZ R61, R62, R52, -R61 ;  /* 0x000000343e3d7223 */ /* 0x000fe2000001083d */
[----:B------:R-:W-:Y:S01]  /*ba40*/  HADD2.F32 R48, -RZ, R43.H0_H0 ;  /* 0x2000002bff307230 */ /* 0x000fe20000004100 */
[----:B------:R-:W-:-:S02]  /*ba50*/  FMUL.FTZ R43, R46, R15 ;  /* 0x0000000f2e2b7220 */ /* 0x000fc40000410000 */
[----:B------:R-:W-:Y:S02]  /*ba60*/  FFMA.FTZ R41, R59, R10, R41 ;  /* 0x0000000a3b297223 */ /* 0x000fe40000010029 */
[-C--:B------:R-:W-:Y:S02]  /*ba70*/  FMUL.FTZ R10, R46, R11.reuse ;  /* 0x0000000b2e0a7220 */ /* 0x080fe40000410000 */
[----:B------:R-:W-:Y:S02]  /*ba80*/  FFMA.FTZ R46, R48, R11, R43 ;  /* 0x0000000b302e7223 */ /* 0x000fe4000001002b */
[----:B------:R-:W-:Y:S01]  /*ba90*/  FFMA.FTZ R45, R47, R12, -R45 ;  /* 0x0000000c2f2d7223 */ /* 0x000fe2000001082d */
[----:B------:R-:W-:Y:S01]  /*baa0*/  F2FP.PACK_AB R12, R61, R56 ;  /* 0x000000383d0c723e */ /* 0x000fe200000000ff */
        /* <DEDUP_REMOVED lines=9> */
[----:B------:R-:W-:-:S02]  /*bb40*/  F2FP.PACK_AB R14, R57, R66 ;  /* 0x00000042390e723e */ /* 0x000fc400000000ff */
[----:B------:R-:W-:Y:S02]  /*bb50*/  F2FP.PACK_AB R10, R68, R65 ;  /* 0x00000041440a723e */ /* 0x000fe400000000ff */
[----:B------:R-:W-:-:S05]  /*bb60*/  F2FP.PACK_AB R15, R48, R67 ;  /* 0x00000043300f723e */ /* 0x000fca00000000ff */
[----:B------:R1:W-:Y:S04]  /*bb70*/  STS.128 [R50+0xc100], R12 ;  /* 0x00c1000c32007388 */ /* 0x0003e80000000c00 */
[----:B------:R1:W-:Y:S02]  /*bb80*/  STS.128 [R49+0xc100], R8 ;  /* 0x00c1000831007388 */ /* 0x0003e40000000c00 */
.L_x_125:
[----:B------:R-:W-:Y:S05]  /*bb90*/  BSYNC B0 ;  /* 0x0000000000007941 */ /* 0x000fea0003800000 */
.L_x_124:
[----:B-1----:R-:W-:Y:S01]  /*bba0*/  IADD3 R9, R32, 0x20, RZ ;  /* 0x0000002020097810 */ /* 0x002fe20007ffe0ff */
[----:B------:R-:W-:Y:S03]  /*bbb0*/  BSSY B0, `(.L_x_126) ;  /* 0x000006b000007945 */ /* 0x000fe60003800000 */
[----:B------:R-:W-:-:S13]  /*bbc0*/  ISETP.GE.AND P0, PT, R9, c[0x0][0x27c], PT ;  /* 0x00009f0009007a0c */ /* 0x000fda0003f06270 */
[----:B------:R-:W-:Y:S05]  /*bbd0*/  @P0 BRA `(.L_x_127) ;  /* 0x0000068000000947 */ /* 0x000fea0003800000 */
[----:B------:R-:W-:Y:S01]  /*bbe0*/  SHF.R.S32.HI R12, RZ, 0x1f, R9 ;  /* 0x0000001fff0c7819 */ /* 0x000fe20000011409 */
[--C-:B------:R-:W-:Y:S01]  /*bbf0*/  HADD2.F32 R48, -RZ, R37.reuse.H1_H1 ;  /* 0x30000025ff307230 */ /* 0x100fe20000004100 */
[----:B------:R-:W-:Y:S01]  /*bc00*/  MOV R13, c[0x0][0x27c] ;  /* 0x00009f00000d7a02 */ /* 0x000fe20000000f00 */
[----:B------:R-:W-:Y:S01]  /*bc10*/  HADD2.F32 R37, -RZ, R37.H0_H0 ;  /* 0x20000025ff257230 */ /* 0x000fe20000004100 */
[CC--:B------:R-:W-:Y:S01]  /*bc20*/  LEA.HI R15, R12.reuse, R9.reuse, RZ, 0x3 ;  /* 0x000000090c0f7211 */ /* 0x0c0fe200078f18ff */
[--C-:B------:R-:W-:Y:S01]  /*bc30*/  HADD2.F32 R52, -RZ, R39.reuse.H1_H1 ;  /* 0x30000027ff347230 */ /* 0x100fe20000004100 */
[----:B------:R-:W-:Y:S01]  /*bc40*/  SHF.R.S32.HI R8, RZ, 0x1f, R23 ;  /* 0x0000001fff087819 */ /* 0x000fe20000011417 */
[----:B------:R-:W-:Y:S01]  /*bc50*/  HADD2.F32 R39, -RZ, R39.H0_H0 ;  /* 0x20000027ff277230 */ /* 0x000fe20000004100 */
[----:B------:R-:W-:Y:S01]  /*bc60*/  SHF.R.S32.HI R10, RZ, 0x3, R15 ;  /* 0x00000003ff0a7819 */ /* 0x000fe2000001140f */
[--C-:B------:R-:W-:Y:S01]  /*bc70*/  HADD2.F32 R53, -RZ, R34.reuse.H1_H1 ;  /* 0x30000022ff357230 */ /* 0x100fe20000004100 */
[----:B------:R-:W-:Y:S01]  /*bc80*/  SHF.L.U32 R14, R23, 0x6, RZ ;  /* 0x00000006170e7819 */ /* 0x000fe200000006ff */
[----:B------:R-:W-:Y:S01]  /*bc90*/  HADD2.F32 R34, -RZ, R34.H0_H0 ;  /* 0x20000022ff227230 */ /* 0x000fe20000004100 */
[----:B------:R-:W-:Y:S01]  /*bca0*/  LEA.HI R13, R13, R10, RZ, 0x1d ;  /* 0x0000000a0d0d7211 */ /* 0x000fe200078fe8ff */
[----:B------:R-:W-:Y:S01]  /*bcb0*/  HADD2.F32 R58, -RZ, R40.H1_H1 ;  /* 0x30000028ff3a7230 */ /* 0x000fe20000004100 */
[----:B------:R-:W-:-:S02]  /*bcc0*/  LEA.HI R12, R12, R9, RZ, 0x6 ;  /* 0x000000090c0c7211 */ /* 0x000fc400078f30ff */
[----:B------:R-:W-:Y:S02]  /*bcd0*/  LEA.HI R9, R8, R23, RZ, 0x3 ;  /* 0x0000001708097211 */ /* 0x000fe400078f18ff */
[----:B------:R-:W-:Y:S02]  /*bce0*/  SHF.R.S32.HI R8, RZ, 0x1f, R13 ;  /* 0x0000001fff087819 */ /* 0x000fe4000001140d */
[----:B------:R-:W-:Y:S01]  /*bcf0*/  LOP3.LUT R14, R14, 0x1c0, RZ, 0xc0, !PT ;  /* 0x000001c00e0e7812 */ /* 0x000fe200078ec0ff */
[----:B------:R-:W-:Y:S01]  /*bd00*/  IMAD.SHL.U32 R9, R9, 0x40, RZ ;  /* 0x0000004009097824 */ /* 0x000fe200078e00ff */
[----:B------:R-:W-:Y:S02]  /*bd10*/  LEA.HI R8, R8, R13, RZ, 0x3 ;  /* 0x0000000d08087211 */ /* 0x000fe400078f18ff */
[----:B------:R-:W-:Y:S02]  /*bd20*/  SHF.L.U32 R12, R12, 0x7, RZ ;  /* 0x000000070c0c7819 */ /* 0x000fe400000006ff */
[----:B------:R-:W-:Y:S01]  /*bd30*/  LOP3.LUT R15, R14, 0x38, R15, 0xf8, !PT ;  /* 0x000000380e0f7812 */ /* 0x000fe200078ef80f */
[----:B------:R-:W-:Y:S01]  /*bd40*/  IMAD.SHL.U32 R8, R8, 0x400, RZ ;  /* 0x0000040008087824 */ /* 0x000fe200078e00ff */
[----:B------:R-:W-:-:S02]  /*bd50*/  SHF.R.U32.HI R10, RZ, 0x3, R14 ;  /* 0x00000003ff0a7819 */ /* 0x000fc4000001160e */
[----:B------:R-:W-:Y:S02]  /*bd60*/  SHF.L.U32 R11, R13, 0x3, RZ ;  /* 0x000000030d0b7819 */ /* 0x000fe400000006ff */
[----:B------:R-:W-:Y:S02]  /*bd70*/  LOP3.LUT R12, R12, 0x7fffe000, RZ, 0xc0, !PT ;  /* 0x7fffe0000c0c7812 */ /* 0x000fe400078ec0ff */
[----:B------:R-:W-:Y:S02]  /*bd80*/  LOP3.LUT R15, R15, R10, RZ, 0x3c, !PT ;  /* 0x0000000a0f0f7212 */ /* 0x000fe400078e3cff */
[----:B------:R-:W-:Y:S02]  /*bd90*/  LOP3.LUT R9, R9, 0xfffffe00, RZ, 0xc0, !PT ;  /* 0xfffffe0009097812 */ /* 0x000fe400078ec0ff */
[----:B------:R-:W-:Y:S02]  /*bda0*/  LOP3.LUT R11, R14, 0x38, R11, 0xf8, !PT ;  /* 0x000000380e0b7812 */ /* 0x000fe400078ef80b */
[----:B------:R-:W-:-:S02]  /*bdb0*/  IADD3 R12, R15, R12, R9 ;  /* 0x0000000c0f0c7210 */ /* 0x000fc40007ffe009 */
        /* <DEDUP_REMOVED lines=74> */
.L_x_127:
[----:B------:R-:W-:Y:S05]  /*c260*/  BSYNC B0 ;  /* 0x0000000000007941 */ /* 0x000fea0003800000 */
.L_x_126:
[----:B------:R-:W-:-:S04]  /*c270*/  IADD3 R32, R32, 0x40, RZ ;  /* 0x0000004020207810 */ /* 0x000fc80007ffe0ff */
[----:B------:R-:W-:-:S13]  /*c280*/  ISETP.GE.AND P0, PT, R32, c[0x0][0x27c], PT ;  /* 0x00009f0020007a0c */ /* 0x000fda0003f06270 */
[----:B------:R-:W-:Y:S05]  /*c290*/  @P0 BRA `(.L_x_105) ;  /* 0x0000068000000947 */ /* 0x000fea0003800000 */
[----:B-1----:R-:W-:Y:S01]  /*c2a0*/  SHF.R.S32.HI R13, RZ, 0x1f, R32 ;  /* 0x0000001fff0d7819 */ /* 0x002fe20000011420 */
[--C-:B------:R-:W-:Y:S01]  /*c2b0*/  HADD2.F32 R45, -RZ, R28.reuse.H0_H0 ;  /* 0x2000001cff2d7230 */ /* 0x100fe20000004100 */
[----:B------:R-:W-:Y:S01]  /*c2c0*/  MOV R11, c[0x0][0x27c] ;  /* 0x00009f00000b7a02 */ /* 0x000fe20000000f00 */
[----:B------:R-:W-:Y:S01]  /*c2d0*/  HADD2.F32 R38, -RZ, R28.H1_H1 ;  /* 0x3000001cff267230 */ /* 0x000fe20000004100 */
[----:B------:R-:W-:Y:S01]  /*c2e0*/  LEA.HI R9, R13, R32, RZ, 0x3 ;  /* 0x000000200d097211 */ /* 0x000fe200078f18ff */
        /* <DEDUP_REMOVED lines=8> */
[--C-:B------:R-:W-:Y:S01]  /*c370*/  HADD2.F32 R28, -RZ, R27.reuse.H1_H1 ;  /* 0x3000001bff1c7230 */ /* 0x100fe20000004100 */
[----:B------:R-:W-:Y:S01]  /*c380*/  LEA.HI R8, R8, R23, RZ, 0x3 ;  /* 0x0000001708087211 */ /* 0x000fe200078f18ff */
[----:B------:R-:W-:Y:S01]  /*c390*/  HADD2.F32 R27, -RZ, R27.H0_H0 ;  /* 0x2000001bff1b7230 */ /* 0x000fe20000004100 */
[----:B------:R-:W-:Y:S01]  /*c3a0*/  SHF.R.S32.HI R10, RZ, 0x1f, R11 ;  /* 0x0000001fff0a7819 */ /* 0x000fe2000001140b */
[--C-:B------:R-:W-:Y:S01]  /*c3b0*/  HADD2.F32 R46, -RZ, R31.reuse.H1_H1 ;  /* 0x3000001fff2e7230 */ /* 0x100fe20000004100 */
[----:B------:R-:W-:Y:S01]  /*c3c0*/  LOP3.LUT R12, R12, 0x1c0, RZ, 0xc0, !PT ;  /* 0x000001c00c0c7812 */ /* 0x000fe200078ec0ff */
[----:B------:R-:W-:Y:S01]  /*c3d0*/  IMAD.SHL.U32 R8, R8, 0x40, RZ ;  /* 0x0000004008087824 */ /* 0x000fe200078e00ff */
[----:B------:R-:W-:Y:S01]  /*c3e0*/  LEA.HI R13, R13, R32, RZ, 0x6 ;  /* 0x000000200d0d7211 */ /* 0x000fe200078f30ff */
[----:B------:R-:W-:Y:S01]  /*c3f0*/  HADD2.F32 R31, -RZ, R31.H0_H0 ;  /* 0x2000001fff1f7230 */ /* 0x000fe20000004100 */
[----:B------:R-:W-:-:S02]  /*c400*/  LEA.HI R10, R10, R11, RZ, 0x3 ;  /* 0x0000000b0a0a7211 */ /* 0x000fc400078f18ff */
[----:B------:R-:W-:Y:S02]  /*c410*/  LOP3.LUT R14, R12, 0x38, R9, 0xf8, !PT ;  /* 0x000000380c0e7812 */ /* 0x000fe400078ef809 */
[----:B------:R-:W-:Y:S01]  /*c420*/  SHF.L.U32 R15, R11, 0x3, RZ ;  /* 0x000000030b0f7819 */ /* 0x000fe200000006ff */
[----:B------:R-:W-:Y:S01]  /*c430*/  IMAD.SHL.U32 R11, R10, 0x400, RZ ;  /* 0x000004000a0b7824 */ /* 0x000fe200078e00ff */
[----:B------:R-:W-:Y:S02]  /*c440*/  SHF.L.U32 R13, R13, 0x7, RZ ;  /* 0x000000070d0d7819 */ /* 0x000fe400000006ff */
[----:B------:R-:W-:Y:S02]  /*c450*/  SHF.R.U32.HI R9, RZ, 0x3, R12 ;  /* 0x00000003ff097819 */ /* 0x000fe4000001160c */
[----:B------:R-:W-:Y:S02]  /*c460*/  LOP3.LUT R12, R12, 0x38, R15, 0xf8, !PT ;  /* 0x000000380c0c7812 */ /* 0x000fe400078ef80f */
[----:B------:R-:W-:-:S02]  /*c470*/  LOP3.LUT R13, R13, 0x7fffe000, RZ, 0xc0, !PT ;  /* 0x7fffe0000d0d7812 */ /* 0x000fc400078ec0ff */
[----:B------:R-:W-:Y:S02]  /*c480*/  LOP3.LUT R8, R8, 0xfffffe00, RZ, 0xc0, !PT ;  /* 0xfffffe0008087812 */ /* 0x000fe400078ec0ff */
[-C--:B------:R-:W-:Y:S02]  /*c490*/  LOP3.LUT R14, R14, R9.reuse, RZ, 0x3c, !PT ;  /* 0x000000090e0e7212 */ /* 0x080fe400078e3cff */
[----:B------:R-:W-:Y:S02]  /*c4a0*/  LOP3.LUT R10, R12, R9, RZ, 0x3c, !PT ;  /* 0x000000090c0a7212 */ /* 0x000fe400078e3cff */
[----:B------:R-:W-:Y:S02]  /*c4b0*/  IADD3 R13, R14, R13, R8 ;  /* 0x0000000d0e0d7210 */ /* 0x000fe40007ffe008 */
[----:B------:R-:W-:Y:S02]  /*c4c0*/  LOP3.LUT R9, R11, 0x7fffe000, RZ, 0xc0, !PT ;  /* 0x7fffe0000b097812 */ /* 0x000fe400078ec0ff */
[----:B------:R-:W-:-:S02]  /*c4d0*/  SHF.L.U32 R32, R13, 0x1, RZ ;  /* 0x000000010d207819 */ /* 0x000fc400000006ff */
        /* <DEDUP_REMOVED lines=8> */
[--C-:B--2---:R-:W-:Y:S02]  /*c560*/  HADD2.F32 R37, -RZ, R8.reuse.H0_H0 ;  /* 0x20000008ff257230 */ /* 0x104fe40000004100 */
[----:B------:R-:W-:Y:S01]  /*c570*/  HADD2.F32 R39, -RZ, R8.H1_H1 ;  /* 0x30000008ff277230 */ /* 0x000fe20000004100 */
[C---:B------:R-:W-:Y:S01]  /*c580*/  FMUL.FTZ R30, R45.reuse, R12 ;  /* 0x0000000c2d1e7220 */ /* 0x040fe20000410000 */
[----:B------:R-:W-:Y:S01]  /*c590*/  HADD2.F32 R8, -RZ, R9.H0_H0 ;  /* 0x20000009ff087230 */ /* 0x000fe20000004100 */
[-C--:B------:R-:W-:Y:S01]  /*c5a0*/  FMUL.FTZ R38, R38, R37.reuse ;  /* 0x0000002526267220 */ /* 0x080fe20000410000 */
[----:B------:R-:W-:Y:S01]  /*c5b0*/  HADD2.F32 R35, -RZ, R13.H1_H1 ;  /* 0x3000000dff237230 */ /* 0x000fe20000004100 */
[----:B------:R-:W-:Y:S01]  /*c5c0*/  FFMA.FTZ R37, R42, R37, R44 ;  /* 0x000000252a257223 */ /* 0x000fe2000001002c */
[----:B------:R-:W-:Y:S01]  /*c5d0*/  HADD2.F32 R40, -RZ, R9.H1_H1 ;  /* 0x30000009ff287230 */ /* 0x000fe20000004100 */
[-C--:B------:R-:W-:Y:S01]  /*c5e0*/  FMUL.FTZ R45, R45, R8.reuse ;  /* 0x000000082d2d7220 */ /* 0x080fe20000410000 */
[--C-:B------:R-:W-:Y:S01]  /*c5f0*/  HADD2.F32 R13, -RZ, R14.reuse.H0_H0 ;  /* 0x2000000eff0d7230 */ /* 0x100fe20000004100 */
[----:B------:R-:W-:Y:S01]  /*c600*/  FFMA.FTZ R30, R47, R8, R30 ;  /* 0x000000082f1e7223 */ /* 0x000fe2000001001e */
[----:B------:R-:W-:Y:S01]  /*c610*/  HADD2.F32 R8, -RZ, R29.H1_H1 ;  /* 0x3000001dff087230 */ /* 0x000fe20000004100 */
[----:B------:R-:W-:Y:S01]  /*c620*/  FMUL.FTZ R44, R43, R34 ;  /* 0x000000222b2c7220 */ /* 0x000fe20000410000 */
[----:B------:R-:W-:Y:S01]  /*c630*/  HADD2.F32 R36, -RZ, R14.H1_H1 ;  /* 0x3000000eff247230 */ /* 0x000fe20000004100 */
[C---:B------:R-:W-:Y:S01]  /*c640*/  FMUL.FTZ R50, R25.reuse, R35 ;  /* 0x0000002319327220 */ /* 0x040fe20000410000 */
[--C-:B------:R-:W-:Y:S01]  /*c650*/  HADD2.F32 R9, -RZ, R10.reuse.H0_H0 ;  /* 0x2000000aff097230 */ /* 0x100fe20000004100 */
[-C--:B------:R-:W-:Y:S01]  /*c660*/  FMUL.FTZ R48, R25, R40.reuse ;  /* 0x0000002819307220 */ /* 0x080fe20000410000 */
[--C-:B------:R-:W-:Y:S01]  /*c670*/  HADD2.F32 R14, -RZ, R15.reuse.H0_H0 ;  /* 0x2000000fff0e7230 */ /* 0x100fe20000004100 */
[-C--:B------:R-:W-:Y:S01]  /*c680*/  FMUL.FTZ R43, R43, R39.reuse ;  /* 0x000000272b2b7220 */ /* 0x080fe20000410000 */
[----:B------:R-:W-:Y:S01]  /*c690*/  HADD2.F32 R41, -RZ, R10.H1_H1 ;  /* 0x3000000aff297230 */ /* 0x000fe20000004100 */
[----:B------:R-:W-:Y:S01]  /*c6a0*/  FFMA.FTZ R44, R28, R39, R44 ;  /* 0x000000271c2c7223 */ /* 0x000fe2000001002c */
[----:B------:R-:W-:Y:S01]  /*c6b0*/  HADD2.F32 R15, -RZ, R15.H1_H1 ;  /* 0x3000000fff0f7230 */ /* 0x000fe20000004100 */
[C---:B------:R-:W-:Y:S01]  /*c6c0*/  FMUL.FTZ R49, R8.reuse, R13 ;  /* 0x0000000d08317220 */ /* 0x040fe20000410000 */
[----:B------:R-:W-:Y:S01]  /*c6d0*/  HADD2.F32 R10, -RZ, R11.H0_H0 ;  /* 0x2000000bff0a7230 */ /* 0x000fe20000004100 */
[----:B------:R-:W-:Y:S01]  /*c6e0*/  FFMA.FTZ R25, R27, R40, R50 ;  /* 0x000000281b197223 */ /* 0x000fe20000010032 */
[--C-:B------:R-:W-:Y:S01]  /*c6f0*/  HADD2.F32 R39, -RZ, R24.reuse.H1_H1 ;  /* 0x30000018ff277230 */ /* 0x100fe20000004100 */
[-C--:B------:R-:W-:Y:S01]  /*c700*/  FMUL.FTZ R8, R8, R9.reuse ;  /* 0x0000000908087220 */ /* 0x080fe20000410000 */
[----:B------:R-:W-:Y:S01]  /*c710*/  HADD2.F32 R29, -RZ, R29.H0_H0 ;  /* 0x2000001dff1d7230 */ /* 0x000fe20000004100 */
[----:B------:R-:W-:Y:S01]  /*c720*/  FFMA.FTZ R40, R46, R9, R49 ;  /* 0x000000092e287223 */ /* 0x000fe20000010031 */
[----:B------:R-:W-:Y:S01]  /*c730*/  HADD2.F32 R50, -RZ, R24.H0_H0 ;  /* 0x20000018ff327230 */ /* 0x000fe20000004100 */
[----:B------:R-:W-:Y:S01]  /*c740*/  FMUL.FTZ R52, R39, R36 ;  /* 0x0000002427347220 */ /* 0x000fe20000410000 */
[----:B------:R-:W-:Y:S01]  /*c750*/  HADD2.F32 R11, -RZ, R11.H1_H1 ;  /* 0x3000000bff0b7230 */ /* 0x000fe20000004100 */
[----:B------:R-:W-:Y:S01]  /*c760*/  FMUL.FTZ R24, R29, R14 ;  /* 0x0000000e1d187220 */ /* 0x000fe20000410000 */
[--C-:B------:R-:W-:Y:S01]  /*c770*/  HADD2.F32 R9, -RZ, R26.reuse.H1_H1 ;  /* 0x3000001aff097230 */ /* 0x100fe20000004100 */
[----:B------:R-:W-:Y:S01]  /*c780*/  FMUL.FTZ R49, R50, R15 ;  /* 0x0000000f32317220 */ /* 0x000fe20000410000 */
[----:B------:R-:W-:Y:S01]  /*c790*/  HADD2.F32 R26, -RZ, R26.H0_H0 ;  /* 0x2000001aff1a7230 */ /* 0x000fe20000004100 */
[----:B------:R-:W-:-:S02]  /*c7a0*/  FMUL.FTZ R39, R39, R41 ;  /* 0x0000002927277220 */ /* 0x000fc40000410000 */
[----:B------:R-:W-:Y:S02]  /*c7b0*/  FMUL.FTZ R29, R29, R10 ;  /* 0x0000000a1d1d7220 */ /* 0x000fe40000410000 */
[----:B------:R-:W-:Y:S02]  /*c7c0*/  FMUL.FTZ R50, R50, R11 ;  /* 0x0000000b32327220 */ /* 0x000fe40000410000 */
[----:B------:R-:W-:Y:S02]  /*c7d0*/  FFMA.FTZ R38, R42, R33, -R38 ;  /* 0x000000212a267223 */ /* 0x000fe40000010826 */
[----:B------:R-:W-:Y:S02]  /*c7e0*/  FFMA.FTZ R43, R28, R34, -R43 ;  /* 0x000000221c2b7223 */ /* 0x000fe4000001082b */
[----:B------:R-:W-:Y:S02]  /*c7f0*/  FFMA.FTZ R45, R47, R12, -R45 ;  /* 0x0000000c2f2d7223 */ /* 0x000fe4000001082d */
[----:B------:R-:W-:Y:S01]  /*c800*/  FFMA.FTZ R48, R27, R35, -R48 ;  /* 0x000000231b307223 */ /* 0x000fe20000010830 */
[----:B------:R-:W-:Y:S01]  /*c810*/  F2FP.PACK_AB R12, R43, R38 ;  /* 0x000000262b0c723e */ /* 0x000fe200000000ff */
[----:B------:R-:W-:Y:S01]  /*c820*/  FFMA.FTZ R46, R46, R13, -R8 ;  /* 0x0000000d2e2e7223 */ /* 0x000fe20000010808 */
[----:B------:R-:W-:Y:S01]  /*c830*/  F2FP.PACK_AB R8, R44, R37 ;  /* 0x000000252c08723e */ /* 0x000fe200000000ff */
[----:B------:R-:W-:Y:S01]  /*c840*/  FFMA.FTZ R39, R9, R36, -R39 ;  /* 0x0000002409277223 */ /* 0x000fe20000010827 */
[----:B------:R-:W-:Y:S01]  /*c850*/  F2FP.PACK_AB R13, R48, R45 ;  /* 0x0000002d300d723e */ /* 0x000fe200000000ff */
[----:B------:R-:W-:-:S02]  /*c860*/  FFMA.FTZ R29, R31, R14, -R29 ;  /* 0x0000000e1f1d7223 */ /* 0x000fc4000001081d */
[----:B------:R-:W-:Y:S01]  /*c870*/  FFMA.FTZ R50, R26, R15, -R50 ;  /* 0x0000000f1a327223 */ /* 0x000fe20000010832 */
[----:B------:R-:W-:Y:S01]  /*c880*/  F2FP.PACK_AB R14, R39, R46 ;  /* 0x0000002e270e723e */ /* 0x000fe200000000ff */
[----:B------:R-:W-:Y:S01]  /*c890*/  FFMA.FTZ R41, R9, R41, R52 ;  /* 0x0000002909297223 */ /* 0x000fe20000010034 */
[----:B------:R-:W-:Y:S01]  /*c8a0*/  F2FP.PACK_AB R9, R25, R30 ;  /* 0x0000001e1909723e */ /* 0x000fe200000000ff */
[----:B------:R-:W-:Y:S01]  /*c8b0*/  FFMA.FTZ R24, R31, R10, R24 ;  /* 0x0000000a1f187223 */ /* 0x000fe20000010018 */
[----:B------:R-:W-:Y:S01]  /*c8c0*/  F2FP.PACK_AB R15, R50, R29 ;  /* 0x0000001d320f723e */ /* 0x000fe200000000ff */
[----:B------:R-:W-:Y:S01]  /*c8d0*/  FFMA.FTZ R11, R26, R11, R49 ;  /* 0x0000000b1a0b7223 */ /* 0x000fe20000010031 */
[----:B------:R-:W-:-:S03]  /*c8e0*/  F2FP.PACK_AB R10, R41, R40 ;  /* 0x00000028290a723e */ /* 0x000fc600000000ff */
[----:B------:R1:W-:Y:S01]  /*c8f0*/  STS.128 [R32+0xc100], R12 ;  /* 0x00c1000c20007388 */ /* 0x0003e20000000c00 */
[----:B------:R-:W-:-:S05]  /*c900*/  F2FP.PACK_AB R11, R11, R24 ;  /* 0x000000180b0b723e */ /* 0x000fca00000000ff */
[----:B------:R1:W-:Y:S02]  /*c910*/  STS.128 [R23+0xc100], R8 ;  /* 0x00c1000817007388 */ /* 0x0003e40000000c00 */
.L_x_105:
[----:B------:R-:W-:Y:S05]  /*c920*/  BSYNC B2 ;  /* 0x0000000000027941 */ /* 0x000fea0003800000 */
.L_x_89:
[----:B------:R-:W-:Y:S01]  /*c930*/  IMAD.SHL.U32 R197, R3, 0x40, RZ ;  /* 0x0000004003c57824 */ /* 0x000fe200078e00ff */
[----:B------:R-:W-:-:S04]  /*c940*/  DEPBAR.LE SB0, 0x0 ;  /* 0x000080000000791a */ /* 0x000fc80000000000 */
[----:B-1----:R-:W-:Y:S01]  /*c950*/  IMAD.SHL.U32 R8, R17, 0x8, RZ ;  /* 0x0000000811087824 */ /* 0x002fe200078e00ff */
[----:B------:R-:W-:Y:S01]  /*c960*/  LOP3.LUT R197, R197, 0x1c0, RZ, 0xc0, !PT ;  /* 0x000001c0c5c57812 */ /* 0x000fe200078ec0ff */
[----:B------:R-:W-:Y:S01]  /*c970*/  IMAD R10, R22, c[0x0][0x208], RZ ;  /* 0x00008200160a7a24 */ /* 0x000fe200078e02ff */
[----:B------:R-:W-:Y:S01]  /*c980*/  LOP3.LUT P1, RZ, R3, 0x2, RZ, 0xc0, !PT ;  /* 0x0000000203ff7812 */ /* 0x000fe2000782c0ff */
[----:B------:R-:W-:Y:S01]  /*c990*/  IMAD R198, R21, 0x400, R2 ;  /* 0x0000040015c67824 */ /* 0x000fe200078e0202 */
[----:B------:R-:W-:Y:S01]  /*c9a0*/  LOP3.LUT R8, R197, 0x8, R8, 0xf8, !PT ;  /* 0x00000008c5087812 */ /* 0x000fe200078ef808 */
[C---:B------:R-:W-:Y:S01]  /*c9b0*/  IMAD.WIDE.U32 R12, R19.reuse, c[0x0][0x208], RZ ;  /* 0x00008200130c7a25 */ /* 0x040fe200078e00ff */
[----:B------:R-:W-:Y:S02]  /*c9c0*/  SHF.R.U32.HI R197, RZ, 0x3, R197 ;  /* 0x00000003ffc57819 */ /* 0x000fe400000116c5 */
[----:B------:R-:W-:Y:S01]  /*c9d0*/  LOP3.LUT R6, R6, 0xffffffe0, RZ, 0xc0, !PT ;  /* 0xffffffe006067812 */ /* 0x000fe200078ec0ff */
[----:B------:R-:W-:Y:S01]  /*c9e0*/  IMAD R10, R19, c[0x0][0x20c], R10 ;  /* 0x00008300130a7a24 */ /* 0x000fe200078e020a */
[----:B------:R-:W-:Y:S01]  /*c9f0*/  LOP3.LUT R197, R8, R197, RZ, 0x3c, !PT ;  /* 0x000000c508c57212 */ /* 0x000fe200078e3cff */
[----:B------:R-:W-:Y:S01]  /*ca00*/  IMAD.SHL.U32 R198, R198, 0x2, RZ ;  /* 0x00000002c6c67824 */ /* 0x000fe200078e00ff */
[----:B------:R-:W-:Y:S01]  /*ca10*/  BAR.SYNC.DEFER_BLOCKING 0x0 ;  /* 0x0000000000007b1d */ /* 0x000fe20000010000 */
[----:B------:R-:W-:Y:S01]  /*ca20*/  IMAD.IADD R10, R13, 0x1, R10 ;  /* 0x000000010d0a7824 */ /* 0x000fe200078e020a */
[----:B------:R-:W-:Y:S01]  /*ca30*/  LEA R9, P0, R12, R206, 0x6 ;  /* 0x000000ce0c097211 */ /* 0x000fe200078030ff */
[----:B------:R-:W-:Y:S01]  /*ca40*/  IMAD R197, R20, 0x200, R197 ;  /* 0x0000020014c57824 */ /* 0x000fe200078e02c5 */
[----:B------:R-:W-:Y:S01]  /*ca50*/  SEL R13, RZ, 0x4, P5 ;  /* 0x00000004ff0d7807 */ /* 0x000fe20002800000 */
[----:B------:R-:W-:Y:S01]  /*ca60*/  IMAD R76, R19, -0x40, R78 ;  /* 0xffffffc0134c7824 */ /* 0x000fe200078e024e */
[----:B------:R-:W-:Y:S01]  /*ca70*/  LEA.HI.X R10, R12, R201, R10, 0x6, P0 ;  /* 0x000000c90c0a7211 */ /* 0x000fe200000f340a */
[----:B------:R-:W-:Y:S01]  /*ca80*/  IMAD.SHL.U32 R197, R197, 0x2, RZ ;  /* 0x00000002c5c57824 */ /* 0x000fe200078e00ff */
[----:B------:R-:W-:Y:S01]  /*ca90*/  SEL R12, RZ, 0x2, P4 ;  /* 0x00000002ff0c7807 */ /* 0x000fe20002000000 */
[----:B------:R-:W-:Y:S01]  /*caa0*/  IMAD.SHL.U32 R205, R16, 0x2, RZ ;  /* 0x0000000210cd7824 */ /* 0x000fe200078e00ff */
[----:B------:R-:W-:Y:S01]  /*cab0*/  LEA R8, P0, R9, c[0x0][0x1f8], 0x1 ;  /* 0x00007e0009087a11 */ /* 0x000fe200078008ff */
[--C-:B------:R-:W-:Y:S01]  /*cac0*/  IMAD R194, R0, 0x2, R198.reuse ;  /* 0x0000000200c27824 */ /* 0x100fe200078e02c6 */
[----:B------:R-:W-:Y:S01]  /*cad0*/  IADD3 R11, R197, 0x6100, RZ ;  /* 0x00006100c50b7810 */ /* 0x000fe20007ffe0ff */
[----:B------:R-:W-:Y:S01]  /*cae0*/  IMAD R193, R5, 0x2, R198 ;  /* 0x0000000205c17824 */ /* 0x000fe200078e02c6 */
[----:B------:R-:W-:Y:S01]  /*caf0*/  IADD3 R18, R13, R12, R18 ;  /* 0x0000000c0d127210 */ /* 0x000fe20007ffe012 */
[----:B------:R-:W-:Y:S01]  /*cb00*/  IMAD.MOV.U32 R13, RZ, RZ, c[0x0][0x208] ;  /* 0x00008200ff0d7624 */ /* 0x000fe200078e00ff */
[----:B------:R-:W-:Y:S01]  /*cb10*/  IADD3 R196, R197, 0x6120, RZ ;  /* 0x00006120c5c47810 */ /* 0x000fe20007ffe0ff */
[----:B------:R-:W-:Y:S01]  /*cb20*/  IMAD R191, R5, 0x2, R194 ;  /* 0x0000000205bf7824 */ /* 0x000fe200078e02c2 */
[----:B------:R-:W-:Y:S01]  /*cb30*/  LEA.HI.X R9, R9, c[0x0][0x1fc], R10, 0x1, P0 ;  /* 0x00007f0009097a11 */ /* 0x000fe200000f0c0a */
[----:B------:R-:W-:Y:S01]  /*cb40*/  IMAD.IADD R10, R76, 0x1, -R17 ;  /* 0x000000014c0a7824 */ /* 0x000fe200078e0a11 */
[----:B------:R-:W-:Y:S01]  /*cb50*/  @P1 IADD3 R196, R11, -0x20, RZ ;  /* 0xffffffe00bc41810 */ /* 0x000fe20007ffe0ff */
[----:B------:R-:W-:Y:S01]  /*cb60*/  IMAD.MOV.U32 R11, RZ, RZ, c[0x0][0x20c] ;  /* 0x00008300ff0b7624 */ /* 0x000fe200078e00ff */
[----:B------:R-:W-:Y:S01]  /*cb70*/  LEA R72, P2, R13, R8, 0x6 ;  /* 0x000000080d487211 */ /* 0x000fe200078430ff */
[----:B------:R-:W-:Y:S01]  /*cb80*/  IMAD.IADD R79, R79, 0x1, -R6 ;  /* 0x000000014f4f7824 */ /* 0x000fe200078e0a06 */
[----:B------:R-:W-:Y:S01]  /*cb90*/  LDSM.16.M88.4 R52, [R198+0xc100] ;  /* 0x00c10000c634783b */ /* 0x000fe20000000200 */
[----:B------:R-:W-:Y:S01]  /*cba0*/  LOP3.LUT P1, RZ, R18, 0x2, RZ, 0xc0, !PT ;  /* 0x0000000212ff7812 */ /* 0x000fe2000782c0ff */
[----:B------:R-:W-:Y:S01]  /*cbb0*/  IMAD.SHL.U32 R195, R2, 0x2, RZ ;  /* 0x0000000202c37824 */ /* 0x000fe200078e00ff */
[C---:B------:R-:W-:Y:S01]  /*cbc0*/  ISETP.LT.OR P3, PT, R10.reuse, 0x1, P6 ;  /* 0x000000010a00780c */ /* 0x040fe20003761670 */
[----:B------:R-:W1:Y:S01]  /*cbd0*/  LDSM.16.M88.4 R24, [R197+0x6100] ;  /* 0x00610000c518783b */ /* 0x000e620000000200 */
[----:B------:R-:W-:Y:S01]  /*cbe0*/  LEA.HI.X R73, R13, R9, R11, 0x6, P2 ;  /* 0x000000090d497211 */ /* 0x000fe200010f340b */
[C-C-:B------:R-:W-:Y:S01]  /*cbf0*/  IMAD R189, R5.reuse, 0x2, R195.reuse ;  /* 0x0000000205bd7824 */ /* 0x140fe200078e02c3 */
[----:B------:R-:W-:Y:S01]  /*cc00*/  ISETP.LT.OR P2, PT, R10, 0x1, !P1 ;  /* 0x000000010a00780c */ /* 0x000fe20004f41670 */
[----:B------:R-:W-:Y:S01]  /*cc10*/  LDSM.16.M88.4 R60, [R197+0x7100] ;  /* 0x00710000c53c783b */ /* 0x000fe20000000200 */
[----:B------:R-:W-:Y:S01]  /*cc20*/  LOP3.LUT P0, RZ, R18, 0x4, RZ, 0xc0, !PT ;  /* 0x0000000412ff7812 */ /* 0x000fe2000780c0ff */
[----:B------:R-:W-:Y:S01]  /*cc30*/  IMAD R190, R0, 0x2, R195 ;  /* 0x0000000200be7824 */ /* 0x000fe200078e02c3 */
[----:B------:R-:W-:Y:S01]  /*cc40*/  SHF.R.S32.HI R6, RZ, 0x1f, R79 ;  /* 0x0000001fff067819 */ /* 0x000fe2000001144f */
[----:B------:R-:W2:Y:S01]  /*cc50*/  LDSM.16.M88.4 R16, [R197+0x6900] ;  /* 0x00690000c510783b */ /* 0x000ea20000000200 */
[----:B------:R-:W-:Y:S01]  /*cc60*/  ISETP.LT.OR P4, PT, R10, 0x1, !P0 ;  /* 0x000000010a00780c */ /* 0x000fe20004781670 */
[----:B------:R-:W-:-:S02]  /*cc70*/  IMAD R188, R5, 0x2, R190 ;  /* 0x0000000205bc7824 */ /* 0x000fc400078e02be */
[----:B------:R-:W-:Y:S04]  /*cc80*/  LDSM.16.M88.4 R40, [R194+0xc100] ;  /* 0x00c10000c228783b */ /* 0x000fe80000000200 */
[----:B------:R-:W3:Y:S04]  /*cc90*/  LDSM.16.M88.4 R12, [R196] ;  /* 0x00000000c40c783b */ /* 0x000ee80000000200 */
[----:B------:R-:W4:Y:S04]  /*cca0*/  LDSM.16.M88.4 R36, [R197+0x7900] ;  /* 0x00790000c524783b */ /* 0x000f280000000200 */
[----:B------:R-:W3:Y:S04]  /*ccb0*/  LDSM.16.M88.4 R68, [R196+0x800] ;  /* 0x00080000c444783b */ /* 0x000ee80000000200 */
[----:B------:R-:W3:Y:S04]  /*ccc0*/  LDSM.16.M88.4 R48, [R196+0x1000] ;  /* 0x00100000c430783b */ /* 0x000ee80000000200 */
[----:B------:R-:W-:Y:S04]  /*ccd0*/  LDSM.16.M88.4 R44, [R196+0x1800] ;  /* 0x00180000c42c783b */ /* 0x000fe80000000200 */
[----:B------:R-:W-:Y:S01]  /*cce0*/  @!PT LDS RZ, [RZ] ;  /* 0x00000000fffff984 */ /* 0x000fe20000000800 */
[----:B------:R-:W-:Y:S01]  /*ccf0*/  @!PT LDS RZ, [RZ] ;  /* 0x00000000fffff984 */ /* 0x000fe20000000800 */
[----:B------:R-:W-:Y:S01]  /*cd00*/  @!PT LDS RZ, [RZ] ;  /* 0x00000000fffff984 */ /* 0x000fe20000000800 */
[----:B------:R3:W-:Y:S01]  /*cd10*/  LDGSTS.E.BYPASS.LTC128B.128 [R205+0x100], [R8.64], !P3 ;  /* 0x0010000008cd7fae */ /* 0x0007e2000d901d46 */
[----:B------:R-:W-:-:S03]  /*cd20*/  ISETP.LT.OR P3, PT, R10, 0x21, P6 ;  /* 0x000000210a00780c */ /* 0x000fc60003761670 */
[----:B------:R3:W-:Y:S01]  /*cd30*/  LDGSTS.E.BYPASS.LTC128B.128 [R205+0x2100], [R8.64+0x80], !P2 ;  /* 0x0210008008cd7fae */ /* 0x0007e2000d101d46 */
[C---:B------:R-:W-:Y:S01]  /*cd40*/  ISETP.LT.OR P2, PT, R10.reuse, 0x21, !P1 ;  /* 0x000000210a00780c */ /* 0x040fe20004f41670 */
[----:B-1----:R-:W-:Y:S01]  /*cd50*/  HMMA.16816.F32 R28, R52, R24, RZ ;  /* 0x00000018341c723c */ /* 0x002fe200000018ff */
[----:B------:R-:W-:Y:S01]  /*cd60*/  ISETP.LT.OR P1, PT, R10, 0x21, !P0 ;  /* 0x000000210a00780c */ /* 0x000fe20004721670 */
[----:B------:R3:W-:Y:S01]  /*cd70*/  LDGSTS.E.BYPASS.LTC128B.128 [R205+0x4100], [R8.64+0x100], !P4 ;  /* 0x0410010008cd7fae */ /* 0x0007e2000e101d46 */
[----:B------:R-:W-:Y:S01]  /*cd80*/  LOP3.LUT P0, RZ, R3, 0x4, RZ, 0xc0, !PT ;  /* 0x0000000403ff7812 */ /* 0x000fe2000780c0ff */
[----:B------:R-:W-:Y:S01]  /*cd90*/  IMAD.MOV.U32 R3, RZ, RZ, 0x40 ;  /* 0x00000040ff037424 */ /* 0x000fe200078e00ff */
[----:B------:R-:W-:-:S03]  /*cda0*/  ISETP.NE.AND P4, PT, R204, RZ, PT ;  /* 0x000000ffcc00720c */ /* 0x000fc60003f85270 */
[C---:B------:R-:W-:Y:S01]  /*cdb0*/  HMMA.16816.F32 R24, R52.reuse, R26, RZ ;  /* 0x0000001a3418723c */ /* 0x040fe200000018ff */
[----:B------:R-:W-:Y:S01]  /*cdc0*/  SEL R3, R3, 0xffffffc0, !P0 ;  /* 0xffffffc003037807 */ /* 0x000fe20004000000 */
[----:B------:R1:W-:Y:S04]  /*cdd0*/  LDGSTS.E.BYPASS.LTC128B.128 [R205+0x1100], [R72.64], !P3 ;  /* 0x0110000048cd7fae */ /* 0x0003e8000d901d46 */
[----:B------:R-:W-:Y:S01]  /*cde0*/  IMAD.IADD R192, R197, 0x1, R3 ;  /* 0x00000001c5c07824 */ /* 0x000fe200078e0203 */
[----:B------:R1:W-:Y:S01]  /*cdf0*/  LDGSTS.E.BYPASS.LTC128B.128 [R205+0x3100], [R72.64+0x80], !P2 ;  /* 0x0310008048cd7fae */ /* 0x0003e2000d101d46 */
[C---:B--2---:R-:W-:Y:S01]  /*ce00*/  HMMA.16816.F32 R20, R52.reuse, R16, RZ ;  /* 0x000000103414723c */ /* 0x044fe200000018ff */
[----:B------:R-:W-:Y:S01]  /*ce10*/  IMAD.IADD R184, R3, 0x1, R196 ;  /* 0x0000000103b87824 */ /* 0x000fe200078e02c4 */
[----:B------:R-:W-:Y:S01]  /*ce20*/  LEA.HI R3, R6, R79, RZ, 0x2 ;  /* 0x0000004f06037211 */ /* 0x000fe200078f10ff */
[----:B------:R1:W-:Y:S03]  /*ce30*/  LDGSTS.E.BYPASS.LTC128B.128 [R205+0x5100], [R72.64+0x100], !P1 ;  /* 0x0510010048cd7fae */ /* 0x0003e6000c901d46 */
[----:B------:R-:W-:Y:S01]  /*ce40*/  LOP3.LUT R6, R3, 0x7ffffffc, RZ, 0xc0, !PT ;  /* 0x7ffffffc03067812 */ /* 0x000fe200078ec0ff */
[----:B------:R-:W-:Y:S01]  /*ce50*/  LDSM.16.M88.4 R32, [R192+0x6100] ;  /* 0x00610000c020783b */ /* 0x000fe20000000200 */
[----:B------:R-:W-:Y:S03]  /*ce60*/  HMMA.16816.F32 R16, R52, R18, RZ ;  /* 0x000000123410723c */ /* 0x000fe600000018ff */
[----:B------:R-:W-:Y:S01]  /*ce70*/  LDSM.16.M88.4 R84, [R197+0x9100] ;  /* 0x00910000c554783b */ /* 0x000fe20000000200 */
[----:B------:R-:W-:-:S03]  /*ce80*/  IMAD.IADD R79, R79, 0x1, -R6 ;  /* 0x000000014f4f7824 */ /* 0x000fc600078e0a06 */
[----:B---3--:R-:W2:Y:S01]  /*ce90*/  LDSM.16.M88.4 R8, [R193+0xc100] ;  /* 0x00c10000c108783b */ /* 0x008ea20000000200 */
[C---:B------:R-:W-:Y:S01]  /*cea0*/  HMMA.16816.F32 R64, R52.reuse, R60, RZ ;  /* 0x0000003c3440723c */ /* 0x040fe200000018ff */
[----:B------:R-:W-:Y:S02]  /*ceb0*/  IMAD R76, R79, -0x2, R76 ;  /* 0xfffffffe4f4c7824 */ /* 0x000fe400078e024c */
[----:B-----5:R-:W-:Y:S03]  /*cec0*/  LDSM.16.M88.4 R80, [R197+0x9900] ;  /* 0x00990000c550783b */ /* 0x020fe60000000200 */
[C---:B------:R-:W-:Y:S01]  /*ced0*/  ISETP.GT.AND P3, PT, R76.reuse, RZ, PT ;  /* 0x000000ff4c00720c */ /* 0x040fe20003f64270 */
[----:B------:R-:W0:Y:S01]  /*cee0*/  LDGDEPBAR ;  /* 0x00000000000079af */ /* 0x000e220000000000 */
[----:B------:R-:W-:Y:S01]  /*cef0*/  HMMA.16816.F32 R60, R52, R62, RZ ;  /* 0x0000003e343c723c */ /* 0x000fe200000018ff */
[----:B------:R-:W-:-:S02]  /*cf00*/  ISETP.GT.AND P2, PT, R76, 0x1, PT ;  /* 0x000000014c00780c */ /* 0x000fc40003f44270 */
[C---:B------:R-:W-:Y:S02]  /*cf10*/  ISETP.GT.AND P1, PT, R76.reuse, 0x8, PT ;  /* 0x000000084c00780c */ /* 0x040fe40003f24270 */
[----:B------:R-:W-:Y:S01]  /*cf20*/  ISETP.GT.AND P0, PT, R76, 0x9, PT ;  /* 0x000000094c00780c */ /* 0x000fe20003f04270 */
[----:B-1----:R-:W-:Y:S02]  /*cf30*/  LDSM.16.M88.4 R72, [R198+0x10100] ;  /* 0x01010000c648783b */ /* 0x002fe40000000200 */
[C---:B------:R-:W-:Y:S08]  /*cf40*/  HMMA.16816.F32 R28, R40.reuse, R12, R28 ;  /* 0x0000000c281c723c */ /* 0x040ff0000000181c */
[----:B------:R-:W-:Y:S01]  /*cf50*/  HMMA.16816.F32 R24, R40, R14, R24 ;  /* 0x0000000e2818723c */ /* 0x000fe20000001818 */
[----:B------:R-:W-:Y:S07]  /*cf60*/  LDSM.16.M88.4 R12, [R192+0x7100] ;  /* 0x00710000c00c783b */ /* 0x000fee0000000200 */
[C---:B----4-:R-:W-:Y:S08]  /*cf70*/  HMMA.16816.F32 R56, R52.reuse, R36, RZ ;  /* 0x000000243438723c */ /* 0x050ff000000018ff */
[----:B------:R-:W-:Y:S01]  /*cf80*/  HMMA.16816.F32 R52, R52, R38, RZ ;  /* 0x000000263434723c */ /* 0x000fe200000018ff */
[----:B------:R-:W1:Y:S07]  /*cf90*/  LDSM.16.M88.4 R36, [R192+0x6900] ;  /* 0x00690000c024783b */ /* 0x000e6e0000000200 */
[C---:B------:R-:W-:Y:S08]  /*cfa0*/  HMMA.16816.F32 R20, R40.reuse, R68, R20 ;  /* 0x000000442814723c */ /* 0x040ff00000001814 */
[C---:B------:R-:W-:Y:S01]  /*cfb0*/  HMMA.16816.F32 R16, R40.reuse, R70, R16 ;  /* 0x000000462810723c */ /* 0x040fe20000001810 */
[----:B------:R-:W3:Y:S07]  /*cfc0*/  LDSM.16.M88.4 R68, [R192+0x7900] ;  /* 0x00790000c044783b */ /* 0x000eee0000000200 */
[C---:B------:R-:W-:Y:S08]  /*cfd0*/  HMMA.16816.F32 R64, R40.reuse, R48, R64 ;  /* 0x000000302840723c */ /* 0x040ff00000001840 */
[----:B------:R-:W-:Y:S01]  /*cfe0*/  HMMA.16816.F32 R60, R40, R50, R60 ;  /* 0x00000032283c723c */ /* 0x000fe2000000183c */
[----:B------:R-:W-:Y:S07]  /*cff0*/  LDSM.16.M88.4 R48, [R184] ;  /* 0x00000000b830783b */ /* 0x000fee0000000200 */
[C---:B--2---:R-:W-:Y:S08]  /*d000*/  HMMA.16816.F32 R28, R8.reuse, R32, R28 ;  /* 0x00000020081c723c */ /* 0x044ff0000000181c */
[----:B------:R-:W-:Y:S01]  /*d010*/  HMMA.16816.F32 R24, R8, R34, R24 ;  /* 0x000000220818723c */ /* 0x000fe20000001818 */
[----:B------:R-:W2:Y:S07]  /*d020*/  LDSM.16.M88.4 R32, [R191+0xc100] ;  /* 0x00c10000bf20783b */ /* 0x000eae0000000200 */
[C---:B------:R-:W-:Y:S08]  /*d030*/  HMMA.16816.F32 R56, R40.reuse, R44, R56 ;  /* 0x0000002c2838723c */ /* 0x040ff00000001838 */
[----:B------:R-:W-:Y:S01]  /*d040*/  HMMA.16816.F32 R52, R40, R46, R52 ;  /* 0x0000002e2834723c */ /* 0x000fe20000001834 */
[----:B------:R-:W4:Y:S04]  /*d050*/  LDSM.16.M88.4 R44, [R184+0x800] ;  /* 0x00080000b82c783b */ /* 0x000f280000000200 */
[----:B------:R-:W2:Y:S03]  /*d060*/  LDSM.16.M88.4 R40, [R184+0x1000] ;  /* 0x00100000b828783b */ /* 0x000ea60000000200 */
[C---:B-1----:R-:W-:Y:S08]  /*d070*/  HMMA.16816.F32 R20, R8.reuse, R36, R20 ;  /* 0x000000240814723c */ /* 0x042ff00000001814 */
[C---:B------:R-:W-:Y:S01]  /*d080*/  HMMA.16816.F32 R16, R8.reuse, R38, R16 ;  /* 0x000000260810723c */ /* 0x040fe20000001810 */
[----:B------:R-:W1:Y:S07]  /*d090*/  LDSM.16.M88.4 R36, [R184+0x1800] ;  /* 0x00180000b824783b */ /* 0x000e6e0000000200 */
[C---:B------:R-:W-:Y:S08]  /*d0a0*/  HMMA.16816.F32 R64, R8.reuse, R12, R64 ;  /* 0x0000000c0840723c */ /* 0x040ff00000001840 */
[C---:B------:R-:W-:Y:S01]  /*d0b0*/  HMMA.16816.F32 R60, R8.reuse, R14, R60 ;  /* 0x0000000e083c723c */ /* 0x040fe2000000183c */
[----:B------:R-:W1:Y:S07]  /*d0c0*/  LDSM.16.M88.4 R12, [R197+0x8100] ;  /* 0x00810000c50c783b */ /* 0x000e6e0000000200 */
[C---:B---3--:R-:W-:Y:S08]  /*d0d0*/  HMMA.16816.F32 R56, R8.reuse, R68, R56 ;  /* 0x000000440838723c */ /* 0x048ff00000001838 */
[----:B------:R-:W-:Y:S01]  /*d0e0*/  HMMA.16816.F32 R52, R8, R70, R52 ;  /* 0x000000460834723c */ /* 0x000fe20000001834 */
[----:B------:R-:W3:Y:S04]  /*d0f0*/  LDSM.16.M88.4 R8, [R197+0x8900] ;  /* 0x00890000c508783b */ /* 0x000ee80000000200 */
[----:B------:R-:W-:Y:S03]  /*d100*/  LDSM.16.M88.4 R68, [R196+0x2000] ;  /* 0x00200000c444783b */ /* 0x000fe60000000200 */
[C---:B--2---:R-:W-:Y:S08]  /*d110*/  HMMA.16816.F32 R28, R32.reuse, R48, R28 ;  /* 0x00000030201c723c */ /* 0x044ff0000000181c */
[C---:B------:R-:W-:Y:S01]  /*d120*/  HMMA.16816.F32 R24, R32.reuse, R50, R24 ;  /* 0x000000322018723c */ /* 0x040fe20000001818 */
[----:B------:R-:W-:Y:S07]  /*d130*/  LDSM.16.M88.4 R48, [R196+0x3800] ;  /* 0x00380000c430783b */ /* 0x000fee0000000200 */
[C---:B----4-:R-:W-:Y:S08]  /*d140*/  HMMA.16816.F32 R20, R32.reuse, R44, R20 ;  /* 0x0000002c2014723c */ /* 0x050ff00000001814 */
[C---:B------:R-:W-:Y:S01]  /*d150*/  HMMA.16816.F32 R16, R32.reuse, R46, R16 ;  /* 0x0000002e2010723c */ /* 0x040fe20000001810 */
[----:B------:R-:W2:Y:S07]  /*d160*/  LDSM.16.M88.4 R44, [R194+0x10100] ;  /* 0x01010000c22c783b */ /* 0x000eae0000000200 */
[C---:B------:R-:W-:Y:S08]  /*d170*/  HMMA.16816.F32 R64, R32.reuse, R40, R64 ;  /* 0x000000282040723c */ /* 0x040ff00000001840 */
[C---:B------:R-:W-:Y:S01]  /*d180*/  HMMA.16816.F32 R60, R32.reuse, R42, R60 ;  /* 0x0000002a203c723c */ /* 0x040fe2000000183c */
[----:B------:R-:W4:Y:S07]  /*d190*/  LDSM.16.M88.4 R40, [R196+0x2800] ;  /* 0x00280000c428783b */ /* 0x000f2e0000000200 */
[C---:B-1----:R-:W-:Y:S08]  /*d1a0*/  HMMA.16816.F32 R56, R32.reuse, R36, R56 ;  /* 0x000000242038723c */ /* 0x042ff00000001838 */
[----:B------:R-:W-:Y:S01]  /*d1b0*/  HMMA.16816.F32 R52, R32, R38, R52 ;  /* 0x000000262034723c */ /* 0x000fe20000001834 */
[----:B------:R-:W1:Y:S04]  /*d1c0*/  LDSM.16.M88.4 R36, [R196+0x3000] ;  /* 0x00300000c424783b */ /* 0x000e680000000200 */
[----:B------:R-:W-:Y:S03]  /*d1d0*/  LDSM.16.M88.4 R32, [R193+0x10100] ;  /* 0x01010000c120783b */ /* 0x000fe60000000200 */
[C---:B------:R-:W-:Y:S08]  /*d1e0*/  HMMA.16816.F32 R28, R72.reuse, R12, R28 ;  /* 0x0000000c481c723c */ /* 0x040ff0000000181c */
[C---:B------:R-:W-:Y:S01]  /*d1f0*/  HMMA.16816.F32 R24, R72.reuse, R14, R24 ;  /* 0x0000000e4818723c */ /* 0x040fe20000001818 */
[----:B------:R-:W1:Y:S07]  /*d200*/  LDSM.16.M88.4 R12, [R192+0x8100] ;  /* 0x00810000c00c783b */ /* 0x000e6e0000000200 */
[C---:B---3--:R-:W-:Y:S08]  /*d210*/  HMMA.16816.F32 R20, R72.reuse, R8, R20 ;  /* 0x000000084814723c */ /* 0x048ff00000001814 */
[C---:B------:R-:W-:Y:S01]  /*d220*/  HMMA.16816.F32 R16, R72.reuse, R10, R16 ;  /* 0x0000000a4810723c */ /* 0x040fe20000001810 */
[----:B------:R-:W3:Y:S07]  /*d230*/  LDSM.16.M88.4 R8, [R192+0x8900] ;  /* 0x00890000c008783b */ /* 0x000eee0000000200 */
[C---:B------:R-:W-:Y:S08]  /*d240*/  HMMA.16816.F32 R64, R72.reuse, R84, R64 ;  /* 0x000000544840723c */ /* 0x040ff00000001840 */
[----:B------:R-:W-:Y:S08]  /*d250*/  HMMA.16816.F32 R60, R72, R86, R60 ;  /* 0x00000056483c723c */ /* 0x000ff0000000183c */
[C---:B--2---:R-:W-:Y:S08]  /*d260*/  HMMA.16816.F32 R28, R44.reuse, R68, R28 ;  /* 0x000000442c1c723c */ /* 0x044ff0000000181c */
[----:B------:R-:W-:Y:S01]  /*d270*/  HMMA.16816.F32 R24, R44, R70, R24 ;  /* 0x000000462c18723c */ /* 0x000fe20000001818 */
[----:B------:R-:W-:Y:S07]  /*d280*/  LDSM.16.M88.4 R68, [R184+0x3800] ;  /* 0x00380000b844783b */ /* 0x000fee0000000200 */
[C---:B------:R-:W-:Y:S08]  /*d290*/  HMMA.16816.F32 R56, R72.reuse, R80, R56 ;  /* 0x000000504838723c */ /* 0x040ff00000001838 */
[----:B------:R-:W-:Y:S01]  /*d2a0*/  HMMA.16816.F32 R52, R72, R82, R52 ;  /* 0x000000524834723c */ /* 0x000fe20000001834 */
[----:B------:R-:W-:Y:S04]  /*d2b0*/  LDSM.16.M88.4 R80, [R191+0x10100] ;  /* 0x01010000bf50783b */ /* 0x000fe80000000200 */
[----:B------:R-:W-:Y:S03]  /*d2c0*/  LDSM.16.M88.4 R72, [R184+0x3000] ;  /* 0x00300000b848783b */ /* 0x000fe60000000200 */
[C---:B----4-:R-:W-:Y:S08]  /*d2d0*/  HMMA.16816.F32 R20, R44.reuse, R40, R20 ;  /* 0x000000282c14723c */ /* 0x050ff00000001814 */
[C---:B------:R-:W-:Y:S01]  /*d2e0*/  HMMA.16816.F32 R16, R44.reuse, R42, R16 ;  /* 0x0000002a2c10723c */ /* 0x040fe20000001810 */
[----:B------:R-:W2:Y:S07]  /*d2f0*/  LDSM.16.M88.4 R40, [R192+0x9100] ;  /* 0x00910000c028783b */ /* 0x000eae0000000200 */
[C---:B-1----:R-:W-:Y:S08]  /*d300*/  HMMA.16816.F32 R64, R44.reuse, R36, R64 ;  /* 0x000000242c40723c */ /* 0x042ff00000001840 */
[----:B------:R-:W-:Y:S01]  /*d310*/  HMMA.16816.F32 R60, R44, R38, R60 ;  /* 0x000000262c3c723c */ /* 0x000fe2000000183c */
[----:B------:R-:W1:Y:S07]  /*d320*/  LDSM.16.M88.4 R36, [R192+0x9900] ;  /* 0x00990000c024783b */ /* 0x000e6e0000000200 */
[C---:B------:R-:W-:Y:S08]  /*d330*/  HMMA.16816.F32 R28, R32.reuse, R12, R28 ;  /* 0x0000000c201c723c */ /* 0x040ff0000000181c */
[----:B------:R-:W-:Y:S01]  /*d340*/  HMMA.16816.F32 R24, R32, R14, R24 ;  /* 0x0000000e2018723c */ /* 0x000fe20000001818 */
[----:B------:R-:W4:Y:S07]  /*d350*/  LDSM.16.M88.4 R12, [R184+0x2000] ;  /* 0x00200000b80c783b */ /* 0x000f2e0000000200 */
[C---:B------:R-:W-:Y:S08]  /*d360*/  HMMA.16816.F32 R56, R44.reuse, R48, R56 ;  /* 0x000000302c38723c */ /* 0x040ff00000001838 */
[----:B------:R-:W-:Y:S01]  /*d370*/  HMMA.16816.F32 R52, R44, R50, R52 ;  /* 0x000000322c34723c */ /* 0x000fe20000001834 */
[----:B------:R-:W-:Y:S04]  /*d380*/  LDSM.16.M88.4 R48, [R198+0x14100] ;  /* 0x01410000c630783b */ /* 0x000fe80000000200 */
[----:B------:R-:W-:Y:S03]  /*d390*/  LDSM.16.M88.4 R44, [R197+0xa100] ;  /* 0x00a10000c52c783b */ /* 0x000fe60000000200 */
[C---:B---3--:R-:W-:Y:S08]  /*d3a0*/  HMMA.16816.F32 R20, R32.reuse, R8, R20 ;  /* 0x000000082014723c */ /* 0x048ff00000001814 */
[C---:B------:R-:W-:Y:S01]  /*d3b0*/  HMMA.16816.F32 R16, R32.reuse, R10, R16 ;  /* 0x0000000a2010723c */ /* 0x040fe20000001810 */
[----:B------:R-:W3:Y:S07]  /*d3c0*/  LDSM.16.M88.4 R8, [R184+0x2800] ;  /* 0x00280000b808783b */ /* 0x000eee0000000200 */
[C---:B--2---:R-:W-:Y:S08]  /*d3d0*/  HMMA.16816.F32 R64, R32.reuse, R40, R64 ;  /* 0x000000282040723c */ /* 0x044ff00000001840 */
[C---:B------:R-:W-:Y:S01]  /*d3e0*/  HMMA.16816.F32 R60, R32.reuse, R42, R60 ;  /* 0x0000002a203c723c */ /* 0x040fe2000000183c */
[----:B------:R-:W2:Y:S07]  /*d3f0*/  LDSM.16.M88.4 R40, [R197+0xa900] ;  /* 0x00a90000c528783b */ /* 0x000eae0000000200 */
[C---:B-1----:R-:W-:Y:S08]  /*d400*/  HMMA.16816.F32 R56, R32.reuse, R36, R56 ;  /* 0x000000242038723c */ /* 0x042ff00000001838 */
[----:B------:R-:W-:Y:S01]  /*d410*/  HMMA.16816.F32 R52, R32, R38, R52 ;  /* 0x000000262034723c */ /* 0x000fe20000001834 */
[----:B------:R-:W1:Y:S04]  /*d420*/  LDSM.16.M88.4 R36, [R197+0xb100] ;  /* 0x00b10000c524783b */ /* 0x000e680000000200 */
[----:B------:R-:W1:Y:S03]  /*d430*/  LDSM.16.M88.4 R32, [R197+0xb900] ;  /* 0x00b90000c520783b */ /* 0x000e660000000200 */
[C---:B----4-:R-:W-:Y:S08]  /*d440*/  HMMA.16816.F32 R28, R80.reuse, R12, R28 ;  /* 0x0000000c501c723c */ /* 0x050ff0000000181c */
[C---:B------:R-:W-:Y:S01]  /*d450*/  HMMA.16816.F32 R24, R80.reuse, R14, R24 ;  /* 0x0000000e5018723c */ /* 0x040fe20000001818 */
[----:B------:R-:W-:Y:S07]  /*d460*/  LDSM.16.M88.4 R12, [R194+0x14100] ;  /* 0x01410000c20c783b */ /* 0x000fee0000000200 */
[C---:B---3--:R-:W-:Y:S08]  /*d470*/  HMMA.16816.F32 R20, R80.reuse, R8, R20 ;  /* 0x000000085014723c */ /* 0x048ff00000001814 */
[C---:B------:R-:W-:Y:S01]  /*d480*/  HMMA.16816.F32 R16, R80.reuse, R10, R16 ;  /* 0x0000000a5010723c */ /* 0x040fe20000001810 */
[----:B------:R-:W3:Y:S07]  /*d490*/  LDSM.16.M88.4 R8, [R196+0x4000] ;  /* 0x00400000c408783b */ /* 0x000eee0000000200 */
[C---:B------:R-:W-:Y:S08]  /*d4a0*/  HMMA.16816.F32 R64, R80.reuse, R72, R64 ;  /* 0x000000485040723c */ /* 0x040ff00000001840 */
[C---:B------:R-:W-:Y:S08]  /*d4b0*/  HMMA.16816.F32 R60, R80.reuse, R74, R60 ;  /* 0x0000004a503c723c */ /* 0x040ff0000000183c */
[C---:B------:R-:W-:Y:S08]  /*d4c0*/  HMMA.16816.F32 R56, R80.reuse, R68, R56 ;  /* 0x000000445038723c */ /* 0x040ff00000001838 */
[----:B------:R-:W-:Y:S01]  /*d4d0*/  HMMA.16816.F32 R52, R80, R70, R52 ;  /* 0x000000465034723c */ /* 0x000fe20000001834 */
[----:B------:R-:W-:Y:S04]  /*d4e0*/  LDSM.16.M88.4 R68, [R196+0x5000] ;  /* 0x00500000c444783b */ /* 0x000fe80000000200 */
[----:B------:R-:W-:Y:S03]  /*d4f0*/  LDSM.16.M88.4 R80, [R196+0x5800] ;  /* 0x00580000c450783b */ /* 0x000fe60000000200 */
[C---:B------:R-:W-:Y:S08]  /*d500*/  HMMA.16816.F32 R28, R48.reuse, R44, R28 ;  /* 0x0000002c301c723c */ /* 0x040ff0000000181c */
[C---:B------:R-:W-:Y:S01]  /*d510*/  HMMA.16816.F32 R24, R48.reuse, R46, R24 ;  /* 0x0000002e3018723c */ /* 0x040fe20000001818 */
[----:B------:R-:W4:Y:S07]  /*d520*/  LDSM.16.M88.4 R44, [R196+0x4800] ;  /* 0x00480000c42c783b */ /* 0x000f2e0000000200 */
[C---:B--2---:R-:W-:Y:S08]  /*d530*/  HMMA.16816.F32 R20, R48.reuse, R40, R20 ;  /* 0x000000283014723c */ /* 0x044ff00000001814 */
[C---:B------:R-:W-:Y:S01]  /*d540*/  HMMA.16816.F32 R16, R48.reuse, R42, R16 ;  /* 0x0000002a3010723c */ /* 0x040fe20000001810 */
[----:B------:R-:W-:Y:S07]  /*d550*/  LDSM.16.M88.4 R40, [R192+0xa100] ;  /* 0x00a10000c028783b */ /* 0x000fee0000000200 */
[C---:B-1----:R-:W-:Y:S01]  /*d560*/  HMMA.16816.F32 R72, R48.reuse, R36, R64 ;  /* 0x000000243048723c */ /* 0x042fe20000001840 */
[----:B------:R-:W1:Y:S07]  /*d570*/  LDSM.16.M88.4 R64, [R193+0x14100] ;  /* 0x01410000c140783b */ /* 0x000e6e0000000200 */
[C---:B------:R-:W-:Y:S01]  /*d580*/  HMMA.16816.F32 R60, R48.reuse, R38, R60 ;  /* 0x00000026303c723c */ /* 0x040fe2000000183c */
[----:B------:R-:W-:Y:S07]  /*d590*/  LDSM.16.M88.4 R36, [R191+0x14100] ;  /* 0x01410000bf24783b */ /* 0x000fee0000000200 */
[C---:B------:R-:W-:Y:S08]  /*d5a0*/  HMMA.16816.F32 R56, R48.reuse, R32, R56 ;  /* 0x000000203038723c */ /* 0x040ff00000001838 */
[----:B------:R-:W-:Y:S01]  /*d5b0*/  HMMA.16816.F32 R52, R48, R34, R52 ;  /* 0x000000223034723c */ /* 0x000fe20000001834 */
[----:B------:R-:W2:Y:S04]  /*d5c0*/  LDSM.16.M88.4 R32, [R192+0xa900] ;  /* 0x00a90000c020783b */ /* 0x000ea80000000200 */
[----:B------:R-:W-:Y:S03]  /*d5d0*/  LDSM.16.M88.4 R48, [R184+0x5000] ;  /* 0x00500000b830783b */ /* 0x000fe60000000200 */
[C---:B---3--:R-:W-:Y:S08]  /*d5e0*/  HMMA.16816.F32 R28, R12.reuse, R8, R28 ;  /* 0x000000080c1c723c */ /* 0x048ff0000000181c */
[C---:B------:R-:W-:Y:S01]  /*d5f0*/  HMMA.16816.F32 R24, R12.reuse, R10, R24 ;  /* 0x0000000a0c18723c */ /* 0x040fe20000001818 */
[----:B------:R-:W3:Y:S07]  /*d600*/  LDSM.16.M88.4 R8, [R192+0xb100] ;  /* 0x00b10000c008783b */ /* 0x000eee0000000200 */
[C---:B----4-:R-:W-:Y:S08]  /*d610*/  HMMA.16816.F32 R20, R12.reuse, R44, R20 ;  /* 0x0000002c0c14723c */ /* 0x050ff00000001814 */
[C---:B------:R-:W-:Y:S01]  /*d620*/  HMMA.16816.F32 R16, R12.reuse, R46, R16 ;  /* 0x0000002e0c10723c */ /* 0x040fe20000001810 */
[----:B------:R-:W-:Y:S07]  /*d630*/  LDSM.16.M88.4 R44, [R192+0xb900] ;  /* 0x00b90000c02c783b */ /* 0x000fee0000000200 */
[C---:B------:R-:W-:Y:S08]  /*d640*/  HMMA.16816.F32 R72, R12.reuse, R68, R72 ;  /* 0x000000440c48723c */ /* 0x040ff00000001848 */
[C---:B------:R-:W-:Y:S08]  /*d650*/  HMMA.16816.F32 R60, R12.reuse, R70, R60 ;  /* 0x000000460c3c723c */ /* 0x040ff0000000183c */
[C---:B------:R-:W-:Y:S08]  /*d660*/  HMMA.16816.F32 R56, R12.reuse, R80, R56 ;  /* 0x000000500c38723c */ /* 0x040ff00000001838 */
[----:B------:R-:W-:Y:S01]  /*d670*/  HMMA.16816.F32 R52, R12, R82, R52 ;  /* 0x000000520c34723c */ /* 0x000fe20000001834 */
[----:B------:R-:W4:Y:S07]  /*d680*/  LDSM.16.M88.4 R12, [R184+0x4000] ;  /* 0x00400000b80c783b */ /* 0x000f2e0000000200 */
[C---:B-1----:R-:W-:Y:S08]  /*d690*/  HMMA.16816.F32 R28, R64.reuse, R40, R28 ;  /* 0x00000028401c723c */ /* 0x042ff0000000181c */
[C---:B------:R-:W-:Y:S01]  /*d6a0*/  HMMA.16816.F32 R24, R64.reuse, R42, R24 ;  /* 0x0000002a4018723c */ /* 0x040fe20000001818 */
[----:B------:R-:W1:Y:S07]  /*d6b0*/  LDSM.16.M88.4 R40, [R184+0x4800] ;  /* 0x00480000b828783b */ /* 0x000e6e0000000200 */
[C---:B--2---:R-:W-:Y:S08]  /*d6c0*/  HMMA.16816.F32 R20, R64.reuse, R32, R20 ;  /* 0x000000204014723c */ /* 0x044ff00000001814 */
[----:B------:R-:W-:Y:S01]  /*d6d0*/  HMMA.16816.F32 R16, R64, R34, R16 ;  /* 0x000000224010723c */ /* 0x000fe20000001810 */
[----:B------:R-:W2:Y:S01]  /*d6e0*/  LDSM.16.M88.4 R32, [R184+0x5800] ;  /* 0x00580000b820783b */ /* 0x000ea20000000200 */
[----:B------:R-:W-:-:S06]  /*d6f0*/  DEPBAR.LE SB0, 0x0 ;  /* 0x000080000000791a */ /* 0x000fcc0000000000 */
[----:B---3--:R-:W-:Y:S08]  /*d700*/  HMMA.16816.F32 R72, R64, R8, R72 ;  /* 0x000000084048723c */ /* 0x008ff00000001848 */
[C---:B----4-:R-:W-:Y:S08]  /*d710*/  HMMA.16816.F32 R28, R36.reuse, R12, R28 ;  /* 0x0000000c241c723c */ /* 0x050ff0000000181c */
[----:B------:R-:W-:Y:S08]  /*d720*/  HMMA.16816.F32 R24, R36, R14, R24 ;  /* 0x0000000e2418723c */ /* 0x000ff00000001818 */
[----:B------:R-:W-:Y:S08]  /*d730*/  HMMA.16816.F32 R60, R64, R10, R60 ;  /* 0x0000000a403c723c */ /* 0x000ff0000000183c */
[----:B-1----:R-:W-:Y:S01]  /*d740*/  HMMA.16816.F32 R20, R36, R40, R20 ;  /* 0x000000282414723c */ /* 0x002fe20000001814 */
[----:B------:R-:W-:-:S02]  /*d750*/  FSEL R3, R28, -INF , P3 ;  /* 0xff8000001c037808 */ /* 0x000fc40001800000 */
[----:B------:R-:W-:Y:S02]  /*d760*/  FSEL R29, R29, -INF , P2 ;  /* 0xff8000001d1d7808 */ /* 0x000fe40001000000 */
[----:B------:R-:W-:Y:S02]  /*d770*/  FSEL R12, R31, -INF , P2 ;  /* 0xff8000001f0c7808 */ /* 0x000fe40001000000 */
[----:B------:R-:W-:Y:S01]  /*d780*/  FMNMX.FTZ R8, R3, R29, !PT ;  /* 0x0000001d03087209 */ /* 0x000fe20007810000 */
[----:B------:R-:W-:Y:S01]  /*d790*/  HMMA.16816.F32 R56, R64, R44, R56 ;  /* 0x0000002c4038723c */ /* 0x000fe20000001838 */
[----:B------:R-:W-:Y:S02]  /*d7a0*/  FSEL R13, R24, -INF , P1 ;  /* 0xff800000180d7808 */ /* 0x000fe40000800000 */
[----:B------:R-:W-:Y:S02]  /*d7b0*/  FSEL R26, R26, -INF , P1 ;  /* 0xff8000001a1a7808 */ /* 0x000fe40000800000 */
[----:B------:R-:W-:-:S02]  /*d7c0*/  FSEL R25, R25, -INF , P0 ;  /* 0xff80000019197808 */ /* 0x000fc40000000000 */
[C---:B------:R-:W-:Y:S01]  /*d7d0*/  ISETP.GT.AND P1, PT, R76.reuse, 0x10, PT ;  /* 0x000000104c00780c */ /* 0x040fe20003f24270 */
[----:B------:R-:W-:Y:S01]  /*d7e0*/  HMMA.16816.F32 R16, R36, R42, R16 ;  /* 0x0000002a2410723c */ /* 0x000fe20000001810 */
[----:B------:R-:W-:Y:S02]  /*d7f0*/  FMNMX.FTZ R8, R13, R8, !PT ;  /* 0x000000080d087209 */ /* 0x000fe40007810000 */
[----:B------:R-:W-:Y:S02]  /*d800*/  FSEL R6, R27, -INF , P0 ;  /* 0xff8000001b067808 */ /* 0x000fe40000000000 */
[----:B------:R-:W-:Y:S02]  /*d810*/  ISETP.GT.AND P0, PT, R76, 0x11, PT ;  /* 0x000000114c00780c */ /* 0x000fe40003f04270 */
[----:B------:R-:W-:Y:S01]  /*d820*/  FMNMX.FTZ R8, R25, R8, !PT ;  /* 0x0000000819087209 */ /* 0x000fe20007810000 */
[----:B------:R-:W-:Y:S01]  /*d830*/  HMMA.16816.F32 R52, R64, R46, R52 ;  /* 0x0000002e4034723c */ /* 0x000fe20000001834 */
[----:B------:R-:W-:-:S02]  /*d840*/  FSEL R11, R20, -INF , P1 ;  /* 0xff800000140b7808 */ /* 0x000fc40000800000 */
[C---:B------:R-:W-:Y:S02]  /*d850*/  ISETP.GT.AND P2, PT, R76.reuse, 0x18, PT ;  /* 0x000000184c00780c */ /* 0x040fe40003f44270 */
[----:B------:R-:W-:Y:S02]  /*d860*/  FSEL R21, R21, -INF , P0 ;  /* 0xff80000015157808 */ /* 0x000fe40000000000 */
[----:B------:R-:W-:Y:S01]  /*d870*/  FMNMX.FTZ R14, R11, R8, !PT ;  /* 0x000000080b0e7209 */ /* 0x000fe20007810000 */
[----:B------:R-:W-:Y:S01]  /*d880*/  HMMA.16816.F32 R72, R36, R48, R72 ;  /* 0x000000302448723c */ /* 0x000fe20000001848 */
[----:B------:R-:W-:Y:S02]  /*d890*/  FSEL R10, R23, -INF , P0 ;  /* 0xff800000170a7808 */ /* 0x000fe40000000000 */
[----:B------:R-:W-:Y:S02]  /*d8a0*/  ISETP.GT.AND P0, PT, R76, 0x19, PT ;  /* 0x000000194c00780c */ /* 0x000fe40003f04270 */
[----:B------:R-:W-:-:S02]  /*d8b0*/  FMNMX.FTZ R14, R21, R14, !PT ;  /* 0x0000000e150e7209 */ /* 0x000fc40007810000 */
[----:B------:R-:W-:Y:S01]  /*d8c0*/  FSEL R22, R22, -INF , P1 ;  /* 0xff80000016167808 */ /* 0x000fe20000800000 */
[C---:B------:R-:W-:Y:S01]  /*d8d0*/  HMMA.16816.F32 R60, R36.reuse, R50, R60 ;  /* 0x00000032243c723c */ /* 0x040fe2000000183c */
[----:B------:R-:W-:Y:S02]  /*d8e0*/  FSEL R9, R16, -INF , P2 ;  /* 0xff80000010097808 */ /* 0x000fe40001000000 */
[----:B------:R-:W-:Y:S01]  /*d8f0*/  FSEL R17, R17, -INF , P0 ;  /* 0xff80000011117808 */ /* 0x000fe20000000000 */
[----:B------:R-:W-:Y:S01]  /*d900*/  BAR.SYNC.DEFER_BLOCKING 0x0 ;  /* 0x0000000000007b1d */ /* 0x000fe20000010000 */
[----:B------:R-:W-:Y:S02]  /*d910*/  ISETP.GT.AND P1, PT, R76, 0x20, PT ;  /* 0x000000204c00780c */ /* 0x000fe40003f24270 */
[----:B------:R-:W-:Y:S01]  /*d920*/  FMNMX.FTZ R14, R9, R14, !PT ;  /* 0x0000000e090e7209 */ /* 0x000fe20007810000 */
[----:B--2---:R-:W-:Y:S01]  /*d930*/  HMMA.16816.F32 R56, R36, R32, R56 ;  /* 0x000000202438723c */ /* 0x004fe20000001838 */
[----:B------:R-:W-:-:S02]  /*d940*/  FSEL R30, R30, -INF , P3 ;  /* 0xff8000001e1e7808 */ /* 0x000fc40001800000 */
[----:B------:R-:W-:Y:S02]  /*d950*/  FSEL R8, R19, -INF , P0 ;  /* 0xff80000013087808 */ /* 0x000fe40000000000 */
[----:B------:R-:W-:Y:S02]  /*d960*/  ISETP.GT.AND P0, PT, R76, 0x21, PT ;  /* 0x000000214c00780c */ /* 0x000fe40003f04270 */
[----:B------:R-:W-:Y:S01]  /*d970*/  FMNMX.FTZ R14, R17, R14, !PT ;  /* 0x0000000e110e7209 */ /* 0x000fe20007810000 */
[----:B------:R-:W-:Y:S01]  /*d980*/  HMMA.16816.F32 R52, R36, R34, R52 ;  /* 0x000000222434723c */ /* 0x000fe20000001834 */
[----:B------:R-:W-:Y:S02]  /*d990*/  FSEL R167, R72, -INF , P1 ;  /* 0xff80000048a77808 */ /* 0x000fe40000800000 */
[----:B------:R-:W-:Y:S02]  /*d9a0*/  FMNMX.FTZ R15, R30, R12, !PT ;  /* 0x0000000c1e0f7209 */ /* 0x000fe40007810000 */
[----:B------:R-:W-:-:S02]  /*d9b0*/  FSEL R18, R18, -INF , P2 ;  /* 0xff80000012127808 */ /* 0x000fc40001000000 */
[----:B------:R-:W-:Y:S02]  /*d9c0*/  ISETP.GT.AND P2, PT, R76, 0x28, PT ;  /* 0x000000284c00780c */ /* 0x000fe40003f44270 */
[----:B------:R-:W-:Y:S02]  /*d9d0*/  FSEL R159, R73, -INF , P0 ;  /* 0xff800000499f7808 */ /* 0x000fe40000000000 */
[----:B------:R-:W-:Y:S02]  /*d9e0*/  FMNMX.FTZ R14, R167, R14, !PT ;  /* 0x0000000ea70e7209 */ /* 0x000fe40007810000 */
[----:B------:R-:W-:Y:S02]  /*d9f0*/  FMNMX.FTZ R15, R26, R15, !PT ;  /* 0x0000000f1a0f7209 */ /* 0x000fe40007810000 */
[----:B------:R-:W-:Y:S02]  /*da00*/  FSEL R170, R75, -INF , P0 ;  /* 0xff8000004baa7808 */ /* 0x000fe40000000000 */
[----:B------:R-:W-:-:S02]  /*da10*/  ISETP.GT.AND P0, PT, R76, 0x29, PT ;  /* 0x000000294c00780c */ /* 0x000fc40003f04270 */
[----:B------:R-:W-:Y:S02]  /*da20*/  FSEL R165, R60, -INF , P2 ;  /* 0xff8000003ca57808 */ /* 0x000fe40001000000 */
[----:B------:R-:W-:Y:S02]  /*da30*/  FMNMX.FTZ R14, R159, R14, !PT ;  /* 0x0000000e9f0e7209 */ /* 0x000fe40007810000 */
[----:B------:R-:W-:Y:S02]  /*da40*/  FMNMX.FTZ R15, R6, R15, !PT ;  /* 0x0000000f060f7209 */ /* 0x000fe40007810000 */
[----:B------:R-:W-:Y:S02]  /*da50*/  FSEL R161, R61, -INF , P0 ;  /* 0xff8000003da17808 */ /* 0x000fe40000000000 */
[----:B------:R-:W-:Y:S02]  /*da60*/  ISETP.GT.AND P3, PT, R76, 0x30, PT ;  /* 0x000000304c00780c */ /* 0x000fe40003f64270 */
[----:B------:R-:W-:-:S02]  /*da70*/  FMNMX.FTZ R14, R165, R14, !PT ;  /* 0x0000000ea50e7209 */ /* 0x000fc40007810000 */
[----:B------:R-:W-:Y:S02]  /*da80*/  FMNMX.FTZ R15, R22, R15, !PT ;  /* 0x0000000f160f7209 */ /* 0x000fe40007810000 */
[----:B------:R-:W-:Y:S02]  /*da90*/  FSEL R162, R62, -INF , P2 ;  /* 0xff8000003ea27808 */ /* 0x000fe40001000000 */
[----:B------:R-:W-:Y:S02]  /*daa0*/  ISETP.GT.AND P2, PT, R76, 0x31, PT ;  /* 0x000000314c00780c */ /* 0x000fe40003f44270 */
        /* <DEDUP_REMOVED lines=14> */
[----:B------:R-:W-:-:S02]  /*db90*/  FMNMX.FTZ R14, R143, R14, !PT ;  /* 0x0000000e8f0e7209 */ /* 0x000fc40007810000 */
[----:B------:R-:W-:Y:S02]  /*dba0*/  FMNMX.FTZ R19, R160, R15, !PT ;  /* 0x0000000fa0137209 */ /* 0x000fe40007810000 */
[----:B------:R-:W-:Y:S02]  /*dbb0*/  FMNMX.FTZ R15, R141, R14, !PT ;  /* 0x0000000e8d0f7209 */ /* 0x000fe40007810000 */
[----:B------:R-:W-:Y:S02]  /*dbc0*/  FMNMX.FTZ R19, R170, R19, !PT ;  /* 0x00000013aa137209 */ /* 0x000fe40007810000 */
[----:B------:R-:W-:Y:S01]  /*dbd0*/  FSEL R164, R58, -INF , P3 ;  /* 0xff8000003aa47808 */ /* 0x000fe20001800000 */
[----:B------:R-:W1:Y:S01]  /*dbe0*/  SHFL.BFLY PT, R14, R15, 0x2, 0x1f ;  /* 0x0c401f000f0e7f89 */ /* 0x000e6200000e0000 */
[----:B------:R-:W-:Y:S02]  /*dbf0*/  FMNMX.FTZ R19, R162, R19, !PT ;  /* 0x00000013a2137209 */ /* 0x000fe40007810000 */
[----:B------:R-:W-:-:S02]  /*dc00*/  FSEL R142, R59, -INF , P2 ;  /* 0xff8000003b8e7808 */ /* 0x000fc40001000000 */
[----:B------:R-:W-:Y:S02]  /*dc10*/  FMNMX.FTZ R19, R168, R19, !PT ;  /* 0x00000013a8137209 */ /* 0x000fe40007810000 */
[----:B------:R-:W-:Y:S02]  /*dc20*/  FSEL R140, R54, -INF , P1 ;  /* 0xff800000368c7808 */ /* 0x000fe40000800000 */
[----:B------:R-:W-:Y:S02]  /*dc30*/  FMNMX.FTZ R19, R164, R19, !PT ;  /* 0x00000013a4137209 */ /* 0x000fe40007810000 */
[----:B------:R-:W-:Y:S02]  /*dc40*/  FSEL R158, R55, -INF , P0 ;  /* 0xff800000379e7808 */ /* 0x000fe40000000000 */
[----:B------:R-:W-:Y:S02]  /*dc50*/  FMNMX.FTZ R19, R142, R19, !PT ;  /* 0x000000138e137209 */ /* 0x000fe40007810000 */
[----:B------:R-:W-:-:S02]  /*dc60*/  ISETP.GE.AND P0, PT, R78, 0x41, PT ;  /* 0x000000414e00780c */ /* 0x000fc40003f06270 */
[----:B------:R-:W-:-:S04]  /*dc70*/  FMNMX.FTZ R19, R140, R19, !PT ;  /* 0x000000138c137209 */ /* 0x000fc80007810000 */
[----:B------:R-:W-:Y:S02]  /*dc80*/  FMNMX.FTZ R16, R158, R19, !PT ;  /* 0x000000139e107209 */ /* 0x000fe40007810000 */
[----:B-1----:R-:W-:-:S03]  /*dc90*/  FMNMX.FTZ R19, R15, R14, !PT ;  /* 0x0000000e0f137209 */ /* 0x002fc60007810000 */
[----:B------:R-:W1:Y:S02]  /*dca0*/  SHFL.BFLY PT, R15, R16, 0x2, 0x1f ;  /* 0x0c401f00100f7f89 */ /* 0x000e6400000e0000 */
[----:B------:R-:W-:Y:S02]  /*dcb0*/  @P0 LEA.HI.SX32 R33, R133, 0xfffffffe, 0x1a ;  /* 0xfffffffe85210811 */ /* 0x000fe400078fd2ff */
[----:B------:R-:W2:Y:S03]  /*dcc0*/  SHFL.BFLY PT, R132, R19, 0x1, 0x1f ;  /* 0x0c201f0013847f89 */ /* 0x000ea600000e0000 */
[----:B------:R-:W-:Y:S01]  /*dcd0*/  @P0 IMAD R4, R4, R33, RZ ;  /* 0x0000002104040224 */ /* 0x000fe200078e02ff */
[----:B-1----:R-:W-:Y:S02]  /*dce0*/  FMNMX.FTZ R15, R16, R15, !PT ;  /* 0x0000000f100f7209 */ /* 0x002fe40007810000 */
[----:B------:R-:W-:Y:S01]  /*dcf0*/  @P0 SHF.R.S32.HI R16, RZ, 0x1f, R33 ;  /* 0x0000001fff100819 */ /* 0x000fe20000011421 */
[-C--:B------:R-:W-:Y:S01]  /*dd00*/  @P0 IMAD.WIDE.U32 R32, R33, R77.reuse, R210 ;  /* 0x0000004d21200225 */ /* 0x080fe200078e00d2 */
[----:B--2---:R-:W-:Y:S01]  /*dd10*/  FMNMX.FTZ R132, R19, R132, !PT ;  /* 0x0000008413847209 */ /* 0x004fe20007810000 */
[----:B------:R-:W1:Y:S02]  /*dd20*/  SHFL.BFLY PT, R14, R15, 0x1, 0x1f ;  /* 0x0c201f000f0e7f89 */ /* 0x000e6400000e0000 */
[----:B------:R-:W-:Y:S01]  /*dd30*/  @P0 IMAD R77, R16, R77, R4 ;  /* 0x0000004d104d0224 */ /* 0x000fe200078e0204 */
[C---:B------:R-:W-:Y:S01]  /*dd40*/  FSETP.NEU.FTZ.AND P1, PT, R132.reuse, -INF , PT ;  /* 0xff8000008400780b */ /* 0x040fe20003f3d000 */
[----:B------:R-:W-:-:S02]  /*dd50*/  FMUL.FTZ R166, R132, c[0x0][0x2d0] ;  /* 0x0000b40084a67a20 */ /* 0x000fc40000410000 */
[----:B------:R-:W-:-:S03]  /*dd60*/  @P0 IMAD.IADD R77, R33, 0x1, R77 ;  /* 0x00000001214d0824 */ /* 0x000fc600078e024d */
[----:B------:R-:W-:Y:S02]  /*dd70*/  FSEL R166, R166, RZ, P1 ;  /* 0x000000ffa6a67208 */ /* 0x000fe40000800000 */
[----:B------:R-:W-:-:S03]  /*dd80*/  @P0 LEA R28, P1, R32, c[0x0][0x1c8], 0x1 ;  /* 0x00007200201c0a11 */ /* 0x000fc600078208ff */
[--C-:B------:R-:W-:Y:S01]  /*dd90*/  FFMA.FTZ R150, R29, c[0x0][0x2d0], -R166.reuse ;  /* 0x0000b4001d967a23 */ /* 0x100fe200000108a6 */
[----:B------:R-:W-:Y:S01]  /*dda0*/  @P0 LEA.HI.X R29, R32, c[0x0][0x1cc], R77, 0x1, P1 ;  /* 0x00007300201d0a11 */ /* 0x000fe200008f0c4d */
[--C-:B------:R-:W-:Y:S01]  /*ddb0*/  FFMA.FTZ R153, R3, c[0x0][0x2d0], -R166.reuse ;  /* 0x0000b40003997a23 */ /* 0x100fe200000108a6 */
[----:B------:R-:W-:Y:S01]  /*ddc0*/  @P0 LEA R32, P1, R7, R28, 0x1 ;  /* 0x0000001c07200211 */ /* 0x000fe200078208ff */
[----:B------:R-:W-:Y:S02]  /*ddd0*/  FFMA.FTZ R151, R13, c[0x0][0x2d0], -R166 ;  /* 0x0000b4000d977a23 */ /* 0x000fe400000108a6 */
[----:B------:R2:W-:Y:S01]  /*dde0*/  @P0 LDGSTS.E.BYPASS.LTC128B.128 [R205+0x6100], [R28.64], !P6 ;  /* 0x061000001ccd0fae */ /* 0x0005e2000f101d46 */
[----:B------:R-:W-:Y:S01]  /*ddf0*/  @P0 LEA.HI.X R33, R7, R29, R202, 0x1, P1 ;  /* 0x0000001d07210211 */ /* 0x000fe200008f0cca */
[--C-:B------:R-:W-:Y:S01]  /*de00*/  FFMA.FTZ R146, R25, c[0x0][0x2d0], -R166.reuse ;  /* 0x0000b40019927a23 */ /* 0x100fe200000108a6 */
[----:B------:R-:W-:Y:S01]  /*de10*/  MUFU.EX2 R153, R153 ;  /* 0x0000009900997308 */ /* 0x000fe20000000800 */
[----:B------:R2:W-:Y:S01]  /*de20*/  @P0 LDGSTS.E.BYPASS.LTC128B.128 [R205+0x8100], [R28.64+0x80], !P4 ;  /* 0x081000801ccd0fae */ /* 0x0005e2000e101d46 */
[----:B-1----:R-:W-:Y:S01]  /*de30*/  FMNMX.FTZ R3, R15, R14, !PT ;  /* 0x0000000e0f037209 */ /* 0x002fe20007810000 */
[----:B------:R-:W-:-:S02]  /*de40*/  FFMA.FTZ R149, R11, c[0x0][0x2d0], -R166 ;  /* 0x0000b4000b957a23 */ /* 0x000fc400000108a6 */
[----:B------:R2:W-:Y:S01]  /*de50*/  @P0 LDGSTS.E.BYPASS.LTC128B.128 [R205+0xa100], [R28.64+0x100], !P5 ;  /* 0x0a1001001ccd0fae */ /* 0x0005e2000e901d46 */
[C---:B------:R-:W-:Y:S01]  /*de60*/  FSETP.NEU.FTZ.AND P1, PT, R3.reuse, -INF , PT ;  /* 0xff8000000300780b */ /* 0x040fe20003f3d000 */
[----:B------:R-:W-:Y:S01]  /*de70*/  FMUL.FTZ R163, R3, c[0x0][0x2d0] ;  /* 0x0000b40003a37a20 */ /* 0x000fe20000410000 */
[----:B------:R-:W1:Y:S01]  /*de80*/  MUFU.EX2 R150, R150 ;  /* 0x0000009600967308 */ /* 0x000e620000000800 */
[----:B------:R3:W-:Y:S01]  /*de90*/  @P0 LDGSTS.E.BYPASS.LTC128B.128 [R205+0x7100], [R32.64], !P6 ;  /* 0x0710000020cd0fae */ /* 0x0007e2000f101d46 */
[--C-:B------:R-:W-:Y:S02]  /*dea0*/  FFMA.FTZ R145, R9, c[0x0][0x2d0], -R166.reuse ;  /* 0x0000b40009917a23 */ /* 0x100fe400000108a6 */
[----:B------:R-:W-:Y:S01]  /*deb0*/  FSEL R163, R163, RZ, P1 ;  /* 0x000000ffa3a37208 */ /* 0x000fe20000800000 */
[----:B------:R3:W-:Y:S01]  /*dec0*/  @P0 LDGSTS.E.BYPASS.LTC128B.128 [R205+0x9100], [R32.64+0x80], !P4 ;  /* 0x0910008020cd0fae */ /* 0x0007e2000e101d46 */
[----:B------:R-:W-:Y:S02]  /*ded0*/  FFMA.FTZ R2, R17, c[0x0][0x2d0], -R166 ;  /* 0x0000b40011027a23 */ /* 0x000fe400000108a6 */
[----:B------:R-:W-:Y:S01]  /*dee0*/  MUFU.EX2 R151, R151 ;  /* 0x0000009700977308 */ /* 0x000fe20000000800 */
[----:B------:R3:W-:Y:S01]  /*def0*/  @P0 LDGSTS.E.BYPASS.LTC128B.128 [R205+0xb100], [R32.64+0x100], !P5 ;  /* 0x0b10010020cd0fae */ /* 0x0007e2000e901d46 */
[----:B------:R-:W-:-:S02]  /*df00*/  FFMA.FTZ R152, R30, c[0x0][0x2d0], -R163 ;  /* 0x0000b4001e987a23 */ /* 0x000fc400000108a3 */
[--C-:B------:R-:W-:Y:S01]  /*df10*/  FFMA.FTZ R155, R12, c[0x0][0x2d0], -R163.reuse ;  /* 0x0000b4000c9b7a23 */ /* 0x100fe200000108a3 */
[----:B------:R-:W4:Y:S01]  /*df20*/  LDSM.16.MT88.4 R64, [R195+0x2100] ;  /* 0x00210000c340783b */ /* 0x000f220000004200 */
[--C-:B------:R-:W-:Y:S02]  /*df30*/  FFMA.FTZ R157, R26, c[0x0][0x2d0], -R163.reuse ;  /* 0x0000b4001a9d7a23 */ /* 0x100fe400000108a3 */
[--C-:B------:R-:W-:Y:S01]  /*df40*/  FFMA.FTZ R148, R6, c[0x0][0x2d0], -R163.reuse ;  /* 0x0000b40006947a23 */ /* 0x100fe200000108a3 */
[----:B------:R-:W2:Y:S01]  /*df50*/  LDSM.16.MT88.4 R80, [R189+0x2100] ;  /* 0x00210000bd50783b */ /* 0x000ea20000004200 */
[----:B------:R-:W3:Y:S01]  /*df60*/  MUFU.EX2 R146, R146 ;  /* 0x0000009200927308 */ /* 0x000ee20000000800 */
[--C-:B------:R-:W-:Y:S01]  /*df70*/  FFMA.FTZ R134, R10, c[0x0][0x2d0], -R163.reuse ;  /* 0x0000b4000a867a23 */ /* 0x100fe200000108a3 */
[----:B-1----:R-:W-:Y:S01]  /*df80*/  F2FP.PACK_AB R112, R150, R153 ;  /* 0x000000999670723e */ /* 0x002fe200000000ff */
[----:B------:R-:W1:Y:S01]  /*df90*/  LDSM.16.MT88.4 R124, [R195+0x100] ;  /* 0x00010000c37c783b */ /* 0x000e620000004200 */
[----:B------:R-:W-:-:S02]  /*dfa0*/  FFMA.FTZ R135, R18, c[0x0][0x2d0], -R163 ;  /* 0x0000b40012877a23 */ /* 0x000fc400000108a3 */
[--C-:B------:R-:W-:Y:S01]  /*dfb0*/  FFMA.FTZ R0, R8, c[0x0][0x2d0], -R163.reuse ;  /* 0x0000b40008007a23 */ /* 0x100fe200000108a3 */
[----:B------:R-:W1:Y:S01]  /*dfc0*/  LDSM.16.MT88.4 R40, [R190+0x100] ;  /* 0x00010000be28783b */ /* 0x000e620000004200 */
[----:B------:R-:W-:Y:S01]  /*dfd0*/  MUFU.EX2 R152, R152 ;  /* 0x0000009800987308 */ /* 0x000fe20000000800 */
[--C-:B------:R-:W-:Y:S02]  /*dfe0*/  FFMA.FTZ R144, R21, c[0x0][0x2d0], -R166.reuse ;  /* 0x0000b40015907a23 */ /* 0x100fe400000108a6 */
[----:B------:R-:W1:Y:S01]  /*dff0*/  LDSM.16.MT88.4 R48, [R189+0x100] ;  /* 0x00010000bd30783b */ /* 0x000e620000004200 */
[----:B------:R-:W-:Y:S02]  /*e000*/  FFMA.FTZ R147, R22, c[0x0][0x2d0], -R163 ;  /* 0x0000b40016937a23 */ /* 0x000fe400000108a3 */
[--C-:B------:R-:W-:Y:S01]  /*e010*/  FFMA.FTZ R154, R167, c[0x0][0x2d0], -R166.reuse ;  /* 0x0000b400a79a7a23 */ /* 0x100fe200000108a6 */
[----:B------:R-:W1:Y:S01]  /*e020*/  LDSM.16.MT88.4 R56, [R188+0x100] ;  /* 0x00010000bc38783b */ /* 0x000e620000004200 */
[----:B------:R-:W4:Y:S01]  /*e030*/  MUFU.EX2 R155, R155 ;  /* 0x0000009b009b7308 */ /* 0x000f220000000800 */
[----:B---3--:R-:W-:Y:S01]  /*e040*/  F2FP.PACK_AB R114, R146, R151 ;  /* 0x000000979272723e */ /* 0x008fe200000000ff */
[--C-:B------:R-:W-:Y:S01]  /*e050*/  FFMA.FTZ R156, R165, c[0x0][0x2d0], -R166.reuse ;  /* 0x0000b400a59c7a23 */ /* 0x100fe200000108a6 */
[----:B------:R-:W3:Y:S01]  /*e060*/  LDSM.16.MT88.4 R72, [R190+0x2100] ;  /* 0x00210000be48783b */ /* 0x000ee20000004200 */
[----:B------:R-:W-:-:S02]  /*e070*/  FFMA.FTZ R159, R159, c[0x0][0x2d0], -R166 ;  /* 0x0000b4009f9f7a23 */ /* 0x000fc400000108a6 */
[--C-:B------:R-:W-:Y:S01]  /*e080*/  FFMA.FTZ R161, R161, c[0x0][0x2d0], -R166.reuse ;  /* 0x0000b400a1a17a23 */ /* 0x100fe200000108a6 */
[----:B------:R-:W1:Y:S01]  /*e090*/  LDSM.16.MT88.4 R88, [R188+0x2100] ;  /* 0x00210000bc58783b */ /* 0x000e620000004200 */
[----:B------:R-:W-:Y:S01]  /*e0a0*/  MUFU.EX2 R157, R157 ;  /* 0x0000009d009d7308 */ /* 0x000fe20000000800 */
[--C-:B------:R-:W-:Y:S02]  /*e0b0*/  FFMA.FTZ R160, R160, c[0x0][0x2d0], -R163.reuse ;  /* 0x0000b400a0a07a23 */ /* 0x100fe400000108a3 */
[----:B------:R-:W1:Y:S01]  /*e0c0*/  LDSM.16.MT88.4 R96, [R195+0x4100] ;  /* 0x00410000c360783b */ /* 0x000e620000004200 */
[--C-:B------:R-:W-:Y:S02]  /*e0d0*/  FFMA.FTZ R165, R170, c[0x0][0x2d0], -R163.reuse ;  /* 0x0000b400aaa57a23 */ /* 0x100fe400000108a3 */
[--C-:B------:R-:W-:Y:S01]  /*e0e0*/  FFMA.FTZ R162, R162, c[0x0][0x2d0], -R163.reuse ;  /* 0x0000b400a2a27a23 */ /* 0x100fe200000108a3 */
[----:B------:R-:W1:Y:S01]  /*e0f0*/  LDSM.16.MT88.4 R104, [R190+0x4100] ;  /* 0x00410000be68783b */ /* 0x000e620000004200 */
[----:B------:R-:W2:Y:S01]  /*e100*/  MUFU.EX2 R148, R148 ;  /* 0x0000009400947308 */ /* 0x000ea20000000800 */
[----:B----4-:R-:W-:Y:S01]  /*e110*/  F2FP.PACK_AB R113, R155, R152 ;  /* 0x000000989b71723e */ /* 0x010fe200000000ff */
[----:B------:R-:W-:Y:S01]  /*e120*/  FFMA.FTZ R167, R168, c[0x0][0x2d0], -R163 ;  /* 0x0000b400a8a77a23 */ /* 0x000fe200000108a3 */
[----:B------:R-:W4:Y:S01]  /*e130*/  LDSM.16.MT88.4 R108, [R189+0x4100] ;  /* 0x00410000bd6c783b */ /* 0x000f220000004200 */
        /* <DEDUP_REMOVED lines=9> */
[----:B--2---:R-:W-:Y:S01]  /*e1d0*/  F2FP.PACK_AB R115, R148, R157 ;  /* 0x0000009d9473723e */ /* 0x004fe200000000ff */
[----:B------:R-:W2:Y:S01]  /*e1e0*/  MUFU.EX2 R144, R144 ;  /* 0x0000009000907308 */ /* 0x000ea20000000800 */
[--C-:B------:R-:W-:Y:S01]  /*e1f0*/  FFMA.FTZ R171, R142, c[0x0][0x2d0], -R163.reuse ;  /* 0x0000b4008eab7a23 */ /* 0x100fe200000108a3 */
[----:B------:R-:W2:Y:S01]  /*e200*/  LDSM.16.MT88.4 R20, [R195+0x900] ;  /* 0x00090000c314783b */ /* 0x000ea20000004200 */
[----:B------:R-:W-:-:S02]  /*e210*/  FFMA.FTZ R166, R140, c[0x0][0x2d0], -R163 ;  /* 0x0000b4008ca67a23 */ /* 0x000fc400000108a3 */
[----:B------:R-:W-:Y:S01]  /*e220*/  FFMA.FTZ R225, R158, c[0x0][0x2d0], -R163 ;  /* 0x0000b4009ee17a23 */ /* 0x000fe200000108a3 */
[C---:B------:R-:W-:Y:S01]  /*e230*/  HMMA.16816.F32 R60, R112.reuse, R64, RZ ;  /* 0x00000040703c723c */ /* 0x040fe200000018ff */
[----:B------:R-:W2:Y:S01]  /*e240*/  LDSM.16.MT88.4 R12, [R188+0x2900] ;  /* 0x00290000bc0c783b */ /* 0x000ea20000004200 */
[----:B------:R-:W-:Y:S01]  /*e250*/  MUFU.EX2 R145, R145 ;  /* 0x0000009100917308 */ /* 0x000fe20000000800 */
[----:B------:R-:W-:Y:S02]  /*e260*/  FADD.FTZ R150, R153, R150 ;  /* 0x0000009699967221 */ /* 0x000fe40000010000 */
[----:B------:R-:W-:Y:S01]  /*e270*/  LDSM.16.MT88.4 R136, [R190+0x900] ;  /* 0x00090000be88783b */ /* 0x000fe20000004200 */
[----:B------:R-:W-:Y:S02]  /*e280*/  FADD.FTZ R152, R152, R155 ;  /* 0x0000009b98987221 */ /* 0x000fe40000010000 */
[----:B------:R-:W-:Y:S01]  /*e290*/  HMMA.16816.F32 R76, R112, R80, RZ ;  /* 0x00000050704c723c */ /* 0x000fe200000018ff */
[----:B------:R-:W-:Y:S01]  /*e2a0*/  LDSM.16.MT88.4 R32, [R189+0x900] ;  /* 0x00090000bd20783b */ /* 0x000fe20000004200 */
[----:B------:R-:W-:Y:S01]  /*e2b0*/  MUFU.EX2 R2, R2 ;  /* 0x0000000200027308 */ /* 0x000fe20000000800 */
[----:B------:R-:W-:-:S02]  /*e2c0*/  FADD.FTZ R151, R151, R150 ;  /* 0x0000009697977221 */ /* 0x000fc40000010000 */
[----:B------:R-:W-:Y:S01]  /*e2d0*/  LDSM.16.MT88.4 R28, [R188+0x900] ;  /* 0x00090000bc1c783b */ /* 0x000fe20000004200 */
[----:B------:R-:W-:Y:S02]  /*e2e0*/  FADD.FTZ R157, R157, R152 ;  /* 0x000000989d9d7221 */ /* 0x000fe40000010000 */
[C---:B------:R-:W-:Y:S01]  /*e2f0*/  HMMA.16816.F32 R64, R112.reuse, R66, RZ ;  /* 0x000000427040723c */ /* 0x040fe200000018ff */
[----:B------:R-:W-:Y:S01]  /*e300*/  LDSM.16.MT88.4 R24, [R190+0x2900] ;  /* 0x00290000be18783b */ /* 0x000fe20000004200 */
[----:B------:R-:W-:Y:S01]  /*e310*/  MUFU.EX2 R147, R147 ;  /* 0x0000009300937308 */ /* 0x000fe20000000800 */
[----:B------:R-:W-:Y:S02]  /*e320*/  FADD.FTZ R146, R146, R151 ;  /* 0x0000009792927221 */ /* 0x000fe40000010000 */
[----:B------:R-:W-:Y:S01]  /*e330*/  FADD.FTZ R148, R148, R157 ;  /* 0x0000009d94947221 */ /* 0x000fe20000010000 */
[----:B------:R-:W-:Y:S02]  /*e340*/  LDSM.16.MT88.4 R140, [R190+0x1900] ;  /* 0x00190000be8c783b */ /* 0x000fe40000004200 */
[C---:B------:R-:W-:Y:S02]  /*e350*/  HMMA.16816.F32 R80, R112.reuse, R82, RZ ;  /* 0x000000527050723c */ /* 0x040fe400000018ff */
[----:B------:R-:W2:Y:S01]  /*e360*/  MUFU.EX2 R134, R134 ;  /* 0x0000008600867308 */ /* 0x000ea20000000800 */
[----:B------:R-:W0:Y:S05]  /*e370*/  LDGDEPBAR ;  /* 0x00000000000079af */ /* 0x000e2a0000000000 */
[C---:B-1----:R-:W-:Y:S02]  /*e380*/  HMMA.16816.F32 R128, R112.reuse, R124, RZ ;  /* 0x0000007c7080723c */ /* 0x042fe400000018ff */
[----:B------:R-:W-:Y:S06]  /*e390*/  MUFU.EX2 R135, R135 ;  /* 0x0000008700877308 */ /* 0x000fec0000000800 */
[C---:B------:R-:W-:Y:S02]  /*e3a0*/  HMMA.16816.F32 R36, R112.reuse, R40, RZ ;  /* 0x000000287024723c */ /* 0x040fe400000018ff */
[----:B------:R-:W1:Y:S06]  /*e3b0*/  MUFU.EX2 R0, R0 ;  /* 0x0000000000007308 */ /* 0x000e6c0000000800 */
[C---:B------:R-:W-:Y:S02]  /*e3c0*/  HMMA.16816.F32 R44, R112.reuse, R48, RZ ;  /* 0x00000030702c723c */ /* 0x040fe400000018ff */
[----:B------:R-:W-:Y:S06]  /*e3d0*/  MUFU.EX2 R154, R154 ;  /* 0x0000009a009a7308 */ /* 0x000fec0000000800 */
[C---:B------:R-:W-:Y:S02]  /*e3e0*/  HMMA.16816.F32 R52, R112.reuse, R56, RZ ;  /* 0x000000387034723c */ /* 0x040fe400000018ff */
[----:B------:R-:W1:Y:S06]  /*e3f0*/  MUFU.EX2 R159, R159 ;  /* 0x0000009f009f7308 */ /* 0x000e6c0000000800 */
[C---:B---3--:R-:W-:Y:S02]  /*e400*/  HMMA.16816.F32 R68, R112.reuse, R72, RZ ;  /* 0x000000487044723c */ /* 0x048fe400000018ff */
[----:B------:R-:W-:Y:S06]  /*e410*/  MUFU.EX2 R156, R156 ;  /* 0x0000009c009c7308 */ /* 0x000fec0000000800 */
[C---:B------:R-:W-:Y:S02]  /*e420*/  HMMA.16816.F32 R84, R112.reuse, R88, RZ ;  /* 0x000000587054723c */ /* 0x040fe400000018ff */
[----:B------:R-:W3:Y:S06]  /*e430*/  MUFU.EX2 R161, R161 ;  /* 0x000000a100a17308 */ /* 0x000eec0000000800 */
[C---:B------:R-:W-:Y:S02]  /*e440*/  HMMA.16816.F32 R92, R112.reuse, R96, RZ ;  /* 0x00000060705c723c */ /* 0x040fe400000018ff */
[----:B------:R-:W-:Y:S06]  /*e450*/  MUFU.EX2 R160, R160 ;  /* 0x000000a000a07308 */ /* 0x000fec0000000800 */
[C---:B------:R-:W-:Y:S02]  /*e460*/  HMMA.16816.F32 R100, R112.reuse, R104, RZ ;  /* 0x000000687064723c */ /* 0x040fe400000018ff */
[----:B------:R-:W1:Y:S06]  /*e470*/  MUFU.EX2 R165, R165 ;  /* 0x000000a500a57308 */ /* 0x000e6c0000000800 */
[C---:B----4-:R-:W-:Y:S02]  /*e480*/  HMMA.16816.F32 R120, R112.reuse, R108, RZ ;  /* 0x0000006c7078723c */ /* 0x050fe400000018ff */
[----:B------:R-:W-:Y:S06]  /*e490*/  MUFU.EX2 R162, R162 ;  /* 0x000000a200a27308 */ /* 0x000fec0000000800 */
[C---:B------:R-:W-:Y:S02]  /*e4a0*/  HMMA.16816.F32 R124, R112.reuse, R126, RZ ;  /* 0x0000007e707c723c */ /* 0x040fe400000018ff */
[----:B------:R-:W4:Y:S06]  /*e4b0*/  MUFU.EX2 R167, R167 ;  /* 0x000000a700a77308 */ /* 0x000f2c0000000800 */
[C---:B------:R-:W-:Y:S02]  /*e4c0*/  HMMA.16816.F32 R40, R112.reuse, R42, RZ ;  /* 0x0000002a7028723c */ /* 0x040fe400000018ff */
[----:B------:R-:W-:Y:S06]  /*e4d0*/  MUFU.EX2 R168, R168 ;  /* 0x000000a800a87308 */ /* 0x000fec0000000800 */
[C---:B------:R-:W-:Y:S02]  /*e4e0*/  HMMA.16816.F32 R48, R112.reuse, R50, RZ ;  /* 0x000000327030723c */ /* 0x040fe400000018ff */
[----:B------:R-:W1:Y:S06]  /*e4f0*/  MUFU.EX2 R169, R169 ;  /* 0x000000a900a97308 */ /* 0x000e6c0000000800 */
        /* <DEDUP_REMOVED lines=12> */
[C---:B------:R-:W-:Y:S07]  /*e5c0*/  HMMA.16816.F32 R116, R112.reuse, R4, RZ ;  /* 0x000000047074723c */ /* 0x040fee00000018ff */
[----:B--2---:R-:W-:Y:S01]  /*e5d0*/  F2FP.PACK_AB R4, R144, R149 ;  /* 0x000000959004723e */ /* 0x004fe200000000ff */
[----:B------:R-:W-:Y:S01]  /*e5e0*/  HMMA.16816.F32 R112, R112, R6, RZ ;  /* 0x000000067070723c */ /* 0x000fe200000018ff */
[----:B------:R-:W-:Y:S01]  /*e5f0*/  F2FP.PACK_AB R5, R134, R147 ;  /* 0x000000938605723e */ /* 0x000fe200000000ff */
[----:B------:R-:W-:-:S02]  /*e600*/  FADD.FTZ R149, R149, R146 ;  /* 0x0000009295957221 */ /* 0x000fc40000010000 */
[----:B------:R-:W-:Y:S02]  /*e610*/  FADD.FTZ R147, R147, R148 ;  /* 0x0000009493937221 */ /* 0x000fe40000010000 */
[----:B------:R-:W-:Y:S01]  /*e620*/  FADD.FTZ R144, R144, R149 ;  /* 0x0000009590907221 */ /* 0x000fe20000010000 */
[----:B------:R-:W-:Y:S01]  /*e630*/  F2FP.PACK_AB R6, R2, R145 ;  /* 0x000000910206723e */ /* 0x000fe200000000ff */
[----:B------:R-:W-:Y:S01]  /*e640*/  FADD.FTZ R134, R134, R147 ;  /* 0x0000009386867221 */ /* 0x000fe20000010000 */
[----:B-1----:R-:W-:Y:S01]  /*e650*/  F2FP.PACK_AB R7, R0, R135 ;  /* 0x000000870007723e */ /* 0x002fe200000000ff */
[----:B------:R-:W-:Y:S02]  /*e660*/  FADD.FTZ R145, R145, R144 ;  /* 0x0000009091917221 */ /* 0x000fe40000010000 */
[----:B------:R-:W-:Y:S02]  /*e670*/  FADD.FTZ R135, R135, R134 ;  /* 0x0000008687877221 */ /* 0x000fe40000010000 */
[----:B------:R-:W-:-:S02]  /*e680*/  FADD.FTZ R145, R2, R145 ;  /* 0x0000009102917221 */ /* 0x000fc40000010000 */
[----:B------:R-:W-:Y:S01]  /*e690*/  HMMA.16816.F32 R60, R4, R8, R60 ;  /* 0x00000008043c723c */ /* 0x000fe2000000183c */
[----:B------:R-:W-:-:S07]  /*e6a0*/  FADD.FTZ R135, R0, R135 ;  /* 0x0000008700877221 */ /* 0x000fce0000010000 */
[C---:B------:R-:W-:Y:S01]  /*e6b0*/  HMMA.16816.F32 R64, R4.reuse, R10, R64 ;  /* 0x0000000a0440723c */ /* 0x040fe20000001840 */
[----:B------:R-:W1:Y:S07]  /*e6c0*/  LDSM.16.MT88.4 R8, [R190+0x4900] ;  /* 0x00490000be08783b */ /* 0x000e6e0000004200 */
[C---:B------:R-:W-:Y:S08]  /*e6d0*/  HMMA.16816.F32 R76, R4.reuse, R16, R76 ;  /* 0x00000010044c723c */ /* 0x040ff0000000184c */
[C---:B------:R-:W-:Y:S01]  /*e6e0*/  HMMA.16816.F32 R80, R4.reuse, R18, R80 ;  /* 0x000000120450723c */ /* 0x040fe20000001850 */
[----:B------:R-:W2:Y:S07]  /*e6f0*/  LDSM.16.MT88.4 R16, [R189+0x4900] ;  /* 0x00490000bd10783b */ /* 0x000eae0000004200 */
[C---:B------:R-:W-:Y:S08]  /*e700*/  HMMA.16816.F32 R128, R4.reuse, R20, R128 ;  /* 0x000000140480723c */ /* 0x040ff00000001880 */
[C---:B------:R-:W-:Y:S01]  /*e710*/  HMMA.16816.F32 R124, R4.reuse, R22, R124 ;  /* 0x00000016047c723c */ /* 0x040fe2000000187c */
[----:B------:R-:W3:Y:S07]  /*e720*/  LDSM.16.MT88.4 R20, [R195+0x4900] ;  /* 0x00490000c314783b */ /* 0x000eee0000004200 */
[C---:B------:R-:W-:Y:S08]  /*e730*/  HMMA.16816.F32 R84, R4.reuse, R12, R84 ;  /* 0x0000000c0454723c */ /* 0x040ff00000001854 */
        /* <DEDUP_REMOVED lines=10> */
[----:B------:R-:W-:Y:S07]  /*e7e0*/  LDSM.16.MT88.4 R136, [R189+0x1900] ;  /* 0x00190000bd88783b */ /* 0x000fee0000004200 */
        /* <DEDUP_REMOVED lines=9> */
[C---:B---3--:R-:W-:Y:S08]  /*e880*/  HMMA.16816.F32 R92, R4.reuse, R20, R92 ;  /* 0x00000014045c723c */ /* 0x048ff0000000185c */
[C---:B------:R-:W-:Y:S01]  /*e890*/  HMMA.16816.F32 R96, R4.reuse, R22, R96 ;  /* 0x000000160460723c */ /* 0x040fe20000001860 */
[----:B------:R-:W-:Y:S07]  /*e8a0*/  LDSM.16.MT88.4 R20, [R195+0x5100] ;  /* 0x00510000c314783b */ /* 0x000fee0000004200 */
[C---:B------:R-:W-:Y:S08]  /*e8b0*/  HMMA.16816.F32 R116, R4.reuse, R12, R116 ;  /* 0x0000000c0474723c */ /* 0x040ff00000001874 */
[----:B------:R-:W-:Y:S01]  /*e8c0*/  HMMA.16816.F32 R112, R4, R14, R112 ;  /* 0x0000000e0470723c */ /* 0x000fe20000001870 */
[----:B------:R-:W3:Y:S06]  /*e8d0*/  LDSM.16.MT88.4 R12, [R195+0x3100] ;  /* 0x00310000c30c783b */ /* 0x000eec0000004200 */
[----:B------:R-:W-:Y:S01]  /*e8e0*/  F2FP.PACK_AB R4, R159, R154 ;  /* 0x0000009a9f04723e */ /* 0x000fe200000000ff */
[----:B------:R-:W-:Y:S01]  /*e8f0*/  FADD.FTZ R154, R154, R145 ;  /* 0x000000919a9a7221 */ /* 0x000fe20000010000 */
[----:B------:R-:W-:-:S02]  /*e900*/  F2FP.PACK_AB R6, R161, R156 ;  /* 0x0000009ca106723e */ /* 0x000fc400000000ff */
[----:B------:R-:W-:Y:S01]  /*e910*/  F2FP.PACK_AB R5, R165, R160 ;  /* 0x000000a0a505723e */ /* 0x000fe200000000ff */
[----:B------:R-:W-:Y:S01]  /*e920*/  FADD.FTZ R160, R160, R135 ;  /* 0x00000087a0a07221 */ /* 0x000fe20000010000 */
[----:B----4-:R-:W-:Y:S01]  /*e930*/  F2FP.PACK_AB R7, R167, R162 ;  /* 0x000000a2a707723e */ /* 0x010fe200000000ff */
[----:B------:R-:W-:Y:S02]  /*e940*/  FADD.FTZ R159, R159, R154 ;  /* 0x0000009a9f9f7221 */ /* 0x000fe40000010000 */
[----:B------:R-:W-:Y:S02]  /*e950*/  FADD.FTZ R165, R165, R160 ;  /* 0x000000a0a5a57221 */ /* 0x000fe40000010000 */
[----:B------:R-:W-:Y:S02]  /*e960*/  FADD.FTZ R156, R156, R159 ;  /* 0x0000009f9c9c7221 */ /* 0x000fe40000010000 */
[----:B-1----:R-:W-:Y:S01]  /*e970*/  HMMA.16816.F32 R128, R4, R8, R128 ;  /* 0x000000080480723c */ /* 0x002fe20000001880 */
[----:B------:R-:W-:-:S02]  /*e980*/  FADD.FTZ R162, R162, R165 ;  /* 0x000000a5a2a27221 */ /* 0x000fc40000010000 */
[----:B------:R-:W-:Y:S02]  /*e990*/  FADD.FTZ R161, R161, R156 ;  /* 0x0000009ca1a17221 */ /* 0x000fe40000010000 */
[----:B------:R-:W-:-:S03]  /*e9a0*/  FADD.FTZ R167, R167, R162 ;  /* 0x000000a2a7a77221 */ /* 0x000fc60000010000 */
        /* <DEDUP_REMOVED lines=8> */
[C---:B------:R-:W-:Y:S08]  /*ea30*/  HMMA.16816.F32 R92, R4.reuse, R20, R92 ;  /* 0x00000014045c723c */ /* 0x040ff0000000185c */
        /* <DEDUP_REMOVED lines=9> */
[C---:B------:R-:W-:Y:S01]  /*ead0*/  HMMA.16816.F32 R96, R4.reuse, R22, R96 ;  /* 0x000000160460723c */ /* 0x040fe20000001860 */
[----:B------:R-:W-:Y:S07]  /*eae0*/  LDSM.16.MT88.4 R20, [R188+0x3900] ;  /* 0x00390000bc14783b */ /* 0x000fee0000004200 */
        /* <DEDUP_REMOVED lines=10> */
[C---:B------:R-:W-:Y:S01]  /*eb90*/  HMMA.16816.F32 R56, R4.reuse, R30, R56 ;  /* 0x0000001e0438723c */ /* 0x040fe20000001838 */
[----:B------:R-:W1:Y:S07]  /*eba0*/  LDSM.16.MT88.4 R28, [R190+0x3900] ;  /* 0x00390000be1c783b */ /* 0x000e6e0000004200 */
[C---:B------:R-:W-:Y:S08]  /*ebb0*/  HMMA.16816.F32 R68, R4.reuse, R24, R68 ;  /* 0x000000180444723c */ /* 0x040ff00000001844 */
[----:B------:R-:W-:Y:S01]  /*ebc0*/  HMMA.16816.F32 R72, R4, R26, R72 ;  /* 0x0000001a0448723c */ /* 0x000fe20000001848 */
[----:B------:R-:W2:Y:S06]  /*ebd0*/  LDSM.16.MT88.4 R24, [R189+0x3900] ;  /* 0x00390000bd18783b */ /* 0x000eac0000004200 */
[----:B------:R-:W-:Y:S01]  /*ebe0*/  F2FP.PACK_AB R4, R169, R168 ;  /* 0x000000a8a904723e */ /* 0x000fe200000000ff */
[----:B------:R-:W-:Y:S01]  /*ebf0*/  FADD.FTZ R168, R168, R161 ;  /* 0x000000a1a8a87221 */ /* 0x000fe20000010000 */
[----:B------:R-:W-:-:S02]  /*ec00*/  F2FP.PACK_AB R6, R227, R170 ;  /* 0x000000aae306723e */ /* 0x000fc400000000ff */
[----:B------:R-:W-:Y:S01]  /*ec10*/  F2FP.PACK_AB R5, R171, R164 ;  /* 0x000000a4ab05723e */ /* 0x000fe200000000ff */
[----:B------:R-:W-:Y:S01]  /*ec20*/  FADD.FTZ R164, R164, R167 ;  /* 0x000000a7a4a47221 */ /* 0x000fe20000010000 */
[----:B------:R-:W-:Y:S01]  /*ec30*/  F2FP.PACK_AB R7, R225, R166 ;  /* 0x000000a6e107723e */ /* 0x000fe200000000ff */
[----:B------:R-:W-:Y:S02]  /*ec40*/  FADD.FTZ R169, R169, R168 ;  /* 0x000000a8a9a97221 */ /* 0x000fe40000010000 */
[----:B------:R-:W-:Y:S02]  /*ec50*/  FADD.FTZ R171, R171, R164 ;  /* 0x000000a4abab7221 */ /* 0x000fe40000010000 */
[----:B------:R-:W-:Y:S02]  /*ec60*/  FADD.FTZ R170, R170, R169 ;  /* 0x000000a9aaaa7221 */ /* 0x000fe40000010000 */
[----:B---3--:R-:W-:Y:S01]  /*ec70*/  HMMA.16816.F32 R128, R4, R12, R128 ;  /* 0x0000000c0480723c */ /* 0x008fe20000001880 */
[----:B------:R-:W-:-:S02]  /*ec80*/  FADD.FTZ R166, R166, R171 ;  /* 0x000000aba6a67221 */ /* 0x000fc40000010000 */
[----:B------:R-:W-:Y:S02]  /*ec90*/  FADD.FTZ R227, R227, R170 ;  /* 0x000000aae3e37221 */ /* 0x000fe40000010000 */
[----:B------:R-:W-:-:S03]  /*eca0*/  FADD.FTZ R225, R225, R166 ;  /* 0x000000a6e1e17221 */ /* 0x000fc60000010000 */
        /* <DEDUP_REMOVED lines=9> */
[C---:B------:R-:W-:Y:S08]  /*ed40*/  HMMA.16816.F32 R40, R4.reuse, R142, R40 ;  /* 0x0000008e0428723c */ /* 0x040ff00000001828 */
[C---:B------:R-:W-:Y:S08]  /*ed50*/  HMMA.16816.F32 R44, R4.reuse, R136, R44 ;  /* 0x00000088042c723c */ /* 0x040ff0000000182c */
[C---:B------:R-:W-:Y:S08]  /*ed60*/  HMMA.16816.F32 R48, R4.reuse, R138, R48 ;  /* 0x0000008a0430723c */ /* 0x040ff00000001830 */
[C---:B----4-:R-:W-:Y:S08]  /*ed70*/  HMMA.16816.F32 R52, R4.reuse, R32, R52 ;  /* 0x000000200434723c */ /* 0x050ff00000001834 */
[C---:B------:R-:W-:Y:S08]  /*ed80*/  HMMA.16816.F32 R56, R4.reuse, R34, R56 ;  /* 0x000000220438723c */ /* 0x040ff00000001838 */
[C---:B------:R-:W-:Y:S08]  /*ed90*/  HMMA.16816.F32 R68, R4.reuse, R28, R68 ;  /* 0x0000001c0444723c */ /* 0x040ff00000001844 */
[C---:B------:R-:W-:Y:S08]  /*eda0*/  HMMA.16816.F32 R72, R4.reuse, R30, R72 ;  /* 0x0000001e0448723c */ /* 0x040ff00000001848 */
        /* <DEDUP_REMOVED lines=8> */
[C---:B--2---:R-:W-:Y:S08]  /*ee30*/  HMMA.16816.F32 R116, R4.reuse, R16, R116 ;  /* 0x000000100474723c */ /* 0x044ff00000001874 */
[----:B------:R-:W-:Y:S01]  /*ee40*/  HMMA.16816.F32 R112, R4, R18, R112 ;  /* 0x000000120470723c */ /* 0x000fe20000001870 */
[----:B------:R-:W-:Y:S07]  /*ee50*/  @!P0 BRA `(.L_x_128) ;  /* 0x00002aa000008947 */ /* 0x000fee0003800000 */
[C---:B------:R-:W-:Y:S01]  /*ee60*/  IADD3 RZ, P3, R206.reuse, 0x40, RZ ;  /* 0x00000040ceff7810 */ /* 0x040fe20007f7e0ff */
[----:B------:R-:W-:Y:S01]  /*ee70*/  IMAD.MOV.U32 R216, RZ, RZ, c[0x0][0x1e0] ;  /* 0x00007800ffd87624 */ /* 0x000fe200078e00ff */
[----:B------:R-:W-:Y:S01]  /*ee80*/  IADD3 RZ, P2, R206, 0x80, RZ ;  /* 0x00000080ceff7810 */ /* 0x000fe20007f5e0ff */
[----:B------:R-:W-:Y:S01]  /*ee90*/  IMAD.MOV.U32 R0, RZ, RZ, R3 ;  /* 0x000000ffff007224 */ /* 0x000fe200078e0003 */
[C---:B------:R-:W-:Y:S01]  /*eea0*/  IADD3 RZ, P1, R208.reuse, 0x40, RZ ;  /* 0x00000040d0ff7810 */ /* 0x040fe20007f3e0ff */
[--C-:B------:R-:W-:Y:S01]  /*eeb0*/  IMAD.X R222, RZ, RZ, R201.reuse, P3 ;  /* 0x000000ffffde7224 */ /* 0x100fe200018e06c9 */
[----:B------:R-:W-:Y:S01]  /*eec0*/  IADD3 RZ, P0, R208, 0x80, RZ ;  /* 0x00000080d0ff7810 */ /* 0x000fe20007f1e0ff */
[----:B------:R-:W-:Y:S01]  /*eed0*/  IMAD.X R221, RZ, RZ, R201, P2 ;  /* 0x000000ffffdd7224 */ /* 0x000fe200010e06c9 */
[----:B------:R-:W-:Y:S01]  /*eee0*/  LEA.HI.SX32 R223, R133, 0xfffffffe, 0x1a ;  /* 0xfffffffe85df7811 */ /* 0x000fe200078fd2ff */
[----:B------:R-:W-:Y:S01]  /*eef0*/  IMAD.MOV.U32 R133, RZ, RZ, R132 ;  /* 0x000000ffff857224 */ /* 0x000fe200078e0084 */
[C---:B------:R-:W-:Y:S01]  /*ef00*/  IADD3 R187, R196.reuse, 0x800, RZ ;  /* 0x00000800c4bb7810 */ /* 0x040fe20007ffe0ff */
[--C-:B------:R-:W-:Y:S01]  /*ef10*/  IMAD.X R220, RZ, RZ, R211.reuse, P1 ;  /* 0x000000ffffdc7224 */ /* 0x100fe200008e06d3 */
[C---:B------:R-:W-:Y:S01]  /*ef20*/  IADD3 R186, R196.reuse, 0x1000, RZ ;  /* 0x00001000c4ba7810 */ /* 0x040fe20007ffe0ff */
[----:B------:R-:W-:Y:S01]  /*ef30*/  IMAD.X R219, RZ, RZ, R211, P0 ;  /* 0x000000ffffdb7224 */ /* 0x000fe200000e06d3 */
[C---:B------:R-:W-:Y:S01]  /*ef40*/  IADD3 R185, R196.reuse, 0x1800, RZ ;  /* 0x00001800c4b97810 */ /* 0x040fe20007ffe0ff */
[----:B------:R-:W-:Y:S01]  /*ef50*/  IMAD.MOV.U32 R218, RZ, RZ, c[0x0][0x208] ;  /* 0x00008200ffda7624 */ /* 0x000fe200078e00ff */
[C---:B------:R-:W-:Y:S01]  /*ef60*/  IADD3 R183, R196.reuse, 0x2000, RZ ;  /* 0x00002000c4b77810 */ /* 0x040fe20007ffe0ff */
[----:B------:R-:W-:Y:S01]  /*ef70*/  IMAD.MOV.U32 R217, RZ, RZ, c[0x0][0x20c] ;  /* 0x00008300ffd97624 */ /* 0x000fe200078e00ff */
[----:B------:R-:W-:Y:S01]  /*ef80*/  IADD3 R182, R196, 0x2800, RZ ;  /* 0x00002800c4b67810 */ /* 0x000fe20007ffe0ff */
[----:B------:R-:W-:Y:S01]  /*ef90*/  IMAD.SHL.U32 R216, R216, 0x20, RZ ;  /* 0x00000020d8d87824 */ /* 0x000fe200078e00ff */
[C---:B------:R-:W-:Y:S01]  /*efa0*/  IADD3 R181, R196.reuse, 0x3000, RZ ;  /* 0x00003000c4b57810 */ /* 0x040fe20007ffe0ff */
[----:B------:R-:W-:Y:S01]  /*efb0*/  ULDC.64 UR4, c[0x0][0x118] ;  /* 0x0000460000047ab9 */ /* 0x000fe20000000a00 */
[----:B------:R-:W-:-:S02]  /*efc0*/  IADD3 R180, R196, 0x3800, RZ ;  /* 0x00003800c4b47810 */ /* 0x000fc40007ffe0ff */
[C---:B------:R-:W-:Y:S02]  /*efd0*/  IADD3 R179, R196.reuse, 0x4000, RZ ;  /* 0x00004000c4b37810 */ /* 0x040fe40007ffe0ff */
[C---:B------:R-:W-:Y:S02]  /*efe0*/  IADD3 R178, R196.reuse, 0x4800, RZ ;  /* 0x00004800c4b27810 */ /* 0x040fe40007ffe0ff */
[C---:B------:R-:W-:Y:S02]  /*eff0*/  IADD3 R177, R196.reuse, 0x5000, RZ ;  /* 0x00005000c4b17810 */ /* 0x040fe40007ffe0ff */
[----:B------:R-:W-:Y:S02]  /*f000*/  IADD3 R176, R196, 0x5800, RZ ;  /* 0x00005800c4b07810 */ /* 0x000fe40007ffe0ff */
[C---:B------:R-:W-:Y:S02]  /*f010*/  IADD3 R215, R206.reuse, 0x40, RZ ;  /* 0x00000040ced77810 */ /* 0x040fe40007ffe0ff */
[----:B------:R-:W-:-:S02]  /*f020*/  IADD3 R214, R206, 0x80, RZ ;  /* 0x00000080ced67810 */ /* 0x000fc40007ffe0ff */
[C---:B------:R-:W-:Y:S02]  /*f030*/  IADD3 R213, R208.reuse, 0x40, RZ ;  /* 0x00000040d0d57810 */ /* 0x040fe40007ffe0ff */
[----:B------:R-:W-:Y:S02]  /*f040*/  IADD3 R212, R208, 0x80, RZ ;  /* 0x00000080d0d47810 */ /* 0x000fe40007ffe0ff */
.L_x_129:
[----:B------:R-:W-:Y:S04]  /*f050*/  DEPBAR.LE SB0, 0x0 ;  /* 0x000080000000791a */ /* 0x000fe80000000000 */
[----:B------:R-:W-:Y:S01]  /*f060*/  BAR.SYNC.DEFER_BLOCKING 0x0 ;  /* 0x0000000000007b1d */ /* 0x000fe20000010000 */
[----:B------:R-:W-:Y:S01]  /*f070*/  SHF.R.S32.HI R13, RZ, 0x1f, R223 ;  /* 0x0000001fff0d7819 */ /* 0x000fe200000114df */
[----:B------:R-:W-:Y:S04]  /*f080*/  IMAD.WIDE.U32 R2, R223, c[0x0][0x208], RZ ;  /* 0x00008200df027a25 */ /* 0x000fe800078e00ff */
[----:B------:R-:W-:Y:S04]  /*f090*/  IMAD R13, R13, c[0x0][0x208], RZ ;  /* 0x000082000d0d7a24 */ /* 0x000fe800078e02ff */
[----:B------:R-:W-:Y:S05]  /*f0a0*/  IMAD R13, R223, c[0x0][0x20c], R13 ;  /* 0x00008300df0d7a24 */ /* 0x000fea00078e020d */
[----:B------:R-:W-:Y:S02]  /*f0b0*/  IADD3 R34, R3, R13, RZ ;  /* 0x0000000d03227210 */ /* 0x000fe40007ffe0ff */
[C---:B------:R-:W-:Y:S02]  /*f0c0*/  SHF.L.U32 R3, R2.reuse, 0x6, RZ ;  /* 0x0000000602037819 */ /* 0x040fe400000006ff */
[----:B------:R-:W-:Y:S02]  /*f0d0*/  SHF.L.U64.HI R34, R2, 0x6, R34 ;  /* 0x0000000602227819 */ /* 0x000fe40000010222 */
[C---:B------:R-:W-:Y:S02]  /*f0e0*/  IADD3 R20, P0, R3.reuse, R206, RZ ;  /* 0x000000ce03147210 */ /* 0x040fe40007f1e0ff */
[----:B------:R-:W-:Y:S01]  /*f0f0*/  IADD3 R2, P1, R3, R215, RZ ;  /* 0x000000d703027210 */ /* 0x000fe20007f3e0ff */
[----:B------:R-:W-:Y:S01]  /*f100*/  LDSM.16.M88.4 R140, [R198+0xc100] ;  /* 0x00c10000c68c783b */ /* 0x000fe20000000200 */
[----:B------:R-:W-:Y:S02]  /*f110*/  LEA R164, P2, R20, c[0x0][0x1f8], 0x1 ;  /* 0x00007e0014a47a11 */ /* 0x000fe400078408ff */
[----:B------:R-:W-:Y:S02]  /*f120*/  IADD3.X R21, R34, R201, RZ, P0, !PT ;  /* 0x000000c922157210 */ /* 0x000fe400007fe4ff */
[----:B------:R-:W-:Y:S02]  /*f130*/  LEA R134, P0, R2, c[0x0][0x1f8], 0x1 ;  /* 0x00007e0002867a11 */ /* 0x000fe400078008ff */
[----:B------:R-:W-:Y:S01]  /*f140*/  LEA.HI.X R165, R20, c[0x0][0x1fc], R21, 0x1, P2 ;  /* 0x00007f0014a57a11 */ /* 0x000fe200010f0c15 */
[----:B------:R-:W1:Y:S01]  /*f150*/  LDSM.16.M88.4 R144, [R197+0x6100] ;  /* 0x00610000c590783b */ /* 0x000e620000000200 */
[----:B------:R-:W-:Y:S02]  /*f160*/  IADD3.X R25, R34, R222, RZ, P1, !PT ;  /* 0x000000de22197210 */ /* 0x000fe40000ffe4ff */
[----:B------:R-:W-:Y:S02]  /*f170*/  LEA R29, P1, R218, R3, 0x5 ;  /* 0x00000003da1d7211 */ /* 0x000fe400078228ff */
[----:B------:R-:W-:Y:S02]  /*f180*/  LEA.HI.X R135, R2, c[0x0][0x1fc], R25, 0x1, P0 ;  /* 0x00007f0002877a11 */ /* 0x000fe400000f0c19 */
[-C--:B------:R-:W-:Y:S01]  /*f190*/  IADD3 R166, P3, R29, R214.reuse, RZ ;  /* 0x000000d61da67210 */ /* 0x080fe20007f7e0ff */
[----:B------:R-:W2:Y:S01]  /*f1a0*/  LDSM.16.M88.4 R148, [R197+0x6900] ;  /* 0x00690000c594783b */ /* 0x000ea20000000200 */
[----:B------:R-:W-:Y:S02]  /*f1b0*/  IADD3 R3, P2, R3, R214, RZ ;  /* 0x000000d603037210 */ /* 0x000fe40007f5e0ff */
[----:B------:R-:W-:Y:S02]  /*f1c0*/  IADD3 R32, P0, R29, R206, RZ ;  /* 0x000000ce1d207210 */ /* 0x000fe40007f1e0ff */
[----:B------:R-:W-:Y:S02]  /*f1d0*/  LEA R172, P5, R3, c[0x0][0x1f8], 0x1 ;  /* 0x00007e0003ac7a11 */ /* 0x000fe400078a08ff */
[----:B------:R-:W-:Y:S01]  /*f1e0*/  IADD3 R33, P4, R29, R215, RZ ;  /* 0x000000d71d217210 */ /* 0x000fe20007f9e0ff */
[----:B------:R-:W3:Y:S01]  /*f1f0*/  LDSM.16.M88.4 R152, [R197+0x7100] ;  /* 0x00710000c598783b */ /* 0x000ee20000000200 */
[----:B------:R-:W-:Y:S02]  /*f200*/  LEA.HI.X R168, R218, R34, R217, 0x5, P1 ;  /* 0x00000022daa87211 */ /* 0x000fe400008f2cd9 */
[----:B------:R-:W-:Y:S02]  /*f210*/  LEA R170, P1, R33, c[0x0][0x1f8], 0x1 ;  /* 0x00007e0021aa7a11 */ /* 0x000fe400078208ff */
[-C--:B------:R-:W-:Y:S02]  /*f220*/  IADD3.X R167, R168, R221.reuse, RZ, P3, !PT ;  /* 0x000000dda8a77210 */ /* 0x080fe40001ffe4ff */
[----:B------:R-:W-:Y:S01]  /*f230*/  IADD3.X R34, R34, R221, RZ, P2, !PT ;  /* 0x000000dd22227210 */ /* 0x000fe200017fe4ff */
[----:B------:R-:W4:Y:S01]  /*f240*/  LDSM.16.M88.4 R156, [R197+0x7900] ;  /* 0x00790000c59c783b */ /* 0x000f220000000200 */
[----:B------:R-:W-:Y:S02]  /*f250*/  LEA R2, P2, R32, c[0x0][0x1f8], 0x1 ;  /* 0x00007e0020027a11 */ /* 0x000fe400078408ff */
[----:B------:R-:W-:Y:S02]  /*f260*/  LEA.HI.X R173, R3, c[0x0][0x1fc], R34, 0x1, P5 ;  /* 0x00007f0003ad7a11 */ /* 0x000fe400028f0c22 */
[----:B------:R-:W-:Y:S02]  /*f270*/  ISETP.NE.AND P5, PT, R203, RZ, PT ;  /* 0x000000ffcb00720c */ /* 0x000fe40003fa5270 */
[C---:B------:R-:W-:Y:S01]  /*f280*/  IADD3.X R35, R168.reuse, R201, RZ, P0, !PT ;  /* 0x000000c9a8237210 */ /* 0x040fe200007fe4ff */
[----:B------:R-:W-:Y:S01]  /*f290*/  LDSM.16.M88.4 R136, [R194+0xc100] ;  /* 0x00c10000c288783b */ /* 0x000fe20000000200 */
[----:B------:R-:W-:Y:S02]  /*f2a0*/  IADD3.X R132, R168, R222, RZ, P4, !PT ;  /* 0x000000dea8847210 */ /* 0x000fe400027fe4ff */
[----:B------:R-:W-:Y:S02]  /*f2b0*/  LEA.HI.X R3, R32, c[0x0][0x1fc], R35, 0x1, P2 ;  /* 0x00007f0020037a11 */ /* 0x000fe400010f0c23 */
[----:B------:R-:W-:Y:S02]  /*f2c0*/  LEA.HI.X R171, R33, c[0x0][0x1fc], R132, 0x1, P1 ;  /* 0x00007f0021ab7a11 */ /* 0x000fe400008f0c84 */
[----:B------:R-:W-:Y:S01]  /*f2d0*/  ISETP.NE.AND P4, PT, R204, RZ, PT ;  /* 0x000000ffcc00720c */ /* 0x000fe20003f85270 */
[C---:B-1----:R-:W-:Y:S01]  /*f2e0*/  HMMA.16816.F32 R4, R140.reuse, R144, RZ ;  /* 0x000000908c04723c */ /* 0x042fe200000018ff */
[----:B------:R-:W-:Y:S02]  /*f2f0*/  LDSM.16.M88.4 R160, [R186] ;  /* 0x00000000baa0783b */ /* 0x000fe40000000200 */
[C---:B------:R-:W-:Y:S04]  /*f300*/  LEA R168, P0, R166.reuse, c[0x0][0x1f8], 0x1 ;  /* 0x00007e00a6a87a11 */ /* 0x040fe800078008ff */
[----:B------:R-:W-:Y:S01]  /*f310*/  LEA.HI.X R169, R166, c[0x0][0x1fc], R167, 0x1, P0 ;  /* 0x00007f00a6a97a11 */ /* 0x000fe200000f0ca7 */
[C---:B------:R-:W-:Y:S01]  /*f320*/  HMMA.16816.F32 R8, R140.reuse, R146, RZ ;  /* 0x000000928c08723c */ /* 0x040fe200000018ff */
[----:B------:R-:W1:Y:S01]  /*f330*/  LDSM.16.M88.4 R144, [R196] ;  /* 0x00000000c490783b */ /* 0x000e620000000200 */
[C---:B------:R-:W-:Y:S02]  /*f340*/  ISETP.GT.AND P0, PT, R223.reuse, RZ, PT ;  /* 0x000000ffdf00720c */ /* 0x040fe40003f04270 */
[----:B------:R-:W-:Y:S04]  /*f350*/  IADD3 R223, R223, -0x1, RZ ;  /* 0xffffffffdfdf7810 */ /* 0x000fe80007ffe0ff */
[C---:B--2---:R-:W-:Y:S08]  /*f360*/  HMMA.16816.F32 R12, R140.reuse, R148, RZ ;  /* 0x000000948c0c723c */ /* 0x044ff000000018ff */
[C---:B------:R-:W-:Y:S01]  /*f370*/  HMMA.16816.F32 R16, R140.reuse, R150, RZ ;  /* 0x000000968c10723c */ /* 0x040fe200000018ff */
[----:B------:R-:W2:Y:S07]  /*f380*/  LDSM.16.M88.4 R148, [R187] ;  /* 0x00000000bb94783b */ /* 0x000eae0000000200 */
[C---:B---3--:R-:W-:Y:S08]  /*f390*/  HMMA.16816.F32 R20, R140.reuse, R152, RZ ;  /* 0x000000988c14723c */ /* 0x048ff000000018ff */
[C---:B------:R-:W-:Y:S08]  /*f3a0*/  HMMA.16816.F32 R24, R140.reuse, R154, RZ ;  /* 0x0000009a8c18723c */ /* 0x040ff000000018ff */
[C---:B----4-:R-:W-:Y:S08]  /*f3b0*/  HMMA.16816.F32 R28, R140.reuse, R156, RZ ;  /* 0x0000009c8c1c723c */ /* 0x050ff000000018ff */
[----:B------:R-:W-:Y:S01]  /*f3c0*/  HMMA.16816.F32 R32, R140, R158, RZ ;  /* 0x0000009e8c20723c */ /* 0x000fe200000018ff */
[----:B------:R-:W3:Y:S07]  /*f3d0*/  LDSM.16.M88.4 R140, [R185] ;  /* 0x00000000b98c783b */ /* 0x000eee0000000200 */
[C---:B-1----:R-:W-:Y:S01]  /*f3e0*/  HMMA.16816.F32 R4, R136.reuse, R144, R4 ;  /* 0x000000908804723c */ /* 0x042fe20000001804 */
[----:B------:R-:W-:Y:S01]  /*f3f0*/  @!PT LDS RZ, [RZ] ;  /* 0x00000000fffff984 */ /* 0x000fe20000000800 */
[----:B------:R-:W-:Y:S01]  /*f400*/  @!PT LDS RZ, [RZ] ;  /* 0x00000000fffff984 */ /* 0x000fe20000000800 */
[----:B------:R-:W-:Y:S01]  /*f410*/  @!PT LDS RZ, [RZ] ;  /* 0x00000000fffff984 */ /* 0x000fe20000000800 */
[----:B------:R1:W-:Y:S07]  /*f420*/  LDGSTS.E.BYPASS.LTC128B.128 [R205+0x100], [R164.64], !P6 ;  /* 0x00100000a4cd7fae */ /* 0x0003ee000f101d44 */
[C---:B------:R-:W-:Y:S01]  /*f430*/  HMMA.16816.F32 R8, R136.reuse, R146, R8 ;  /* 0x000000928808723c */ /* 0x040fe20000001808 */
[----:B------:R4:W-:Y:S07]  /*f440*/  LDGSTS.E.BYPASS.LTC128B.128 [R205+0x2100], [R134.64], !P4 ;  /* 0x0210000086cd7fae */ /* 0x0009ee000e101d44 */
[C---:B--2---:R-:W-:Y:S01]  /*f450*/  HMMA.16816.F32 R12, R136.reuse, R148, R12 ;  /* 0x00000094880c723c */ /* 0x044fe2000000180c */
[----:B------:R2:W-:Y:S07]  /*f460*/  LDGSTS.E.BYPASS.LTC128B.128 [R205+0x4100], [R172.64], !P5 ;  /* 0x04100000accd7fae */ /* 0x0005ee000e901d44 */
[C---:B------:R-:W-:Y:S01]  /*f470*/  HMMA.16816.F32 R16, R136.reuse, R150, R16 ;  /* 0x000000968810723c */ /* 0x040fe20000001810 */
[----:B------:R5:W-:Y:S07]  /*f480*/  LDGSTS.E.BYPASS.LTC128B.128 [R205+0x1100], [R2.64], !P6 ;  /* 0x0110000002cd7fae */ /* 0x000bee000f101d44 */
[C---:B------:R-:W-:Y:S01]  /*f490*/  HMMA.16816.F32 R20, R136.reuse, R160, R20 ;  /* 0x000000a08814723c */ /* 0x040fe20000001814 */
[----:B------:R1:W-:Y:S07]  /*f4a0*/  LDGSTS.E.BYPASS.LTC128B.128 [R205+0x3100], [R170.64], !P4 ;  /* 0x03100000aacd7fae */ /* 0x0003ee000e101d44 */
[C---:B------:R-:W-:Y:S01]  /*f4b0*/  HMMA.16816.F32 R24, R136.reuse, R162, R24 ;  /* 0x000000a28818723c */ /* 0x040fe20000001818 */
[----:B------:R1:W-:Y:S07]  /*f4c0*/  LDGSTS.E.BYPASS.LTC128B.128 [R205+0x5100], [R168.64], !P5 ;  /* 0x05100000a8cd7fae */ /* 0x0003ee000e901d44 */
[C---:B---3--:R-:W-:Y:S01]  /*f4d0*/  HMMA.16816.F32 R28, R136.reuse, R140, R28 ;  /* 0x0000008c881c723c */ /* 0x048fe2000000181c */
[----:B------:R-:W-:Y:S07]  /*f4e0*/  LDSM.16.M88.4 R152, [R193+0xc100] ;  /* 0x00c10000c198783b */ /* 0x000fee0000000200 */
[----:B------:R-:W-:Y:S01]  /*f4f0*/  HMMA.16816.F32 R32, R136, R142, R32 ;  /* 0x0000008e8820723c */ /* 0x000fe20000001820 */
[----:B------:R-:W3:Y:S08]  /*f500*/  LDSM.16.M88.4 R156, [R192+0x6100] ;  /* 0x00610000c09c783b */ /* 0x000ef00000000200 */
[----:B------:R-:W2:Y:S08]  /*f510*/  LDSM.16.M88.4 R144, [R192+0x6900] ;  /* 0x00690000c090783b */ /* 0x000eb00000000200 */
[----:B-1----:R-:W1:Y:S08]  /*f520*/  LDSM.16.M88.4 R164, [R192+0x7100] ;  /* 0x00710000c0a4783b */ /* 0x002e700000000200 */
[----:B------:R-:W0:Y:S08]  /*f530*/  LDGDEPBAR ;  /* 0x00000000000079af */ /* 0x000e300000000000 */
[----:B------:R-:W1:Y:S01]  /*f540*/  LDSM.16.M88.4 R148, [R192+0x7900] ;  /* 0x00790000c094783b */ /* 0x000e620000000200 */
[C---:B---3--:R-:W-:Y:S07]  /*f550*/  HMMA.16816.F32 R4, R152.reuse, R156, R4 ;  /* 0x0000009c9804723c */ /* 0x048fee0000001804 */
[----:B------:R-:W-:Y:S01]  /*f560*/  LDSM.16.M88.4 R160, [R191+0xc100] ;  /* 0x00c10000bfa0783b */ /* 0x000fe20000000200 */
[C---:B------:R-:W-:Y:S07]  /*f570*/  HMMA.16816.F32 R8, R152.reuse, R158, R8 ;  /* 0x0000009e9808723c */ /* 0x040fee0000001808 */
[----:B------:R-:W3:Y:S01]  /*f580*/  LDSM.16.M88.4 R168, [R184] ;  /* 0x00000000b8a8783b */ /* 0x000ee20000000200 */
[C---:B--2---:R-:W-:Y:S07]  /*f590*/  HMMA.16816.F32 R12, R152.reuse, R144, R12 ;  /* 0x00000090980c723c */ /* 0x044fee000000180c */
[----:B------:R-:W2:Y:S01]  /*f5a0*/  LDSM.16.M88.4 R136, [R184+0x800] ;  /* 0x00080000b888783b */ /* 0x000ea20000000200 */
[C---:B------:R-:W-:Y:S07]  /*f5b0*/  HMMA.16816.F32 R16, R152.reuse, R146, R16 ;  /* 0x000000929810723c */ /* 0x040fee0000001810 */
[----:B------:R-:W2:Y:S01]  /*f5c0*/  LDSM.16.M88.4 R140, [R184+0x1000] ;  /* 0x00100000b88c783b */ /* 0x000ea20000000200 */
[C---:B-1----:R-:W-:Y:S07]  /*f5d0*/  HMMA.16816.F32 R20, R152.reuse, R164, R20 ;  /* 0x000000a49814723c */ /* 0x042fee0000001814 */
[----:B------:R-:W1:Y:S01]  /*f5e0*/  LDSM.16.M88.4 R144, [R184+0x1800] ;  /* 0x00180000b890783b */ /* 0x000e620000000200 */
[C---:B------:R-:W-:Y:S07]  /*f5f0*/  HMMA.16816.F32 R24, R152.reuse, R166, R24 ;  /* 0x000000a69818723c */ /* 0x040fee0000001818 */
[----:B------:R-:W-:Y:S01]  /*f600*/  LDSM.16.M88.4 R156, [R197+0x8900] ;  /* 0x00890000c59c783b */ /* 0x000fe20000000200 */
[C---:B------:R-:W-:Y:S07]  /*f610*/  HMMA.16816.F32 R28, R152.reuse, R148, R28 ;  /* 0x00000094981c723c */ /* 0x040fee000000181c */
[----:B------:R-:W-:Y:S01]  /*f620*/  LDSM.16.M88.4 R164, [R194+0x10100] ;  /* 0x01010000c2a4783b */ /* 0x000fe20000000200 */
[----:B------:R-:W-:Y:S07]  /*f630*/  HMMA.16816.F32 R32, R152, R150, R32 ;  /* 0x000000969820723c */ /* 0x000fee0000001820 */
[----:B------:R-:W-:Y:S01]  /*f640*/  LDSM.16.M88.4 R148, [R198+0x10100] ;  /* 0x01010000c694783b */ /* 0x000fe20000000200 */
[C---:B---3--:R-:W-:Y:S07]  /*f650*/  HMMA.16816.F32 R4, R160.reuse, R168, R4 ;  /* 0x000000a8a004723c */ /* 0x048fee0000001804 */
[----:B------:R-:W3:Y:S01]  /*f660*/  LDSM.16.M88.4 R152, [R197+0x8100] ;  /* 0x00810000c598783b */ /* 0x000ee20000000200 */
[C---:B------:R-:W-:Y:S07]  /*f670*/  HMMA.16816.F32 R8, R160.reuse, R170, R8 ;  /* 0x000000aaa008723c */ /* 0x040fee0000001808 */
[----:B------:R-:W-:Y:S01]  /*f680*/  LDSM.16.M88.4 R168, [R183] ;  /* 0x00000000b7a8783b */ /* 0x000fe20000000200 */
[C---:B--2---:R-:W-:Y:S07]  /*f690*/  HMMA.16816.F32 R12, R160.reuse, R136, R12 ;  /* 0x00000088a00c723c */ /* 0x044fee000000180c */
[----:B------:R-:W-:Y:S01]  /*f6a0*/  LDSM.16.M88.4 R172, [R184+0x4000] ;  /* 0x00400000b8ac783b */ /* 0x000fe20000000200 */
[C---:B------:R-:W-:Y:S07]  /*f6b0*/  HMMA.16816.F32 R16, R160.reuse, R138, R16 ;  /* 0x0000008aa010723c */ /* 0x040fee0000001810 */
[----:B------:R-:W2:Y:S01]  /*f6c0*/  LDSM.16.M88.4 R136, [R197+0x9100] ;  /* 0x00910000c588783b */ /* 0x000ea20000000200 */
[C---:B------:R-:W-:Y:S08]  /*f6d0*/  HMMA.16816.F32 R20, R160.reuse, R140, R20 ;  /* 0x0000008ca014723c */ /* 0x040ff00000001814 */
[C---:B------:R-:W-:Y:S01]  /*f6e0*/  HMMA.16816.F32 R24, R160.reuse, R142, R24 ;  /* 0x0000008ea018723c */ /* 0x040fe20000001818 */
[----:B------:R-:W2:Y:S07]  /*f6f0*/  LDSM.16.M88.4 R140, [R197+0x9900] ;  /* 0x00990000c58c783b */ /* 0x000eae0000000200 */
[C---:B-1----:R-:W-:Y:S08]  /*f700*/  HMMA.16816.F32 R28, R160.reuse, R144, R28 ;  /* 0x00000090a01c723c */ /* 0x042ff0000000181c */
[----:B------:R-:W-:Y:S01]  /*f710*/  HMMA.16816.F32 R32, R160, R146, R32 ;  /* 0x00000092a020723c */ /* 0x000fe20000001820 */
[----:B------:R-:W1:Y:S07]  /*f720*/  LDSM.16.M88.4 R144, [R182] ;  /* 0x00000000b690783b */ /* 0x000e6e0000000200 */
[C---:B---3--:R-:W-:Y:S01]  /*f730*/  HMMA.16816.F32 R4, R148.reuse, R152, R4 ;  /* 0x000000989404723c */ /* 0x048fe20000001804 */
[----:B------:R-:W-:Y:S07]  /*f740*/  LDSM.16.M88.4 R160, [R180] ;  /* 0x00000000b4a0783b */ /* 0x000fee0000000200 */
[C---:B------:R-:W-:Y:S01]  /*f750*/  HMMA.16816.F32 R8, R148.reuse, R154, R8 ;  /* 0x0000009a9408723c */ /* 0x040fe20000001808 */
[----:B------:R-:W3:Y:S07]  /*f760*/  LDSM.16.M88.4 R152, [R181] ;  /* 0x00000000b598783b */ /* 0x000eee0000000200 */
[C---:B------:R-:W-:Y:S08]  /*f770*/  HMMA.16816.F32 R12, R148.reuse, R156, R12 ;  /* 0x0000009c940c723c */ /* 0x040ff0000000180c */
[C---:B------:R-:W-:Y:S01]  /*f780*/  HMMA.16816.F32 R16, R148.reuse, R158, R16 ;  /* 0x0000009e9410723c */ /* 0x040fe20000001810 */
[----:B------:R-:W-:Y:S07]  /*f790*/  LDSM.16.M88.4 R156, [R192+0x8100] ;  /* 0x00810000c09c783b */ /* 0x000fee0000000200 */
[C---:B--2---:R-:W-:Y:S08]  /*f7a0*/  HMMA.16816.F32 R20, R148.reuse, R136, R20 ;  /* 0x000000889414723c */ /* 0x044ff00000001814 */
[C---:B------:R-:W-:Y:S01]  /*f7b0*/  HMMA.16816.F32 R24, R148.reuse, R138, R24 ;  /* 0x0000008a9418723c */ /* 0x040fe20000001818 */
[----:B------:R-:W2:Y:S07]  /*f7c0*/  LDSM.16.M88.4 R136, [R193+0x10100] ;  /* 0x01010000c188783b */ /* 0x000eae0000000200 */
[C---:B------:R-:W-:Y:S08]  /*f7d0*/  HMMA.16816.F32 R28, R148.reuse, R140, R28 ;  /* 0x0000008c941c723c */ /* 0x040ff0000000181c */
[----:B------:R-:W-:Y:S01]  /*f7e0*/  HMMA.16816.F32 R32, R148, R142, R32 ;  /* 0x0000008e9420723c */ /* 0x000fe20000001820 */
[----:B------:R-:W2:Y:S07]  /*f7f0*/  LDSM.16.M88.4 R140, [R192+0x8900] ;  /* 0x00890000c08c783b */ /* 0x000eae0000000200 */
[C---:B------:R-:W-:Y:S01]  /*f800*/  HMMA.16816.F32 R4, R164.reuse, R168, R4 ;  /* 0x000000a8a404723c */ /* 0x040fe20000001804 */
[----:B------:R-:W-:Y:S07]  /*f810*/  LDSM.16.M88.4 R148, [R192+0x9900] ;  /* 0x00990000c094783b */ /* 0x000fee0000000200 */
        /* <DEDUP_REMOVED lines=8> */
[C---:B------:R-:W-:Y:S08]  /*f8a0*/  HMMA.16816.F32 R28, R164.reuse, R160, R28 ;  /* 0x000000a0a41c723c */ /* 0x040ff0000000181c */
[----:B------:R-:W-:Y:S01]  /*f8b0*/  HMMA.16816.F32 R32, R164, R162, R32 ;  /* 0x000000a2a420723c */ /* 0x000fe20000001820 */
[----:B------:R-:W3:Y:S07]  /*f8c0*/  LDSM.16.M88.4 R160, [R184+0x2800] ;  /* 0x00280000b8a0783b */ /* 0x000eee0000000200 */
[C---:B--2---:R-:W-:Y:S01]  /*f8d0*/  HMMA.16816.F32 R4, R136.reuse, R156, R4 ;  /* 0x0000009c8804723c */ /* 0x044fe20000001804 */
[----:B------:R-:W-:Y:S07]  /*f8e0*/  LDSM.16.M88.4 R164, [R197+0xb100] ;  /* 0x00b10000c5a4783b */ /* 0x000fee0000000200 */
[C---:B------:R-:W-:Y:S01]  /*f8f0*/  HMMA.16816.F32 R8, R136.reuse, R158, R8 ;  /* 0x0000009e8808723c */ /* 0x040fe20000001808 */
[----:B------:R-:W-:Y:S07]  /*f900*/  LDSM.16.M88.4 R156, [R197+0xa900] ;  /* 0x00a90000c59c783b */ /* 0x000fee0000000200 */
[C---:B------:R-:W-:Y:S08]  /*f910*/  HMMA.16816.F32 R12, R136.reuse, R140, R12 ;  /* 0x0000008c880c723c */ /* 0x040ff0000000180c */
[C---:B------:R-:W-:Y:S01]  /*f920*/  HMMA.16816.F32 R16, R136.reuse, R142, R16 ;  /* 0x0000008e8810723c */ /* 0x040fe20000001810 */
[----:B------:R-:W2:Y:S07]  /*f930*/  LDSM.16.M88.4 R140, [R184+0x3000] ;  /* 0x00300000b88c783b */ /* 0x000eae0000000200 */
[C---:B-1----:R-:W-:Y:S08]  /*f940*/  HMMA.16816.F32 R20, R136.reuse, R144, R20 ;  /* 0x000000908814723c */ /* 0x042ff00000001814 */
[C---:B------:R-:W-:Y:S01]  /*f950*/  HMMA.16816.F32 R24, R136.reuse, R146, R24 ;  /* 0x000000928818723c */ /* 0x040fe20000001818 */
[----:B------:R-:W1:Y:S07]  /*f960*/  LDSM.16.M88.4 R144, [R184+0x3800] ;  /* 0x00380000b890783b */ /* 0x000e6e0000000200 */
[C---:B------:R-:W-:Y:S08]  /*f970*/  HMMA.16816.F32 R28, R136.reuse, R148, R28 ;  /* 0x00000094881c723c */ /* 0x040ff0000000181c */
[----:B------:R-:W-:Y:S01]  /*f980*/  HMMA.16816.F32 R32, R136, R150, R32 ;  /* 0x000000968820723c */ /* 0x000fe20000001820 */
[----:B------:R-:W-:Y:S07]  /*f990*/  LDSM.16.M88.4 R136, [R198+0x14100] ;  /* 0x01410000c688783b */ /* 0x000fee0000000200 */
[C---:B---3--:R-:W-:Y:S01]  /*f9a0*/  HMMA.16816.F32 R4, R152.reuse, R168, R4 ;  /* 0x000000a89804723c */ /* 0x048fe20000001804 */
[----:B------:R-:W3:Y:S07]  /*f9b0*/  LDSM.16.M88.4 R148, [R197+0xa100] ;  /* 0x00a10000c594783b */ /* 0x000eee0000000200 */
[C---:B------:R-:W-:Y:S01]  /*f9c0*/  HMMA.16816.F32 R8, R152.reuse, R170, R8 ;  /* 0x000000aa9808723c */ /* 0x040fe20000001808 */
[----:B------:R-:W-:Y:S07]  /*f9d0*/  LDSM.16.M88.4 R168, [R179] ;  /* 0x00000000b3a8783b */ /* 0x000fee0000000200 */
[C---:B------:R-:W-:Y:S08]  /*f9e0*/  HMMA.16816.F32 R12, R152.reuse, R160, R12 ;  /* 0x000000a0980c723c */ /* 0x040ff0000000180c */
[C---:B------:R-:W-:Y:S01]  /*f9f0*/  HMMA.16816.F32 R16, R152.reuse, R162, R16 ;  /* 0x000000a29810723c */ /* 0x040fe20000001810 */
[----:B------:R-:W4:Y:S07]  /*fa00*/  LDSM.16.M88.4 R160, [R197+0xb900] ;  /* 0x00b90000c5a0783b */ /* 0x000f2e0000000200 */
[C---:B--2---:R-:W-:Y:S08]  /*fa10*/  HMMA.16816.F32 R20, R152.reuse, R140, R20 ;  /* 0x0000008c9814723c */ /* 0x044ff00000001814 */
        /* <DEDUP_REMOVED lines=12> */
[C---:B------:R-:W-:Y:S08]  /*fae0*/  HMMA.16816.F32 R20, R136.reuse, R164, R20 ;  /* 0x000000a48814723c */ /* 0x040ff00000001814 */
[C---:B------:R-:W-:Y:S01]  /*faf0*/  HMMA.16816.F32 R24, R136.reuse, R166, R24 ;  /* 0x000000a68818723c */ /* 0x040fe20000001818 */
[----:B------:R-:W3:Y:S07]  /*fb00*/  LDSM.16.M88.4 R164, [R192+0xa100] ;  /* 0x00a10000c0a4783b */ /* 0x000eee0000000200 */
[C---:B----4-:R-:W-:Y:S08]  /*fb10*/  HMMA.16816.F32 R28, R136.reuse, R160, R28 ;  /* 0x000000a0881c723c */ /* 0x050ff0000000181c */
[----:B------:R-:W-:Y:S01]  /*fb20*/  HMMA.16816.F32 R32, R136, R162, R32 ;  /* 0x000000a28820723c */ /* 0x000fe20000001820 */
[----:B------:R-:W4:Y:S07]  /*fb30*/  LDSM.16.M88.4 R136, [R192+0xa900] ;  /* 0x00a90000c088783b */ /* 0x000f2e0000000200 */
[C---:B--2---:R-:W-:Y:S01]  /*fb40*/  HMMA.16816.F32 R4, R140.reuse, R168, R4 ;  /* 0x000000a88c04723c */ /* 0x044fe20000001804 */
[----:B------:R-:W2:Y:S07]  /*fb50*/  LDSM.16.M88.4 R160, [R192+0xb100] ;  /* 0x00b10000c0a0783b */ /* 0x000eae0000000200 */
[C---:B------:R-:W-:Y:S01]  /*fb60*/  HMMA.16816.F32 R8, R140.reuse, R170, R8 ;  /* 0x000000aa8c08723c */ /* 0x040fe20000001808 */
[----:B------:R-:W-:Y:S07]  /*fb70*/  LDSM.16.M88.4 R168, [R191+0x14100] ;  /* 0x01410000bfa8783b */ /* 0x000fee0000000200 */
[C---:B-1----:R-:W-:Y:S08]  /*fb80*/  HMMA.16816.F32 R12, R140.reuse, R144, R12 ;  /* 0x000000908c0c723c */ /* 0x042ff0000000180c */
[C---:B------:R-:W-:Y:S01]  /*fb90*/  HMMA.16816.F32 R16, R140.reuse, R146, R16 ;  /* 0x000000928c10723c */ /* 0x040fe20000001810 */
[----:B------:R-:W1:Y:S07]  /*fba0*/  LDSM.16.M88.4 R144, [R192+0xb900] ;  /* 0x00b90000c090783b */ /* 0x000e6e0000000200 */
[C---:B---3--:R-:W-:Y:S08]  /*fbb0*/  HMMA.16816.F32 R20, R140.reuse, R148, R20 ;  /* 0x000000948c14723c */ /* 0x048ff00000001814 */
[C---:B------:R-:W-:Y:S08]  /*fbc0*/  HMMA.16816.F32 R24, R140.reuse, R150, R24 ;  /* 0x000000968c18723c */ /* 0x040ff00000001818 */
[C---:B------:R-:W-:Y:S08]  /*fbd0*/  HMMA.16816.F32 R28, R140.reuse, R152, R28 ;  /* 0x000000988c1c723c */ /* 0x040ff0000000181c */
[----:B------:R-:W-:Y:S01]  /*fbe0*/  HMMA.16816.F32 R32, R140, R154, R32 ;  /* 0x0000009a8c20723c */ /* 0x000fe20000001820 */
[----:B------:R-:W3:Y:S07]  /*fbf0*/  LDSM.16.M88.4 R140, [R184+0x4800] ;  /* 0x00480000b88c783b */ /* 0x000eee0000000200 */
[C---:B------:R-:W-:Y:S08]  /*fc00*/  HMMA.16816.F32 R4, R156.reuse, R164, R4 ;  /* 0x000000a49c04723c */ /* 0x040ff00000001804 */
[C---:B------:R-:W-:Y:S08]  /*fc10*/  HMMA.16816.F32 R8, R156.reuse, R166, R8 ;  /* 0x000000a69c08723c */ /* 0x040ff00000001808 */
[C---:B----4-:R-:W-:Y:S08]  /*fc20*/  HMMA.16816.F32 R12, R156.reuse, R136, R12 ;  /* 0x000000889c0c723c */ /* 0x050ff0000000180c */
[C---:B------:R-:W-:Y:S01]  /*fc30*/  HMMA.16816.F32 R16, R156.reuse, R138, R16 ;  /* 0x0000008a9c10723c */ /* 0x040fe20000001810 */
[----:B------:R-:W4:Y:S07]  /*fc40*/  LDSM.16.M88.4 R136, [R184+0x5000] ;  /* 0x00500000b888783b */ /* 0x000f2e0000000200 */
[C---:B--2---:R-:W-:Y:S07]  /*fc50*/  HMMA.16816.F32 R20, R156.reuse, R160, R20 ;  /* 0x000000a09c14723c */ /* 0x044fee0000001814 */
[----:B------:R-:W-:Y:S01]  /*fc60*/  @P0 IMAD.WIDE.U32 R160, R223, c[0x0][0x1e0], RZ ;  /* 0x00007800dfa00a25 */ /* 0x000fe200078e00ff */
[C---:B------:R-:W-:Y:S08]  /*fc70*/  HMMA.16816.F32 R24, R156.reuse, R162, R24 ;  /* 0x000000a29c18723c */ /* 0x040ff00000001818 */
[C---:B-1----:R-:W-:Y:S08]  /*fc80*/  HMMA.16816.F32 R28, R156.reuse, R144, R28 ;  /* 0x000000909c1c723c */ /* 0x042ff0000000181c */
[----:B------:R-:W-:Y:S01]  /*fc90*/  HMMA.16816.F32 R32, R156, R146, R32 ;  /* 0x000000929c20723c */ /* 0x000fe20000001820 */
[----:B------:R-:W1:Y:S01]  /*fca0*/  LDSM.16.M88.4 R144, [R184+0x5800] ;  /* 0x00580000b890783b */ /* 0x000e620000000200 */
[----:B------:R-:W-:Y:S06]  /*fcb0*/  DEPBAR.LE SB0, 0x0 ;  /* 0x000080000000791a */ /* 0x000fec0000000000 */
[C---:B------:R-:W-:Y:S01]  /*fcc0*/  HMMA.16816.F32 R4, R168.reuse, R172, R4 ;  /* 0x000000aca804723c */ /* 0x040fe20000001804 */
[----:B------:R-:W-:Y:S07]  /*fcd0*/  BAR.SYNC.DEFER_BLOCKING 0x0 ;  /* 0x0000000000007b1d */ /* 0x000fee0000010000 */
[C---:B------:R-:W-:Y:S08]  /*fce0*/  HMMA.16816.F32 R8, R168.reuse, R174, R8 ;  /* 0x000000aea808723c */ /* 0x040ff00000001808 */
[C---:B---3--:R-:W-:Y:S08]  /*fcf0*/  HMMA.16816.F32 R12, R168.reuse, R140, R12 ;  /* 0x0000008ca80c723c */ /* 0x048ff0000000180c */
[C---:B------:R-:W-:Y:S04]  /*fd00*/  HMMA.16816.F32 R16, R168.reuse, R142, R16 ;  /* 0x0000008ea810723c */ /* 0x040fe80000001810 */
[----:B-----5:R-:W-:Y:S02]  /*fd10*/  FMNMX.FTZ R2, R4, R133, !PT ;  /* 0x0000008504027209 */ /* 0x020fe40007810000 */
[----:B------:R-:W-:Y:S02]  /*fd20*/  FMNMX.FTZ R132, R6, R0, !PT ;  /* 0x0000000006847209 */ /* 0x000fe40007810000 */
[C---:B----4-:R-:W-:Y:S04]  /*fd30*/  HMMA.16816.F32 R20, R168.reuse, R136, R20 ;  /* 0x00000088a814723c */ /* 0x050fe80000001814 */
        /* <DEDUP_REMOVED lines=31> */
[----:B------:R-:W-:Y:S03]  /*ff30*/  FMNMX.FTZ R2, R34, R3, !PT ;  /* 0x0000000322027209 */ /* 0x000fe60007810000 */
[----:B------:R-:W1:Y:S01]  /*ff40*/  SHFL.BFLY PT, R132, R135, 0x2, 0x1f ;  /* 0x0c401f0087847f89 */ /* 0x000e6200000e0000 */
[----:B------:R-:W-:Y:S07]  /*ff50*/  FMNMX.FTZ R137, R35, R2, !PT ;  /* 0x0000000223897209 */ /* 0x000fee0007810000 */
[----:B------:R-:W2:Y:S01]  /*ff60*/  SHFL.BFLY PT, R2, R137, 0x2, 0x1f ;  /* 0x0c401f0089027f89 */ /* 0x000ea200000e0000 */
[----:B-1----:R-:W-:Y:S07]  /*ff70*/  FMNMX.FTZ R139, R135, R132, !PT ;  /* 0x00000084878b7209 */ /* 0x002fee0007810000 */
[----:B------:R-:W1:Y:S01]  /*ff80*/  SHFL.BFLY PT, R132, R139, 0x1, 0x1f ;  /* 0x0c201f008b847f89 */ /* 0x000e6200000e0000 */
[----:B--2---:R-:W-:Y:S02]  /*ff90*/  FMNMX.FTZ R134, R137, R2, !PT ;  /* 0x0000000289867209 */ /* 0x004fe40007810000 */
[----:B------:R-:W-:Y:S05]  /*ffa0*/  @P0 SHF.R.S32.HI R137, RZ, 0x1f, R223 ;  /* 0x0000001fff890819 */ /* 0x000fea00000114df */
[----:B------:R-:W2:Y:S01]  /*ffb0*/  SHFL.BFLY PT, R3, R134, 0x1, 0x1f ;  /* 0x0c201f0086037f89 */ /* 0x000ea200000e0000 */
[----:B------:R-:W-:Y:S04]  /*ffc0*/  @P0 IMAD R137, R137, c[0x0][0x1e0], RZ ;  /* 0x0000780089890a24 */ /* 0x000fe800078e02ff */
[----:B------:R-:W-:Y:S05]  /*ffd0*/  @P0 IMAD R137, R223, c[0x0][0x1e4], R137 ;  /* 0x00007900df890a24 */ /* 0x000fea00078e0289 */
[----:B------:R-:W-:Y:S04]  /*ffe0*/  @P0 IADD3 R137, R161, R137, RZ ;  /* 0x00000089a1890210 */ /* 0x000fe80007ffe0ff */
[C---:B------:R-:W-:Y:S02]  /*fff0*/  @P0 SHF.L.U64.HI R137, R160.reuse, 0x6, R137 ;  /* 0x00000006a0890819 */ /* 0x040fe40000010289 */
[----:B-1----:R-:W-:Y:S02]  /*10000*/  FMNMX.FTZ R132, R139, R132, !PT ;  /* 0x000000848b847209 */ /* 0x002fe40007810000 */
[----:B------:R-:W-:Y:S03]  /*10010*/  @P0 SHF.L.U32 R139, R160, 0x6, RZ ;  /* 0x00000006a08b0819 */ /* 0x000fe600000006ff */
[C---:B------:R-:W-:Y:S01]  /*10020*/  FADD.FTZ R2, -R132.reuse, R133 ;  /* 0x0000008584027221 */ /* 0x040fe20000010100 */
[----:B------:R-:W-:Y:S01]  /*10030*/  @P0 IADD3 R136, P4, R139, R212, RZ ;  /* 0x000000d48b880210 */ /* 0x000fe20007f9e0ff */
[----:B------:R-:W-:Y:S01]  /*10040*/  FMUL.FTZ R166, R132, c[0x0][0x2d0] ;  /* 0x0000b40084a67a20 */ /* 0x000fe20000410000 */
[----:B--2---:R-:W-:Y:S01]  /*10050*/  FMNMX.FTZ R3, R134, R3, !PT ;  /* 0x0000000386037209 */ /* 0x004fe20007810000 */
[----:B------:R-:W-:Y:S02]  /*10060*/  FMUL.FTZ R135, R2, c[0x0][0x2d0] ;  /* 0x0000b40002877a20 */ /* 0x000fe40000410000 */
[----:B------:R-:W-:Y:S02]  /*10070*/  FFMA.FTZ R162, R8, c[0x0][0x2d0], -R166 ;  /* 0x0000b40008a27a23 */ /* 0x000fe400000108a6 */
[----:B------:R1:W2:Y:S01]  /*10080*/  MUFU.EX2 R2, R135 ;  /* 0x0000008700027308 */ /* 0x0002a20000000800 */
[C---:B------:R-:W-:Y:S02]  /*10090*/  FMUL.FTZ R165, R3.reuse, c[0x0][0x2d0] ;  /* 0x0000b40003a57a20 */ /* 0x040fe40000410000 */
[----:B------:R-:W-:Y:S02]  /*100a0*/  FADD.FTZ R133, -R3, R0 ;  /* 0x0000000003857221 */ /* 0x000fe40000010100 */
[--C-:B------:R-:W-:Y:S02]  /*100b0*/  FFMA.FTZ R134, R5, c[0x0][0x2d0], -R166.reuse ;  /* 0x0000b40005867a23 */ /* 0x100fe400000108a6 */
[--C-:B------:R-:W-:Y:S02]  /*100c0*/  FFMA.FTZ R160, R9, c[0x0][0x2d0], -R166.reuse ;  /* 0x0000b40009a07a23 */ /* 0x100fe400000108a6 */
[--C-:B------:R-:W-:Y:S02]  /*100d0*/  FFMA.FTZ R164, R11, c[0x0][0x2d0], -R165.reuse ;  /* 0x0000b4000ba47a23 */ /* 0x100fe400000108a5 */
[----:B------:R-:W-:Y:S01]  /*100e0*/  FMUL.FTZ R0, R133, c[0x0][0x2d0] ;  /* 0x0000b40085007a20 */ /* 0x000fe20000410000 */
[----:B------:R-:W-:Y:S01]  /*100f0*/  MUFU.EX2 R134, R134 ;  /* 0x0000008600867308 */ /* 0x000fe20000000800 */
[--C-:B------:R-:W-:Y:S02]  /*10100*/  FFMA.FTZ R133, R4, c[0x0][0x2d0], -R166.reuse ;  /* 0x0000b40004857a23 */ /* 0x100fe400000108a6 */
[--C-:B------:R-:W-:Y:S02]  /*10110*/  FFMA.FTZ R226, R24, c[0x0][0x2d0], -R166.reuse ;  /* 0x0000b40018e27a23 */ /* 0x100fe400000108a6 */
[----:B------:R-:W-:Y:S02]  /*10120*/  FFMA.FTZ R233, R27, c[0x0][0x2d0], -R165 ;  /* 0x0000b4001be97a23 */ /* 0x000fe400000108a5 */
[--C-:B------:R-:W-:Y:S02]  /*10130*/  FFMA.FTZ R232, R28, c[0x0][0x2d0], -R166.reuse ;  /* 0x0000b4001ce87a23 */ /* 0x100fe400000108a6 */
[--C-:B------:R-:W-:Y:S01]  /*10140*/  FFMA.FTZ R235, R29, c[0x0][0x2d0], -R166.reuse ;  /* 0x0000b4001deb7a23 */ /* 0x100fe200000108a6 */
[----:B------:R-:W3:Y:S01]  /*10150*/  MUFU.EX2 R0, R0 ;  /* 0x0000000000007308 */ /* 0x000ee20000000800 */
[----:B------:R-:W-:Y:S01]  /*10160*/  FFMA.FTZ R234, R32, c[0x0][0x2d0], -R166 ;  /* 0x0000b40020ea7a23 */ /* 0x000fe200000108a6 */
[----:B-1----:R-:W-:Y:S01]  /*10170*/  @P0 IADD3 R135, P1, R139, R208, RZ ;  /* 0x000000d08b870210 */ /* 0x002fe20007f3e0ff */
[C---:B--2---:R-:W-:Y:S02]  /*10180*/  FMUL.FTZ R4, R2.reuse, R128 ;  /* 0x0000008002047220 */ /* 0x044fe40000410000 */
[C---:B------:R-:W-:Y:S01]  /*10190*/  FMUL.FTZ R5, R2.reuse, R129 ;  /* 0x0000008102057220 */ /* 0x040fe20000410000 */
[----:B------:R-:W-:Y:S01]  /*101a0*/  @P0 LEA R170, P2, R135, c[0x0][0x1c8], 0x1 ;  /* 0x0000720087aa0a11 */ /* 0x000fe200078408ff */
[C---:B------:R-:W-:Y:S01]  /*101b0*/  FMUL.FTZ R8, R2.reuse, R124 ;  /* 0x0000007c02087220 */ /* 0x040fe20000410000 */
[----:B------:R-:W-:Y:S01]  /*101c0*/  @P0 IADD3.X R138, R137, R211, RZ, P1, !PT ;  /* 0x000000d3898a0210 */ /* 0x000fe20000ffe4ff */
[C---:B------:R-:W-:Y:S01]  /*101d0*/  FMUL.FTZ R9, R2.reuse, R125 ;  /* 0x0000007d02097220 */ /* 0x040fe20000410000 */
[----:B------:R-:W-:Y:S01]  /*101e0*/  @P0 IADD3 R161, P1, R139, R213, RZ ;  /* 0x000000d58ba10210 */ /* 0x000fe20007f3e0ff */
[----:B------:R-:W1:Y:S01]  /*101f0*/  MUFU.EX2 R133, R133 ;  /* 0x0000008500857308 */ /* 0x000e620000000800 */
[----:B------:R-:W-:Y:S01]  /*10200*/  @P0 LEA.HI.X R171, R135, c[0x0][0x1cc], R138, 0x1, P2 ;  /* 0x0000730087ab0a11 */ /* 0x000fe200010f0c8a */
[----:B------:R-:W-:Y:S01]  /*10210*/  FMUL.FTZ R36, R2, R36 ;  /* 0x0000002402247220 */ /* 0x000fe20000410000 */
[----:B------:R-:W-:Y:S01]  /*10220*/  @P0 LEA R168, P2, R136, c[0x0][0x1c8], 0x1 ;  /* 0x0000720088a80a11 */ /* 0x000fe200078408ff */
[----:B------:R-:W-:Y:S01]  /*10230*/  FMUL.FTZ R37, R2, R37 ;  /* 0x0000002502257220 */ /* 0x000fe20000410000 */
[----:B------:R-:W-:Y:S01]  /*10240*/  @P0 IADD3.X R135, R137, R219, RZ, P4, !PT ;  /* 0x000000db89870210 */ /* 0x000fe200027fe4ff */
[----:B------:R2:W-:Y:S01]  /*10250*/  @P0 LDGSTS.E.BYPASS.LTC128B.128 [R205+0x6100], [R170.64], !P6 ;  /* 0x06100000aacd0fae */ /* 0x0005e2000f101d44 */
[----:B------:R-:W-:Y:S01]  /*10260*/  ISETP.NE.AND P4, PT, R204, RZ, PT ;  /* 0x000000ffcc00720c */ /* 0x000fe20003f85270 */
[----:B------:R-:W-:Y:S01]  /*10270*/  FMUL.FTZ R40, R2, R40 ;  /* 0x0000002802287220 */ /* 0x000fe20000410000 */
[----:B------:R-:W-:Y:S01]  /*10280*/  @P0 LEA.HI.X R169, R136, c[0x0][0x1cc], R135, 0x1, P2 ;  /* 0x0000730088a90a11 */ /* 0x000fe200010f0c87 */
[----:B------:R-:W-:Y:S01]  /*10290*/  MUFU.EX2 R160, R160 ;  /* 0x000000a000a07308 */ /* 0x000fe20000000800 */
[----:B------:R-:W-:Y:S01]  /*102a0*/  @P0 LEA R172, P3, R161, c[0x0][0x1c8], 0x1 ;  /* 0x00007200a1ac0a11 */ /* 0x000fe200078608ff */
[----:B------:R-:W-:Y:S01]  /*102b0*/  FMUL.FTZ R41, R2, R41 ;  /* 0x0000002902297220 */ /* 0x000fe20000410000 */
[----:B------:R-:W-:Y:S01]  /*102c0*/  @P0 IADD3.X R138, R137, R220, RZ, P1, !PT ;  /* 0x000000dc898a0210 */ /* 0x000fe20000ffe4ff */
[----:B---3--:R-:W-:Y:S01]  /*102d0*/  FMUL.FTZ R11, R0, R127 ;  /* 0x0000007f000b7220 */ /* 0x008fe20000410000 */
[----:B------:R-:W-:Y:S01]  /*102e0*/  @P0 IADD3 R139, P1, R216, R139, RZ ;  /* 0x0000008bd88b0210 */ /* 0x000fe20007f3e0ff */
[C---:B------:R-:W-:Y:S01]  /*102f0*/  FMUL.FTZ R38, R0.reuse, R38 ;  /* 0x0000002600267220 */ /* 0x040fe20000410000 */
[----:B------:R-:W-:Y:S01]  /*10300*/  @P0 LEA.HI.X R173, R161, c[0x0][0x1cc], R138, 0x1, P3 ;  /* 0x00007300a1ad0a11 */ /* 0x000fe200018f0c8a */
[----:B------:R-:W-:Y:S01]  /*10310*/  FMUL.FTZ R39, R0, R39 ;  /* 0x0000002700277220 */ /* 0x000fe20000410000 */
[----:B------:R-:W-:Y:S01]  /*10320*/  @P0 IADD3.X R137, R202, R137, RZ, P1, !PT ;  /* 0x00000089ca890210 */ /* 0x000fe20000ffe4ff */
[----:B------:R3:W4:Y:S01]  /*10330*/  MUFU.EX2 R135, R162 ;  /* 0x000000a200877308 */ /* 0x0007220000000800 */
[C---:B------:R-:W-:Y:S01]  /*10340*/  @P0 IADD3 R136, P3, R139.reuse, R208, RZ ;  /* 0x000000d08b880210 */ /* 0x040fe20007f7e0ff */
[----:B------:R5:W-:Y:S01]  /*10350*/  @P0 LDGSTS.E.BYPASS.LTC128B.128 [R205+0x8100], [R172.64], !P4 ;  /* 0x08100000accd0fae */ /* 0x000be2000e101d44 */
[C---:B------:R-:W-:Y:S01]  /*10360*/  @P0 IADD3 R138, P2, R139.reuse, R213, RZ ;  /* 0x000000d58b8a0210 */ /* 0x040fe20007f5e0ff */
[C---:B------:R-:W-:Y:S01]  /*10370*/  FMUL.FTZ R42, R0.reuse, R42 ;  /* 0x0000002a002a7220 */ /* 0x040fe20000410000 */
[----:B------:R-:W-:Y:S01]  /*10380*/  @P0 IADD3 R139, P1, R139, R212, RZ ;  /* 0x000000d48b8b0210 */ /* 0x000fe20007f3e0ff */
[----:B------:R-:W-:Y:S01]  /*10390*/  FMUL.FTZ R43, R0, R43 ;  /* 0x0000002b002b7220 */ /* 0x000fe20000410000 */
[C---:B------:R-:W-:Y:S01]  /*103a0*/  @P0 IADD3.X R161, R137.reuse, R211, RZ, P3, !PT ;  /* 0x000000d389a10210 */ /* 0x040fe20001ffe4ff */
[----:B------:R-:W-:Y:S01]  /*103b0*/  FFMA.FTZ R236, R30, c[0x0][0x2d0], -R165 ;  /* 0x0000b4001eec7a23 */ /* 0x000fe200000108a5 */
[C---:B------:R-:W-:Y:S01]  /*103c0*/  @P0 LEA R228, P3, R136.reuse, c[0x0][0x1c8], 0x1 ;  /* 0x0000720088e40a11 */ /* 0x040fe200078608ff */
[----:B------:R2:W-:Y:S01]  /*103d0*/  @P0 LDGSTS.E.BYPASS.LTC128B.128 [R205+0xa100], [R168.64], !P5 ;  /* 0x0a100000a8cd0fae */ /* 0x0005e2000e901d44 */
[----:B------:R-:W-:Y:S01]  /*103e0*/  @P0 IADD3.X R163, R137, R220, RZ, P2, !PT ;  /* 0x000000dc89a30210 */ /* 0x000fe200017fe4ff */
[----:B------:R-:W-:Y:S01]  /*103f0*/  MUFU.EX2 R164, R164 ;  /* 0x000000a400a47308 */ /* 0x000fe20000000800 */
[----:B------:R-:W-:Y:S01]  /*10400*/  @P0 LEA.HI.X R229, R136, c[0x0][0x1cc], R161, 0x1, P3 ;  /* 0x0000730088e50a11 */ /* 0x000fe200018f0ca1 */
[--C-:B------:R-:W-:Y:S01]  /*10410*/  FFMA.FTZ R136, R6, c[0x0][0x2d0], -R165.reuse ;  /* 0x0000b40006887a23 */ /* 0x100fe200000108a5 */
[----:B------:R-:W-:Y:S01]  /*10420*/  @P0 LEA R174, P2, R138, c[0x0][0x1c8], 0x1 ;  /* 0x000072008aae0a11 */ /* 0x000fe200078408ff */
[----:B------:R-:W-:Y:S01]  /*10430*/  FFMA.FTZ R161, R7, c[0x0][0x2d0], -R165 ;  /* 0x0000b40007a17a23 */ /* 0x000fe200000108a5 */
[----:B-1----:R-:W-:Y:S01]  /*10440*/  F2FP.PACK_AB R128, R134, R133 ;  /* 0x000000858680723e */ /* 0x002fe200000000ff */
[----:B------:R1:W-:Y:S01]  /*10450*/  @P0 LDGSTS.E.BYPASS.LTC128B.128 [R205+0x7100], [R228.64], !P6 ;  /* 0x07100000e4cd0fae */ /* 0x0003e2000f101d44 */
[----:B------:R-:W-:Y:S01]  /*10460*/  @P0 LEA.HI.X R175, R138, c[0x0][0x1cc], R163, 0x1, P2 ;  /* 0x000073008aaf0a11 */ /* 0x000fe200010f0ca3 */
[--C-:B------:R-:W-:Y:S02]  /*10470*/  FFMA.FTZ R163, R10, c[0x0][0x2d0], -R165.reuse ;  /* 0x0000b4000aa37a23 */ /* 0x100fe400000108a5 */
[----:B------:R-:W-:Y:S01]  /*10480*/  MUFU.EX2 R161, R161 ;  /* 0x000000a100a17308 */ /* 0x000fe20000000800 */
[C---:B------:R-:W-:Y:S01]  /*10490*/  FMUL.FTZ R6, R0.reuse, R130 ;  /* 0x0000008200067220 */ /* 0x040fe20000410000 */
[----:B---3--:R-:W-:Y:S01]  /*104a0*/  @P0 IADD3.X R162, R137, R219, RZ, P1, !PT ;  /* 0x000000db89a20210 */ /* 0x008fe20000ffe4ff */
[----:B------:R-:W-:Y:S01]  /*104b0*/  FMUL.FTZ R7, R0, R131 ;  /* 0x0000008300077220 */ /* 0x000fe20000410000 */
[C---:B------:R-:W-:Y:S01]  /*104c0*/  @P0 LEA R230, P1, R139.reuse, c[0x0][0x1c8], 0x1 ;  /* 0x000072008be60a11 */ /* 0x040fe200078208ff */
[----:B------:R3:W-:Y:S01]  /*104d0*/  @P0 LDGSTS.E.BYPASS.LTC128B.128 [R205+0x9100], [R174.64], !P4 ;  /* 0x09100000aecd0fae */ /* 0x0007e2000e101d44 */
[----:B----4-:R-:W-:Y:S01]  /*104e0*/  F2FP.PACK_AB R130, R160, R135 ;  /* 0x00000087a082723e */ /* 0x010fe200000000ff */
[----:B------:R-:W-:Y:S01]  /*104f0*/  FMUL.FTZ R10, R0, R126 ;  /* 0x0000007e000a7220 */ /* 0x000fe20000410000 */
[----:B------:R-:W-:Y:S01]  /*10500*/  @P0 LEA.HI.X R231, R139, c[0x0][0x1cc], R162, 0x1, P1 ;  /* 0x000073008be70a11 */ /* 0x000fe200008f0ca2 */
[--C-:B------:R-:W-:Y:S01]  /*10510*/  FFMA.FTZ R239, R31, c[0x0][0x2d0], -R165.reuse ;  /* 0x0000b4001fef7a23 */ /* 0x100fe200000108a5 */
[----:B------:R-:W4:Y:S01]  /*10520*/  MUFU.EX2 R162, R136 ;  /* 0x0000008800a27308 */ /* 0x000f220000000800 */
[C---:B------:R-:W-:Y:S02]  /*10530*/  FMUL.FTZ R44, R2.reuse, R44 ;  /* 0x0000002c022c7220 */ /* 0x040fe40000410000 */
[----:B------:R2:W-:Y:S01]  /*10540*/  @P0 LDGSTS.E.BYPASS.LTC128B.128 [R205+0xb100], [R230.64], !P5 ;  /* 0x0b100000e6cd0fae */ /* 0x0005e2000e901d44 */
[----:B------:R-:W-:Y:S02]  /*10550*/  FMUL.FTZ R45, R2, R45 ;  /* 0x0000002d022d7220 */ /* 0x000fe40000410000 */
[C---:B------:R-:W-:Y:S02]  /*10560*/  FMUL.FTZ R46, R0.reuse, R46 ;  /* 0x0000002e002e7220 */ /* 0x040fe40000410000 */
[----:B------:R-:W-:Y:S02]  /*10570*/  FMUL.FTZ R47, R0, R47 ;  /* 0x0000002f002f7220 */ /* 0x000fe40000410000 */
[----:B------:R-:W3:Y:S01]  /*10580*/  MUFU.EX2 R163, R163 ;  /* 0x000000a300a37308 */ /* 0x000ee20000000800 */
[----:B------:R-:W-:Y:S01]  /*10590*/  LDSM.16.MT88.4 R140, [R190+0x100] ;  /* 0x00010000be8c783b */ /* 0x000fe20000004200 */
[C---:B------:R-:W-:Y:S02]  /*105a0*/  FMUL.FTZ R48, R2.reuse, R48 ;  /* 0x0000003002307220 */ /* 0x040fe40000410000 */
[--C-:B-1----:R-:W-:Y:S02]  /*105b0*/  FFMA.FTZ R229, R25, c[0x0][0x2d0], -R166.reuse ;  /* 0x0000b40019e57a23 */ /* 0x102fe400000108a6 */
[----:B------:R-:W-:Y:S02]  /*105c0*/  FMUL.FTZ R49, R2, R49 ;  /* 0x0000003102317220 */ /* 0x000fe40000410000 */
[C---:B------:R-:W-:Y:S01]  /*105d0*/  FMUL.FTZ R50, R0.reuse, R50 ;  /* 0x0000003200327220 */ /* 0x040fe20000410000 */
[----:B------:R-:W-:Y:S01]  /*105e0*/  LDSM.16.MT88.4 R144, [R189+0x100] ;  /* 0x00010000bd90783b */ /* 0x000fe20000004200 */
[----:B------:R-:W-:Y:S01]  /*105f0*/  FMUL.FTZ R51, R0, R51 ;  /* 0x0000003300337220 */ /* 0x000fe20000410000 */
[----:B------:R-:W-:Y:S01]  /*10600*/  MUFU.EX2 R226, R226 ;  /* 0x000000e200e27308 */ /* 0x000fe20000000800 */
[C---:B------:R-:W-:Y:S01]  /*10610*/  FMUL.FTZ R52, R2.reuse, R52 ;  /* 0x0000003402347220 */ /* 0x040fe20000410000 */
[----:B----4-:R-:W-:Y:S01]  /*10620*/  F2FP.PACK_AB R129, R161, R162 ;  /* 0x000000a2a181723e */ /* 0x010fe200000000ff */
[----:B------:R-:W-:Y:S03]  /*10630*/  FMUL.FTZ R53, R2, R53 ;  /* 0x0000003502357220 */ /* 0x000fe60000410000 */
[----:B------:R-:W1:Y:S01]  /*10640*/  LDSM.16.MT88.4 R136, [R195+0x100] ;  /* 0x00010000c388783b */ /* 0x000e620000004200 */
[----:B------:R-:W-:Y:S02]  /*10650*/  FMUL.FTZ R54, R0, R54 ;  /* 0x0000003600367220 */ /* 0x000fe40000410000 */
[--C-:B--2---:R-:W-:Y:S01]  /*10660*/  FFMA.FTZ R230, R26, c[0x0][0x2d0], -R165.reuse ;  /* 0x0000b4001ae67a23 */ /* 0x104fe200000108a5 */
[----:B------:R-:W-:Y:S01]  /*10670*/  MUFU.EX2 R229, R229 ;  /* 0x000000e500e57308 */ /* 0x000fe20000000800 */
[----:B------:R-:W-:Y:S01]  /*10680*/  FMUL.FTZ R55, R0, R55 ;  /* 0x0000003700377220 */ /* 0x000fe20000410000 */
[----:B---3--:R-:W-:Y:S02]  /*10690*/  F2FP.PACK_AB R131, R164, R163 ;  /* 0x000000a3a483723e */ /* 0x008fe400000000ff */
[----:B------:R-:W2:Y:S01]  /*106a0*/  LDSM.16.MT88.4 R124, [R188+0x100] ;  /* 0x00010000bc7c783b */ /* 0x000ea20000004200 */
[C---:B------:R-:W-:Y:S02]  /*106b0*/  FMUL.FTZ R56, R2.reuse, R56 ;  /* 0x0000003802387220 */ /* 0x040fe40000410000 */
[----:B------:R-:W-:Y:S02]  /*106c0*/  FMUL.FTZ R57, R2, R57 ;  /* 0x0000003902397220 */ /* 0x000fe40000410000 */
[C---:B------:R-:W-:Y:S01]  /*106d0*/  FMUL.FTZ R58, R0.reuse, R58 ;  /* 0x0000003a003a7220 */ /* 0x040fe20000410000 */
[----:B------:R-:W-:Y:S01]  /*106e0*/  MUFU.EX2 R230, R230 ;  /* 0x000000e600e67308 */ /* 0x000fe20000000800 */
[----:B------:R-:W-:Y:S01]  /*106f0*/  FMUL.FTZ R59, R0, R59 ;  /* 0x0000003b003b7220 */ /* 0x000fe20000410000 */
[----:B------:R-:W-:Y:S01]  /*10700*/  LDSM.16.MT88.4 R148, [R195+0x2900] ;  /* 0x00290000c394783b */ /* 0x000fe20000004200 */
[C---:B------:R-:W-:Y:S02]  /*10710*/  FMUL.FTZ R60, R2.reuse, R60 ;  /* 0x0000003c023c7220 */ /* 0x040fe40000410000 */
[----:B------:R-:W-:Y:S02]  /*10720*/  FMUL.FTZ R61, R2, R61 ;  /* 0x0000003d023d7220 */ /* 0x000fe40000410000 */
[C---:B------:R-:W-:Y:S02]  /*10730*/  FMUL.FTZ R62, R0.reuse, R62 ;  /* 0x0000003e003e7220 */ /* 0x040fe40000410000 */
[----:B------:R-:W-:Y:S01]  /*10740*/  FMUL.FTZ R63, R0, R63 ;  /* 0x0000003f003f7220 */ /* 0x000fe20000410000 */
[----:B------:R-:W-:Y:S01]  /*10750*/  LDSM.16.MT88.4 R152, [R190+0x2900] ;  /* 0x00290000be98783b */ /* 0x000fe20000004200 */
[C---:B------:R-:W-:Y:S01]  /*10760*/  FMUL.FTZ R64, R2.reuse, R64 ;  /* 0x0000004002407220 */ /* 0x040fe20000410000 */
[----:B------:R-:W-:Y:S01]  /*10770*/  MUFU.EX2 R233, R233 ;  /* 0x000000e900e97308 */ /* 0x000fe20000000800 */
[----:B------:R-:W-:Y:S02]  /*10780*/  FMUL.FTZ R65, R2, R65 ;  /* 0x0000004102417220 */ /* 0x000fe40000410000 */
[C---:B------:R-:W-:Y:S02]  /*10790*/  FMUL.FTZ R66, R0.reuse, R66 ;  /* 0x0000004200427220 */ /* 0x040fe40000410000 */
[----:B------:R-:W-:Y:S01]  /*107a0*/  FMUL.FTZ R67, R0, R67 ;  /* 0x0000004300437220 */ /* 0x000fe20000410000 */
[----:B------:R-:W-:Y:S01]  /*107b0*/  LDSM.16.MT88.4 R156, [R189+0x2900] ;  /* 0x00290000bd9c783b */ /* 0x000fe20000004200 */
[C---:B------:R-:W-:Y:S02]  /*107c0*/  FMUL.FTZ R68, R2.reuse, R68 ;  /* 0x0000004402447220 */ /* 0x040fe40000410000 */
[----:B------:R-:W-:Y:S01]  /*107d0*/  FMUL.FTZ R69, R2, R69 ;  /* 0x0000004502457220 */ /* 0x000fe20000410000 */
[----:B------:R-:W-:Y:S01]  /*107e0*/  MUFU.EX2 R232, R232 ;  /* 0x000000e800e87308 */ /* 0x000fe20000000800 */
[C---:B------:R-:W-:Y:S02]  /*107f0*/  FMUL.FTZ R70, R0.reuse, R70 ;  /* 0x0000004600467220 */ /* 0x040fe40000410000 */
[----:B------:R-:W-:Y:S01]  /*10800*/  FMUL.FTZ R71, R0, R71 ;  /* 0x0000004700477220 */ /* 0x000fe20000410000 */
[C---:B-1----:R-:W-:Y:S01]  /*10810*/  HMMA.16816.F32 R4, R128.reuse, R136, R4 ;  /* 0x000000888004723c */ /* 0x042fe20000001804 */
[----:B------:R-:W-:Y:S04]  /*10820*/  LDSM.16.MT88.4 R24, [R188+0x1100] ;  /* 0x00110000bc18783b */ /* 0x000fe80000004200 */
[C---:B------:R-:W-:Y:S01]  /*10830*/  FMUL.FTZ R72, R2.reuse, R72 ;  /* 0x0000004802487220 */ /* 0x040fe20000410000 */
[----:B------:R-:W-:Y:S01]  /*10840*/  MUFU.EX2 R235, R235 ;  /* 0x000000eb00eb7308 */ /* 0x000fe20000000800 */
[----:B------:R-:W-:Y:S01]  /*10850*/  FMUL.FTZ R73, R2, R73 ;  /* 0x0000004902497220 */ /* 0x000fe20000410000 */
[C---:B------:R-:W-:Y:S01]  /*10860*/  HMMA.16816.F32 R8, R128.reuse, R138, R8 ;  /* 0x0000008a8008723c */ /* 0x040fe20000001808 */
[----:B------:R-:W1:Y:S03]  /*10870*/  LDSM.16.MT88.4 R136, [R195+0x2100] ;  /* 0x00210000c388783b */ /* 0x000e660000004200 */
[C---:B------:R-:W-:Y:S02]  /*10880*/  FMUL.FTZ R74, R0.reuse, R74 ;  /* 0x0000004a004a7220 */ /* 0x040fe40000410000 */
[----:B------:R-:W-:Y:S02]  /*10890*/  FMUL.FTZ R75, R0, R75 ;  /* 0x0000004b004b7220 */ /* 0x000fe40000410000 */
[C---:B------:R-:W-:Y:S01]  /*108a0*/  HMMA.16816.F32 R36, R128.reuse, R140, R36 ;  /* 0x0000008c8024723c */ /* 0x040fe20000001824 */
[----:B------:R-:W-:Y:S01]  /*108b0*/  LDSM.16.MT88.4 R28, [R190+0x1900] ;  /* 0x00190000be1c783b */ /* 0x000fe20000004200 */
[----:B------:R-:W-:Y:S02]  /*108c0*/  MUFU.EX2 R234, R234 ;  /* 0x000000ea00ea7308 */ /* 0x000fe40000000800 */
[C---:B------:R-:W-:Y:S02]  /*108d0*/  FMUL.FTZ R76, R2.reuse, R76 ;  /* 0x0000004c024c7220 */ /* 0x040fe40000410000 */
[----:B------:R-:W-:Y:S02]  /*108e0*/  FMUL.FTZ R77, R2, R77 ;  /* 0x0000004d024d7220 */ /* 0x000fe40000410000 */
[C---:B------:R-:W-:Y:S01]  /*108f0*/  HMMA.16816.F32 R40, R128.reuse, R142, R40 ;  /* 0x0000008e8028723c */ /* 0x040fe20000001828 */
[----:B------:R-:W3:Y:S03]  /*10900*/  LDSM.16.MT88.4 R140, [R190+0x2100] ;  /* 0x00210000be8c783b */ /* 0x000ee60000004200 */
[C---:B------:R-:W-:Y:S01]  /*10910*/  FMUL.FTZ R78, R0.reuse, R78 ;  /* 0x0000004e004e7220 */ /* 0x040fe20000410000 */
[----:B------:R-:W-:Y:S01]  /*10920*/  MUFU.EX2 R236, R236 ;  /* 0x000000ec00ec7308 */ /* 0x000fe20000000800 */
[----:B------:R-:W-:Y:S02]  /*10930*/  FMUL.FTZ R79, R0, R79 ;  /* 0x0000004f004f7220 */ /* 0x000fe40000410000 */
[C---:B------:R-:W-:Y:S01]  /*10940*/  HMMA.16816.F32 R44, R128.reuse, R144, R44 ;  /* 0x00000090802c723c */ /* 0x040fe2000000182c */
[----:B------:R-:W0:Y:S03]  /*10950*/  LDGDEPBAR ;  /* 0x00000000000079af */ /* 0x000e260000000000 */
[C---:B------:R-:W-:Y:S02]  /*10960*/  FMUL.FTZ R80, R2.reuse, R80 ;  /* 0x0000005002507220 */ /* 0x040fe40000410000 */
[----:B------:R-:W-:Y:S01]  /*10970*/  FMUL.FTZ R81, R2, R81 ;  /* 0x0000005102517220 */ /* 0x000fe20000410000 */
[----:B------:R-:W-:Y:S01]  /*10980*/  MUFU.EX2 R239, R239 ;  /* 0x000000ef00ef7308 */ /* 0x000fe20000000800 */
[C---:B------:R-:W-:Y:S01]  /*10990*/  HMMA.16816.F32 R48, R128.reuse, R146, R48 ;  /* 0x000000928030723c */ /* 0x040fe20000001830 */
[----:B------:R-:W-:Y:S03]  /*109a0*/  LDSM.16.MT88.4 R144, [R188+0x900] ;  /* 0x00090000bc90783b */ /* 0x000fe60000004200 */
        /* <DEDUP_REMOVED lines=23> */
[C---:B------:R-:W-:Y:S01]  /*10b20*/  FMUL.FTZ R96, R2.reuse, R96 ;  /* 0x0000006002607220 */ /* 0x040fe20000410000 */
[C---:B--2---:R-:W-:Y:S03]  /*10b30*/  HMMA.16816.F32 R76, R128.reuse, R124, R76 ;  /* 0x0000007c804c723c */ /* 0x044fe6000000184c */
[----:B------:R-:W-:Y:S02]  /*10b40*/  FMUL.FTZ R97, R2, R97 ;  /* 0x0000006102617220 */ /* 0x000fe40000410000 */
[C---:B------:R-:W-:Y:S02]  /*10b50*/  FMUL.FTZ R98, R0.reuse, R98 ;  /* 0x0000006200627220 */ /* 0x040fe40000410000 */
[----:B------:R-:W-:Y:S01]  /*10b60*/  FMUL.FTZ R99, R0, R99 ;  /* 0x0000006300637220 */ /* 0x000fe20000410000 */
        /* <DEDUP_REMOVED lines=16> */
[--C-:B------:R-:W-:Y:S02]  /*10c70*/  FFMA.FTZ R167, R12, c[0x0][0x2d0], -R166.reuse ;  /* 0x0000b4000ca77a23 */ /* 0x100fe400000108a6 */
[C---:B------:R-:W-:Y:S02]  /*10c80*/  FMUL.FTZ R12, R2.reuse, R120 ;  /* 0x00000078020c7220 */ /* 0x040fe40000410000 */
[--C-:B------:R-:W-:Y:S01]  /*10c90*/  FFMA.FTZ R168, R13, c[0x0][0x2d0], -R166.reuse ;  /* 0x0000b4000da87a23 */ /* 0x100fe200000108a6 */
[C---:B--2---:R-:W-:Y:S01]  /*10ca0*/  HMMA.16816.F32 R100, R128.reuse, R124, R100 ;  /* 0x0000007c8064723c */ /* 0x044fe20000001864 */
[----:B------:R-:W-:Y:S02]  /*10cb0*/  MUFU.EX2 R167, R167 ;  /* 0x000000a700a77308 */ /* 0x000fe40000000800 */
[----:B------:R-:W-:Y:S02]  /*10cc0*/  FMUL.FTZ R13, R2, R121 ;  /* 0x00000079020d7220 */ /* 0x000fe40000410000 */
[--C-:B------:R-:W-:Y:S02]  /*10cd0*/  FFMA.FTZ R171, R14, c[0x0][0x2d0], -R165.reuse ;  /* 0x0000b4000eab7a23 */ /* 0x100fe400000108a5 */
[C---:B------:R-:W-:Y:S01]  /*10ce0*/  FMUL.FTZ R14, R0.reuse, R122 ;  /* 0x0000007a000e7220 */ /* 0x040fe20000410000 */
[C---:B------:R-:W-:Y:S01]  /*10cf0*/  HMMA.16816.F32 R104, R128.reuse, R126, R104 ;  /* 0x0000007e8068723c */ /* 0x040fe20000001868 */
[----:B------:R-:W-:Y:S02]  /*10d00*/  LDSM.16.MT88.4 R124, [R190+0x900] ;  /* 0x00090000be7c783b */ /* 0x000fe40000004200 */
[----:B------:R-:W2:Y:S01]  /*10d10*/  MUFU.EX2 R168, R168 ;  /* 0x000000a800a87308 */ /* 0x000ea20000000800 */
[--C-:B-----5:R-:W-:Y:S02]  /*10d20*/  FFMA.FTZ R172, R15, c[0x0][0x2d0], -R165.reuse ;  /* 0x0000b4000fac7a23 */ /* 0x120fe400000108a5 */
[----:B------:R-:W-:Y:S02]  /*10d30*/  FMUL.FTZ R15, R0, R123 ;  /* 0x0000007b000f7220 */ /* 0x000fe40000410000 */
[--C-:B------:R-:W-:Y:S01]  /*10d40*/  FFMA.FTZ R169, R16, c[0x0][0x2d0], -R166.reuse ;  /* 0x0000b40010a97a23 */ /* 0x100fe200000108a6 */
[----:B------:R-:W4:Y:S03]  /*10d50*/  LDSM.16.MT88.4 R120, [R195+0x900] ;  /* 0x00090000c378783b */ /* 0x000f260000004200 */
[--C-:B------:R-:W-:Y:S01]  /*10d60*/  FFMA.FTZ R170, R17, c[0x0][0x2d0], -R166.reuse ;  /* 0x0000b40011aa7a23 */ /* 0x100fe200000108a6 */
[C---:B-1----:R-:W-:Y:S01]  /*10d70*/  HMMA.16816.F32 R12, R128.reuse, R136, R12 ;  /* 0x00000088800c723c */ /* 0x042fe2000000180c */
[----:B------:R-:W-:Y:S02]  /*10d80*/  MUFU.EX2 R169, R169 ;  /* 0x000000a900a97308 */ /* 0x000fe40000000800 */
[--C-:B------:R-:W-:Y:S02]  /*10d90*/  FFMA.FTZ R173, R18, c[0x0][0x2d0], -R165.reuse ;  /* 0x0000b40012ad7a23 */ /* 0x100fe400000108a5 */
[--C-:B------:R-:W-:Y:S02]  /*10da0*/  FFMA.FTZ R174, R19, c[0x0][0x2d0], -R165.reuse ;  /* 0x0000b40013ae7a23 */ /* 0x100fe400000108a5 */
[C---:B------:R-:W-:Y:S02]  /*10db0*/  FMUL.FTZ R108, R2.reuse, R108 ;  /* 0x0000006c026c7220 */ /* 0x040fe40000410000 */
[----:B------:R-:W-:Y:S02]  /*10dc0*/  FMUL.FTZ R109, R2, R109 ;  /* 0x0000006d026d7220 */ /* 0x000fe40000410000 */
[----:B------:R-:W1:Y:S01]  /*10dd0*/  MUFU.EX2 R170, R170 ;  /* 0x000000aa00aa7308 */ /* 0x000e620000000800 */
[C---:B------:R-:W-:Y:S02]  /*10de0*/  FMUL.FTZ R110, R0.reuse, R110 ;  /* 0x0000006e006e7220 */ /* 0x040fe40000410000 */
[----:B------:R-:W-:Y:S02]  /*10df0*/  FMUL.FTZ R111, R0, R111 ;  /* 0x0000006f006f7220 */ /* 0x000fe40000410000 */
[----:B------:R-:W-:Y:S01]  /*10e00*/  FMUL.FTZ R16, R2, R116 ;  /* 0x0000007402107220 */ /* 0x000fe20000410000 */
[----:B--2---:R-:W-:Y:S01]  /*10e10*/  F2FP.PACK_AB R116, R168, R167 ;  /* 0x000000a7a874723e */ /* 0x004fe200000000ff */
[----:B------:R-:W-:Y:S02]  /*10e20*/  FMUL.FTZ R17, R2, R117 ;  /* 0x0000007502117220 */ /* 0x000fe40000410000 */
[C---:B------:R-:W-:Y:S01]  /*10e30*/  FMUL.FTZ R18, R0.reuse, R118 ;  /* 0x0000007600127220 */ /* 0x040fe20000410000 */
[C---:B------:R-:W-:Y:S01]  /*10e40*/  HMMA.16816.F32 R108, R128.reuse, R138, R108 ;  /* 0x0000008a806c723c */ /* 0x040fe2000000186c */
[----:B------:R-:W-:Y:S01]  /*10e50*/  MUFU.EX2 R171, R171 ;  /* 0x000000ab00ab7308 */ /* 0x000fe20000000800 */
[----:B------:R-:W2:Y:S01]  /*10e60*/  LDSM.16.MT88.4 R136, [R189+0x900] ;  /* 0x00090000bd88783b */ /* 0x000ea20000004200 */
[----:B------:R-:W-:Y:S02]  /*10e70*/  FMUL.FTZ R19, R0, R119 ;  /* 0x0000007700137220 */ /* 0x000fe40000410000 */
[C---:B------:R-:W-:Y:S02]  /*10e80*/  FMUL.FTZ R112, R2.reuse, R112 ;  /* 0x0000007002707220 */ /* 0x040fe40000410000 */
[----:B------:R-:W-:Y:S02]  /*10e90*/  FMUL.FTZ R113, R2, R113 ;  /* 0x0000007102717220 */ /* 0x000fe40000410000 */
[C---:B------:R-:W-:Y:S01]  /*10ea0*/  FMUL.FTZ R114, R0.reuse, R114 ;  /* 0x0000007200727220 */ /* 0x040fe20000410000 */
[C---:B---3--:R-:W-:Y:S01]  /*10eb0*/  HMMA.16816.F32 R16, R128.reuse, R140, R16 ;  /* 0x0000008c8010723c */ /* 0x048fe20000001810 */
[----:B------:R-:W3:Y:S02]  /*10ec0*/  MUFU.EX2 R172, R172 ;  /* 0x000000ac00ac7308 */ /* 0x000ee40000000800 */
[----:B------:R-:W-:Y:S01]  /*10ed0*/  FMUL.FTZ R115, R0, R115 ;  /* 0x0000007300737220 */ /* 0x000fe20000410000 */
[----:B-1----:R-:W-:Y:S01]  /*10ee0*/  F2FP.PACK_AB R118, R170, R169 ;  /* 0x000000a9aa76723e */ /* 0x002fe200000000ff */
[--C-:B------:R-:W-:Y:S02]  /*10ef0*/  FFMA.FTZ R175, R20, c[0x0][0x2d0], -R166.reuse ;  /* 0x0000b40014af7a23 */ /* 0x100fe400000108a6 */
[--C-:B------:R-:W-:Y:S02]  /*10f00*/  FFMA.FTZ R224, R21, c[0x0][0x2d0], -R166.reuse ;  /* 0x0000b40015e07a23 */ /* 0x100fe400000108a6 */
[----:B------:R-:W-:Y:S01]  /*10f10*/  FFMA.FTZ R166, R33, c[0x0][0x2d0], -R166 ;  /* 0x0000b40021a67a23 */ /* 0x000fe200000108a6 */
[----:B------:R-:W-:Y:S01]  /*10f20*/  HMMA.16816.F32 R112, R128, R142, R112 ;  /* 0x0000008e8070723c */ /* 0x000fe20000001870 */
[----:B------:R-:W-:Y:S01]  /*10f30*/  MUFU.EX2 R173, R173 ;  /* 0x000000ad00ad7308 */ /* 0x000fe20000000800 */
[----:B------:R-:W-:Y:S01]  /*10f40*/  LDSM.16.MT88.4 R128, [R190+0x4900] ;  /* 0x00490000be80783b */ /* 0x000fe20000004200 */
[--C-:B------:R-:W-:Y:S01]  /*10f50*/  FFMA.FTZ R228, R22, c[0x0][0x2d0], -R165.reuse ;  /* 0x0000b40016e47a23 */ /* 0x100fe200000108a5 */
[----:B------:R-:W-:Y:S01]  /*10f60*/  F2FP.PACK_AB R22, R229, R226 ;  /* 0x000000e2e516723e */ /* 0x000fe200000000ff */
[----:B------:R-:W-:Y:S01]  /*10f70*/  FFMA.FTZ R231, R23, c[0x0][0x2d0], -R165 ;  /* 0x0000b40017e77a23 */ /* 0x000fe200000108a5 */
[----:B------:R-:W-:Y:S01]  /*10f80*/  F2FP.PACK_AB R23, R233, R230 ;  /* 0x000000e6e917723e */ /* 0x000fe200000000ff */
[----:B------:R-:W-:Y:S02]  /*10f90*/  FFMA.FTZ R133, R2, R227, R133 ;  /* 0x000000e302857223 */ /* 0x000fe40000010085 */
[----:B------:R-:W-:Y:S01]  /*10fa0*/  FFMA.FTZ R162, R0, R225, R162 ;  /* 0x000000e100a27223 */ /* 0x000fe200000100a2 */
[----:B------:R-:W-:Y:S01]  /*10fb0*/  LDSM.16.MT88.4 R140, [R190+0x1100] ;  /* 0x00110000be8c783b */ /* 0x000fe20000004200 */
[----:B------:R-:W1:Y:S01]  /*10fc0*/  MUFU.EX2 R174, R174 ;  /* 0x000000ae00ae7308 */ /* 0x000e620000000800 */
[----:B------:R-:W-:Y:S01]  /*10fd0*/  MOV R0, R3 ;  /* 0x0000000300007202 */ /* 0x000fe20000000f00 */
[----:B------:R-:W-:Y:S01]  /*10fe0*/  FADD.FTZ R134, R134, R133 ;  /* 0x0000008586867221 */ /* 0x000fe20000010000 */
[----:B------:R-:W-:Y:S01]  /*10ff0*/  MOV R133, R132 ;  /* 0x0000008400857202 */ /* 0x000fe20000000f00 */
[----:B------:R-:W-:Y:S01]  /*11000*/  FADD.FTZ R162, R161, R162 ;  /* 0x000000a2a1a27221 */ /* 0x000fe20000010000 */
[----:B---3--:R-:W-:Y:S01]  /*11010*/  F2FP.PACK_AB R117, R172, R171 ;  /* 0x000000abac75723e */ /* 0x008fe200000000ff */
[----:B------:R-:W-:Y:S02]  /*11020*/  FADD.FTZ R135, R135, R134 ;  /* 0x0000008687877221 */ /* 0x000fe40000010000 */
[----:B------:R-:W-:Y:S02]  /*11030*/  FADD.FTZ R163, R163, R162 ;  /* 0x000000a2a3a37221 */ /* 0x000fe40000010000 */
[----:B------:R-:W-:Y:S01]  /*11040*/  MUFU.EX2 R175, R175 ;  /* 0x000000af00af7308 */ /* 0x000fe20000000800 */
[----:B------:R-:W-:Y:S02]  /*11050*/  FADD.FTZ R160, R160, R135 ;  /* 0x00000087a0a07221 */ /* 0x000fe40000010000 */
[----:B------:R-:W-:Y:S02]  /*11060*/  FADD.FTZ R164, R164, R163 ;  /* 0x000000a3a4a47221 */ /* 0x000fe40000010000 */
[----:B------:R-:W-:Y:S02]  /*11070*/  FADD.FTZ R167, R167, R160 ;  /* 0x000000a0a7a77221 */ /* 0x000fe40000010000 */
[----:B------:R-:W-:Y:S02]  /*11080*/  FADD.FTZ R171, R171, R164 ;  /* 0x000000a4abab7221 */ /* 0x000fe40000010000 */
[----:B------:R-:W-:Y:S01]  /*11090*/  FADD.FTZ R168, R168, R167 ;  /* 0x000000a7a8a87221 */ /* 0x000fe20000010000 */
[----:B------:R-:W3:Y:S01]  /*110a0*/  MUFU.EX2 R224, R224 ;  /* 0x000000e000e07308 */ /* 0x000ee20000000800 */
[----:B------:R-:W-:Y:S02]  /*110b0*/  FADD.FTZ R172, R172, R171 ;  /* 0x000000abacac7221 */ /* 0x000fe40000010000 */
[----:B------:R-:W-:Y:S01]  /*110c0*/  FADD.FTZ R169, R169, R168 ;  /* 0x000000a8a9a97221 */ /* 0x000fe20000010000 */
[----:B-1----:R-:W-:Y:S03]  /*110d0*/  F2FP.PACK_AB R119, R174, R173 ;  /* 0x000000adae77723e */ /* 0x002fe600000000ff */
[----:B------:R-:W-:Y:S03]  /*110e0*/  FADD.FTZ R170, R170, R169 ;  /* 0x000000a9aaaa7221 */ /* 0x000fe60000010000 */
[----:B------:R-:W-:Y:S01]  /*110f0*/  MUFU.EX2 R228, R228 ;  /* 0x000000e400e47308 */ /* 0x000fe20000000800 */
[C---:B----4-:R-:W-:Y:S08]  /*11100*/  HMMA.16816.F32 R4, R116.reuse, R120, R4 ;  /* 0x000000787404723c */ /* 0x050ff00000001804 */
[C---:B------:R-:W-:Y:S01]  /*11110*/  HMMA.16816.F32 R8, R116.reuse, R122, R8 ;  /* 0x0000007a7408723c */ /* 0x040fe20000001808 */
[----:B------:R-:W1:Y:S01]  /*11120*/  LDSM.16.MT88.4 R120, [R188+0x2900] ;  /* 0x00290000bc78783b */ /* 0x000e620000004200 */
[----:B------:R-:W4:Y:S02]  /*11130*/  MUFU.EX2 R231, R231 ;  /* 0x000000e700e77308 */ /* 0x000f240000000800 */
[----:B---3--:R-:W-:Y:S01]  /*11140*/  F2FP.PACK_AB R20, R224, R175 ;  /* 0x000000afe014723e */ /* 0x008fe200000000ff */
[----:B------:R-:W-:Y:S03]  /*11150*/  FADD.FTZ R175, R175, R170 ;  /* 0x000000aaafaf7221 */ /* 0x000fe60000010000 */
[C---:B------:R-:W-:Y:S04]  /*11160*/  HMMA.16816.F32 R36, R116.reuse, R124, R36 ;  /* 0x0000007c7424723c */ /* 0x040fe80000001824 */
[----:B------:R-:W3:Y:S04]  /*11170*/  MUFU.EX2 R237, R166 ;  /* 0x000000a600ed7308 */ /* 0x000ee80000000800 */
[C---:B------:R-:W-:Y:S01]  /*11180*/  HMMA.16816.F32 R40, R116.reuse, R126, R40 ;  /* 0x0000007e7428723c */ /* 0x040fe20000001828 */
[----:B------:R-:W5:Y:S07]  /*11190*/  LDSM.16.MT88.4 R124, [R195+0x4900] ;  /* 0x00490000c37c783b */ /* 0x000f6e0000004200 */
[C---:B--2---:R-:W-:Y:S04]  /*111a0*/  HMMA.16816.F32 R44, R116.reuse, R136, R44 ;  /* 0x00000088742c723c */ /* 0x044fe8000000182c */
[----:B----4-:R-:W-:Y:S04]  /*111b0*/  F2FP.PACK_AB R21, R231, R228 ;  /* 0x000000e4e715723e */ /* 0x010fe800000000ff */
        /* <DEDUP_REMOVED lines=9> */
[C---:B------:R-:W-:Y:S08]  /*11250*/  HMMA.16816.F32 R72, R116.reuse, R154, R72 ;  /* 0x0000009a7448723c */ /* 0x040ff00000001848 */
[C---:B------:R-:W-:Y:S08]  /*11260*/  HMMA.16816.F32 R76, R116.reuse, R156, R76 ;  /* 0x0000009c744c723c */ /* 0x040ff0000000184c */
[C---:B------:R-:W-:Y:S08]  /*11270*/  HMMA.16816.F32 R80, R116.reuse, R158, R80 ;  /* 0x0000009e7450723c */ /* 0x040ff00000001850 */
[C---:B-1----:R-:W-:Y:S08]  /*11280*/  HMMA.16816.F32 R84, R116.reuse, R120, R84 ;  /* 0x000000787454723c */ /* 0x042ff00000001854 */
[C---:B------:R-:W-:Y:S01]  /*11290*/  HMMA.16816.F32 R88, R116.reuse, R122, R88 ;  /* 0x0000007a7458723c */ /* 0x040fe20000001858 */
[----:B------:R-:W1:Y:S07]  /*112a0*/  LDSM.16.MT88.4 R120, [R188+0x4900] ;  /* 0x00490000bc78783b */ /* 0x000e6e0000004200 */
[C---:B-----5:R-:W-:Y:S08]  /*112b0*/  HMMA.16816.F32 R92, R116.reuse, R124, R92 ;  /* 0x0000007c745c723c */ /* 0x060ff0000000185c */
[C---:B------:R-:W-:Y:S01]  /*112c0*/  HMMA.16816.F32 R96, R116.reuse, R126, R96 ;  /* 0x0000007e7460723c */ /* 0x040fe20000001860 */
[----:B------:R-:W4:Y:S07]  /*112d0*/  LDSM.16.MT88.4 R124, [R195+0x1100] ;  /* 0x00110000c37c783b */ /* 0x000f2e0000004200 */
[C---:B------:R-:W-:Y:S08]  /*112e0*/  HMMA.16816.F32 R100, R116.reuse, R128, R100 ;  /* 0x000000807464723c */ /* 0x040ff00000001864 */
[C---:B------:R-:W-:Y:S01]  /*112f0*/  HMMA.16816.F32 R104, R116.reuse, R130, R104 ;  /* 0x000000827468723c */ /* 0x040fe20000001868 */
[----:B------:R-:W5:Y:S07]  /*11300*/  LDSM.16.MT88.4 R128, [R195+0x3100] ;  /* 0x00310000c380783b */ /* 0x000f6e0000004200 */
[C---:B--2---:R-:W-:Y:S08]  /*11310*/  HMMA.16816.F32 R12, R116.reuse, R136, R12 ;  /* 0x00000088740c723c */ /* 0x044ff0000000180c */
[C---:B------:R-:W-:Y:S01]  /*11320*/  HMMA.16816.F32 R108, R116.reuse, R138, R108 ;  /* 0x0000008a746c723c */ /* 0x040fe2000000186c */
[----:B------:R-:W-:Y:S07]  /*11330*/  LDSM.16.MT88.4 R136, [R189+0x3900] ;  /* 0x00390000bd88783b */ /* 0x000fee0000004200 */
[C---:B-1----:R-:W-:Y:S08]  /*11340*/  HMMA.16816.F32 R16, R116.reuse, R120, R16 ;  /* 0x000000787410723c */ /* 0x042ff00000001810 */
[----:B------:R-:W-:Y:S01]  /*11350*/  HMMA.16816.F32 R112, R116, R122, R112 ;  /* 0x0000007a7470723c */ /* 0x000fe20000001870 */
[----:B------:R-:W1:Y:S07]  /*11360*/  LDSM.16.MT88.4 R116, [R190+0x3100] ;  /* 0x00310000be74783b */ /* 0x000e6e0000004200 */
[C---:B----4-:R-:W-:Y:S01]  /*11370*/  HMMA.16816.F32 R4, R20.reuse, R124, R4 ;  /* 0x0000007c1404723c */ /* 0x050fe20000001804 */
[----:B------:R-:W2:Y:S07]  /*11380*/  LDSM.16.MT88.4 R120, [R189+0x3100] ;  /* 0x00310000bd78783b */ /* 0x000eae0000004200 */
        /* <DEDUP_REMOVED lines=10> */
[----:B------:R-:W4:Y:S07]  /*11430*/  LDSM.16.MT88.4 R24, [R188+0x3100] ;  /* 0x00310000bc18783b */ /* 0x000f2e0000004200 */
[C---:B-----5:R-:W-:Y:S07]  /*11440*/  HMMA.16816.F32 R60, R20.reuse, R128, R60 ;  /* 0x00000080143c723c */ /* 0x060fee000000183c */
[--C-:B------:R-:W-:Y:S01]  /*11450*/  FFMA.FTZ R128, R34, c[0x0][0x2d0], -R165.reuse ;  /* 0x0000b40022807a23 */ /* 0x100fe200000108a5 */
[C---:B------:R-:W-:Y:S03]  /*11460*/  HMMA.16816.F32 R64, R20.reuse, R130, R64 ;  /* 0x000000821440723c */ /* 0x040fe60000001840 */
[----:B------:R-:W-:Y:S01]  /*11470*/  MUFU.EX2 R166, R128 ;  /* 0x0000008000a67308 */ /* 0x000fe20000000800 */
[----:B------:R-:W-:Y:S02]  /*11480*/  FFMA.FTZ R165, R35, c[0x0][0x2d0], -R165 ;  /* 0x0000b40023a57a23 */ /* 0x000fe400000108a5 */
[----:B------:R-:W-:Y:S02]  /*11490*/  LDSM.16.MT88.4 R32, [R189+0x1900] ;  /* 0x00190000bd20783b */ /* 0x000fe40000004200 */
[C---:B-1----:R-:W-:Y:S05]  /*114a0*/  HMMA.16816.F32 R68, R20.reuse, R116, R68 ;  /* 0x000000741444723c */ /* 0x042fea0000001844 */
[----:B------:R-:W1:Y:S03]  /*114b0*/  MUFU.EX2 R165, R165 ;  /* 0x000000a500a57308 */ /* 0x000e660000000800 */
[C---:B------:R-:W-:Y:S01]  /*114c0*/  HMMA.16816.F32 R72, R20.reuse, R118, R72 ;  /* 0x000000761448723c */ /* 0x040fe20000001848 */
[----:B------:R-:W5:Y:S07]  /*114d0*/  LDSM.16.MT88.4 R116, [R190+0x5100] ;  /* 0x00510000be74783b */ /* 0x000f6e0000004200 */
[C---:B--2---:R-:W-:Y:S08]  /*114e0*/  HMMA.16816.F32 R76, R20.reuse, R120, R76 ;  /* 0x00000078144c723c */ /* 0x044ff0000000184c */
[C---:B------:R-:W-:Y:S01]  /*114f0*/  HMMA.16816.F32 R80, R20.reuse, R122, R80 ;  /* 0x0000007a1450723c */ /* 0x040fe20000001850 */
[----:B------:R-:W2:Y:S07]  /*11500*/  LDSM.16.MT88.4 R120, [R189+0x5100] ;  /* 0x00510000bd78783b */ /* 0x000eae0000004200 */
[C---:B----4-:R-:W-:Y:S08]  /*11510*/  HMMA.16816.F32 R84, R20.reuse, R24, R84 ;  /* 0x000000181454723c */ /* 0x050ff00000001854 */
[C---:B------:R-:W-:Y:S01]  /*11520*/  HMMA.16816.F32 R88, R20.reuse, R26, R88 ;  /* 0x0000001a1458723c */ /* 0x040fe20000001858 */
[----:B------:R-:W4:Y:S07]  /*11530*/  LDSM.16.MT88.4 R24, [R188+0x5100] ;  /* 0x00510000bc18783b */ /* 0x000f2e0000004200 */
[C---:B------:R-:W-:Y:S08]  /*11540*/  HMMA.16816.F32 R92, R20.reuse, R124, R92 ;  /* 0x0000007c145c723c */ /* 0x040ff0000000185c */
[C---:B------:R-:W-:Y:S01]  /*11550*/  HMMA.16816.F32 R96, R20.reuse, R126, R96 ;  /* 0x0000007e1460723c */ /* 0x040fe20000001860 */
[----:B------:R-:W1:Y:S07]  /*11560*/  LDSM.16.MT88.4 R124, [R195+0x1900] ;  /* 0x00190000c37c783b */ /* 0x000e6e0000004200 */
[C---:B-----5:R-:W-:Y:S08]  /*11570*/  HMMA.16816.F32 R100, R20.reuse, R116, R100 ;  /* 0x000000741464723c */ /* 0x060ff00000001864 */
[C---:B------:R-:W-:Y:S01]  /*11580*/  HMMA.16816.F32 R104, R20.reuse, R118, R104 ;  /* 0x000000761468723c */ /* 0x040fe20000001868 */
[----:B------:R-:W5:Y:S07]  /*11590*/  LDSM.16.MT88.4 R116, [R188+0x1900] ;  /* 0x00190000bc74783b */ /* 0x000f6e0000004200 */
[C---:B--2---:R-:W-:Y:S08]  /*115a0*/  HMMA.16816.F32 R12, R20.reuse, R120, R12 ;  /* 0x00000078140c723c */ /* 0x044ff0000000180c */
[C---:B------:R-:W-:Y:S01]  /*115b0*/  HMMA.16816.F32 R108, R20.reuse, R122, R108 ;  /* 0x0000007a146c723c */ /* 0x040fe2000000186c */
[----:B------:R-:W2:Y:S07]  /*115c0*/  LDSM.16.MT88.4 R120, [R195+0x3900] ;  /* 0x00390000c378783b */ /* 0x000eae0000004200 */
[C---:B----4-:R-:W-:Y:S08]  /*115d0*/  HMMA.16816.F32 R16, R20.reuse, R24, R16 ;  /* 0x000000181410723c */ /* 0x050ff00000001810 */
[----:B------:R-:W-:Y:S01]  /*115e0*/  HMMA.16816.F32 R112, R20, R26, R112 ;  /* 0x0000001a1470723c */ /* 0x000fe20000001870 */
[----:B------:R-:W4:Y:S06]  /*115f0*/  LDSM.16.MT88.4 R24, [R190+0x3900] ;  /* 0x00390000be18783b */ /* 0x000f2c0000004200 */
[----:B------:R-:W-:Y:S02]  /*11600*/  F2FP.PACK_AB R20, R235, R232 ;  /* 0x000000e8eb14723e */ /* 0x000fe400000000ff */
[----:B---3--:R-:W-:Y:S03]  /*11610*/  F2FP.PACK_AB R22, R237, R234 ;  /* 0x000000eaed16723e */ /* 0x008fe600000000ff */
[----:B------:R-:W-:Y:S02]  /*11620*/  F2FP.PACK_AB R21, R239, R236 ;  /* 0x000000ecef15723e */ /* 0x000fe400000000ff */
[----:B-1----:R-:W-:Y:S07]  /*11630*/  F2FP.PACK_AB R23, R165, R166 ;  /* 0x000000a6a517723e */ /* 0x002fee00000000ff */
[C---:B------:R-:W-:Y:S08]  /*11640*/  HMMA.16816.F32 R128, R20.reuse, R124, R4 ;  /* 0x0000007c1480723c */ /* 0x040ff00000001804 */
[C---:B------:R-:W-:Y:S08]  /*11650*/  HMMA.16816.F32 R124, R20.reuse, R126, R8 ;  /* 0x0000007e147c723c */ /* 0x040ff00000001808 */
[C---:B------:R-:W-:Y:S08]  /*11660*/  HMMA.16816.F32 R36, R20.reuse, R28, R36 ;  /* 0x0000001c1424723c */ /* 0x040ff00000001824 */
[C---:B------:R-:W-:Y:S01]  /*11670*/  HMMA.16816.F32 R40, R20.reuse, R30, R40 ;  /* 0x0000001e1428723c */ /* 0x040fe20000001828 */
[----:B------:R-:W1:Y:S07]  /*11680*/  LDSM.16.MT88.4 R28, [R189+0x5900] ;  /* 0x00590000bd1c783b */ /* 0x000e6e0000004200 */
[C---:B------:R-:W-:Y:S08]  /*11690*/  HMMA.16816.F32 R44, R20.reuse, R32, R44 ;  /* 0x00000020142c723c */ /* 0x040ff0000000182c */
[C---:B------:R-:W-:Y:S08]  /*116a0*/  HMMA.16816.F32 R48, R20.reuse, R34, R48 ;  /* 0x000000221430723c */ /* 0x040ff00000001830 */
[C---:B-----5:R-:W-:Y:S08]  /*116b0*/  HMMA.16816.F32 R52, R20.reuse, R116, R52 ;  /* 0x000000741434723c */ /* 0x060ff00000001834 */
[C---:B------:R-:W-:Y:S08]  /*116c0*/  HMMA.16816.F32 R56, R20.reuse, R118, R56 ;  /* 0x000000761438723c */ /* 0x040ff00000001838 */
[C---:B--2---:R-:W-:Y:S08]  /*116d0*/  HMMA.16816.F32 R60, R20.reuse, R120, R60 ;  /* 0x00000078143c723c */ /* 0x044ff0000000183c */
[C---:B------:R-:W-:Y:S08]  /*116e0*/  HMMA.16816.F32 R64, R20.reuse, R122, R64 ;  /* 0x0000007a1440723c */ /* 0x040ff00000001840 */
[C---:B----4-:R-:W-:Y:S08]  /*116f0*/  HMMA.16816.F32 R68, R20.reuse, R24, R68 ;  /* 0x000000181444723c */ /* 0x050ff00000001844 */
[C---:B------:R-:W-:Y:S01]  /*11700*/  HMMA.16816.F32 R72, R20.reuse, R26, R72 ;  /* 0x0000001a1448723c */ /* 0x040fe20000001848 */
[----:B------:R-:W2:Y:S07]  /*11710*/  LDSM.16.MT88.4 R24, [R188+0x5900] ;  /* 0x00590000bc18783b */ /* 0x000eae0000004200 */
        /* <DEDUP_REMOVED lines=8> */
[C---:B-1----:R-:W-:Y:S07]  /*117a0*/  HMMA.16816.F32 R120, R20.reuse, R28, R12 ;  /* 0x0000001c1478723c */ /* 0x042fee000000180c */
[----:B------:R-:W-:Y:S01]  /*117b0*/  FADD.FTZ R13, R173, R172 ;  /* 0x000000acad0d7221 */ /* 0x000fe20000010000 */
[C---:B------:R-:W-:Y:S04]  /*117c0*/  HMMA.16816.F32 R108, R20.reuse, R30, R108 ;  /* 0x0000001e146c723c */ /* 0x040fe8000000186c */
[----:B------:R-:W-:Y:S04]  /*117d0*/  FADD.FTZ R13, R174, R13 ;  /* 0x0000000dae0d7221 */ /* 0x000fe80000010000 */
[----:B------:R-:W-:Y:S01]  /*117e0*/  FADD.FTZ R228, R228, R13 ;  /* 0x0000000de4e47221 */ /* 0x000fe20000010000 */
[C---:B--2---:R-:W-:Y:S03]  /*117f0*/  HMMA.16816.F32 R116, R20.reuse, R24, R16 ;  /* 0x000000181474723c */ /* 0x044fe60000001810 */
[----:B------:R-:W-:Y:S02]  /*11800*/  FADD.FTZ R13, R224, R175 ;  /* 0x000000afe00d7221 */ /* 0x000fe40000010000 */
[----:B------:R-:W-:Y:S02]  /*11810*/  FADD.FTZ R231, R231, R228 ;  /* 0x000000e4e7e77221 */ /* 0x000fe40000010000 */
[----:B------:R-:W-:Y:S01]  /*11820*/  FADD.FTZ R226, R226, R13 ;  /* 0x0000000de2e27221 */ /* 0x000fe20000010000 */
[----:B------:R-:W-:Y:S04]  /*11830*/  HMMA.16816.F32 R112, R20, R26, R112 ;  /* 0x0000001a1470723c */ /* 0x000fe80000001870 */
[----:B------:R-:W-:Y:S02]  /*11840*/  FADD.FTZ R230, R230, R231 ;  /* 0x000000e7e6e67221 */ /* 0x000fe40000010000 */
[----:B------:R-:W-:Y:S02]  /*11850*/  FADD.FTZ R229, R229, R226 ;  /* 0x000000e2e5e57221 */ /* 0x000fe40000010000 */
[----:B------:R-:W-:Y:S04]  /*11860*/  FADD.FTZ R233, R233, R230 ;  /* 0x000000e6e9e97221 */ /* 0x000fe80000010000 */
[----:B------:R-:W-:Y:S02]  /*11870*/  FADD.FTZ R232, R232, R229 ;  /* 0x000000e5e8e87221 */ /* 0x000fe40000010000 */
[----:B------:R-:W-:Y:S02]  /*11880*/  FADD.FTZ R236, R236, R233 ;  /* 0x000000e9ecec7221 */ /* 0x000fe40000010000 */
[----:B------:R-:W-:Y:S02]  /*11890*/  FADD.FTZ R235, R235, R232 ;  /* 0x000000e8ebeb7221 */ /* 0x000fe40000010000 */
[----:B------:R-:W-:Y:S02]  /*118a0*/  FADD.FTZ R239, R239, R236 ;  /* 0x000000ecefef7221 */ /* 0x000fe40000010000 */
[----:B------:R-:W-:Y:S02]  /*118b0*/  FADD.FTZ R234, R234, R235 ;  /* 0x000000ebeaea7221 */ /* 0x000fe40000010000 */
[----:B------:R-:W-:Y:S02]  /*118c0*/  FADD.FTZ R166, R166, R239 ;  /* 0x000000efa6a67221 */ /* 0x000fe40000010000 */
[----:B------:R-:W-:Y:S02]  /*118d0*/  FADD.FTZ R227, R237, R234 ;  /* 0x000000eaede37221 */ /* 0x000fe40000010000 */
[----:B------:R-:W-:Y:S01]  /*118e0*/  FADD.FTZ R225, R165, R166 ;  /* 0x000000a6a5e17221 */ /* 0x000fe20000010000 */
[----:B------:R-:W-:-:S05]  /*118f0*/  @P0 BRA `(.L_x_129) ;  /* 0xffffd75000000947 */ /* 0x000fca000383ffff */
.L_x_128:
[----:B------:R-:W1:Y:S01]  /*11900*/  SHFL.BFLY PT, R0, R225, 0x2, 0x1f ;  /* 0x0c401f00e1007f89 */ /* 0x000e6200000e0000 */
[----:B------:R-:W-:-:S02]  /*11910*/  MOV R2, RZ ;  /* 0x000000ff00027202 */ /* 0x000fc40000000f00 */
[----:B------:R-:W-:Y:S01]  /*11920*/  MOV R4, RZ ;  /* 0x000000ff00047202 */ /* 0x000fe20000000f00 */
[----:B------:R-:W2:Y:S01]  /*11930*/  SHFL.BFLY PT, R6, R227, 0x2, 0x1f ;  /* 0x0c401f00e3067f89 */ /* 0x000ea200000e0000 */
[----:B------:R-:W-:Y:S02]  /*11940*/  MOV R10, 0xff800000 ;  /* 0xff800000000a7802 */ /* 0x000fe40000000f00 */
[----:B------:R-:W-:Y:S02]  /*11950*/  MOV R12, 0xff800000 ;  /* 0xff800000000c7802 */ /* 0x000fe40000000f00 */
[----:B------:R-:W-:Y:S01]  /*11960*/  PLOP3.LUT P2, PT, PT, PT, PT, 0x8, 0x0 ;  /* 0x000000000000781c */ /* 0x000fe20003f4e170 */
[----:B-1----:R-:W-:Y:S02]  /*11970*/  FADD.FTZ R7, R0, R225 ;  /* 0x000000e100077221 */ /* 0x002fe40000010000 */
[----:B--2---:R-:W-:-:S03]  /*11980*/  FADD.FTZ R6, R6, R227 ;  /* 0x000000e306067221 */ /* 0x004fc60000010000 */
[----:B------:R-:W1:Y:S04]  /*11990*/  SHFL.BFLY PT, R0, R7, 0x1, 0x1f ;  /* 0x0c201f0007007f89 */ /* 0x000e6800000e0000 */
[----:B------:R-:W2:Y:S01]  /*119a0*/  SHFL.BFLY PT, R5, R6, 0x1, 0x1f ;  /* 0x0c201f0006057f89 */ /* 0x000ea200000e0000 */
[----:B-1----:R-:W-:Y:S02]  /*119b0*/  FADD.FTZ R0, R0, R7 ;  /* 0x0000000700007221 */ /* 0x002fe40000010000 */
[----:B--2---:R-:W-:-:S03]  /*119c0*/  FADD.FTZ R5, R6, R5 ;  /* 0x0000000506057221 */ /* 0x004fc60000010000 */
[----:B------:R-:W-:Y:S02]  /*119d0*/  FSETP.NE.FTZ.AND P0, PT, R0, RZ, PT ;  /* 0x000000ff0000720b */ /* 0x000fe40003f15000 */
[----:B------:R-:W-:-:S11]  /*119e0*/  FSETP.NE.FTZ.AND P1, PT, R5, RZ, PT ;  /* 0x000000ff0500720b */ /* 0x000fd60003f35000 */
[----:B------:R-:W1:Y:S01]  /*119f0*/  @P0 MUFU.RCP R2, R0 ;  /* 0x0000000000020308 */ /* 0x000e620000001000 */
[----:B------:R-:W-:Y:S02]  /*11a00*/  @P0 MOV R15, 0x3f317218 ;  /* 0x3f317218000f0802 */ /* 0x000fe40000000f00 */
[----:B------:R-:W-:-:S05]  /*11a10*/  @P1 MOV R13, 0x3f317218 ;  /* 0x3f317218000d1802 */ /* 0x000fca0000000f00 */
[----:B------:R-:W2:Y:S01]  /*11a20*/  @P1 MUFU.RCP R4, R5 ;  /* 0x0000000500041308 */ /* 0x000ea20000001000 */
[----:B------:R-:W-:-:S07]  /*11a30*/  @P1 FMUL.FTZ R13, R13, c[0x0][0x2d0] ;  /* 0x0000b4000d0d1a20 */ /* 0x000fce0000410000 */
[----:B------:R-:W3:Y:S01]  /*11a40*/  @P0 MUFU.LG2 R0, R0 ;  /* 0x0000000000000308 */ /* 0x000ee20000000c00 */
[C---:B-1----:R-:W-:Y:S02]  /*11a50*/  FMUL.FTZ R130, R2.reuse, R130 ;  /* 0x0000008202827220 */ /* 0x042fe40000410000 */
[C---:B------:R-:W-:Y:S02]  /*11a60*/  FMUL.FTZ R131, R2.reuse, R131 ;  /* 0x0000008302837220 */ /* 0x040fe40000410000 */
[C---:B------:R-:W-:Y:S02]  /*11a70*/  FMUL.FTZ R126, R2.reuse, R126 ;  /* 0x0000007e027e7220 */ /* 0x040fe40000410000 */
[----:B------:R-:W-:Y:S01]  /*11a80*/  FMUL.FTZ R127, R2, R127 ;  /* 0x0000007f027f7220 */ /* 0x000fe20000410000 */
[----:B------:R-:W1:Y:S01]  /*11a90*/  @P1 MUFU.LG2 R5, R5 ;  /* 0x0000000500051308 */ /* 0x000e620000000c00 */
[C---:B--2---:R-:W-:Y:S02]  /*11aa0*/  FMUL.FTZ R128, R4.reuse, R128 ;  /* 0x0000008004807220 */ /* 0x044fe40000410000 */
[----:B------:R-:W-:-:S02]  /*11ab0*/  FMUL.FTZ R129, R4, R129 ;  /* 0x0000008104817220 */ /* 0x000fc40000410000 */
[C---:B------:R-:W-:Y:S02]  /*11ac0*/  FMUL.FTZ R124, R4.reuse, R124 ;  /* 0x0000007c047c7220 */ /* 0x040fe40000410000 */
[----:B------:R-:W-:Y:S02]  /*11ad0*/  FMUL.FTZ R125, R4, R125 ;  /* 0x0000007d047d7220 */ /* 0x000fe40000410000 */
[----:B---3--:R-:W-:Y:S02]  /*11ae0*/  @P0 FMUL.FTZ R14, R0, 0.69314718246459960938 ;  /* 0x3f317218000e0820 */ /* 0x008fe40000410000 */
[----:B------:R-:W-:Y:S02]  /*11af0*/  @P0 FMUL.FTZ R0, R15, c[0x0][0x2d0] ;  /* 0x0000b4000f000a20 */ /* 0x000fe40000410000 */
[C---:B------:R-:W-:Y:S02]  /*11b00*/  FMUL.FTZ R36, R4.reuse, R36 ;  /* 0x0000002404247220 */ /* 0x040fe40000410000 */
[----:B------:R-:W-:-:S02]  /*11b10*/  FMUL.FTZ R37, R4, R37 ;  /* 0x0000002504257220 */ /* 0x000fc40000410000 */
[----:B-1----:R-:W-:Y:S02]  /*11b20*/  @P1 FMUL.FTZ R5, R5, 0.69314718246459960938 ;  /* 0x3f31721805051820 */ /* 0x002fe40000410000 */
        /* <DEDUP_REMOVED lines=41> */
[----:B------:R-:W-:Y:S02]  /*11dc0*/  FMUL.FTZ R113, R4, R113 ;  /* 0x0000007104717220 */ /* 0x000fe40000410000 */
        /* <DEDUP_REMOVED lines=43> */
[----:B------:R-:W-:Y:S02]  /*12080*/  FMUL.FTZ R115, R2, R115 ;  /* 0x0000007302737220 */ /* 0x000fe40000410000 */
[----:B------:R-:W-:Y:S02]  /*12090*/  @P1 FFMA.FTZ R10, R13, R132, R5 ;  /* 0x000000840d0a1223 */ /* 0x000fe40000010005 */
[----:B------:R-:W-:Y:S02]  /*120a0*/  @P0 FFMA.FTZ R12, R0, R3, R14 ;  /* 0x00000003000c0223 */ /* 0x000fe4000001000e */
.L_x_81:
[----:B------:R-:W-:Y:S01]  /*120b0*/  ULDC.64 UR4, c[0x0][0x118] ;  /* 0x0000460000047ab9 */ /* 0x000fe20000000a00 */
[----:B------:R-:W-:Y:S01]  /*120c0*/  SHF.R.S32.HI R0, RZ, 0x1f, R199 ;  /* 0x0000001fff007819 */ /* 0x000fe200000114c7 */
[----:B------:R-:W-:Y:S05]  /*120d0*/  @P2 BRA `(.L_x_130) ;  /* 0x0000168000002947 */ /* 0x000fea0003800000 */
[----:B------:R-:W1:Y:S01]  /*120e0*/  S2R R2, SR_TID.X ;  /* 0x0000000000027919 */ /* 0x000e620000002100 */
[----:B------:R-:W-:-:S02]  /*120f0*/  F2FP.PACK_AB R4, R9, R4 ;  /* 0x000000040904723e */ /* 0x000fc400000000ff */
[----:B------:R-:W-:Y:S01]  /*12100*/  F2FP.PACK_AB R9, R7, R6 ;  /* 0x000000060709723e */ /* 0x000fe200000000ff */
[----:B------:R-:W-:Y:S01]  /*12110*/  BAR.SYNC.DEFER_BLOCKING 0x1, 0x100 ;  /* 0x0044000000007b1d */ /* 0x000fe20000010000 */
        /* <DEDUP_REMOVED lines=12> */
[----:B------:R-:W-:Y:S02]  /*121e0*/  LEA.HI R5, R3, R2, RZ, 0x2 ;  /* 0x0000000203057211 */ /* 0x000fe400078f10ff */
[----:B------:R-:W-:Y:S02]  /*121f0*/  F2FP.PACK_AB R48, R49, R48 ;  /* 0x000000303130723e */ /* 0x000fe400000000ff */
[--C-:B------:R-:W-:Y:S02]  /*12200*/  SHF.R.S32.HI R7, RZ, 0x2, R5.reuse ;  /* 0x00000002ff077819 */ /* 0x100fe40000011405 */
[----:B------:R-:W-:Y:S02]  /*12210*/  SHF.R.S32.HI R6, RZ, 0x1f, R5 ;  /* 0x0000001fff067819 */ /* 0x000fe40000011405 */
[----:B------:R-:W-:-:S02]  /*12220*/  LOP3.LUT R5, R5, 0xfffffffc, RZ, 0xc0, !PT ;  /* 0xfffffffc05057812 */ /* 0x000fc400078ec0ff */
[----:B------:R-:W-:Y:S02]  /*12230*/  LEA.HI R6, R6, R7, RZ, 0x3 ;  /* 0x0000000706067211 */ /* 0x000fe400078f18ff */
[----:B------:R-:W-:Y:S01]  /*12240*/  F2FP.PACK_AB R50, R51, R50 ;  /* 0x000000323332723e */ /* 0x000fe200000000ff */
[----:B------:R-:W-:Y:S01]  /*12250*/  IMAD.IADD R14, R2, 0x1, -R5 ;  /* 0x00000001020e7824 */ /* 0x000fe200078e0a05 */
[----:B------:R-:W-:Y:S02]  /*12260*/  LOP3.LUT R6, R6, 0xfffffff8, RZ, 0xc0, !PT ;  /* 0xfffffff806067812 */ /* 0x000fe400078ec0ff */
[----:B------:R-:W-:Y:S02]  /*12270*/  F2FP.PACK_AB R52, R53, R52 ;  /* 0x000000343534723e */ /* 0x000fe400000000ff */
[----:B------:R-:W-:Y:S01]  /*12280*/  F2FP.PACK_AB R54, R55, R54 ;  /* 0x000000363736723e */ /* 0x000fe200000000ff */
[----:B------:R-:W-:Y:S01]  /*12290*/  IMAD.IADD R7, R7, 0x1, -R6 ;  /* 0x0000000107077824 */ /* 0x000fe200078e0a06 */
[----:B------:R-:W-:-:S02]  /*122a0*/  LEA.HI R6, R3, R2, RZ, 0x5 ;  /* 0x0000000203067211 */ /* 0x000fc400078f28ff */
[----:B------:R-:W-:Y:S01]  /*122b0*/  F2FP.PACK_AB R56, R57, R56 ;  /* 0x000000383938723e */ /* 0x000fe200000000ff */
[C---:B------:R-:W-:Y:S01]  /*122c0*/  IMAD.SHL.U32 R13, R7.reuse, 0x40, RZ ;  /* 0x00000040070d7824 */ /* 0x040fe200078e00ff */
[----:B------:R-:W-:Y:S02]  /*122d0*/  SHF.R.S32.HI R11, RZ, 0x5, R6 ;  /* 0x00000005ff0b7819 */ /* 0x000fe40000011406 */
[----:B------:R-:W-:Y:S02]  /*122e0*/  LOP3.LUT R15, R7, 0x1, RZ, 0xc0, !PT ;  /* 0x00000001070f7812 */ /* 0x000fe400078ec0ff */
        /* <DEDUP_REMOVED lines=11> */
[----:B------:R-:W-:Y:S01]  /*123a0*/  F2FP.PACK_AB R62, R63, R62 ;  /* 0x0000003e3f3e723e */ /* 0x000fe200000000ff */
[----:B------:R-:W-:Y:S01]  /*123b0*/  IMAD.MOV.U32 R7, RZ, RZ, 0x40 ;  /* 0x00000040ff077424 */ /* 0x000fe200078e00ff */
[----:B------:R-:W-:-:S02]  /*123c0*/  F2FP.PACK_AB R64, R65, R64 ;  /* 0x000000404140723e */ /* 0x000fc400000000ff */
[C---:B------:R-:W-:Y:S01]  /*123d0*/  IADD3 R15, R5.reuse, 0x80, RZ ;  /* 0x00000080050f7810 */ /* 0x040fe20007ffe0ff */
[----:B------:R-:W-:Y:S01]  /*123e0*/  STS [R5+0x80], R128 ;  /* 0x0000808005007388 */ /* 0x000fe20000000800 */
[----:B------:R-:W-:Y:S02]  /*123f0*/  IADD3 R13, R5, 0x70, RZ ;  /* 0x00000070050d7810 */ /* 0x000fe40007ffe0ff */
[----:B------:R-:W-:Y:S01]  /*12400*/  @P0 IADD3 R13, R15, 0x10, RZ ;  /* 0x000000100f0d0810 */ /* 0x000fe20007ffe0ff */
[----:B------:R-:W-:Y:S01]  /*12410*/  IMAD.IADD R15, R5, 0x1, R16 ;  /* 0x00000001050f7824 */ /* 0x000fe200078e0210 */
[----:B------:R-:W-:Y:S01]  /*12420*/  SEL R18, R7, 0xffffffc0, !P2 ;  /* 0xffffffc007127807 */ /* 0x000fe20005000000 */
[----:B------:R-:W-:Y:S01]  /*12430*/  STS [R5+0x480], R130 ;  /* 0x0004808205007388 */ /* 0x000fe20000000800 */
[----:B------:R-:W-:Y:S01]  /*12440*/  F2FP.PACK_AB R66, R67, R66 ;  /* 0x000000424342723e */ /* 0x000fe200000000ff */
[--C-:B------:R-:W-:Y:S01]  /*12450*/  IMAD.IADD R7, R16, 0x1, R13.reuse ;  /* 0x0000000110077824 */ /* 0x100fe200078e020d */
[----:B------:R-:W-:Y:S01]  /*12460*/  F2FP.PACK_AB R68, R69, R68 ;  /* 0x000000444544723e */ /* 0x000fe200000000ff */
[--C-:B------:R-:W-:Y:S01]  /*12470*/  IMAD.IADD R17, R5, 0x1, R18.reuse ;  /* 0x0000000105117824 */ /* 0x100fe200078e0212 */
[----:B------:R-:W-:Y:S01]  /*12480*/  STS [R13], R124 ;  /* 0x0000007c0d007388 */ /* 0x000fe20000000800 */
[C---:B------:R-:W-:Y:S01]  /*12490*/  IMAD.IADD R19, R18.reuse, 0x1, R13 ;  /* 0x0000000112137824 */ /* 0x040fe200078e020d */
[----:B------:R-:W-:Y:S01]  /*124a0*/  F2FP.PACK_AB R70, R71, R70 ;  /* 0x000000464746723e */ /* 0x000fe200000000ff */
[----:B------:R-:W-:Y:S01]  /*124b0*/  IMAD.IADD R21, R18, 0x1, R15 ;  /* 0x0000000112157824 */ /* 0x000fe200078e020f */
[----:B------:R-:W-:Y:S01]  /*124c0*/  STS [R13+0x400], R126 ;  /* 0x0004007e0d007388 */ /* 0x000fe20000000800 */
[----:B------:R-:W-:Y:S01]  /*124d0*/  IMAD.IADD R23, R7, 0x1, R18 ;  /* 0x0000000107177824 */ /* 0x000fe200078e0212 */
[----:B------:R-:W-:-:S02]  /*124e0*/  F2FP.PACK_AB R72, R73, R72 ;  /* 0x000000484948723e */ /* 0x000fc400000000ff */
[----:B------:R-:W-:Y:S01]  /*124f0*/  STS [R15+0x80], R36 ;  /* 0x000080240f007388 */ /* 0x000fe20000000800 */
[----:B------:R-:W-:Y:S02]  /*12500*/  F2FP.PACK_AB R74, R75, R74 ;  /* 0x0000004a4b4a723e */ /* 0x000fe400000000ff */
[----:B------:R-:W-:Y:S01]  /*12510*/  F2FP.PACK_AB R76, R77, R76 ;  /* 0x0000004c4d4c723e */ /* 0x000fe200000000ff */
[----:B------:R-:W-:Y:S01]  /*12520*/  STS [R15+0x480], R38 ;  /* 0x000480260f007388 */ /* 0x000fe20000000800 */
[----:B------:R-:W-:Y:S02]  /*12530*/  F2FP.PACK_AB R84, R85, R84 ;  /* 0x000000545554723e */ /* 0x000fe400000000ff */
[----:B------:R-:W-:Y:S01]  /*12540*/  F2FP.PACK_AB R86, R87, R86 ;  /* 0x000000565756723e */ /* 0x000fe200000000ff */
[----:B------:R-:W-:Y:S01]  /*12550*/  STS [R7], R40 ;  /* 0x0000002807007388 */ /* 0x000fe20000000800 */
        /* <DEDUP_REMOVED lines=23> */
[----:B------:R-:W-:Y:S01]  /*126d0*/  STS [R23], R56 ;  /* 0x0000003817007388 */ /* 0x000fe20000000800 */
[----:B------:R-:W-:Y:S02]  /*126e0*/  F2FP.PACK_AB R112, R113, R112 ;  /* 0x000000707170723e */ /* 0x000fe400000000ff */
[----:B------:R-:W-:Y:S01]  /*126f0*/  F2FP.PACK_AB R114, R115, R114 ;  /* 0x000000727372723e */ /* 0x000fe200000000ff */
[----:B------:R-:W-:Y:S01]  /*12700*/  STS [R23+0x400], R58 ;  /* 0x0004003a17007388 */ /* 0x000fe20000000800 */
[----:B------:R-:W-:Y:S02]  /*12710*/  ISETP.NE.U32.AND P1, PT, RZ, c[0x0][0x508], PT ;  /* 0x00014200ff007a0c */ /* 0x000fe40003f25070 */
[----:B------:R-:W-:Y:S01]  /*12720*/  ISETP.NE.U32.AND P0, PT, RZ, c[0x0][0x500], PT ;  /* 0x00014000ff007a0c */ /* 0x000fe20003f05070 */
[----:B------:R-:W-:Y:S01]  /*12730*/  STS [R5+0x4080], R60 ;  /* 0x0040803c05007388 */ /* 0x000fe20000000800 */
[----:B------:R-:W-:-:S02]  /*12740*/  ISETP.NE.AND.EX P1, PT, RZ, c[0x0][0x50c], PT, P1 ;  /* 0x00014300ff007a0c */ /* 0x000fc40003f25310 */
[----:B------:R-:W-:Y:S01]  /*12750*/  ISETP.NE.AND.EX P0, PT, RZ, c[0x0][0x504], PT, P0 ;  /* 0x00014100ff007a0c */ /* 0x000fe20003f05300 */
        /* <DEDUP_REMOVED lines=24> */
[----:B------:R-:W-:Y:S01]  /*128e0*/  STS [R17+0x8080], R120 ;  /* 0x0080807811007388 */ /* 0x000fe20000000800 */
[----:B------:R-:W-:-:S03]  /*128f0*/  IMAD.WIDE R8, R200, R5, c[0x0][0x500] ;  /* 0x00014000c8087625 */ /* 0x000fc600078e0205 */
[----:B------:R1:W-:Y:S04]  /*12900*/  STS [R17+0x8480], R122 ;  /* 0x0084807a11007388 */ /* 0x0003e80000000800 */
[----:B------:R2:W-:Y:S04]  /*12910*/  STS [R19+0x8000], R108 ;  /* 0x0080006c13007388 */ /* 0x0005e80000000800 */
[----:B------:R2:W-:Y:S04]  /*12920*/  STS [R19+0x8400], R110 ;  /* 0x0084006e13007388 */ /* 0x0005e80000000800 */
[----:B------:R2:W-:Y:S04]  /*12930*/  STS [R21+0x8080], R116 ;  /* 0x0080807415007388 */ /* 0x0005e80000000800 */
[----:B------:R2:W-:Y:S04]  /*12940*/  STS [R21+0x8480], R118 ;  /* 0x0084807615007388 */ /* 0x0005e80000000800 */
[----:B------:R2:W-:Y:S04]  /*12950*/  STS [R23+0x8000], R112 ;  /* 0x0080007017007388 */ /* 0x0005e80000000800 */
[----:B------:R2:W-:Y:S04]  /*12960*/  STS [R23+0x8400], R114 ;  /* 0x0084007217007388 */ /* 0x0005e80000000800 */
[----:B------:R-:W-:Y:S01]  /*12970*/  BAR.SYNC.DEFER_BLOCKING 0x1, 0x100 ;  /* 0x0044000000007b1d */ /* 0x000fe20000010000 */
[----:B------:R-:W-:-:S02]  /*12980*/  IMAD.MOV.U32 R4, RZ, RZ, c[0x0][0x388] ;  /* 0x0000e200ff047624 */ /* 0x000fc400078e00ff */
[----:B-1----:R-:W-:-:S03]  /*12990*/  @P1 IMAD.WIDE R16, R200, R5, c[0x0][0x508] ;  /* 0x00014200c8101625 */ /* 0x002fc600078e0205 */
[----:B------:R-:W3:Y:S04]  /*129a0*/  @P0 LDG.E R7, [R8.64] ;  /* 0x0000000408070981 */ /* 0x000ee8000c1e1900 */
[----:B------:R2:W5:Y:S01]  /*129b0*/  @P1 LDG.E R4, [R16.64] ;  /* 0x0000000410041981 */ /* 0x000562000c1e1900 */
[----:B------:R-:W-:Y:S02]  /*129c0*/  CS2R R24, SRZ ;  /* 0x0000000000187805 */ /* 0x000fe4000001ff00 */
[--C-:B---3--:R-:W-:Y:S01]  /*129d0*/  @P0 SHF.R.S32.HI R25, RZ, 0x1f, R7.reuse ;  /* 0x0000001fff190819 */ /* 0x108fe20000011407 */
[----:B------:R-:W-:Y:S01]  /*129e0*/  @P0 IMAD.MOV.U32 R24, RZ, RZ, R7 ;  /* 0x000000ffff180224 */ /* 0x000fe200078e0007 */
[----:B------:R-:W-:Y:S05]  /*129f0*/  @P1 BRA `(.L_x_131) ;  /* 0x0000004000001947 */ /* 0x000fea0003800000 */
[----:B--2---:R-:W-:Y:S05]  /*12a00*/  @!P0 BRA `(.L_x_131) ;  /* 0x0000003000008947 */ /* 0x004fea0003800000 */
[----:B-----5:R-:W2:Y:S04]  /*12a10*/  LDG.E R4, [R8.64] ;  /* 0x0000000408047981 */ /* 0x020ea8000c1e1900 */
[----:B------:R-:W2:Y:S02]  /*12a20*/  LDG.E R5, [R8.64+0x4] ;  /* 0x0000040408057981 */ /* 0x000ea4000c1e1900 */
[----:B--2---:R-:W-:-:S02]  /*12a30*/  IADD3 R4, -R4, R5, RZ ;  /* 0x0000000504047210 */ /* 0x004fc40007ffe1ff */
.L_x_131:
[----:B--2---:R-:W-:Y:S01]  /*12a40*/  LOP3.LUT R5, R6, 0xffffffe0, RZ, 0xc0, !PT ;  /* 0xffffffe006057812 */ /* 0x004fe200078ec0ff */
[----:B------:R-:W1:Y:S01]  /*12a50*/  S2R R55, SR_CTAID.X ;  /* 0x0000000000377919 */ /* 0x000e620000002500 */
[----:B------:R-:W-:Y:S01]  /*12a60*/  SHF.R.S32.HI R16, RZ, 0x1f, R11 ;  /* 0x0000001fff107819 */ /* 0x000fe2000001140b */
[----:B------:R-:W-:Y:S01]  /*12a70*/  IMAD.MOV.U32 R7, RZ, RZ, c[0x0][0x4e8] ;  /* 0x00013a00ff077624 */ /* 0x000fe200078e00ff */
[----:B------:R-:W-:Y:S01]  /*12a80*/  LEA.HI R8, R14, R14, RZ, 0x1 ;  /* 0x0000000e0e087211 */ /* 0x000fe200078f08ff */
[----:B------:R-:W-:Y:S01]  /*12a90*/  IMAD.IADD R6, R2, 0x1, -R5 ;  /* 0x0000000102067824 */ /* 0x000fe200078e0a05 */
[----:B------:R-:W-:Y:S01]  /*12aa0*/  LEA.HI R16, R16, R11, RZ, 0x3 ;  /* 0x0000000b10107211 */ /* 0x000fe200078f18ff */
[----:B------:R-:W-:Y:S01]  /*12ab0*/  IMAD.MOV.U32 R19, RZ, RZ, R25 ;  /* 0x000000ffff137224 */ /* 0x000fe200078e0019 */
[----:B------:R-:W-:Y:S01]  /*12ac0*/  LOP3.LUT R9, R8, 0x1ffffffe, RZ, 0xc0, !PT ;  /* 0x1ffffffe08097812 */ /* 0x000fe200078ec0ff */
[----:B------:R-:W-:Y:S01]  /*12ad0*/  BSSY B0, `(.L_x_132) ;  /* 0x0000080000007945 */ /* 0x000fe20003800000 */
[----:B------:R-:W-:-:S02]  /*12ae0*/  SHF.R.S32.HI R5, RZ, 0x1f, R6 ;  /* 0x0000001fff057819 */ /* 0x000fc40000011406 */
[----:B------:R-:W-:Y:S02]  /*12af0*/  LOP3.LUT R16, R16, 0xffffff8, RZ, 0xc0, !PT ;  /* 0x0ffffff810107812 */ /* 0x000fe400078ec0ff */
[----:B------:R-:W-:Y:S02]  /*12b00*/  LEA.HI R5, R5, R6, RZ, 0x2 ;  /* 0x0000000605057211 */ /* 0x000fe400078f10ff */
[----:B------:R-:W-:Y:S02]  /*12b10*/  IADD3 R11, -R16, R11, RZ ;  /* 0x0000000b100b7210 */ /* 0x000fe40007ffe1ff */
[----:B------:R-:W-:Y:S01]  /*12b20*/  SHF.R.S32.HI R8, RZ, 0x2, R5 ;  /* 0x00000002ff087819 */ /* 0x000fe20000011405 */
[----:B------:R-:W-:Y:S01]  /*12b30*/  IMAD.IADD R5, R14, 0x1, -R9 ;  /* 0x000000010e057824 */ /* 0x000fe200078e0a09 */
[----:B------:R-:W-:Y:S01]  /*12b40*/  LOP3.LUT P2, RZ, R6, 0x3, RZ, 0xc0, !PT ;  /* 0x0000000306ff7812 */ /* 0x000fe2000784c0ff */
[----:B------:R-:W-:Y:S01]  /*12b50*/  IMAD R14, R0, c[0x0][0x490], RZ ;  /* 0x00012400000e7a24 */ /* 0x000fe200078e02ff */
[----:B------:R-:W-:Y:S01]  /*12b60*/  ISETP.NE.AND P1, PT, R7, 0x1, PT ;  /* 0x000000010700780c */ /* 0x000fe20003f25270 */
[----:B------:R-:W-:Y:S01]  /*12b70*/  IMAD R6, R11, 0x10, R8 ;  /* 0x000000100b067824 */ /* 0x000fe200078e0208 */
[----:B------:R-:W-:Y:S01]  /*12b80*/  MOV R18, R24 ;  /* 0x0000001800127202 */ /* 0x000fe20000000f00 */
[----:B------:R-:W-:Y:S01]  /*12b90*/  IMAD R7, R25, c[0x0][0x3a0], RZ ;  /* 0x0000e80019077a24 */ /* 0x000fe200078e02ff */
[-C--:B------:R-:W-:Y:S01]  /*12ba0*/  LEA.HI R8, R3, R2.reuse, RZ, 0x3 ;  /* 0x0000000203087211 */ /* 0x080fe200078f18ff */
[----:B------:R-:W-:Y:S01]  /*12bb0*/  IMAD R16, R5, 0x8, R6 ;  /* 0x0000000805107824 */ /* 0x000fe200078e0206 */
[----:B------:R-:W-:Y:S01]  /*12bc0*/  LEA.HI R3, R3, R2, RZ, 0x6 ;  /* 0x0000000203037211 */ /* 0x000fe200078f30ff */
[----:B------:R-:W-:Y:S01]  /*12bd0*/  IMAD.WIDE.U32 R18, R199, c[0x0][0x490], R18 ;  /* 0x00012400c7127a25 */ /* 0x000fe200078e0012 */
[----:B------:R-:W-:-:S02]  /*12be0*/  LOP3.LUT R5, R8, 0xfffffff8, RZ, 0xc0, !PT ;  /* 0xfffffff808057812 */ /* 0x000fc400078ec0ff */
[----:B-1----:R-:W-:Y:S01]  /*12bf0*/  LEA R9, R55, R16, 0x7 ;  /* 0x0000001037097211 */ /* 0x002fe200078e38ff */
[----:B------:R-:W-:Y:S01]  /*12c00*/  IMAD R11, R199, c[0x0][0x494], R14 ;  /* 0x00012500c70b7a24 */ /* 0x000fe200078e020e */
[----:B------:R-:W-:Y:S01]  /*12c10*/  SHF.R.S32.HI R8, RZ, 0x3, R8 ;  /* 0x00000003ff087819 */ /* 0x000fe20000011408 */
[C---:B------:R-:W-:Y:S02]  /*12c20*/  IMAD R7, R24.reuse, c[0x0][0x3a4], R7 ;  /* 0x0000e90018077a24 */ /* 0x040fe400078e0207 */
[----:B------:R-:W-:-:S04]  /*12c30*/  IMAD.WIDE.U32 R14, R24, c[0x0][0x3a0], RZ ;  /* 0x0000e800180e7a25 */ /* 0x000fc800078e00ff */
[----:B------:R-:W-:Y:S01]  /*12c40*/  IMAD.IADD R19, R19, 0x1, R11 ;  /* 0x0000000113137824 */ /* 0x000fe200078e020b */
[----:B------:R-:W-:Y:S01]  /*12c50*/  IADD3 R15, R15, R7, RZ ;  /* 0x000000070f0f7210 */ /* 0x000fe20007ffe0ff */
[----:B------:R-:W-:-:S04]  /*12c60*/  @P1 IMAD.HI.U32 R11, R9, c[0x0][0x4ec], RZ ;  /* 0x00013b00090b1a27 */ /* 0x000fc800078e00ff */
[----:B------:R-:W-:Y:S01]  /*12c70*/  IMAD.IADD R5, R2, 0x1, -R5 ;  /* 0x0000000102057824 */ /* 0x000fe200078e0a05 */
[----:B------:R-:W-:Y:S01]  /*12c80*/  SHF.R.S32.HI R2, RZ, 0x1f, R200 ;  /* 0x0000001fff027819 */ /* 0x000fe200000114c8 */
[----:B------:R-:W-:Y:S01]  /*12c90*/  IMAD.MOV.U32 R7, RZ, RZ, R9 ;  /* 0x000000ffff077224 */ /* 0x000fe200078e0009 */
[----:B------:R-:W-:Y:S01]  /*12ca0*/  @P1 SHF.R.U32.HI R7, RZ, c[0x0][0x4f0], R11 ;  /* 0x00013c00ff071a19 */ /* 0x000fe2000001160b */
[----:B------:R-:W-:Y:S01]  /*12cb0*/  IMAD R0, R0, c[0x0][0x3e8], RZ ;  /* 0x0000fa0000007a24 */ /* 0x000fe200078e02ff */
[----:B------:R-:W-:Y:S01]  /*12cc0*/  SEL R200, R200, RZ, !P0 ;  /* 0x000000ffc8c87207 */ /* 0x000fe20004000000 */
[----:B------:R-:W-:Y:S01]  /*12cd0*/  IMAD.WIDE.U32 R14, R199, c[0x0][0x3e8], R14 ;  /* 0x0000fa00c70e7a25 */ /* 0x000fe200078e000e */
[----:B------:R-:W-:-:S03]  /*12ce0*/  SEL R2, R2, RZ, !P0 ;  /* 0x000000ff02027207 */ /* 0x000fc60004000000 */
[----:B------:R-:W-:Y:S02]  /*12cf0*/  IMAD.MOV R16, RZ, RZ, -R7 ;  /* 0x000000ffff107224 */ /* 0x000fe400078e0a07 */
[----:B------:R-:W-:-:S04]  /*12d00*/  IMAD.WIDE.U32 R18, R200, c[0x0][0x498], R18 ;  /* 0x00012600c8127a25 */ /* 0x000fc800078e0012 */
[----:B------:R-:W-:Y:S01]  /*12d10*/  IMAD R11, R16, c[0x0][0x4e8], R9 ;  /* 0x00013a00100b7a24 */ /* 0x000fe200078e0209 */
[----:B------:R-:W-:Y:S01]  /*12d20*/  IADD3 R20, P0, R7, R18, RZ ;  /* 0x0000001207147210 */ /* 0x000fe20007f1e0ff */
[----:B------:R-:W-:Y:S01]  /*12d30*/  IMAD R13, R2, c[0x0][0x498], RZ ;  /* 0x00012600020d7a24 */ /* 0x000fe200078e02ff */
[----:B------:R-:W-:Y:S01]  /*12d40*/  SHF.R.S32.HI R16, RZ, 0x1f, R7 ;  /* 0x0000001fff107819 */ /* 0x000fe20000011407 */
[----:B------:R-:W-:Y:S01]  /*12d50*/  IMAD R17, R199, c[0x0][0x3ec], R0 ;  /* 0x0000fb00c7117a24 */ /* 0x000fe200078e0200 */
[----:B------:R-:W-:Y:S01]  /*12d60*/  LEA R0, R5, R8, 0x5 ;  /* 0x0000000805007211 */ /* 0x000fe200078e28ff */
[----:B------:R-:W-:Y:S01]  /*12d70*/  IMAD R13, R200, c[0x0][0x49c], R13 ;  /* 0x00012700c80d7a24 */ /* 0x000fe200078e020d */
[----:B------:R-:W-:Y:S02]  /*12d80*/  SHF.R.S32.HI R18, RZ, 0x1f, R11 ;  /* 0x0000001fff127819 */ /* 0x000fe4000001140b */
[----:B------:R-:W-:Y:S01]  /*12d90*/  IADD3 R15, R15, R17, RZ ;  /* 0x000000110f0f7210 */ /* 0x000fe20007ffe0ff */
[----:B------:R-:W-:Y:S01]  /*12da0*/  IMAD R9, R55, 0x80, R0 ;  /* 0x0000008037097824 */ /* 0x000fe200078e0200 */
[----:B------:R-:W-:Y:S01]  /*12db0*/  IADD3.X R21, R16, R19, R13, P0, !PT ;  /* 0x0000001310157210 */ /* 0x000fe200007fe40d */
[----:B------:R-:W-:-:S02]  /*12dc0*/  IMAD R18, R18, c[0x0][0x488], RZ ;  /* 0x0001220012127a24 */ /* 0x000fc400078e02ff */
[----:B------:R-:W-:Y:S02]  /*12dd0*/  IMAD.SHL.U32 R0, R8, 0x40, RZ ;  /* 0x0000004008007824 */ /* 0x000fe400078e00ff */
[----:B------:R-:W-:-:S03]  /*12de0*/  @P1 IMAD.HI.U32 R17, R9, c[0x0][0x4ec], RZ ;  /* 0x00013b0009111a27 */ /* 0x000fc600078e00ff */
[----:B------:R-:W-:Y:S01]  /*12df0*/  LOP3.LUT R13, R0, 0x1c0, RZ, 0xc0, !PT ;  /* 0x000001c0000d7812 */ /* 0x000fe200078ec0ff */
[----:B------:R-:W-:-:S04]  /*12e00*/  IMAD.WIDE.U32 R20, R11, c[0x0][0x488], R20 ;  /* 0x000122000b147a25 */ /* 0x000fc800078e0014 */
[----:B------:R-:W-:Y:S01]  /*12e10*/  IMAD R18, R11, c[0x0][0x48c], R18 ;  /* 0x000123000b127a24 */ /* 0x000fe200078e0212 */
[----:B------:R-:W-:Y:S01]  /*12e20*/  LEA R11, P0, R20, c[0x0][0x450], 0x2 ;  /* 0x00011400140b7a11 */ /* 0x000fe200078010ff */
[----:B------:R-:W-:Y:S01]  /*12e30*/  IMAD.MOV.U32 R7, RZ, RZ, R9 ;  /* 0x000000ffff077224 */ /* 0x000fe200078e0009 */
[----:B------:R-:W-:Y:S01]  /*12e40*/  @P1 SHF.R.U32.HI R7, RZ, c[0x0][0x4f0], R17 ;  /* 0x00013c00ff071a19 */ /* 0x000fe20000011611 */
[----:B------:R-:W-:Y:S01]  /*12e50*/  IMAD.SHL.U32 R0, R5, 0x8, RZ ;  /* 0x0000000805007824 */ /* 0x000fe200078e00ff */
[----:B------:R-:W-:Y:S01]  /*12e60*/  IADD3 R17, R21, R18, RZ ;  /* 0x0000001215117210 */ /* 0x000fe20007ffe0ff */
[----:B------:R-:W-:Y:S01]  /*12e70*/  IMAD R5, R2, c[0x0][0x3f0], RZ ;  /* 0x0000fc0002057a24 */ /* 0x000fe200078e02ff */
[----:B------:R-:W-:Y:S01]  /*12e80*/  SHF.R.U32.HI R2, RZ, 0x3, R13 ;  /* 0x00000003ff027819 */ /* 0x000fe2000001160d */
[----:B------:R-:W-:Y:S01]  /*12e90*/  IMAD.WIDE.U32 R14, R200, c[0x0][0x3f0], R14 ;  /* 0x0000fc00c80e7a25 */ /* 0x000fe200078e000e */
[----:B------:R-:W-:Y:S01]  /*12ea0*/  LEA.HI.X R17, R20, c[0x0][0x454], R17, 0x2, P0 ;  /* 0x0001150014117a11 */ /* 0x000fe200000f1411 */
[----:B------:R-:W-:Y:S01]  /*12eb0*/  SHFL.IDX PT, R48, R11, RZ, 0x1c1f ;  /* 0x001c1fff0b307589 */ /* 0x000fe200000e0000 */
[----:B------:R-:W-:Y:S01]  /*12ec0*/  LOP3.LUT R13, R13, 0x38, R0, 0xf8, !PT ;  /* 0x000000380d0d7812 */ /* 0x000fe200078ef800 */
[----:B------:R-:W-:Y:S01]  /*12ed0*/  IMAD R5, R200, c[0x0][0x3f4], R5 ;  /* 0x0000fd00c8057a24 */ /* 0x000fe200078e0205 */
[--C-:B------:R-:W-:Y:S01]  /*12ee0*/  SHF.R.S32.HI R16, RZ, 0x1f, R7.reuse ;  /* 0x0000001fff107819 */ /* 0x100fe20000011407 */
[----:B------:R-:W1:Y:S01]  /*12ef0*/  SHFL.IDX PT, R49, R17, RZ, 0x1c1f ;  /* 0x001c1fff11317589 */ /* 0x000e6200000e0000 */
[----:B------:R-:W-:Y:S01]  /*12f00*/  LOP3.LUT R13, R13, R2, RZ, 0x3c, !PT ;  /* 0x000000020d0d7212 */ /* 0x000fe200078e3cff */
[----:B------:R-:W-:Y:S01]  /*12f10*/  IMAD.MOV R2, RZ, RZ, -R7 ;  /* 0x000000ffff027224 */ /* 0x000fe200078e0a07 */
[----:B------:R-:W-:Y:S01]  /*12f20*/  IADD3 R15, R15, R5, RZ ;  /* 0x000000050f0f7210 */ /* 0x000fe20007ffe0ff */
[----:B------:R-:W-:Y:S01]  /*12f30*/  SHFL.IDX PT, R50, R11, 0x1, 0x1c1f ;  /* 0x003c1f000b327f89 */ /* 0x000fe200000e0000 */
[----:B------:R-:W-:Y:S01]  /*12f40*/  IMAD R5, R55, 0x80, R6 ;  /* 0x0000008037057824 */ /* 0x000fe200078e0206 */
[----:B------:R-:W-:Y:S01]  /*12f50*/  SHF.L.U32 R6, R3, 0x3, RZ ;  /* 0x0000000303067819 */ /* 0x000fe200000006ff */
[----:B------:R-:W-:Y:S01]  /*12f60*/  IMAD R56, R2, c[0x0][0x4e8], R9 ;  /* 0x00013a0002387a24 */ /* 0x000fe200078e0209 */
[----:B------:R-:W2:Y:S01]  /*12f70*/  SHFL.IDX PT, R51, R17, 0x1, 0x1c1f ;  /* 0x003c1f0011337f89 */ /* 0x000ea200000e0000 */
[----:B-----5:R-:W-:Y:S01]  /*12f80*/  IMAD R2, R4, c[0x0][0x4e8], RZ ;  /* 0x00013a0004027a24 */ /* 0x020fe200078e02ff */
[----:B------:R-:W-:Y:S01]  /*12f90*/  IADD3 R9, R5, 0x8, RZ ;  /* 0x0000000805097810 */ /* 0x000fe20007ffe0ff */
[----:B------:R-:W-:Y:S01]  /*12fa0*/  IMAD R16, R16, c[0x0][0x3e0], RZ ;  /* 0x0000f80010107a24 */ /* 0x000fe200078e02ff */
[----:B------:R-:W-:Y:S01]  /*12fb0*/  LOP3.LUT R6, R13, 0x7ffffe00, R6, 0xf8, !PT ;  /* 0x7ffffe000d067812 */ /* 0x000fe200078ef806 */
[----:B------:R-:W-:Y:S01]  /*12fc0*/  IMAD.WIDE.U32 R14, R7, c[0x0][0x3e0], R14 ;  /* 0x0000f800070e7a25 */ /* 0x000fe200078e000e */
[----:B------:R-:W-:-:S02]  /*12fd0*/  ISETP.GE.OR P1, PT, R5, R2, P2 ;  /* 0x000000020500720c */ /* 0x000fc40001726670 */
[----:B------:R-:W-:Y:S01]  /*12fe0*/  ISETP.GE.OR P0, PT, R9, R2, P2 ;  /* 0x000000020900720c */ /* 0x000fe20001706670 */
[----:B------:R-:W-:Y:S01]  /*12ff0*/  IMAD R16, R7, c[0x0][0x3e4], R16 ;  /* 0x0000f90007107a24 */ /* 0x000fe200078e0210 */
[----:B------:R-:W-:Y:S02]  /*13000*/  SHF.R.S32.HI R4, RZ, 0x1f, R56 ;  /* 0x0000001fff047819 */ /* 0x000fe40000011438 */
[----:B------:R-:W-:Y:S01]  /*13010*/  SHF.L.U32 R58, R6, 0x1, RZ ;  /* 0x00000001063a7819 */ /* 0x000fe200000006ff */
[----:B------:R-:W-:Y:S01]  /*13020*/  IMAD.IADD R15, R15, 0x1, R16 ;  /* 0x000000010f0f7824 */ /* 0x000fe200078e0210 */
[----:B------:R-:W-:Y:S01]  /*13030*/  LEA R55, R55, R8, 0x7 ;  /* 0x0000000837377211 */ /* 0x000fe200078e38ff */
[----:B------:R-:W-:-:S04]  /*13040*/  IMAD R3, R4, c[0x0][0x3d8], RZ ;  /* 0x0000f60004037a24 */ /* 0x000fc800078e02ff */
[----:B-1----:R1:W-:Y:S01]  /*13050*/  @!P1 ST.E [R48.64], R10 ;  /* 0x0000000a30009985 */ /* 0x0023e2000c101904 */
[C---:B------:R-:W-:Y:S02]  /*13060*/  IMAD R3, R56.reuse, c[0x0][0x3dc], R3 ;  /* 0x0000f70038037a24 */ /* 0x040fe400078e0203 */
[----:B------:R-:W-:Y:S01]  /*13070*/  IMAD.WIDE.U32 R56, R56, c[0x0][0x3d8], R14 ;  /* 0x0000f60038387a25 */ /* 0x000fe200078e000e */
[----:B--2---:R1:W-:Y:S03]  /*13080*/  @!P0 ST.E [R50.64], R12 ;  /* 0x0000000c32008985 */ /* 0x0043e6000c101904 */
[----:B------:R-:W-:Y:S01]  /*13090*/  IMAD.IADD R3, R57, 0x1, R3 ;  /* 0x0000000139037824 */ /* 0x000fe200078e0203 */
[C---:B------:R-:W-:Y:S01]  /*130a0*/  LEA R57, P0, R56.reuse, c[0x0][0x380], 0x1 ;  /* 0x0000e00038397a11 */ /* 0x040fe200078008ff */
[----:B------:R1:W2:Y:S03]  /*130b0*/  LDS.128 R44, [R58+0x1080] ;  /* 0x001080003a2c7984 */ /* 0x0002a60000000c00 */
[----:B------:R-:W-:Y:S01]  /*130c0*/  LEA.HI.X R56, R56, c[0x0][0x384], R3, 0x1, P0 ;  /* 0x0000e10038387a11 */ /* 0x000fe200000f0c03 */
[----:B------:R1:W3:Y:S01]  /*130d0*/  LDS.128 R40, [R58+0x2080] ;  /* 0x002080003a287984 */ /* 0x0002e20000000c00 */
[----:B------:R-:W-:-:S03]  /*130e0*/  ISETP.GE.AND P0, PT, R55, R2, PT ;  /* 0x000000023700720c */ /* 0x000fc60003f06270 */
[----:B------:R1:W4:Y:S04]  /*130f0*/  LDS.128 R36, [R58+0x3080] ;  /* 0x003080003a247984 */ /* 0x0003280000000c00 */
[----:B------:R1:W1:Y:S04]  /*13100*/  LDS.128 R32, [R58+0x5080] ;  /* 0x005080003a207984 */ /* 0x0002680000000c00 */
[----:B------:R1:W1:Y:S04]  /*13110*/  LDS.128 R28, [R58+0x6080] ;  /* 0x006080003a1c7984 */ /* 0x0002680000000c00 */
[----:B------:R1:W1:Y:S04]  /*13120*/  LDS.128 R24, [R58+0x7080] ;  /* 0x007080003a187984 */ /* 0x0002680000000c00 */
[----:B------:R1:W1:Y:S04]  /*13130*/  LDS.128 R20, [R58+0x9080] ;  /* 0x009080003a147984 */ /* 0x0002680000000c00 */
[----:B------:R1:W1:Y:S04]  /*13140*/  LDS.128 R16, [R58+0xa080] ;  /* 0x00a080003a107984 */ /* 0x0002680000000c00 */
[----:B------:R1:W1:Y:S04]  /*13150*/  LDS.128 R4, [R58+0xb080] ;  /* 0x00b080003a047984 */ /* 0x0002680000000c00 */
[----:B------:R1:W1:Y:S04]  /*13160*/  SHFL.IDX PT, R60, R57, RZ, 0x181f ;  /* 0x00181fff393c7589 */ /* 0x00026800000e0000 */
[----:B------:R1:W1:Y:S01]  /*13170*/  SHFL.IDX PT, R61, R56, RZ, 0x181f ;  /* 0x00181fff383d7589 */ /* 0x00026200000e0000 */
[----:B------:R-:W-:Y:S05]  /*13180*/  @P0 BRA `(.L_x_133) ;  /* 0x0000014000000947 */ /* 0x000fea0003800000 */
[----:B-12---:R-:W1:Y:S01]  /*13190*/  LDS.128 R48, [R58+0x80] ;  /* 0x000080003a307984 */ /* 0x006e620000000c00 */
[----:B------:R-:W-:-:S02]  /*131a0*/  IADD3 R54, R0, 0x40, RZ ;  /* 0x0000004000367810 */ /* 0x000fc40007ffe0ff */
[----:B------:R-:W-:Y:S01]  /*131b0*/  IADD3 R52, R0, 0x80, RZ ;  /* 0x0000008000347810 */ /* 0x000fe20007ffe0ff */
[----:B------:R-:W2:Y:S01]  /*131c0*/  LDS.128 R12, [R58+0x4080] ;  /* 0x004080003a0c7984 */ /* 0x000ea20000000c00 */
[----:B------:R-:W-:Y:S02]  /*131d0*/  ISETP.GE.AND P1, PT, R54, c[0x0][0x3c8], PT ;  /* 0x0000f20036007a0c */ /* 0x000fe40003f26270 */
[----:B------:R-:W-:Y:S01]  /*131e0*/  ISETP.GE.AND P0, PT, R52, c[0x0][0x3c8], PT ;  /* 0x0000f20034007a0c */ /* 0x000fe20003f06270 */
[----:B------:R5:W4:Y:S01]  /*131f0*/  LDS.128 R8, [R58+0x8080] ;  /* 0x008080003a087984 */ /* 0x000b220000000c00 */
[----:B------:R-:W-:-:S09]  /*13200*/  ISETP.GE.AND P2, PT, R0, c[0x0][0x3c8], PT ;  /* 0x0000f20000007a0c */ /* 0x000fd20003f46270 */
[----:B------:R-:W-:Y:S02]  /*13210*/  @!P1 SHF.R.S32.HI R53, RZ, 0x1f, R54 ;  /* 0x0000001fff359819 */ /* 0x000fe40000011436 */
[----:B------:R-:W-:Y:S02]  /*13220*/  @!P0 SHF.R.S32.HI R3, RZ, 0x1f, R52 ;  /* 0x0000001fff038819 */ /* 0x000fe40000011434 */
[----:B------:R-:W-:Y:S02]  /*13230*/  @!P1 LEA.HI R53, R53, R54, RZ, 0x3 ;  /* 0x0000003635359211 */ /* 0x000fe400078f18ff */
[----:B------:R-:W-:Y:S02]  /*13240*/  @!P0 LEA.HI R3, R3, R52, RZ, 0x3 ;  /* 0x0000003403038211 */ /* 0x000fe400078f18ff */
[----:B------:R-:W-:Y:S02]  /*13250*/  @!P1 LOP3.LUT R53, R53, 0xfffffff8, RZ, 0xc0, !PT ;  /* 0xfffffff835359812 */ /* 0x000fe400078ec0ff */
[----:B------:R-:W-:Y:S01]  /*13260*/  @!P0 LOP3.LUT R3, R3, 0xfffffff8, RZ, 0xc0, !PT ;  /* 0xfffffff803038812 */ /* 0x000fe200078ec0ff */
[----:B-----5:R-:W-:-:S04]  /*13270*/  @!P2 IMAD.WIDE R58, R0, 0x2, R60 ;  /* 0x00000002003aa825 */ /* 0x020fc800078e023c */
[----:B------:R-:W-:-:S04]  /*13280*/  @!P1 IMAD.WIDE R52, R53, 0x2, R60 ;  /* 0x0000000235349825 */ /* 0x000fc800078e023c */
[----:B------:R-:W-:Y:S01]  /*13290*/  @!P0 IMAD.WIDE R60, R3, 0x2, R60 ;  /* 0x00000002033c8825 */ /* 0x000fe200078e023c */
[----:B-1----:R1:W-:Y:S04]  /*132a0*/  @!P2 ST.E.128 [R58.64], R48 ;  /* 0x000000303a00a985 */ /* 0x0023e8000c101d04 */
[----:B--2---:R1:W-:Y:S04]  /*132b0*/  @!P1 ST.E.128 [R52.64], R12 ;  /* 0x0000000c34009985 */ /* 0x0043e8000c101d04 */
[----:B----4-:R1:W-:Y:S02]  /*132c0*/  @!P0 ST.E.128 [R60.64], R8 ;  /* 0x000000083c008985 */ /* 0x0103e4000c101d04 */
.L_x_133:
[----:B--2---:R-:W-:Y:S05]  /*132d0*/  BSYNC B0 ;  /* 0x0000000000007941 */ /* 0x004fea0003800000 */
.L_x_132:
[----:B------:R-:W-:Y:S01]  /*132e0*/  IADD3 R3, R55, 0x20, RZ ;  /* 0x0000002037037810 */ /* 0x000fe20007ffe0ff */
[----:B-1----:R1:W2:Y:S01]  /*132f0*/  SHFL.IDX PT, R13, R56, 0x1, 0x181f ;  /* 0x00381f00380d7f89 */ /* 0x0022a200000e0000 */
[----:B------:R-:W-:Y:S02]  /*13300*/  BSSY B0, `(.L_x_134) ;  /* 0x0000015000007945 */ /* 0x000fe40003800000 */
[----:B------:R-:W-:Y:S01]  /*13310*/  ISETP.GE.AND P0, PT, R3, R2, PT ;  /* 0x000000020300720c */ /* 0x000fe20003f06270 */
[----:B------:R1:W4:-:S12]  /*13320*/  SHFL.IDX PT, R12, R57, 0x1, 0x181f ;  /* 0x00381f00390c7f89 */ /* 0x00031800000e0000 */
[----:B------:R-:W-:Y:S05]  /*13330*/  @P0 BRA `(.L_x_135) ;  /* 0x0000011000000947 */ /* 0x000fea0003800000 */
[C---:B------:R-:W-:Y:S02]  /*13340*/  IADD3 R10, R0.reuse, 0x40, RZ ;  /* 0x00000040000a7810 */ /* 0x040fe40007ffe0ff */
[----:B------:R-:W-:Y:S02]  /*13350*/  IADD3 R8, R0, 0x80, RZ ;  /* 0x0000008000087810 */ /* 0x000fe40007ffe0ff */
[----:B------:R-:W-:Y:S02]  /*13360*/  ISETP.GE.AND P1, PT, R10, c[0x0][0x3c8], PT ;  /* 0x0000f2000a007a0c */ /* 0x000fe40003f26270 */
[----:B------:R-:W-:Y:S02]  /*13370*/  ISETP.GE.AND P0, PT, R8, c[0x0][0x3c8], PT ;  /* 0x0000f20008007a0c */ /* 0x000fe40003f06270 */
[----:B------:R-:W-:-:S09]  /*13380*/  ISETP.GE.AND P2, PT, R0, c[0x0][0x3c8], PT ;  /* 0x0000f20000007a0c */ /* 0x000fd20003f46270 */
[----:B------:R-:W-:Y:S02]  /*13390*/  @!P1 SHF.R.S32.HI R9, RZ, 0x1f, R10 ;  /* 0x0000001fff099819 */ /* 0x000fe4000001140a */
[----:B------:R-:W-:Y:S02]  /*133a0*/  @!P0 SHF.R.S32.HI R3, RZ, 0x1f, R8 ;  /* 0x0000001fff038819 */ /* 0x000fe40000011408 */
[----:B------:R-:W-:Y:S01]  /*133b0*/  @!P1 LEA.HI R9, R9, R10, RZ, 0x3 ;  /* 0x0000000a09099211 */ /* 0x000fe200078f18ff */
[--C-:B--2-4-:R-:W-:Y:S01]  /*133c0*/  @!P2 IMAD.WIDE R10, R0, 0x2, R12.reuse ;  /* 0x00000002000aa825 */ /* 0x114fe200078e020c */
        /* <DEDUP_REMOVED lines=8> */
.L_x_135:
[----:B------:R-:W-:Y:S05]  /*13450*/  BSYNC B0 ;  /* 0x0000000000007941 */ /* 0x000fea0003800000 */
.L_x_134:
[----:B------:R-:W-:Y:S01]  /*13460*/  IADD3 R3, R55, 0x40, RZ ;  /* 0x0000004037037810 */ /* 0x000fe20007ffe0ff */
[----:B--2---:R2:W1:Y:S01]  /*13470*/  SHFL.IDX PT, R13, R56, 0x2, 0x181f ;  /* 0x00581f00380d7f89 */ /* 0x00446200000e0000 */
[----:B------:R-:W-:Y:S02]  /*13480*/  BSSY B0, `(.L_x_136) ;  /* 0x0000015000007945 */ /* 0x000fe40003800000 */
[----:B------:R-:W-:Y:S01]  /*13490*/  ISETP.GE.AND P0, PT, R3, R2, PT ;  /* 0x000000020300720c */ /* 0x000fe20003f06270 */
[----:B----4-:R2:W4:-:S12]  /*134a0*/  SHFL.IDX PT, R12, R57, 0x2, 0x181f ;  /* 0x00581f00390c7f89 */ /* 0x01051800000e0000 */
        /* <DEDUP_REMOVED lines=13> */
[----:B---3--:R1:W-:Y:S02]  /*13580*/  @!P2 ST.E.128 [R10.64], R40 ;  /* 0x000000280a00a985 */ /* 0x0083e4000c101d04 */
[----:B------:R-:W-:-:S04]  /*13590*/  @!P1 IMAD.WIDE R8, R9, 0x2, R12 ;  /* 0x0000000209089825 */ /* 0x000fc800078e020c */
[----:B------:R-:W-:Y:S01]  /*135a0*/  @!P0 IMAD.WIDE R12, R3, 0x2, R12 ;  /* 0x00000002030c8825 */ /* 0x000fe200078e020c */
[----:B------:R1:W-:Y:S04]  /*135b0*/  @!P1 ST.E.128 [R8.64], R28 ;  /* 0x0000001c08009985 */ /* 0x0003e8000c101d04 */
[----:B------:R1:W-:Y:S02]  /*135c0*/  @!P0 ST.E.128 [R12.64], R16 ;  /* 0x000000100c008985 */ /* 0x0003e4000c101d04 */
.L_x_137:
[----:B------:R-:W-:Y:S05]  /*135d0*/  BSYNC B0 ;  /* 0x0000000000007941 */ /* 0x000fea0003800000 */
.L_x_136:
[----:B------:R-:W-:Y:S01]  /*135e0*/  IADD3 R55, R55, 0x60, RZ ;  /* 0x0000006037377810 */ /* 0x000fe20007ffe0ff */
[----:B-1----:R1:W2:Y:S03]  /*135f0*/  SHFL.IDX PT, R9, R56, 0x3, 0x181f ;  /* 0x00781f0038097f89 */ /* 0x0022a600000e0000 */
[----:B------:R-:W-:Y:S01]  /*13600*/  ISETP.GE.AND P0, PT, R55, R2, PT ;  /* 0x000000023700720c */ /* 0x000fe20003f06270 */
[----:B------:R1:W4:-:S12]  /*13610*/  SHFL.IDX PT, R8, R57, 0x3, 0x181f ;  /* 0x00781f0039087f89 */ /* 0x00031800000e0000 */
[----:B------:R-:W-:Y:S05]  /*13620*/  @P0 EXIT ;  /* 0x000000000000094d */ /* 0x000fea0003800000 */
[C---:B------:R-:W-:Y:S02]  /*13630*/  IADD3 R3, R0.reuse, 0x40, RZ ;  /* 0x0000004000037810 */ /* 0x040fe40007ffe0ff */
[C---:B------:R-:W-:Y:S02]  /*13640*/  ISETP.GE.AND P1, PT, R0.reuse, c[0x0][0x3c8], PT ;  /* 0x0000f20000007a0c */ /* 0x040fe40003f26270 */
[----:B------:R-:W-:Y:S02]  /*13650*/  ISETP.GE.AND P0, PT, R3, c[0x0][0x3c8], PT ;  /* 0x0000f20003007a0c */ /* 0x000fe40003f06270 */
[----:B------:R-:W-:-:S09]  /*13660*/  IADD3 R13, R0, 0x80, RZ ;  /* 0x00000080000d7810 */ /* 0x000fd20007ffe0ff */
[----:B--2-4-:R-:W-:Y:S02]  /*13670*/  @!P1 IMAD.WIDE R10, R0, 0x2, R8 ;  /* 0x00000002000a9825 */ /* 0x014fe400078e0208 */
[----:B------:R-:W-:-:S03]  /*13680*/  @!P0 SHF.R.S32.HI R2, RZ, 0x1f, R3 ;  /* 0x0000001fff028819 */ /* 0x000fc60000011403 */
[----:B------:R2:W-:Y:S01]  /*13690*/  @!P1 ST.E.128 [R10.64], R36 ;  /* 0x000000240a009985 */ /* 0x0005e2000c101d04 */
[----:B------:R-:W-:-:S04]  /*136a0*/  @!P0 LEA.HI R2, R2, R3, RZ, 0x3 ;  /* 0x0000000302028211 */ /* 0x000fc800078f18ff */
[----:B------:R-:W-:-:S05]  /*136b0*/  @!P0 LOP3.LUT R2, R2, 0xfffffff8, RZ, 0xc0, !PT ;  /* 0xfffffff802028812 */ /* 0x000fca00078ec0ff */
[----:B------:R-:W-:-:S05]  /*136c0*/  @!P0 IMAD.WIDE R2, R2, 0x2, R8 ;  /* 0x0000000202028825 */ /* 0x000fca00078e0208 */
[----:B------:R2:W-:Y:S01]  /*136d0*/  @!P0 ST.E.128 [R2.64], R24 ;  /* 0x0000001802008985 */ /* 0x0005e2000c101d04 */
[----:B------:R-:W-:-:S13]  /*136e0*/  ISETP.GE.AND P0, PT, R13, c[0x0][0x3c8], PT ;  /* 0x0000f2000d007a0c */ /* 0x000fda0003f06270 */
[----:B------:R-:W-:Y:S05]  /*136f0*/  @P0 EXIT ;  /* 0x000000000000094d */ /* 0x000fea0003800000 */
[----:B------:R-:W-:-:S04]  /*13700*/  SHF.R.S32.HI R0, RZ, 0x1f, R13 ;  /* 0x0000001fff007819 */ /* 0x000fc8000001140d */
[----:B------:R-:W-:-:S04]  /*13710*/  LEA.HI R0, R0, R13, RZ, 0x3 ;  /* 0x0000000d00007211 */ /* 0x000fc800078f18ff */
[----:B--2---:R-:W-:-:S05]  /*13720*/  LOP3.LUT R3, R0, 0xfffffff8, RZ, 0xc0, !PT ;  /* 0xfffffff800037812 */ /* 0x004fca00078ec0ff */
[----:B------:R-:W-:-:S05]  /*13730*/  IMAD.WIDE R8, R3, 0x2, R8 ;  /* 0x0000000203087825 */ /* 0x000fca00078e0208 */
[----:B------:R-:W-:Y:S01]  /*13740*/  ST.E.128 [R8.64], R4 ;  /* 0x0000000408007985 */ /* 0x000fe2000c101d04 */
[----:B------:R-:W-:Y:S05]  /*13750*/  EXIT ;  /* 0x000000000000794d */ /* 0x000fea0003800000 */
.L_x_130:
[----:B------:R-:W-:Y:S01]  /*13760*/  ISETP.NE.U32.AND P1, PT, RZ, c[0x0][0x508], PT ;  /* 0x00014200ff007a0c */ /* 0x000fe20003f25070 */
[----:B------:R-:W-:Y:S01]  /*13770*/  IMAD.MOV.U32 R9, RZ, RZ, 0x4 ;  /* 0x00000004ff097424 */ /* 0x000fe200078e00ff */
[----:B------:R-:W-:Y:S02]  /*13780*/  ISETP.NE.U32.AND P0, PT, RZ, c[0x0][0x500], PT ;  /* 0x00014000ff007a0c */ /* 0x000fe40003f05070 */
[----:B------:R-:W-:Y:S01]  /*13790*/  ISETP.NE.AND.EX P1, PT, RZ, c[0x0][0x50c], PT, P1 ;  /* 0x00014300ff007a0c */ /* 0x000fe20003f25310 */
[----:B------:R-:W-:Y:S01]  /*137a0*/  IMAD.WIDE R6, R200, R9, c[0x0][0x500] ;  /* 0x00014000c8067625 */ /* 0x000fe200078e0209 */
[----:B------:R-:W-:-:S03]  /*137b0*/  ISETP.NE.AND.EX P0, PT, RZ, c[0x0][0x504], PT, P0 ;  /* 0x00014100ff007a0c */ /* 0x000fc60003f05300 */
[----:B------:R-:W-:-:S08]  /*137c0*/  IMAD.MOV.U32 R3, RZ, RZ, c[0x0][0x388] ;  /* 0x0000e200ff037624 */ /* 0x000fd000078e00ff */
        /* <DEDUP_REMOVED lines=8> */
[----:B-----5:R-:W2:Y:S04]  /*13850*/  LDG.E R3, [R6.64] ;  /* 0x0000000406037981 */ /* 0x020ea8000c1e1900 */
[----:B------:R-:W2:Y:S02]  /*13860*/  LDG.E R2, [R6.64+0x4] ;  /* 0x0000040406027981 */ /* 0x000ea4000c1e1900 */
[----:B--2---:R-:W-:-:S02]  /*13870*/  IADD3 R3, -R3, R2, RZ ;  /* 0x0000000203037210 */ /* 0x004fc40007ffe1ff */
.L_x_138:
        /* <DEDUP_REMOVED lines=12> */
[----:B------:R-:W-:Y:S01]  /*13940*/  MOV R4, c[0x0][0x4e8] ;  /* 0x00013a0000047a02 */ /* 0x000fe20000000f00 */
[----:B------:R-:W-:Y:S01]  /*13950*/  IMAD.MOV.U32 R12, RZ, RZ, R10 ;  /* 0x000000ffff0c7224 */ /* 0x000fe200078e000a */
[----:B------:R-:W-:Y:S02]  /*13960*/  MOV R13, R11 ;  /* 0x0000000b000d7202 */ /* 0x000fe40000000f00 */
[----:B------:R-:W-:Y:S01]  /*13970*/  ISETP.NE.AND P0, PT, R4, 0x1, PT ;  /* 0x000000010400780c */ /* 0x000fe20003f05270 */
[----:B------:R-:W-:Y:S01]  /*13980*/  IMAD R4, R0, c[0x0][0x490], RZ ;  /* 0x0001240000047a24 */ /* 0x000fe200078e02ff */
[----:B------:R-:W-:Y:S01]  /*13990*/  MOV R7, R8 ;  /* 0x0000000800077202 */ /* 0x000fe20000000f00 */
[----:B------:R-:W-:-:S04]  /*139a0*/  IMAD.WIDE.U32 R12, R199, c[0x0][0x490], R12 ;  /* 0x00012400c70c7a25 */ /* 0x000fc800078e000c */
[----:B------:R-:W-:Y:S02]  /*139b0*/  IMAD R4, R199, c[0x0][0x494], R4 ;  /* 0x00012500c7047a24 */ /* 0x000fe400078e0204 */
[----:B------:R-:W-:Y:S02]  /*139c0*/  IMAD.MOV.U32 R14, RZ, RZ, R12 ;  /* 0x000000ffff0e7224 */ /* 0x000fe400078e000c */
[----:B------:R-:W-:Y:S02]  /*139d0*/  IMAD.IADD R15, R4, 0x1, R13 ;  /* 0x00000001040f7824 */ /* 0x000fe400078e020d */
[----:B------:R-:W-:-:S04]  /*139e0*/  @P0 IMAD.HI.U32 R6, R8, c[0x0][0x4ec], RZ ;  /* 0x00013b0008060a27 */ /* 0x000fc800078e00ff */
[----:B------:R-:W-:Y:S01]  /*139f0*/  IMAD R13, R5, c[0x0][0x498], RZ ;  /* 0x00012600050d7a24 */ /* 0x000fe200078e02ff */
[----:B------:R-:W-:Y:S01]  /*13a00*/  @P0 SHF.R.U32.HI R7, RZ, c[0x0][0x4f0], R6 ;  /* 0x00013c00ff070a19 */ /* 0x000fe20000011606 */
[----:B------:R-:W-:-:S03]  /*13a10*/  IMAD.WIDE.U32 R14, R200, c[0x0][0x498], R14 ;  /* 0x00012600c80e7a25 */ /* 0x000fc600078e000e */
[C---:B------:R-:W-:Y:S01]  /*13a20*/  IADD3 R9, -R7.reuse, RZ, RZ ;  /* 0x000000ff07097210 */ /* 0x040fe20007ffe1ff */
[----:B------:R-:W-:Y:S01]  /*13a30*/  IMAD R13, R200, c[0x0][0x49c], R13 ;  /* 0x00012700c80d7a24 */ /* 0x000fe200078e020d */
[----:B------:R-:W-:Y:S02]  /*13a40*/  SHF.R.S32.HI R4, RZ, 0x1f, R7 ;  /* 0x0000001fff047819 */ /* 0x000fe40000011407 */
[----:B------:R-:W-:Y:S01]  /*13a50*/  IADD3 R12, P0, R7, R14, RZ ;  /* 0x0000000e070c7210 */ /* 0x000fe20007f1e0ff */
[----:B------:R-:W-:-:S03]  /*13a60*/  IMAD R9, R9, c[0x0][0x4e8], R8 ;  /* 0x00013a0009097a24 */ /* 0x000fc600078e0208 */
[----:B------:R-:W-:Y:S02]  /*13a70*/  IADD3.X R13, R4, R15, R13, P0, !PT ;  /* 0x0000000f040d7210 */ /* 0x000fe400007fe40d */
[----:B------:R-:W-:Y:S02]  /*13a80*/  SHF.R.S32.HI R6, RZ, 0x1f, R9 ;  /* 0x0000001fff067819 */ /* 0x000fe40000011409 */
[----:B------:R-:W-:Y:S01]  /*13a90*/  MOV R4, 0xff800000 ;  /* 0xff80000000047802 */ /* 0x000fe20000000f00 */
[----:B------:R-:W-:-:S04]  /*13aa0*/  IMAD.WIDE.U32 R12, R9, c[0x0][0x488], R12 ;  /* 0x00012200090c7a25 */ /* 0x000fc800078e000c */
[----:B------:R-:W-:-:S04]  /*13ab0*/  IMAD R6, R6, c[0x0][0x488], RZ ;  /* 0x0001220006067a24 */ /* 0x000fc800078e02ff */
[----:B------:R-:W-:Y:S01]  /*13ac0*/  IMAD R7, R9, c[0x0][0x48c], R6 ;  /* 0x0001230009077a24 */ /* 0x000fe200078e0206 */
[----:B------:R-:W-:-:S04]  /*13ad0*/  LEA R6, P0, R12, c[0x0][0x450], 0x2 ;  /* 0x000114000c067a11 */ /* 0x000fc800078010ff */
[----:B------:R-:W-:-:S04]  /*13ae0*/  IADD3 R7, R13, R7, RZ ;  /* 0x000000070d077210 */ /* 0x000fc80007ffe0ff */
[----:B------:R-:W-:-:S05]  /*13af0*/  LEA.HI.X R7, R12, c[0x0][0x454], R7, 0x2, P0 ;  /* 0x000115000c077a11 */ /* 0x000fca00000f1407 */
[----:B------:R1:W-:Y:S02]  /*13b00*/  STG.E [R6.64], R4 ;  /* 0x0000000406007986 */ /* 0x0003e4000c101904 */
.L_x_140:
[----:B------:R-:W-:Y:S05]  /*13b10*/  BSYNC B0 ;  /* 0x0000000000007941 */ /* 0x000fea0003800000 */
.L_x_139:
[----:B-1----:R-:W1:Y:S01]  /*13b20*/  S2R R6, SR_CTAID.X ;  /* 0x0000000000067919 */ /* 0x002e620000002500 */
[----:B------:R-:W-:Y:S01]  /*13b30*/  SHF.R.S32.HI R9, RZ, 0x1f, R2 ;  /* 0x0000001fff097819 */ /* 0x000fe20000011402 */
[----:B------:R-:W-:Y:S01]  /*13b40*/  IMAD R7, R11, c[0x0][0x3a0], RZ ;  /* 0x0000e8000b077a24 */ /* 0x000fe200078e02ff */
[----:B------:R-:W-:Y:S01]  /*13b50*/  MOV R8, c[0x0][0x4e8] ;  /* 0x00013a0000087a02 */ /* 0x000fe20000000f00 */
[----:B------:R-:W-:Y:S01]  /*13b60*/  IMAD R0, R0, c[0x0][0x3e8], RZ ;  /* 0x0000fa0000007a24 */ /* 0x000fe200078e02ff */
[----:B------:R-:W-:Y:S01]  /*13b70*/  LEA.HI R4, R9, R2, RZ, 0x3 ;  /* 0x0000000209047211 */ /* 0x000fe200078f18ff */
[----:B------:R-:W-:Y:S01]  /*13b80*/  IMAD R7, R10, c[0x0][0x3a4], R7 ;  /* 0x0000e9000a077a24 */ /* 0x000fe200078e0207 */
[----:B------:R-:W-:Y:S01]  /*13b90*/  ISETP.NE.AND P0, PT, R8, 0x1, PT ;  /* 0x000000010800780c */ /* 0x000fe20003f05270 */
[----:B------:R-:W-:Y:S01]  /*13ba0*/  IMAD.WIDE.U32 R10, R10, c[0x0][0x3a0], RZ ;  /* 0x0000e8000a0a7a25 */ /* 0x000fe200078e00ff */
[----:B------:R-:W-:Y:S01]  /*13bb0*/  LOP3.LUT R9, R4, 0xfffffff8, RZ, 0xc0, !PT ;  /* 0xfffffff804097812 */ /* 0x000fe200078ec0ff */
[----:B------:R-:W-:Y:S01]  /*13bc0*/  BSSY B0, `(.L_x_141) ;  /* 0x0000036000007945 */ /* 0x000fe20003800000 */
[----:B------:R-:W-:Y:S01]  /*13bd0*/  SHF.R.S32.HI R4, RZ, 0x3, R4 ;  /* 0x00000003ff047819 */ /* 0x000fe20000011404 */
[----:B------:R-:W-:Y:S01]  /*13be0*/  IMAD R0, R199, c[0x0][0x3ec], R0 ;  /* 0x0000fb00c7007a24 */ /* 0x000fe200078e0200 */
[----:B------:R-:W-:Y:S01]  /*13bf0*/  IADD3 R11, R11, R7, RZ ;  /* 0x000000070b0b7210 */ /* 0x000fe20007ffe0ff */
[----:B------:R-:W-:-:S02]  /*13c00*/  IMAD.IADD R9, R2, 0x1, -R9 ;  /* 0x0000000102097824 */ /* 0x000fc400078e0a09 */
[----:B------:R-:W-:Y:S02]  /*13c10*/  IMAD R5, R5, c[0x0][0x3f0], RZ ;  /* 0x0000fc0005057a24 */ /* 0x000fe400078e02ff */
[----:B------:R-:W-:Y:S01]  /*13c20*/  IMAD.WIDE.U32 R10, R199, c[0x0][0x3e8], R10 ;  /* 0x0000fa00c70a7a25 */ /* 0x000fe200078e000a */
[CC--:B------:R-:W-:Y:S02]  /*13c30*/  LEA R7, R9.reuse, R4.reuse, 0x5 ;  /* 0x0000000409077211 */ /* 0x0c0fe400078e28ff */
[----:B------:R-:W-:Y:S01]  /*13c40*/  SHF.L.U32 R9, R9, 0x3, RZ ;  /* 0x0000000309097819 */ /* 0x000fe200000006ff */
[----:B------:R-:W-:Y:S01]  /*13c50*/  IMAD R5, R200, c[0x0][0x3f4], R5 ;  /* 0x0000fd00c8057a24 */ /* 0x000fe200078e0205 */
[----:B------:R-:W-:Y:S01]  /*13c60*/  IADD3 R11, R0, R11, RZ ;  /* 0x0000000b000b7210 */ /* 0x000fe20007ffe0ff */
[C---:B-1----:R-:W-:Y:S01]  /*13c70*/  IMAD R7, R6.reuse, 0x80, R7 ;  /* 0x0000008006077824 */ /* 0x042fe200078e0207 */
[----:B------:R-:W-:Y:S01]  /*13c80*/  LEA R4, R6, R4, 0x7 ;  /* 0x0000000406047211 */ /* 0x000fe200078e38ff */
[----:B-----5:R-:W-:Y:S01]  /*13c90*/  IMAD R3, R3, c[0x0][0x4e8], RZ ;  /* 0x00013a0003037a24 */ /* 0x020fe200078e02ff */
[----:B------:R-:W-:Y:S01]  /*13ca0*/  IADD3 R6, R9, 0x40, RZ ;  /* 0x0000004009067810 */ /* 0x000fe20007ffe0ff */
[----:B------:R-:W-:Y:S01]  /*13cb0*/  @P0 IMAD.HI.U32 R0, R7, c[0x0][0x4ec], RZ ;  /* 0x00013b0007000a27 */ /* 0x000fe200078e00ff */
[----:B------:R-:W-:-:S03]  /*13cc0*/  MOV R2, R7 ;  /* 0x0000000700027202 */ /* 0x000fc60000000f00 */
[----:B------:R-:W-:Y:S01]  /*13cd0*/  IMAD.WIDE.U32 R10, R200, c[0x0][0x3f0], R10 ;  /* 0x0000fc00c80a7a25 */ /* 0x000fe200078e000a */
[----:B------:R-:W-:-:S04]  /*13ce0*/  @P0 SHF.R.U32.HI R2, RZ, c[0x0][0x4f0], R0 ;  /* 0x00013c00ff020a19 */ /* 0x000fc80000011600 */
[--C-:B------:R-:W-:Y:S01]  /*13cf0*/  SHF.R.S32.HI R8, RZ, 0x1f, R2.reuse ;  /* 0x0000001fff087819 */ /* 0x100fe20000011402 */
[----:B------:R-:W-:Y:S01]  /*13d00*/  IMAD.MOV R0, RZ, RZ, -R2 ;  /* 0x000000ffff007224 */ /* 0x000fe200078e0a02 */
[----:B------:R-:W-:-:S03]  /*13d10*/  IADD3 R11, R11, R5, RZ ;  /* 0x000000050b0b7210 */ /* 0x000fc60007ffe0ff */
[----:B------:R-:W-:Y:S02]  /*13d20*/  IMAD R5, R8, c[0x0][0x3e0], RZ ;  /* 0x0000f80008057a24 */ /* 0x000fe400078e02ff */
[----:B------:R-:W-:Y:S02]  /*13d30*/  IMAD R0, R0, c[0x0][0x4e8], R7 ;  /* 0x00013a0000007a24 */ /* 0x000fe400078e0207 */
[----:B------:R-:W-:-:S04]  /*13d40*/  IMAD.WIDE.U32 R10, R2, c[0x0][0x3e0], R10 ;  /* 0x0000f800020a7a25 */ /* 0x000fc800078e000a */
[----:B------:R-:W-:Y:S01]  /*13d50*/  IMAD R5, R2, c[0x0][0x3e4], R5 ;  /* 0x0000f90002057a24 */ /* 0x000fe200078e0205 */
[----:B------:R-:W-:-:S04]  /*13d60*/  SHF.R.S32.HI R2, RZ, 0x1f, R0 ;  /* 0x0000001fff027819 */ /* 0x000fc80000011400 */
        /* <DEDUP_REMOVED lines=9> */
[----:B------:R-:W-:-:S03]  /*13e00*/  IADD3 R5, R9, 0x80, RZ ;  /* 0x0000008009057810 */ /* 0x000fc60007ffe0ff */
[----:B------:R1:W3:Y:S08]  /*13e10*/  SHFL.IDX PT, R11, R0, RZ, 0x181f ;  /* 0x00181fff000b7589 */ /* 0x0002f000000e0000 */
[----:B------:R-:W-:Y:S05]  /*13e20*/  @P0 BRA `(.L_x_142) ;  /* 0x000000f000000947 */ /* 0x000fea0003800000 */
[----:B------:R-:W-:Y:S02]  /*13e30*/  ISETP.GE.AND P1, PT, R6, c[0x0][0x3c8], PT ;  /* 0x0000f20006007a0c */ /* 0x000fe40003f26270 */
[----:B------:R-:W-:-:S02]  /*13e40*/  ISETP.GE.AND P0, PT, R5, c[0x0][0x3c8], PT ;  /* 0x0000f20005007a0c */ /* 0x000fc40003f06270 */
        /* <DEDUP_REMOVED lines=13> */
.L_x_142:
[----:B------:R-:W-:Y:S05]  /*13f20*/  BSYNC B0 ;  /* 0x0000000000007941 */ /* 0x000fea0003800000 */
.L_x_141:
[----:B------:R-:W-:Y:S01]  /*13f30*/  IADD3 R8, R4, 0x20, RZ ;  /* 0x0000002004087810 */ /* 0x000fe20007ffe0ff */
[----:B--23--:R2:W3:Y:S01]  /*13f40*/  SHFL.IDX PT, R11, R0, 0x1, 0x181f ;  /* 0x00381f00000b7f89 */ /* 0x00c4e200000e0000 */
        /* <DEDUP_REMOVED lines=9> */
[----:B------:R-:W-:Y:S02]  /*13fe0*/  @!P1 LEA.HI R8, R7, R6, RZ, 0x3 ;  /* 0x0000000607089211 */ /* 0x000fe400078f18ff */
[----:B------:R-:W-:Y:S01]  /*13ff0*/  @!P0 LEA.HI R7, R12, R5, RZ, 0x3 ;  /* 0x000000050c078211 */ /* 0x000fe200078f18ff */
[----:B---34-:R-:W-:Y:S01]  /*14000*/  @!P2 IMAD.WIDE R12, R9, 0x2, R10 ;  /* 0x00000002090ca825 */ /* 0x018fe200078e020a */
[----:B------:R-:W-:Y:S02]  /*14010*/  @!P1 LOP3.LUT R8, R8, 0xfffffff8, RZ, 0xc0, !PT ;  /* 0xfffffff808089812 */ /* 0x000fe400078ec0ff */
[----:B------:R-:W-:-:S02]  /*14020*/  @!P0 LOP3.LUT R7, R7, 0xfffffff8, RZ, 0xc0, !PT ;  /* 0xfffffff807078812 */ /* 0x000fc400078ec0ff */
[----:B------:R3:W-:Y:S01]  /*14030*/  @!P2 ST.E.128 [R12.64], RZ ;  /* 0x000000ff0c00a985 */ /* 0x0007e2000c101d04 */
[----:B------:R-:W-:-:S04]  /*14040*/  @!P1 IMAD.WIDE R14, R8, 0x2, R10 ;  /* 0x00000002080e9825 */ /* 0x000fc800078e020a */
[----:B------:R-:W-:Y:S01]  /*14050*/  @!P0 IMAD.WIDE R10, R7, 0x2, R10 ;  /* 0x00000002070a8825 */ /* 0x000fe200078e020a */
[----:B------:R3:W-:Y:S04]  /*14060*/  @!P1 ST.E.128 [R14.64], RZ ;  /* 0x000000ff0e009985 */ /* 0x0007e8000c101d04 */
[----:B------:R3:W-:Y:S02]  /*14070*/  @!P0 ST.E.128 [R10.64], RZ ;  /* 0x000000ff0a008985 */ /* 0x0007e4000c101d04 */
.L_x_144:
[----:B------:R-:W-:Y:S05]  /*14080*/  BSYNC B0 ;  /* 0x0000000000007941 */ /* 0x000fea0003800000 */
.L_x_143:
[----:B------:R-:W-:Y:S01]  /*14090*/  IADD3 R8, R4, 0x40, RZ ;  /* 0x0000004004087810 */ /* 0x000fe20007ffe0ff */
[----:B---3--:R3:W1:Y:S01]  /*140a0*/  SHFL.IDX PT, R11, R0, 0x2, 0x181f ;  /* 0x00581f00000b7f89 */ /* 0x00866200000e0000 */
        /* <DEDUP_REMOVED lines=11> */
[----:B-1--4-:R-:W-:Y:S01]  /*14160*/  @!P2 IMAD.WIDE R12, R9, 0x2, R10 ;  /* 0x00000002090ca825 */ /* 0x012fe200078e020a */
[----:B------:R-:W-:Y:S02]  /*14170*/  @!P1 LOP3.LUT R8, R8, 0xfffffff8, RZ, 0xc0, !PT ;  /* 0xfffffff808089812 */ /* 0x000fe400078ec0ff */
[----:B------:R-:W-:-:S02]  /*14180*/  @!P0 LOP3.LUT R7, R7, 0xfffffff8, RZ, 0xc0, !PT ;  /* 0xfffffff807078812 */ /* 0x000fc400078ec0ff */
[----:B------:R1:W-:Y:S01]  /*14190*/  @!P2 ST.E.128 [R12.64], RZ ;  /* 0x000000ff0c00a985 */ /* 0x0003e2000c101d04 */
[----:B------:R-:W-:-:S04]  /*141a0*/  @!P1 IMAD.WIDE R14, R8, 0x2, R10 ;  /* 0x00000002080e9825 */ /* 0x000fc800078e020a */
[----:B------:R-:W-:Y:S01]  /*141b0*/  @!P0 IMAD.WIDE R10, R7, 0x2, R10 ;  /* 0x00000002070a8825 */ /* 0x000fe200078e020a */
[----:B------:R1:W-:Y:S04]  /*141c0*/  @!P1 ST.E.128 [R14.64], RZ ;  /* 0x000000ff0e009985 */ /* 0x0003e8000c101d04 */
[----:B------:R1:W-:Y:S02]  /*141d0*/  @!P0 ST.E.128 [R10.64], RZ ;  /* 0x000000ff0a008985 */ /* 0x0003e4000c101d04 */
.L_x_146:
[----:B------:R-:W-:Y:S05]  /*141e0*/  BSYNC B0 ;  /* 0x0000000000007941 */ /* 0x000fea0003800000 */
.L_x_145:
[----:B------:R-:W-:Y:S01]  /*141f0*/  IADD3 R4, R4, 0x60, RZ ;  /* 0x0000006004047810 */ /* 0x000fe20007ffe0ff */
[----:B-1----:R1:W2:Y:S03]  /*14200*/  SHFL.IDX PT, R11, R0, 0x3, 0x181f ;  /* 0x00781f00000b7f89 */ /* 0x0022a600000e0000 */
[----:B------:R-:W-:Y:S01]  /*14210*/  ISETP.GE.AND P0, PT, R4, R3, PT ;  /* 0x000000030400720c */ /* 0x000fe20003f06270 */
[----:B----4-:R1:W4:-:S12]  /*14220*/  SHFL.IDX PT, R10, R2, 0x3, 0x181f ;  /* 0x00781f00020a7f89 */ /* 0x01031800000e0000 */
[----:B------:R-:W-:Y:S05]  /*14230*/  @P0 EXIT ;  /* 0x000000000000094d */ /* 0x000fea0003800000 */
[----:B------:R-:W-:Y:S02]  /*14240*/  ISETP.GE.AND P0, PT, R6, c[0x0][0x3c8], PT ;  /* 0x0000f20006007a0c */ /* 0x000fe40003f06270 */
[----:B------:R-:W-:-:S11]  /*14250*/  ISETP.GE.AND P1, PT, R9, c[0x0][0x3c8], PT ;  /* 0x0000f20009007a0c */ /* 0x000fd60003f26270 */
[----:B------:R-:W-:-:S04]  /*14260*/  @!P0 SHF.R.S32.HI R3, RZ, 0x1f, R6 ;  /* 0x0000001fff038819 */ /* 0x000fc80000011406 */
[----:B------:R-:W-:Y:S01]  /*14270*/  @!P0 LEA.HI R3, R3, R6, RZ, 0x3 ;  /* 0x0000000603038211 */ /* 0x000fe200078f18ff */
[----:B--2-4-:R-:W-:-:S03]  /*14280*/  @!P1 IMAD.WIDE R6, R9, 0x2, R10 ;  /* 0x0000000209069825 */ /* 0x014fc600078e020a */
[----:B------:R-:W-:Y:S02]  /*14290*/  @!P0 LOP3.LUT R3, R3, 0xfffffff8, RZ, 0xc0, !PT ;  /* 0xfffffff803038812 */ /* 0x000fe400078ec0ff */
[----:B------:R2:W-:Y:S03]  /*142a0*/  @!P1 ST.E.128 [R6.64], RZ ;  /* 0x000000ff06009985 */ /* 0x0005e6000c101d04 */
[----:B-1-3--:R-:W-:-:S05]  /*142b0*/  @!P0 IMAD.WIDE R2, R3, 0x2, R10 ;  /* 0x0000000203028825 */ /* 0x00afca00078e020a */
[----:B------:R2:W-:Y:S01]  /*142c0*/  @!P0 ST.E.128 [R2.64], RZ ;  /* 0x000000ff02008985 */ /* 0x0005e2000c101d04 */
[----:B------:R-:W-:-:S13]  /*142d0*/  ISETP.GE.AND P0, PT, R5, c[0x0][0x3c8], PT ;  /* 0x0000f20005007a0c */ /* 0x000fda0003f06270 */
[----:B------:R-:W-:Y:S05]  /*142e0*/  @P0 EXIT ;  /* 0x000000000000094d */ /* 0x000fea0003800000 */
[----:B------:R-:W-:-:S04]  /*142f0*/  SHF.R.S32.HI R0, RZ, 0x1f, R5 ;  /* 0x0000001fff007819 */ /* 0x000fc80000011405 */
[----:B------:R-:W-:-:S04]  /*14300*/  LEA.HI R0, R0, R5, RZ, 0x3 ;  /* 0x0000000500007211 */ /* 0x000fc800078f18ff */
[----:B--2---:R-:W-:-:S05]  /*14310*/  LOP3.LUT R3, R0, 0xfffffff8, RZ, 0xc0, !PT ;  /* 0xfffffff800037812 */ /* 0x004fca00078ec0ff */
[----:B------:R-:W-:-:S05]  /*14320*/  IMAD.WIDE R10, R3, 0x2, R10 ;  /* 0x00000002030a7825 */ /* 0x000fca00078e020a */
[----:B------:R-:W-:Y:S01]  /*14330*/  ST.E.128 [R10.64], RZ ;  /* 0x000000ff0a007985 */ /* 0x000fe2000c101d04 */
[----:B------:R-:W-:Y:S05]  /*14340*/  EXIT ;  /* 0x000000000000794d */ /* 0x000fea0003800000 */
.L_x_147:
        /* <DEDUP_REMOVED lines=11> */
.L_x_1285:


//--------------------- .text._ZN7cutlass13device_kernelIN5flash19enable_sm80_to_sm89INS1_16FlashAttnFwdSm80INS1_25CollectiveMainloopFwdSm80ILi8ELi1ELb0EN4cute5tupleIJNS5_1CILi128EEENS7_ILi64EEENS7_ILi192EEEEEELi192ENS_6half_tEfNS_4arch4Sm80ELb0ELb1ELb0ELb0ELb0ELb0ELb1ELb0EEENS1_21CollectiveEpilogueFwdINS6_IJS8_SA_S9_EEENS6_IJNS7_ILi1EEESI_SI_EEESC_SE_Li256ELb0ELb1ELb0ELb0EEENS1_19SingleTileSchedulerILb0ELb0ELb1ELi128EEEEEEEEEvNT_6ParamsE --------------------------
	.section	.text._ZN7cutlass13device_kernelIN5flash19enable_sm80_to_sm89INS1_16FlashAttnFwdSm80INS1_25CollectiveMainloopFwdSm80ILi8ELi1ELb0EN4cute5tupleIJNS5_1CILi128EEENS7_ILi64EEENS7_ILi192EEEEEELi192ENS_6half_tEfNS_4arch4Sm80ELb0ELb1ELb0ELb0ELb0ELb0ELb1ELb0EEENS1_21CollectiveEpilogueFwdINS6_IJS8_SA_S9_EEENS6_IJNS7_ILi1EEESI_SI_EEESC_SE_Li256ELb0ELb1ELb0ELb0EEENS1_19SingleTileSchedulerILb0ELb0ELb1ELi128EEEEEEEEEvNT_6ParamsE,"ax",@progbits
	.sectioninfo	@"SHI_REGISTERS=240"
	.align	128
.text._ZN7cutlass13device_kernelIN5flash19enable_sm80_to_sm89INS1_16FlashAttnFwdSm80INS1_25CollectiveMainloopFwdSm80ILi8ELi1ELb0EN4cute5tupleIJNS5_1CILi128EEENS7_ILi64EEENS7_ILi192EEEEEELi192ENS_6half_tEfNS_4arch4Sm80ELb0ELb1ELb0ELb0ELb0ELb0ELb1ELb0EEENS1_21CollectiveEpilogueFwdINS6_IJS8_SA_S9_EEENS6_IJNS7_ILi1EEESI_SI_EEESC_SE_Li256ELb0ELb1ELb0ELb0EEENS1_19SingleTileSchedulerILb0ELb0ELb1ELi128EEEEEEEEEvNT_6ParamsE:
        .type           _ZN7cutlass13device_kernelIN5flash19enable_sm80_to_sm89INS1_16FlashAttnFwdSm80INS1_25CollectiveMainloopFwdSm80ILi8ELi1ELb0EN4cute5tupleIJNS5_1CILi128EEENS7_ILi64EEENS7_ILi192EEEEEELi192ENS_6half_tEfNS_4arch4Sm80ELb0ELb1ELb0ELb0ELb0ELb0ELb1ELb0EEENS1_21CollectiveEpilogueFwdINS6_IJS8_SA_S9_EEENS6_IJNS7_ILi1EEESI_SI_EEESC_SE_Li256ELb0ELb1ELb0ELb0EEENS1_19SingleTileSchedulerILb0ELb0ELb1ELi128EEEEEEEEEvNT_6ParamsE,@function
        .size           _ZN7cutlass13device_kernelIN5flash19enable_sm80_to_sm89INS1_16FlashAttnFwdSm80INS1_25CollectiveMainloopFwdSm80ILi8ELi1ELb0EN4cute5tupleIJNS5_1CILi128EEENS7_ILi64EEENS7_ILi192EEEEEELi192ENS_6half_tEfNS_4arch4Sm80ELb0ELb1ELb0ELb0ELb0ELb0ELb1ELb0EEENS1_21CollectiveEpilogueFwdINS6_IJS8_SA_S9_EEENS6_IJNS7_ILi1EEESI_SI_EEESC_SE_Li256ELb0ELb1ELb0ELb0EEENS1_19SingleTileSchedulerILb0ELb0ELb1ELi128EEEEEEEEEvNT_6ParamsE,(.L_x_1286 - _ZN7cutlass13device_kernelIN5flash19enable_sm80_to_sm89INS1_16FlashAttnFwdSm80INS1_25CollectiveMainloopFwdSm80ILi8ELi1ELb0EN4cute5tupleIJNS5_1CILi128EEENS7_ILi64EEENS7_ILi192EEEEEELi192ENS_6half_tEfNS_4arch4Sm80ELb0ELb1ELb0ELb0ELb0ELb0ELb1ELb0EEENS1_21CollectiveEpilogueFwdINS6_IJS8_SA_S9_EEENS6_IJNS7_ILi1EEESI_SI_EEESC_SE_Li256ELb0ELb1ELb0ELb0EEENS1_19SingleTileSchedulerILb0ELb0ELb1ELi128EEEEEEEEEvNT_6ParamsE)
        .other          _ZN7cutlass13device_kernelIN5flash19enable_sm80_to_sm89INS1_16FlashAttnFwdSm80INS1_25CollectiveMainloopFwdSm80ILi8ELi1ELb0EN4cute5tupleIJNS5_1CILi128EEENS7_ILi64EEENS7_ILi192EEEEEELi192ENS_6half_tEfNS_4arch4Sm80ELb0ELb1ELb0ELb0ELb0ELb0ELb1ELb0EEENS1_21CollectiveEpilogueFwdINS6_IJS8_SA_S9_EEENS6_IJNS7_ILi1EEESI_SI_EEESC_SE_Li256ELb0ELb1ELb0ELb0EEENS1_19SingleTileSchedulerILb0ELb0ELb1ELi128EEEEEEEEEvNT_6ParamsE,@"STO_CUDA_ENTRY STV_DEFAULT"
_ZN7cutlass13device_kernelIN5flash19enable_sm80_to_sm89INS1_16FlashAttnFwdSm80INS1_25CollectiveMainloopFwdSm80ILi8ELi1ELb0EN4cute5tupleIJNS5_1CILi128EEENS7_ILi64EEENS7_ILi192EEEEEELi192ENS_6half_tEfNS_4arch4Sm80ELb0ELb1ELb0ELb0ELb0ELb0ELb1ELb0EEENS1_21CollectiveEpilogueFwdINS6_IJS8_SA_S9_EEENS6_IJNS7_ILi1EEESI_SI_EEESC_SE_Li256ELb0ELb1ELb0ELb0EEENS1_19SingleTileSchedulerILb0ELb0ELb1ELi128EEEEEEEEEvNT_6ParamsE:
[----:B------:R-:W-:Y:S02]  /*0000*/  MOV R1, c[0x0][0x28] ;  /* 0x00000a0000017a02 */ /* 0x000fe40000000f00 */
[----:B------:R-:W1:Y:S02]  /*0010*/  S2R R0, SR_CTAID.Z ;  /* 0x0000000000007919 */ /* 0x000e640000002700 */
[----:B-1----:R-:W-:-:S13]  /*0020*/  ISETP.GE.AND P0, PT, R0, RZ, PT ;  /* 0x000000ff0000720c */ /* 0x002fda0003f06270 */
[----:B------:R-:W-:Y:S05]  /*0030*/  @!P0 EXIT ;  /* 0x000000000000894d */ /* 0x000fea0003800000 */
[----:B------:R-:W1:Y:S01]  /*0040*/  S2UR UR15, SR_CTAID.X ;  /* 0x00000000000f79c3 */ /* 0x000e620000002500 */
[----:B------:R-:W-:Y:S01]  /*0050*/  ULDC UR9, c[0x0][0x2c4] ;  /* 0x0000b10000097ab9 */ /* 0x000fe20000000800 */
[----:B------:R-:W2:Y:S01]  /*0060*/  S2R R80, SR_TID.X ;  /* 0x0000000000507919 */ /* 0x000ea20000002100 */
[----:B------:R-:W-:Y:S02]  /*0070*/  UISETP.NE.AND UP2, UPT, UR9, 0x1, UPT ;  /* 0x000000010900788c */ /* 0x000fe4000bf45270 */
[----:B------:R-:W-:Y:S02]  /*0080*/  ULDC.64 UR4, c[0x0][0x2c8] ;  /* 0x0000b20000047ab9 */ /* 0x000fe40000000a00 */
[----:B------:R-:W-:Y:S02]  /*0090*/  UMOV UR6, 0x1 ;  /* 0x0000000100067882 */ /* 0x000fe40000000000 */
[----:B------:R-:W-:Y:S02]  /*00a0*/  ULDC UR8, c[0x0][0x168] ;  /* 0x00005a0000087ab9 */ /* 0x000fe40000000800 */
[----:B------:R-:W-:-:S02]  /*00b0*/  UIADD3 UR8, UR6, -UR8, URZ ;  /* 0x8000000806087290 */ /* 0x000fc4000fffe03f */
[----:B-1----:R-:W-:-:S04]  /*00c0*/  USHF.L.U32 UR15, UR15, 0x7, URZ ;  /* 0x000000070f0f7899 */ /* 0x002fc8000800063f */
[----:B------:R-:W-:Y:S02]  /*00d0*/  @UP2 UIADD3 UR10, UR15, 0x7f, URZ ;  /* 0x0000007f0f0a2890 */ /* 0x000fe4000fffe03f */
[----:B------:R-:W-:Y:S02]  /*00e0*/  UIADD3 UR7, UR15, 0x7f, URZ ;  /* 0x0000007f0f077890 */ /* 0x000fe4000fffe03f */
[----:B------:R-:W-:-:S04]  /*00f0*/  UIMAD.WIDE.U32 UR10, UR10, UR4, URZ ;  /* 0x000000040a0a72a5 */ /* 0x000fc8000f8e003f */
[----:B------:R-:W-:-:S03]  /*0100*/  @UP2 USHF.R.U32.HI UR7, URZ, UR5, UR11 ;  /* 0x000000053f072299 */ /* 0x000fc6000801160b */
[----:B------:R-:W-:Y:S02]  /*0110*/  ULDC.64 UR4, c[0x0][0x328] ;  /* 0x0000ca0000047ab9 */ /* 0x000fe40000000a00 */
[----:B------:R-:W-:-:S03]  /*0120*/  UISETP.LE.AND UP1, UPT, UR6, UR5, UPT ;  /* 0x000000050600728c */ /* 0x000fc6000bf23270 */
[----:B------:R-:W-:Y:S02]  /*0130*/  ULDC UR5, c[0x0][0x1d0] ;  /* 0x0000740000057ab9 */ /* 0x000fe40000000800 */
[----:B------:R-:W-:Y:S01]  /*0140*/  UIADD3 UR5, UR7, UR5, UR8 ;  /* 0x0000000507057290 */ /* 0x000fe2000fffe008 */
[----:B------:R-:W-:-:S03]  /*0150*/  PLOP3.LUT P0, PT, PT, PT, UP1, 0x40, 0x0 ;  /* 0x000000000000781c */ /* 0x000fc60003f0e818 */
[----:B------:R-:W-:-:S10]  /*0160*/  UIADD3 UR7, UR5, UR4, URZ ;  /* 0x0000000405077290 */ /* 0x000fd4000fffe03f */
[----:B------:R-:W-:Y:S05]  /*0170*/  @P0 BRA `(.L_x_148) ;  /* 0x0000014000000947 */ /* 0x000fea0003800000 */
[----:B--2---:R-:W-:Y:S01]  /*0180*/  ISETP.LT.AND P0, PT, RZ, UR5, PT ;  /* 0x00000005ff007c0c */ /* 0x004fe2000bf01270 */
[----:B------:R-:W-:-:S12]  /*0190*/  UIADD3 UR8, UR5, -0x1, URZ ;  /* 0xffffffff05087890 */ /* 0x000fd8000fffe03f */
[----:B------:R-:W-:Y:S05]  /*01a0*/  @P0 BRA `(.L_x_149) ;  /* 0x0000008000000947 */ /* 0x000fea0003800000 */
[----:B------:R-:W-:Y:S02]  /*01b0*/  ULDC UR4, c[0x0][0x32c] ;  /* 0x0000cb0000047ab9 */ /* 0x000fe40000000800 */
[----:B------:R-:W-:Y:S02]  /*01c0*/  UISETP.NE.AND UP0, UPT, UR6, UR4, UPT ;  /* 0x000000040600728c */ /* 0x000fe4000bf05270 */
[----:B------:R-:W-:-:S03]  /*01d0*/  UIADD3 UR8, -UR5, URZ, URZ ;  /* 0x0000003f05087290 */ /* 0x000fc6000fffe13f */
[----:B------:R-:W-:Y:S02]  /*01e0*/  ULDC.64 UR4, c[0x0][0x330] ;  /* 0x0000cc0000047ab9 */ /* 0x000fe40000000a00 */
[----:B------:R-:W-:-:S04]  /*01f0*/  UIMAD.WIDE.U32 UR10, UR8, UR4, URZ ;  /* 0x00000004080a72a5 */ /* 0x000fc8000f8e003f */
[----:B------:R-:W-:-:S04]  /*0200*/  @UP0 USHF.R.U32.HI UR8, URZ, UR5, UR11 ;  /* 0x000000053f080299 */ /* 0x000fc8000801160b */
[----:B------:R-:W-:Y:S01]  /*0210*/  ULOP3.LUT UR8, URZ, UR8, URZ, 0x33, !UPT ;  /* 0x000000083f087292 */ /* 0x000fe2000f8e333f */
[----:B------:R-:W-:Y:S05]  /*0220*/  BRA `(.L_x_150) ;  /* 0x0000005000007947 */ /* 0x000fea0003800000 */
.L_x_149:
[----:B------:R-:W-:Y:S02]  /*0230*/  ULDC UR4, c[0x0][0x32c] ;  /* 0x0000cb0000047ab9 */ /* 0x000fe40000000800 */
[----:B------:R-:W-:-:S03]  /*0240*/  UISETP.NE.AND UP0, UPT, UR6, UR4, UPT ;  /* 0x000000040600728c */ /* 0x000fc6000bf05270 */
[----:B------:R-:W-:Y:S02]  /*0250*/  ULDC.64 UR4, c[0x0][0x330] ;  /* 0x0000cc0000047ab9 */ /* 0x000fe40000000a00 */
[----:B------:R-:W-:-:S06]  /*0260*/  UIMAD.WIDE.U32 UR10, UR8, UR4, URZ ;  /* 0x00000004080a72a5 */ /* 0x000fcc000f8e003f */
[----:B------:R-:W-:Y:S02]  /*0270*/  @UP0 USHF.R.U32.HI UR8, URZ, UR5, UR11 ;  /* 0x000000053f080299 */ /* 0x000fe4000801160b */
.L_x_150:
[----:B------:R-:W-:Y:S02]  /*0280*/  ULDC UR4, c[0x0][0x32c] ;  /* 0x0000cb0000047ab9 */ /* 0x000fe40000000800 */
[----:B------:R-:W-:-:S04]  /*0290*/  UIMAD UR4, UR8, UR4, UR4 ;  /* 0x00000004080472a4 */ /* 0x000fc8000f8e0204 */
[----:B------:R-:W-:-:S04]  /*02a0*/  UISETP.LT.AND UP0, UPT, UR7, UR4, UPT ;  /* 0x000000040700728c */ /* 0x000fc8000bf01270 */
[----:B------:R-:W-:-:S03]  /*02b0*/  USEL UR7, UR7, UR4, UP0 ;  /* 0x0000000407077287 */ /* 0x000fc60008000000 */
.L_x_148:
[----:B--2---:R-:W-:Y:S01]  /*02c0*/  ULDC.64 UR4, c[0x0][0x2c8] ;  /* 0x0000b20000047ab9 */ /* 0x004fe20000000a00 */
[----:B------:R-:W-:Y:S01]  /*02d0*/  PLOP3.LUT P0, PT, PT, PT, UP1, 0x40, 0x0 ;  /* 0x000000000000781c */ /* 0x000fe20003f0e818 */
[----:B------:R-:W-:Y:S02]  /*02e0*/  UIMAD.WIDE.U32 UR12, UR15, UR4, URZ ;  /* 0x000000040f0c72a5 */ /* 0x000fe4000f8e003f */
[----:B------:R-:W-:Y:S02]  /*02f0*/  UMOV UR8, 0x3f ;  /* 0x0000003f00087882 */ /* 0x000fe40000000000 */
[----:B------:R-:W-:Y:S02]  /*0300*/  ULDC UR4, c[0x0][0x1d0] ;  /* 0x0000740000047ab9 */ /* 0x000fe40000000800 */
[----:B------:R-:W-:Y:S02]  /*0310*/  UIADD3 UR7, UR7, 0x3f, URZ ;  /* 0x0000003f07077890 */ /* 0x000fe4000fffe03f */
[----:B------:R-:W-:-:S02]  /*0320*/  UIADD3 UR8, UR8, UR4, URZ ;  /* 0x0000000408087290 */ /* 0x000fc4000fffe03f */
[----:B------:R-:W-:Y:S02]  /*0330*/  UMOV UR10, UR15 ;  /* 0x0000000f000a7c82 */ /* 0x000fe40008000000 */
[----:B------:R-:W-:Y:S02]  /*0340*/  @UP2 USHF.R.U32.HI UR10, URZ, UR5, UR13 ;  /* 0x000000053f0a2299 */ /* 0x000fe4000801160d */
[----:B------:R-:W-:Y:S02]  /*0350*/  USHF.R.S32.HI UR12, URZ, 0x1f, UR7 ;  /* 0x0000001f3f0c7899 */ /* 0x000fe40008011407 */
[----:B------:R-:W-:Y:S02]  /*0360*/  USHF.R.S32.HI UR13, URZ, 0x1f, UR8 ;  /* 0x0000001f3f0d7899 */ /* 0x000fe40008011408 */
[----:B------:R-:W-:Y:S02]  /*0370*/  ULEA.HI UR12, UR12, UR7, URZ, 0x6 ;  /* 0x000000070c0c7291 */ /* 0x000fe4000f8f303f */
[----:B------:R-:W-:-:S02]  /*0380*/  ULEA.HI UR13, UR13, UR8, URZ, 0x6 ;  /* 0x000000080d0d7291 */ /* 0x000fc4000f8f303f */
[----:B------:R-:W-:Y:S02]  /*0390*/  ULDC UR11, c[0x0][0x168] ;  /* 0x00005a00000b7ab9 */ /* 0x000fe40000000800 */
[----:B------:R-:W-:Y:S02]  /*03a0*/  UIADD3 UR7, UR4, -UR11, URZ ;  /* 0x8000000b04077290 */ /* 0x000fe4000fffe03f */
[----:B------:R-:W-:Y:S02]  /*03b0*/  USHF.R.S32.HI UR12, URZ, 0x6, UR12 ;  /* 0x000000063f0c7899 */ /* 0x000fe4000801140c */
[----:B------:R-:W-:Y:S02]  /*03c0*/  USHF.R.S32.HI UR13, URZ, 0x6, UR13 ;  /* 0x000000063f0d7899 */ /* 0x000fe4000801140d */
[----:B------:R-:W-:Y:S02]  /*03d0*/  UIADD3 UR4, UR7, UR10, URZ ;  /* 0x0000000a07047290 */ /* 0x000fe4000fffe03f */
[----:B------:R-:W-:-:S02]  /*03e0*/  UISETP.LT.AND UP0, UPT, UR13, UR12, UPT ;  /* 0x0000000c0d00728c */ /* 0x000fc4000bf01270 */
[----:B------:R-:W-:Y:S02]  /*03f0*/  ULDC UR5, c[0x0][0x324] ;  /* 0x0000c90000057ab9 */ /* 0x000fe40000000800 */
[----:B------:R-:W-:Y:S02]  /*0400*/  UIADD3 UR8, UR4, -UR5, URZ ;  /* 0x8000000504087290 */ /* 0x000fe4000fffe03f */
[----:B------:R-:W-:Y:S01]  /*0410*/  USEL UR13, UR13, UR12, UP0 ;  /* 0x0000000c0d0d7287 */ /* 0x000fe20008000000 */
[----:B------:R-:W-:Y:S05]  /*0420*/  @P0 BRA `(.L_x_151) ;  /* 0x0000015000000947 */ /* 0x000fea0003800000 */
[----:B------:R-:W-:Y:S02]  /*0430*/  UMOV UR10, UR4 ;  /* 0x00000004000a7c82 */ /* 0x000fe40008000000 */
[----:B------:R-:W-:-:S06]  /*0440*/  UISETP.GT.AND UP0, UPT, UR10, -0x1, UPT ;  /* 0xffffffff0a00788c */ /* 0x000fcc000bf04270 */
[----:B------:R-:W-:-:S13]  /*0450*/  PLOP3.LUT P0, PT, PT, PT, UP0, 0x80, 0x0 ;  /* 0x000000000000781c */ /* 0x000fda0003f0f008 */
[----:B------:R-:W-:Y:S05]  /*0460*/  @P0 BRA `(.L_x_152) ;  /* 0x0000008000000947 */ /* 0x000fea0003800000 */
[----:B------:R-:W-:Y:S02]  /*0470*/  ULDC UR4, c[0x0][0x32c] ;  /* 0x0000cb0000047ab9 */ /* 0x000fe40000000800 */
[----:B------:R-:W-:Y:S02]  /*0480*/  UISETP.NE.AND UP0, UPT, UR4, 0x1, UPT ;  /* 0x000000010400788c */ /* 0x000fe4000bf05270 */
[----:B------:R-:W-:Y:S02]  /*0490*/  ULOP3.LUT UR10, URZ, UR10, URZ, 0x33, !UPT ;  /* 0x0000000a3f0a7292 */ /* 0x000fe4000f8e333f */
[----:B------:R-:W-:Y:S02]  /*04a0*/  ULDC.64 UR4, c[0x0][0x330] ;  /* 0x0000cc0000047ab9 */ /* 0x000fe40000000a00 */
[----:B------:R-:W-:-:S05]  /*04b0*/  UIMAD.WIDE.U32 UR16, UR10, UR4, URZ ;  /* 0x000000040a1072a5 */ /* 0x000fca000f8e003f */
[----:B------:R-:W-:-:S04]  /*04c0*/  @UP0 USHF.R.U32.HI UR10, URZ, UR5, UR17 ;  /* 0x000000053f0a0299 */ /* 0x000fc80008011611 */
[----:B------:R-:W-:Y:S01]  /*04d0*/  ULOP3.LUT UR10, URZ, UR10, URZ, 0x33, !UPT ;  /* 0x0000000a3f0a7292 */ /* 0x000fe2000f8e333f */
[----:B------:R-:W-:Y:S05]  /*04e0*/  BRA `(.L_x_153) ;  /* 0x0000005000007947 */ /* 0x000fea0003800000 */
.L_x_152:
[----:B------:R-:W-:Y:S02]  /*04f0*/  ULDC UR4, c[0x0][0x32c] ;  /* 0x0000cb0000047ab9 */ /* 0x000fe40000000800 */
[----:B------:R-:W-:-:S03]  /*0500*/  UISETP.NE.AND UP0, UPT, UR4, 0x1, UPT ;  /* 0x000000010400788c */ /* 0x000fc6000bf05270 */
[----:B------:R-:W-:Y:S02]  /*0510*/  ULDC.64 UR4, c[0x0][0x330] ;  /* 0x0000cc0000047ab9 */ /* 0x000fe40000000a00 */
[----:B------:R-:W-:-:S06]  /*0520*/  UIMAD.WIDE.U32 UR16, UR10, UR4, URZ ;  /* 0x000000040a1072a5 */ /* 0x000fcc000f8e003f */
[----:B------:R-:W-:Y:S02]  /*0530*/  @UP0 USHF.R.U32.HI UR10, URZ, UR5, UR17 ;  /* 0x000000053f0a0299 */ /* 0x000fe40008011611 */
.L_x_153:
[----:B------:R-:W-:Y:S02]  /*0540*/  ULDC UR4, c[0x0][0x32c] ;  /* 0x0000cb0000047ab9 */ /* 0x000fe40000000800 */
[----:B------:R-:W-:-:S04]  /*0550*/  UIMAD UR4, UR10, UR4, URZ ;  /* 0x000000040a0472a4 */ /* 0x000fc8000f8e023f */
[----:B------:R-:W-:-:S04]  /*0560*/  UISETP.LT.AND UP0, UPT, UR8, UR4, UPT ;  /* 0x000000040800728c */ /* 0x000fc8000bf01270 */
[----:B------:R-:W-:-:S04]  /*0570*/  USEL UR8, UR8, UR4, !UP0 ;  /* 0x0000000408087287 */ /* 0x000fc8000c000000 */
.L_x_151:
[----:B------:R-:W-:Y:S01]  /*0580*/  USHF.R.S32.HI UR4, URZ, 0x1f, UR8 ;  /* 0x0000001f3f047899 */ /* 0x000fe20008011408 */
[----:B------:R-:W-:Y:S01]  /*0590*/  PLOP3.LUT P2, PT, PT, PT, PT, 0x80, 0x0 ;  /* 0x000000000000781c */ /* 0x000fe20003f4f070 */
[----:B------:R-:W-:Y:S01]  /*05a0*/  ULDC.64 UR16, c[0x0][0x118] ;  /* 0x0000460000107ab9 */ /* 0x000fe20000000a00 */
[----:B------:R-:W-:Y:S01]  /*05b0*/  CS2R R98, SRZ ;  /* 0x0000000000627805 */ /* 0x000fe2000001ff00 */
[----:B------:R-:W-:Y:S01]  /*05c0*/  ULEA.HI UR8, UR4, UR8, URZ, 0x6 ;  /* 0x0000000804087291 */ /* 0x000fe2000f8f303f */
[----:B------:R-:W-:Y:S01]  /*05d0*/  IMAD.MOV.U32 R5, RZ, RZ, RZ ;  /* 0x000000ffff057224 */ /* 0x000fe200078e00ff */
[----:B------:R-:W-:Y:S01]  /*05e0*/  CS2R R94, SRZ ;  /* 0x00000000005e7805 */ /* 0x000fe2000001ff00 */
[----:B------:R-:W-:Y:S01]  /*05f0*/  IMAD.MOV.U32 R96, RZ, RZ, RZ ;  /* 0x000000ffff607224 */ /* 0x000fe200078e00ff */
[----:B------:R-:W-:Y:S01]  /*0600*/  USHF.R.S32.HI UR8, URZ, 0x6, UR8 ;  /* 0x000000063f087899 */ /* 0x000fe20008011408 */
[----:B------:R-:W-:Y:S01]  /*0610*/  CS2R R92, SRZ ;  /* 0x00000000005c7805 */ /* 0x000fe2000001ff00 */
[----:B------:R-:W-:Y:S01]  /*0620*/  CS2R R90, SRZ ;  /* 0x00000000005a7805 */ /* 0x000fe2000001ff00 */
[----:B------:R-:W-:Y:S01]  /*0630*/  CS2R R88, SRZ ;  /* 0x0000000000587805 */ /* 0x000fe2000001ff00 */
[----:B------:R-:W-:Y:S01]  /*0640*/  UISETP.LT.AND UP0, UPT, URZ, UR8, UPT ;  /* 0x000000083f00728c */ /* 0x000fe2000bf01270 */
[----:B------:R-:W-:Y:S01]  /*0650*/  CS2R R86, SRZ ;  /* 0x0000000000567805 */ /* 0x000fe2000001ff00 */
[----:B------:R-:W-:Y:S01]  /*0660*/  CS2R R84, SRZ ;  /* 0x0000000000547805 */ /* 0x000fe2000001ff00 */
[----:B------:R-:W-:Y:S01]  /*0670*/  CS2R R82, SRZ ;  /* 0x0000000000527805 */ /* 0x000fe2000001ff00 */
[----:B------:R-:W-:Y:S01]  /*0680*/  USEL UR8, URZ, UR8, !UP0 ;  /* 0x000000083f087287 */ /* 0x000fe2000c000000 */
[----:B------:R-:W-:Y:S01]  /*0690*/  MOV R81, RZ ;  /* 0x000000ff00517202 */ /* 0x000fe20000000f00 */
[----:B------:R-:W-:Y:S01]  /*06a0*/  CS2R R6, SRZ ;  /* 0x0000000000067805 */ /* 0x000fe2000001ff00 */
[----:B------:R-:W-:Y:S01]  /*06b0*/  CS2R R78, SRZ ;  /* 0x00000000004e7805 */ /* 0x000fe2000001ff00 */
[----:B------:R-:W-:Y:S01]  /*06c0*/  UISETP.GT.AND UP0, UPT, UR13, UR8, UPT ;  /* 0x000000080d00728c */ /* 0x000fe2000bf04270 */
[----:B------:R-:W-:Y:S01]  /*06d0*/  CS2R R76, SRZ ;  /* 0x00000000004c7805 */ /* 0x000fe2000001ff00 */
[----:B------:R-:W-:Y:S01]  /*06e0*/  CS2R R74, SRZ ;  /* 0x00000000004a7805 */ /* 0x000fe2000001ff00 */
[----:B------:R-:W-:Y:S01]  /*06f0*/  CS2R R72, SRZ ;  /* 0x0000000000487805 */ /* 0x000fe2000001ff00 */
[----:B------:R-:W-:Y:S01]  /*0700*/  CS2R R70, SRZ ;  /* 0x0000000000467805 */ /* 0x000fe2000001ff00 */
[----:B------:R-:W-:Y:S01]  /*0710*/  CS2R R68, SRZ ;  /* 0x0000000000447805 */ /* 0x000fe2000001ff00 */
[----:B------:R-:W-:Y:S01]  /*0720*/  PLOP3.LUT P0, PT, PT, PT, UP0, 0x80, 0x0 ;  /* 0x000000000000781c */ /* 0x000fe20003f0f008 */
        /* <DEDUP_REMOVED lines=34> */
[----:B------:R-:W-:Y:S01]  /*0950*/  ISETP.NE.U32.AND P6, PT, RZ, c[0x0][0x340], PT ;  /* 0x0000d000ff007a0c */ /* 0x000fe20003fc5070 */
[----:B------:R-:W1:Y:S01]  /*0960*/  S2R R8, SR_CTAID.Y ;  /* 0x0000000000087919 */ /* 0x000e620000002600 */
[----:B------:R-:W-:-:S02]  /*0970*/  SHF.R.S32.HI R83, RZ, 0x1f, R80 ;  /* 0x0000001fff537819 */ /* 0x000fc40000011450 */
[----:B------:R-:W-:Y:S02]  /*0980*/  PLOP3.LUT P1, PT, PT, PT, UP2, 0x80, 0x0 ;  /* 0x000000000000781c */ /* 0x000fe40003f2f028 */
[----:B------:R-:W-:Y:S02]  /*0990*/  PLOP3.LUT P0, PT, PT, PT, UP2, 0x80, 0x0 ;  /* 0x000000000000781c */ /* 0x000fe40003f0f028 */
[----:B------:R-:W-:Y:S01]  /*09a0*/  SHF.R.S32.HI R5, RZ, 0x1f, R0 ;  /* 0x0000001fff057819 */ /* 0x000fe20000011400 */
[----:B------:R-:W-:Y:S01]  /*09b0*/  ULDC UR4, c[0x0][0x168] ;  /* 0x00005a0000047ab9 */ /* 0x000fe20000000800 */
[----:B------:R-:W-:Y:S01]  /*09c0*/  ISETP.NE.AND.EX P6, PT, RZ, c[0x0][0x344], PT, P6 ;  /* 0x0000d100ff007a0c */ /* 0x000fe20003fc5360 */
[----:B------:R-:W-:Y:S02]  /*09d0*/  UIADD3 UR18, UR13, -0x1, URZ ;  /* 0xffffffff0d127890 */ /* 0x000fe4000fffe03f */
[----:B------:R-:W-:-:S10]  /*09e0*/  ULDC.64 UR10, c[0x0][0x1e0] ;  /* 0x00007800000a7ab9 */ /* 0x000fd40000000a00 */
[----:B------:R-:W-:-:S04]  /*09f0*/  @P6 IMAD.MOV.U32 R3, RZ, RZ, 0x4 ;  /* 0x00000004ff036424 */ /* 0x000fc800078e00ff */
[----:B------:R-:W-:-:S06]  /*0a00*/  @P6 IMAD.WIDE R206, R0, R3, c[0x0][0x340] ;  /* 0x0000d00000ce6625 */ /* 0x000fcc00078e0203 */
[----:B------:R-:W2:Y:S01]  /*0a10*/  @P6 LDG.E R206, [R206.64] ;  /* 0x00000010cece6981 */ /* 0x000ea2000c1e1900 */
[-C--:B------:R-:W-:Y:S01]  /*0a20*/  LEA.HI R11, R83, R80.reuse, RZ, 0x3 ;  /* 0x00000050530b7211 */ /* 0x080fe200078f18ff */
[----:B-1----:R-:W-:Y:S01]  /*0a30*/  IMAD.WIDE.U32 R12, R8, c[0x0][0x1b8], RZ ;  /* 0x00006e00080c7a25 */ /* 0x002fe200078e00ff */
[----:B------:R-:W-:Y:S01]  /*0a40*/  SHF.R.S32.HI R2, RZ, 0x1f, R8 ;  /* 0x0000001fff027819 */ /* 0x000fe20000011408 */
[----:B------:R-:W-:Y:S01]  /*0a50*/  UIMAD UR4, UR9, UR4, URZ ;  /* 0x00000004090472a4 */ /* 0x000fe2000f8e023f */
[----:B------:R-:W-:Y:S01]  /*0a60*/  LOP3.LUT R3, R11, 0xfffffff8, RZ, 0xc0, !PT ;  /* 0xfffffff80b037812 */ /* 0x000fe200078ec0ff */
[----:B------:R-:W-:Y:S01]  /*0a70*/  USHF.L.U32 UR14, UR18, 0x6, URZ ;  /* 0x00000006120e7899 */ /* 0x000fe2000800063f */
[----:B------:R-:W-:Y:S01]  /*0a80*/  SHF.R.S32.HI R11, RZ, 0x3, R11 ;  /* 0x00000003ff0b7819 */ /* 0x000fe2000001140b */
[----:B------:R-:W-:Y:S01]  /*0a90*/  IMAD R7, R2, c[0x0][0x1b8], RZ ;  /* 0x00006e0002077a24 */ /* 0x000fe200078e02ff */
[-C--:B------:R-:W-:Y:S01]  /*0aa0*/  LEA.HI R14, R83, R80.reuse, RZ, 0x6 ;  /* 0x00000050530e7211 */ /* 0x080fe200078f30ff */
[----:B------:R-:W-:Y:S01]  /*0ab0*/  IMAD.IADD R3, R80, 0x1, -R3 ;  /* 0x0000000150037824 */ /* 0x000fe200078e0a03 */
[----:B------:R-:W-:Y:S01]  /*0ac0*/  UMOV UR9, 0x6 ;  /* 0x0000000600097882 */ /* 0x000fe20000000000 */
[----:B------:R-:W-:Y:S01]  /*0ad0*/  IMAD R7, R8, c[0x0][0x1bc], R7 ;  /* 0x00006f0008077a24 */ /* 0x000fe200078e0207 */
[----:B------:R-:W-:Y:S01]  /*0ae0*/  USHF.L.U32 UR20, UR10, 0x6, URZ ;  /* 0x000000060a147899 */ /* 0x000fe2000800063f */
[----:B------:R-:W-:Y:S01]  /*0af0*/  IMAD R4, R3, 0x20, R11 ;  /* 0x0000002003047824 */ /* 0x000fe200078e020b */
[----:B------:R-:W-:Y:S01]  /*0b00*/  USHF.L.U64.HI UR19, UR10, UR9, UR11 ;  /* 0x000000090a137299 */ /* 0x000fe2000801020b */
[----:B------:R-:W-:Y:S01]  /*0b10*/  IMAD.IADD R13, R13, 0x1, R7 ;  /* 0x000000010d0d7824 */ /* 0x000fe200078e0207 */
[----:B------:R-:W-:Y:S01]  /*0b20*/  USHF.R.S32.HI UR21, URZ, 0x1f, UR18 ;  /* 0x0000001f3f157899 */ /* 0x000fe20008011412 */
[----:B------:R-:W-:Y:S01]  /*0b30*/  IMAD R7, R5, c[0x0][0x1c0], RZ ;  /* 0x0000700005077a24 */ /* 0x000fe200078e02ff */
[----:B------:R-:W-:Y:S01]  /*0b40*/  IADD3 R4, R4, UR15, RZ ;  /* 0x0000000f04047c10 */ /* 0x000fe2000fffe0ff */
[----:B------:R-:W-:Y:S01]  /*0b50*/  IMAD.WIDE.U32 R12, R0, c[0x0][0x1c0], R12 ;  /* 0x00007000000c7a25 */ /* 0x000fe200078e000c */
[CC--:B------:R-:W-:Y:S01]  /*0b60*/  LEA.HI R197, R83.reuse, R80.reuse, RZ, 0x4 ;  /* 0x0000005053c57211 */ /* 0x0c0fe200078f20ff */
[----:B------:R-:W-:Y:S01]  /*0b70*/  USHF.L.U32 UR12, UR10, 0x5, URZ ;  /* 0x000000050a0c7899 */ /* 0x000fe2000800063f */
[CC--:B------:R-:W-:Y:S01]  /*0b80*/  LEA.HI R81, R83.reuse, R80.reuse, RZ, 0x5 ;  /* 0x0000005053517211 */ /* 0x0c0fe200078f28ff */
[----:B------:R-:W-:Y:S01]  /*0b90*/  @P1 IMAD.HI.U32 R6, R4, c[0x0][0x2c8], RZ ;  /* 0x0000b20004061a27 */ /* 0x000fe200078e00ff */
[----:B------:R-:W-:Y:S01]  /*0ba0*/  UISETP.GT.AND UP0, UPT, UR18, UR8, UPT ;  /* 0x000000081200728c */ /* 0x000fe2000bf04270 */
[----:B------:R-:W-:-:S02]  /*0bb0*/  LEA.HI R83, R83, R80, RZ, 0x2 ;  /* 0x0000005053537211 */ /* 0x000fc400078f10ff */
[----:B------:R-:W-:Y:S01]  /*0bc0*/  IMAD.MOV.U32 R9, RZ, RZ, R4 ;  /* 0x000000ffff097224 */ /* 0x000fe200078e0004 */
[----:B------:R-:W-:Y:S01]  /*0bd0*/  @P0 SHF.R.U32.HI R9, RZ, c[0x0][0x2cc], R6 ;  /* 0x0000b300ff090a19 */ /* 0x000fe20000011606 */
[----:B------:R-:W-:Y:S01]  /*0be0*/  IMAD R7, R0, c[0x0][0x1c4], R7 ;  /* 0x0000710000077a24 */ /* 0x000fe200078e0207 */
[----:B------:R-:W-:Y:S01]  /*0bf0*/  LOP3.LUT R83, R83, 0xfffffffc, RZ, 0xc0, !PT ;  /* 0xfffffffc53537812 */ /* 0x000fe200078ec0ff */
[----:B------:R-:W-:Y:S01]  /*0c00*/  IMAD.SHL.U32 R199, R11, 0x40, RZ ;  /* 0x000000400bc77824 */ /* 0x000fe200078e00ff */
[----:B------:R-:W-:Y:S01]  /*0c10*/  SHF.R.S32.HI R6, RZ, 0x1f, R9 ;  /* 0x0000001fff067819 */ /* 0x000fe20000011409 */
[----:B------:R-:W-:Y:S02]  /*0c20*/  IMAD.IADD R13, R13, 0x1, R7 ;  /* 0x000000010d0d7824 */ /* 0x000fe400078e0207 */
[----:B------:R-:W-:Y:S01]  /*0c30*/  IMAD.MOV R7, RZ, RZ, -R9 ;  /* 0x000000ffff077224 */ /* 0x000fe200078e0a09 */
[----:B------:R-:W-:Y:S01]  /*0c40*/  LOP3.LUT R199, R199, 0x1c0, RZ, 0xc0, !PT ;  /* 0x000001c0c7c77812 */ /* 0x000fe200078ec0ff */
[----:B------:R-:W-:-:S02]  /*0c50*/  IMAD R6, R6, c[0x0][0x1b0], RZ ;  /* 0x00006c0006067a24 */ /* 0x000fc400078e02ff */
[----:B------:R-:W-:Y:S02]  /*0c60*/  IMAD R7, R7, c[0x0][0x2c4], R4 ;  /* 0x0000b10007077a24 */ /* 0x000fe400078e0204 */
[----:B------:R-:W-:-:S03]  /*0c70*/  IMAD.WIDE.U32 R12, R9, c[0x0][0x1b0], R12 ;  /* 0x00006c00090c7a25 */ /* 0x000fc600078e000c */
[----:B------:R-:W-:Y:S01]  /*0c80*/  SHF.R.S32.HI R4, RZ, 0x1f, R7 ;  /* 0x0000001fff047819 */ /* 0x000fe20000011407 */
[----:B------:R-:W-:Y:S02]  /*0c90*/  IMAD R9, R9, c[0x0][0x1b4], R6 ;  /* 0x00006d0009097a24 */ /* 0x000fe400078e0206 */
[----:B------:R-:W-:Y:S02]  /*0ca0*/  IMAD.SHL.U32 R14, R14, 0x8, RZ ;  /* 0x000000080e0e7824 */ /* 0x000fe400078e00ff */
[----:B------:R-:W-:Y:S02]  /*0cb0*/  IMAD R4, R4, c[0x0][0x1a8], RZ ;  /* 0x00006a0004047a24 */ /* 0x000fe400078e02ff */
[----:B------:R-:W-:Y:S02]  /*0cc0*/  IMAD.IADD R13, R13, 0x1, R9 ;  /* 0x000000010d0d7824 */ /* 0x000fe400078e0209 */
[C---:B------:R-:W-:Y:S02]  /*0cd0*/  IMAD R9, R7.reuse, c[0x0][0x1ac], R4 ;  /* 0x00006b0007097a24 */ /* 0x040fe400078e0204 */
[----:B------:R-:W-:-:S04]  /*0ce0*/  IMAD.WIDE.U32 R6, R7, c[0x0][0x1a8], R12 ;  /* 0x00006a0007067a25 */ /* 0x000fc800078e000c */
[----:B------:R-:W-:Y:S01]  /*0cf0*/  IMAD.IADD R9, R7, 0x1, R9 ;  /* 0x0000000107097824 */ /* 0x000fe200078e0209 */
[----:B------:R-:W-:Y:S01]  /*0d00*/  LEA R10, P0, R6, c[0x0][0x160], 0x1 ;  /* 0x00005800060a7a11 */ /* 0x000fe200078008ff */
[----:B------:R-:W-:-:S03]  /*0d10*/  IMAD.SHL.U32 R12, R3, 0x8, RZ ;  /* 0x00000008030c7824 */ /* 0x000fc600078e00ff */
[----:B------:R-:W-:Y:S01]  /*0d20*/  LEA.HI.X R9, R6, c[0x0][0x164], R9, 0x1, P0 ;  /* 0x0000590006097a11 */ /* 0x000fe200000f0c09 */
[----:B------:R-:W1:Y:S01]  /*0d30*/  SHFL.IDX PT, R20, R10, RZ, 0x181f ;  /* 0x00181fff0a147589 */ /* 0x000e6200000e0000 */
[----:B------:R-:W-:Y:S02]  /*0d40*/  IADD3 R6, R11, UR15, RZ ;  /* 0x0000000f0b067c10 */ /* 0x000fe4000fffe0ff */
[----:B------:R-:W-:Y:S01]  /*0d50*/  LOP3.LUT R4, R199, 0x38, R12, 0xf8, !PT ;  /* 0x00000038c7047812 */ /* 0x000fe200078ef80c */
[----:B------:R-:W3:Y:S01]  /*0d60*/  SHFL.IDX PT, R21, R9, RZ, 0x181f ;  /* 0x00181fff09157589 */ /* 0x000ee200000e0000 */
[----:B------:R-:W-:Y:S02]  /*0d70*/  SHF.R.U32.HI R199, RZ, 0x3, R199 ;  /* 0x00000003ffc77819 */ /* 0x000fe400000116c7 */
[----:B------:R-:W-:Y:S01]  /*0d80*/  ISETP.GE.AND P0, PT, R6, UR4, PT ;  /* 0x0000000406007c0c */ /* 0x000fe2000bf06270 */
[----:B------:R-:W-:Y:S01]  /*0d90*/  SHFL.IDX PT, R18, R10, 0x1, 0x181f ;  /* 0x00381f000a127f89 */ /* 0x000fe200000e0000 */
[----:B------:R-:W-:-:S02]  /*0da0*/  LOP3.LUT R199, R4, R199, RZ, 0x3c, !PT ;  /* 0x000000c704c77212 */ /* 0x000fc400078e3cff */
[----:B------:R-:W-:Y:S01]  /*0db0*/  IADD3 R4, R6, 0x20, RZ ;  /* 0x0000002006047810 */ /* 0x000fe20007ffe0ff */
[----:B------:R-:W4:Y:S01]  /*0dc0*/  SHFL.IDX PT, R19, R9, 0x1, 0x181f ;  /* 0x00381f0009137f89 */ /* 0x000f2200000e0000 */
[----:B------:R-:W-:Y:S02]  /*0dd0*/  IADD3 R7, R12, 0x40, RZ ;  /* 0x000000400c077810 */ /* 0x000fe40007ffe0ff */
[----:B------:R-:W-:Y:S02]  /*0de0*/  ISETP.GE.AND P3, PT, R4, UR4, PT ;  /* 0x0000000404007c0c */ /* 0x000fe4000bf66270 */
[----:B------:R-:W-:Y:S02]  /*0df0*/  IADD3 R4, R12, 0x80, RZ ;  /* 0x000000800c047810 */ /* 0x000fe40007ffe0ff */
[----:B------:R-:W-:Y:S02]  /*0e00*/  LOP3.LUT R199, R199, 0xfffffe00, R14, 0xf8, !PT ;  /* 0xfffffe00c7c77812 */ /* 0x000fe400078ef80e */
[----:B------:R-:W-:-:S02]  /*0e10*/  @!P0 SHF.R.S32.HI R15, RZ, 0x1f, R4 ;  /* 0x0000001fff0f8819 */ /* 0x000fc40000011404 */
[----:B------:R-:W-:Y:S01]  /*0e20*/  SHF.R.S32.HI R13, RZ, 0x1f, R12 ;  /* 0x0000001fff0d7819 */ /* 0x000fe2000001140c */
[----:B------:R-:W-:Y:S01]  /*0e30*/  IMAD.SHL.U32 R199, R199, 0x2, RZ ;  /* 0x00000002c7c77824 */ /* 0x000fe200078e00ff */
[----:B------:R-:W-:Y:S02]  /*0e40*/  @!P0 LEA.HI R15, R15, R4, RZ, 0x3 ;  /* 0x000000040f0f8211 */ /* 0x000fe400078f18ff */
[----:B-1----:R-:W-:Y:S02]  /*0e50*/  @!P0 LEA R22, P5, R12, R20, 0x1 ;  /* 0x000000140c168211 */ /* 0x002fe400078a08ff */
[----:B------:R-:W-:Y:S02]  /*0e60*/  @!P0 LOP3.LUT R15, R15, 0xfffffff8, RZ, 0xc0, !PT ;  /* 0xfffffff80f0f8812 */ /* 0x000fe400078ec0ff */
[----:B------:R-:W-:Y:S02]  /*0e70*/  IADD3 R14, R6, 0x40, RZ ;  /* 0x00000040060e7810 */ /* 0x000fe40007ffe0ff */
[----:B------:R-:W-:Y:S01]  /*0e80*/  @!P0 SHF.R.S32.HI R16, RZ, 0x1f, R7 ;  /* 0x0000001fff108819 */ /* 0x000fe20000011407 */
[----:B---3--:R-:W-:Y:S01]  /*0e90*/  @!P0 IMAD.WIDE R26, R15, 0x2, R20 ;  /* 0x000000020f1a8825 */ /* 0x008fe200078e0214 */
[----:B------:R-:W-:-:S02]  /*0ea0*/  @!P0 LEA.HI.X R23, R12, R21, R13, 0x1, P5 ;  /* 0x000000150c178211 */ /* 0x000fc400028f0c0d */
[----:B------:R-:W-:Y:S02]  /*0eb0*/  @!P3 SHF.R.S32.HI R15, RZ, 0x1f, R4 ;  /* 0x0000001fff0fb819 */ /* 0x000fe40000011404 */
[----:B------:R-:W-:Y:S02]  /*0ec0*/  @!P0 LEA.HI R16, R16, R7, RZ, 0x3 ;  /* 0x0000000710108211 */ /* 0x000fe400078f18ff */
[----:B------:R-:W-:Y:S02]  /*0ed0*/  ISETP.GE.AND P5, PT, R14, UR4, PT ;  /* 0x000000040e007c0c */ /* 0x000fe4000bfa6270 */
[----:B------:R-:W-:Y:S02]  /*0ee0*/  @!P3 LEA.HI R15, R15, R4, RZ, 0x3 ;  /* 0x000000040f0fb211 */ /* 0x000fe400078f18ff */
[----:B------:R-:W-:Y:S02]  /*0ef0*/  @!P0 LOP3.LUT R16, R16, 0xfffffff8, RZ, 0xc0, !PT ;  /* 0xfffffff810108812 */ /* 0x000fe400078ec0ff */
[----:B------:R-:W-:-:S02]  /*0f00*/  ISETP.GE.AND P2, PT, R12, c[0x0][0x198], PT ;  /* 0x000066000c007a0c */ /* 0x000fc40003f46270 */
[----:B------:R-:W-:Y:S01]  /*0f10*/  ISETP.GE.AND P1, PT, R7, c[0x0][0x198], PT ;  /* 0x0000660007007a0c */ /* 0x000fe20003f26270 */
[----:B------:R-:W-:Y:S01]  /*0f20*/  @!P0 IMAD.WIDE R28, R16, 0x2, R20 ;  /* 0x00000002101c8825 */ /* 0x000fe200078e0214 */
[----:B------:R-:W-:Y:S01]  /*0f30*/  ISETP.GE.AND P4, PT, R4, c[0x0][0x198], PT ;  /* 0x0000660004007a0c */ /* 0x000fe20003f86270 */
[----:B------:R-:W1:Y:S01]  /*0f40*/  SHFL.IDX PT, R20, R10, 0x2, 0x181f ;  /* 0x00581f000a147f89 */ /* 0x000e6200000e0000 */
[----:B------:R-:W-:Y:S02]  /*0f50*/  @!P3 LOP3.LUT R15, R15, 0xfffffff8, RZ, 0xc0, !PT ;  /* 0xfffffff80f0fb812 */ /* 0x000fe400078ec0ff */
[----:B------:R-:W-:Y:S01]  /*0f60*/  @!P3 SHF.R.S32.HI R14, RZ, 0x1f, R7 ;  /* 0x0000001fff0eb819 */ /* 0x000fe20000011407 */
[----:B------:R-:W3:Y:S01]  /*0f70*/  SHFL.IDX PT, R21, R9, 0x2, 0x181f ;  /* 0x00581f0009157f89 */ /* 0x000ee200000e0000 */
[----:B------:R-:W-:Y:S01]  /*0f80*/  IADD3 R6, R6, 0x60, RZ ;  /* 0x0000006006067810 */ /* 0x000fe20007ffe0ff */
[----:B----4-:R-:W-:Y:S01]  /*0f90*/  @!P3 IMAD.WIDE R30, R15, 0x2, R18 ;  /* 0x000000020f1eb825 */ /* 0x010fe200078e0212 */
[----:B------:R-:W-:Y:S01]  /*0fa0*/  @!P5 SHF.R.S32.HI R15, RZ, 0x1f, R4 ;  /* 0x0000001fff0fd819 */ /* 0x000fe20000011404 */
[----:B------:R1:W-:Y:S01]  /*0fb0*/  @!P0 LDGSTS.E.BYPASS.LTC128B.128 [R199+0xc100], [R22.64], !P2 ;  /* 0x0c10000016c78fae */ /* 0x0003e2000d101d50 */
[----:B------:R-:W-:-:S02]  /*0fc0*/  @!P3 LEA.HI R17, R14, R7, RZ, 0x3 ;  /* 0x000000070e11b211 */ /* 0x000fc400078f18ff */
[----:B------:R-:W-:Y:S01]  /*0fd0*/  @!P5 LEA.HI R16, R15, R4, RZ, 0x3 ;  /* 0x000000040f10d211 */ /* 0x000fe200078f18ff */
[----:B------:R-:W4:Y:S01]  /*0fe0*/  SHFL.IDX PT, R14, R10, 0x3, 0x181f ;  /* 0x00781f000a0e7f89 */ /* 0x000f2200000e0000 */
[----:B------:R-:W-:-:S03]  /*0ff0*/  @!P3 LOP3.LUT R17, R17, 0xfffffff8, RZ, 0xc0, !PT ;  /* 0xfffffff81111b812 */ /* 0x000fc600078ec0ff */
[----:B------:R5:W-:Y:S04]  /*1000*/  @!P0 LDGSTS.E.BYPASS.LTC128B.128 [R199+0x10100], [R28.64], !P1 ;  /* 0x101000001cc78fae */ /* 0x000be8000c901d50 */
[----:B------:R1:W1:Y:S04]  /*1010*/  SHFL.IDX PT, R15, R9, 0x3, 0x181f ;  /* 0x00781f00090f7f89 */ /* 0x00026800000e0000 */
[----:B------:R2:W-:Y:S01]  /*1020*/  @!P0 LDGSTS.E.BYPASS.LTC128B.128 [R199+0x14100], [R26.64], !P4 ;  /* 0x141000001ac78fae */ /* 0x0005e2000e101d50 */
[----:B------:R-:W-:-:S04]  /*1030*/  @!P3 LEA R24, P0, R12, R18, 0x1 ;  /* 0x000000120c18b211 */ /* 0x000fc800078008ff */
[----:B------:R-:W-:Y:S02]  /*1040*/  @!P3 LEA.HI.X R25, R12, R19, R13, 0x1, P0 ;  /* 0x000000130c19b211 */ /* 0x000fe400000f0c0d */
[----:B------:R-:W-:Y:S01]  /*1050*/  ISETP.GE.AND P0, PT, R6, UR4, PT ;  /* 0x0000000406007c0c */ /* 0x000fe2000bf06270 */
[----:B------:R-:W-:Y:S01]  /*1060*/  UMOV UR4, 0x5 ;  /* 0x0000000500047882 */ /* 0x000fe20000000000 */
[----:B------:R-:W-:Y:S01]  /*1070*/  @!P5 SHF.R.S32.HI R6, RZ, 0x1f, R7 ;  /* 0x0000001fff06d819 */ /* 0x000fe20000011407 */
[----:B------:R4:W-:Y:S01]  /*1080*/  @!P3 LDGSTS.E.BYPASS.LTC128B.128 [R199+0xd100], [R24.64], !P2 ;  /* 0x0d10000018c7bfae */ /* 0x0009e2000d101d50 */
[----:B------:R-:W-:Y:S02]  /*1090*/  USHF.L.U64.HI UR11, UR10, UR4, UR11 ;  /* 0x000000040a0b7299 */ /* 0x000fe4000801020b */
[----:B------:R-:W-:Y:S01]  /*10a0*/  @!P5 LEA.HI R6, R6, R7, RZ, 0x3 ;  /* 0x000000070606d211 */ /* 0x000fe200078f18ff */
[----:B------:R-:W-:-:S04]  /*10b0*/  UIMAD UR4, UR19, UR18, URZ ;  /* 0x00000012130472a4 */ /* 0x000fc8000f8e023f */
[----:B------:R-:W-:Y:S01]  /*10c0*/  UIMAD UR4, UR21, UR20, UR4 ;  /* 0x00000014150472a4 */ /* 0x000fe2000f8e0204 */
[----:B-----5:R-:W-:Y:S01]  /*10d0*/  @!P3 IMAD.WIDE R28, R17, 0x2, R18 ;  /* 0x00000002111cb825 */ /* 0x020fe200078e0212 */
[----:B-1----:R-:W-:Y:S02]  /*10e0*/  SHF.R.S32.HI R9, RZ, 0x1f, R11 ;  /* 0x0000001fff097819 */ /* 0x002fe4000001140b */
[----:B------:R-:W-:Y:S01]  /*10f0*/  @!P5 LOP3.LUT R17, R6, 0xfffffff8, RZ, 0xc0, !PT ;  /* 0xfffffff80611d812 */ /* 0x000fe200078ec0ff */
[----:B------:R-:W-:Y:S01]  /*1100*/  IMAD.U32 R6, RZ, RZ, UR14 ;  /* 0x0000000eff067e24 */ /* 0x000fe2000f8e00ff */
[----:B------:R1:W-:Y:S01]  /*1110*/  @!P3 LDGSTS.E.BYPASS.LTC128B.128 [R199+0x11100], [R28.64], !P1 ;  /* 0x111000001cc7bfae */ /* 0x0003e2000c901d50 */
[----:B------:R-:W-:-:S03]  /*1120*/  @!P5 LOP3.LUT R19, R16, 0xfffffff8, RZ, 0xc0, !PT ;  /* 0xfffffff81013d812 */ /* 0x000fc600078ec0ff */
[----:B------:R1:W-:Y:S01]  /*1130*/  @!P3 LDGSTS.E.BYPASS.LTC128B.128 [R199+0x15100], [R30.64], !P4 ;  /* 0x151000001ec7bfae */ /* 0x0003e2000e101d50 */
[----:B------:R-:W-:Y:S02]  /*1140*/  @!P5 LEA R22, P3, R12, R20, 0x1 ;  /* 0x000000140c16d211 */ /* 0x000fe400078608ff */
[----:B------:R-:W-:Y:S02]  /*1150*/  IADD3 R10, -R6, c[0x0][0x1d0], -R11 ;  /* 0x00007400060a7a10 */ /* 0x000fe40007ffe90b */
[C---:B---3--:R-:W-:Y:S02]  /*1160*/  @!P5 LEA.HI.X R23, R12.reuse, R21, R13, 0x1, P3 ;  /* 0x000000150c17d211 */ /* 0x048fe400018f0c0d */
[C---:B----4-:R-:W-:Y:S01]  /*1170*/  @!P0 LEA R16, P3, R12.reuse, R14, 0x1 ;  /* 0x0000000e0c108211 */ /* 0x050fe200078608ff */
[----:B------:R-:W-:Y:S02]  /*1180*/  @!P5 IMAD.WIDE R24, R17, 0x2, R20 ;  /* 0x000000021118d825 */ /* 0x000fe400078e0214 */
[----:B------:R3:W-:Y:S01]  /*1190*/  @!P5 LDGSTS.E.BYPASS.LTC128B.128 [R199+0xe100], [R22.64], !P2 ;  /* 0x0e10000016c7dfae */ /* 0x0007e2000d101d50 */
[----:B------:R-:W-:Y:S01]  /*11a0*/  @!P0 LEA.HI.X R17, R12, R15, R13, 0x1, P3 ;  /* 0x0000000f0c118211 */ /* 0x000fe200018f0c0d */
[----:B------:R-:W-:-:S02]  /*11b0*/  @!P5 IMAD.WIDE R20, R19, 0x2, R20 ;  /* 0x000000021314d825 */ /* 0x000fc400078e0214 */
[----:B------:R4:W-:Y:S01]  /*11c0*/  @!P5 LDGSTS.E.BYPASS.LTC128B.128 [R199+0x12100], [R24.64], !P1 ;  /* 0x1210000018c7dfae */ /* 0x0009e2000c901d50 */
[----:B------:R-:W-:Y:S01]  /*11d0*/  ISETP.GE.AND P3, PT, R12, c[0x0][0x1d4], PT ;  /* 0x000075000c007a0c */ /* 0x000fe20003f66270 */
[C-C-:B------:R-:W-:Y:S02]  /*11e0*/  IMAD.WIDE.U32 R18, R11.reuse, c[0x0][0x1e0], R12.reuse ;  /* 0x000078000b127a25 */ /* 0x140fe400078e000c */
[----:B------:R5:W-:Y:S01]  /*11f0*/  @!P5 LDGSTS.E.BYPASS.LTC128B.128 [R199+0x16100], [R20.64], !P4 ;  /* 0x1610000014c7dfae */ /* 0x000be2000e101d50 */
[----:B------:R-:W-:Y:S01]  /*1200*/  ISETP.GE.AND P5, PT, R10, 0x21, PT ;  /* 0x000000210a00780c */ /* 0x000fe20003fa6270 */
[----:B------:R-:W-:Y:S02]  /*1210*/  IMAD.WIDE.U32 R12, R11, c[0x0][0x208], R12 ;  /* 0x000082000b0c7a25 */ /* 0x000fe400078e000c */
[----:B------:R1:W-:Y:S01]  /*1220*/  @!P0 LDGSTS.E.BYPASS.LTC128B.128 [R199+0xf100], [R16.64], !P2 ;  /* 0x0f10000010c78fae */ /* 0x0003e2000d101d50 */
[----:B------:R-:W-:Y:S02]  /*1230*/  ISETP.GE.AND P2, PT, R7, c[0x0][0x1d4], PT ;  /* 0x0000750007007a0c */ /* 0x000fe40003f46270 */
[----:B------:R-:W-:-:S02]  /*1240*/  IADD3 R60, -R11, c[0x0][0x1d0], -R6 ;  /* 0x000074000b3c7a10 */ /* 0x000fc40007ffe906 */
[----:B-1----:R-:W-:Y:S02]  /*1250*/  LOP3.LUT R17, R197, 0xfffffff0, RZ, 0xc0, !PT ;  /* 0xfffffff0c5117812 */ /* 0x002fe400078ec0ff */
[----:B--2---:R-:W-:Y:S01]  /*1260*/  @P6 SHF.R.S32.HI R207, RZ, 0x1f, R206 ;  /* 0x0000001fffcf6819 */ /* 0x004fe200000114ce */
[----:B------:R-:W-:Y:S02]  /*1270*/  @!P6 IMAD.MOV.U32 R206, RZ, RZ, R0 ;  /* 0x000000ffffcee224 */ /* 0x000fe400078e0000 */
[----:B------:R-:W-:Y:S02]  /*1280*/  IMAD R0, R9, c[0x0][0x1e0], RZ ;  /* 0x0000780009007a24 */ /* 0x000fe400078e02ff */
[----:B------:R-:W-:Y:S01]  /*1290*/  @!P6 IMAD.MOV.U32 R207, RZ, RZ, R5 ;  /* 0x000000ffffcfe224 */ /* 0x000fe200078e0005 */
[----:B------:R-:W-:Y:S01]  /*12a0*/  ISETP.GE.AND P6, PT, R10, 0x1, PT ;  /* 0x000000010a00780c */ /* 0x000fe20003fc6270 */
[----:B------:R-:W-:Y:S01]  /*12b0*/  IMAD R5, R11, c[0x0][0x1e4], R0 ;  /* 0x000079000b057a24 */ /* 0x000fe200078e0200 */
[----:B------:R-:W-:Y:S01]  /*12c0*/  @!P0 SHF.R.S32.HI R0, RZ, 0x1f, R7 ;  /* 0x0000001fff008819 */ /* 0x000fe20000011407 */
[----:B------:R-:W-:-:S02]  /*12d0*/  IMAD R203, R207, c[0x0][0x1f0], RZ ;  /* 0x00007c00cfcb7a24 */ /* 0x000fc400078e02ff */
[----:B------:R-:W-:Y:S01]  /*12e0*/  IMAD.IADD R19, R19, 0x1, R5 ;  /* 0x0000000113137824 */ /* 0x000fe200078e0205 */
[----:B------:R-:W-:Y:S01]  /*12f0*/  @!P0 LEA.HI R0, R0, R7, RZ, 0x3 ;  /* 0x0000000700008211 */ /* 0x000fe200078f18ff */
[----:B------:R-:W-:Y:S02]  /*1300*/  IMAD R5, R2, c[0x0][0x1e8], RZ ;  /* 0x00007a0002057a24 */ /* 0x000fe400078e02ff */
[----:B------:R-:W-:Y:S01]  /*1310*/  IMAD.WIDE.U32 R200, R8, c[0x0][0x1e8], R18 ;  /* 0x00007a0008c87a25 */ /* 0x000fe200078e0012 */
[----:B------:R-:W-:-:S03]  /*1320*/  @!P0 LOP3.LUT R7, R0, 0xfffffff8, RZ, 0xc0, !PT ;  /* 0xfffffff800078812 */ /* 0x000fc600078ec0ff */
[----:B------:R-:W-:Y:S02]  /*1330*/  IMAD R5, R8, c[0x0][0x1ec], R5 ;  /* 0x00007b0008057a24 */ /* 0x000fe400078e0205 */
[----:B-----5:R-:W-:Y:S01]  /*1340*/  @!P0 IMAD.WIDE R20, R7, 0x2, R14 ;  /* 0x0000000207148825 */ /* 0x020fe200078e020e */
[----:B------:R-:W-:-:S03]  /*1350*/  @!P0 SHF.R.S32.HI R7, RZ, 0x1f, R4 ;  /* 0x0000001fff078819 */ /* 0x000fc60000011404 */
[----:B------:R-:W-:Y:S01]  /*1360*/  IMAD.IADD R201, R201, 0x1, R5 ;  /* 0x00000001c9c97824 */ /* 0x000fe200078e0205 */
[----:B------:R-:W-:Y:S01]  /*1370*/  @!P0 LEA.HI R7, R7, R4, RZ, 0x3 ;  /* 0x0000000407078211 */ /* 0x000fe200078f18ff */
[----:B------:R1:W-:Y:S01]  /*1380*/  @!P0 LDGSTS.E.BYPASS.LTC128B.128 [R199+0x13100], [R20.64], !P1 ;  /* 0x1310000014c78fae */ /* 0x0003e2000c901d50 */
[----:B------:R-:W-:Y:S01]  /*1390*/  IMAD R203, R206, c[0x0][0x1f4], R203 ;  /* 0x00007d00cecb7a24 */ /* 0x000fe200078e02cb */
[----:B------:R-:W-:Y:S01]  /*13a0*/  ISETP.GE.AND P1, PT, R4, c[0x0][0x1d4], PT ;  /* 0x0000750004007a0c */ /* 0x000fe20003f26270 */
[----:B------:R-:W-:Y:S01]  /*13b0*/  IMAD.WIDE.U32 R200, R206, c[0x0][0x1f0], R200 ;  /* 0x00007c00cec87a25 */ /* 0x000fe200078e00c8 */
[----:B------:R-:W-:-:S03]  /*13c0*/  @!P0 LOP3.LUT R7, R7, 0xfffffff8, RZ, 0xc0, !PT ;  /* 0xfffffff807078812 */ /* 0x000fc600078ec0ff */
[----:B------:R-:W-:Y:S02]  /*13d0*/  IMAD.IADD R203, R201, 0x1, R203 ;  /* 0x00000001c9cb7824 */ /* 0x000fe400078e02cb */
[----:B------:R-:W-:Y:S02]  /*13e0*/  IMAD.U32 R5, RZ, RZ, UR20 ;  /* 0x00000014ff057e24 */ /* 0x000fe4000f8e00ff */
[----:B------:R-:W-:-:S04]  /*13f0*/  IMAD.MOV.U32 R202, RZ, RZ, R200 ;  /* 0x000000ffffca7224 */ /* 0x000fc800078e00c8 */
[----:B------:R-:W-:-:S05]  /*1400*/  IMAD.WIDE.U32 R18, R5, UR18, R202 ;  /* 0x0000001205127c25 */ /* 0x000fca000f8e00ca */
[----:B------:R-:W-:Y:S01]  /*1410*/  IADD3 R4, R19, UR4, RZ ;  /* 0x0000000413047c10 */ /* 0x000fe2000fffe0ff */
[----:B------:R-:W-:Y:S02]  /*1420*/  ULDC.64 UR4, c[0x0][0x208] ;  /* 0x0000820000047ab9 */ /* 0x000fe40000000a00 */
[----:B------:R-:W-:Y:S02]  /*1430*/  UIMAD UR10, UR21, UR4, URZ ;  /* 0x00000004150a72a4 */ /* 0x000fe4000f8e023f */
[----:B------:R-:W-:Y:S01]  /*1440*/  UIMAD.WIDE.U32 UR22, UR18, UR4, URZ ;  /* 0x00000004121672a5 */ /* 0x000fe2000f8e003f */
[----:B-1----:R-:W-:Y:S01]  /*1450*/  @!P0 IMAD.WIDE R20, R7, 0x2, R14 ;  /* 0x0000000207148825 */ /* 0x002fe200078e020e */
[----:B------:R-:W-:Y:S01]  /*1460*/  SHF.R.S32.HI R14, RZ, 0x4, R197 ;  /* 0x00000004ff0e7819 */ /* 0x000fe200000114c5 */
[----:B------:R-:W-:Y:S02]  /*1470*/  UIMAD UR10, UR18, UR5, UR10 ;  /* 0x00000005120a72a4 */ /* 0x000fe4000f8e020a */
[----:B------:R-:W-:Y:S01]  /*1480*/  IMAD.IADD R15, R80, 0x1, -R17 ;  /* 0x00000001500f7824 */ /* 0x000fe200078e0a11 */
[----:B------:R1:W-:Y:S01]  /*1490*/  @!P0 LDGSTS.E.BYPASS.LTC128B.128 [R199+0x17100], [R20.64], !P4 ;  /* 0x1710000014c78fae */ /* 0x0003e2000e101d50 */
[C---:B------:R-:W-:Y:S01]  /*14a0*/  @P6 LEA R16, P4, R18.reuse, c[0x0][0x1c8], 0x1 ;  /* 0x0000720012106a11 */ /* 0x040fe200078808ff */
[----:B------:R-:W-:Y:S01]  /*14b0*/  UIADD3 UR10, UR23, UR10, URZ ;  /* 0x0000000a170a7290 */ /* 0x000fe2000fffe03f */
[C---:B------:R-:W-:Y:S01]  /*14c0*/  @P5 IADD3 R7, P0, R18.reuse, UR12, RZ ;  /* 0x0000000c12075c10 */ /* 0x040fe2000ff1e0ff */
[----:B------:R-:W0:Y:S01]  /*14d0*/  LDGDEPBAR ;  /* 0x00000000000079af */ /* 0x000e220000000000 */
[----:B------:R-:W-:Y:S01]  /*14e0*/  @P6 LEA.HI.X R17, R18, c[0x0][0x1cc], R4, 0x1, P4 ;  /* 0x0000730012116a11 */ /* 0x000fe200020f0c04 */
[----:B------:R-:W-:Y:S01]  /*14f0*/  IMAD.U32 R208, RZ, RZ, UR22 ;  /* 0x00000016ffd07e24 */ /* 0x000fe2000f8e00ff */
[----:B------:R-:W-:Y:S01]  /*1500*/  @P5 IADD3.X R4, R4, UR11, RZ, P0, !PT ;  /* 0x0000000b04045c10 */ /* 0x000fe200087fe4ff */
[----:B------:R-:W-:Y:S01]  /*1510*/  BAR.SYNC.DEFER_BLOCKING 0x0 ;  /* 0x0000000000007b1d */ /* 0x000fe20000010000 */
[C---:B------:R-:W-:Y:S01]  /*1520*/  @P5 LEA R18, P0, R7.reuse, c[0x0][0x1c8], 0x1 ;  /* 0x0000720007125a11 */ /* 0x040fe200078008ff */
[----:B------:R-:W-:Y:S01]  /*1530*/  IMAD.U32 R209, RZ, RZ, UR23 ;  /* 0x00000017ffd17e24 */ /* 0x000fe2000f8e00ff */
[----:B------:R-:W-:Y:S01]  /*1540*/  SHF.R.S32.HI R10, RZ, 0x1f, R15 ;  /* 0x0000001fff0a7819 */ /* 0x000fe2000001140f */
[----:B------:R-:W-:Y:S01]  /*1550*/  USHF.L.U64.HI UR9, UR4, UR9, UR5 ;  /* 0x0000000904097299 */ /* 0x000fe20008010205 */
[----:B------:R-:W-:Y:S01]  /*1560*/  @P5 LEA.HI.X R19, R7, c[0x0][0x1cc], R4, 0x1, P0 ;  /* 0x0000730007135a11 */ /* 0x000fe200000f0c04 */
[----:B------:R-:W-:Y:S01]  /*1570*/  IMAD.SHL.U32 R7, R3, 0x40, RZ ;  /* 0x0000004003077824 */ /* 0x000fe200078e00ff */
[----:B------:R-:W-:Y:S01]  /*1580*/  LEA.HI R10, R10, R15, RZ, 0x3 ;  /* 0x0000000f0a0a7211 */ /* 0x000fe200078f18ff */
[----:B------:R-:W-:Y:S01]  /*1590*/  @UP0 UIADD3 UR5, UR13, -0x2, URZ ;  /* 0xfffffffe0d050890 */ /* 0x000fe2000fffe03f */
[----:B------:R-:W-:-:S02]  /*15a0*/  LEA.HI R197, R197, R14, RZ, 0x1 ;  /* 0x0000000ec5c57211 */ /* 0x000fc400078f08ff */
[----:B------:R-:W-:Y:S02]  /*15b0*/  LOP3.LUT R0, R10, 0xfffffff8, RZ, 0xc0, !PT ;  /* 0xfffffff80a007812 */ /* 0x000fe400078ec0ff */
[----:B------:R-:W-:Y:S02]  /*15c0*/  LOP3.LUT R197, R197, 0xfffffffe, RZ, 0xc0, !PT ;  /* 0xfffffffec5c57812 */ /* 0x000fe400078ec0ff */
[----:B------:R-:W-:Y:S01]  /*15d0*/  LOP3.LUT R7, R7, 0x1c0, RZ, 0xc0, !PT ;  /* 0x000001c007077812 */ /* 0x000fe200078ec0ff */
[----:B------:R-:W-:Y:S01]  /*15e0*/  IMAD.IADD R0, R15, 0x1, -R0 ;  /* 0x000000010f007824 */ /* 0x000fe200078e0a00 */
[----:B------:R-:W-:Y:S01]  /*15f0*/  LOP3.LUT P4, RZ, R3, 0x2, RZ, 0xc0, !PT ;  /* 0x0000000203ff7812 */ /* 0x000fe2000788c0ff */
[----:B------:R-:W-:Y:S01]  /*1600*/  IMAD.IADD R197, R14, 0x1, -R197 ;  /* 0x000000010ec57824 */ /* 0x000fe200078e0ac5 */
[----:B-1----:R-:W-:Y:S01]  /*1610*/  SEL R20, RZ, 0x2, P2 ;  /* 0x00000002ff147807 */ /* 0x002fe20001000000 */
[----:B------:R-:W-:Y:S01]  /*1620*/  IMAD.SHL.U32 R4, R0, 0x40, RZ ;  /* 0x0000004000047824 */ /* 0x000fe200078e00ff */
[----:B------:R-:W-:Y:S01]  /*1630*/  SEL R21, RZ, 0x4, P1 ;  /* 0x00000004ff157807 */ /* 0x000fe20000800000 */
[----:B------:R-:W-:Y:S01]  /*1640*/  IMAD.SHL.U32 R14, R197, 0x8, RZ ;  /* 0x00000008c50e7824 */ /* 0x000fe200078e00ff */
[----:B------:R-:W-:Y:S01]  /*1650*/  @!PT LDS RZ, [RZ] ;  /* 0x00000000fffff984 */ /* 0x000fe20000000800 */
[----:B------:R-:W-:Y:S01]  /*1660*/  @!PT LDS RZ, [RZ] ;  /* 0x00000000fffff984 */ /* 0x000fe20000000800 */
[----:B------:R-:W-:Y:S01]  /*1670*/  @!PT LDS RZ, [RZ] ;  /* 0x00000000fffff984 */ /* 0x000fe20000000800 */
[----:B------:R1:W-:Y:S02]  /*1680*/  @P6 LDGSTS.E.BYPASS.LTC128B.128 [R199+0x6100], [R16.64], !P3 ;  /* 0x0610000010c76fae */ /* 0x0003e4000d901d50 */
[----:B------:R-:W-:Y:S01]  /*1690*/  LOP3.LUT R15, R4, 0x1c0, RZ, 0xc0, !PT ;  /* 0x000001c0040f7812 */ /* 0x000fe200078ec0ff */
[----:B------:R-:W-:Y:S01]  /*16a0*/  IMAD.SHL.U32 R4, R11, 0x8, RZ ;  /* 0x000000080b047824 */ /* 0x000fe200078e00ff */
[----:B------:R1:W-:Y:S02]  /*16b0*/  @P6 LDGSTS.E.BYPASS.LTC128B.128 [R199+0x8100], [R16.64+0x80], !P2 ;  /* 0x0810008010c76fae */ /* 0x0003e4000d101d50 */
[----:B------:R-:W-:-:S02]  /*16c0*/  LOP3.LUT R14, R15, 0x8, R14, 0xf8, !PT ;  /* 0x000000080f0e7812 */ /* 0x000fc400078ef80e */
[----:B------:R-:W-:Y:S01]  /*16d0*/  SHF.R.U32.HI R15, RZ, 0x3, R15 ;  /* 0x00000003ff0f7819 */ /* 0x000fe2000001160f */
[----:B------:R1:W-:Y:S01]  /*16e0*/  @P6 LDGSTS.E.BYPASS.LTC128B.128 [R199+0xa100], [R16.64+0x100], !P1 ;  /* 0x0a10010010c76fae */ /* 0x0003e2000c901d50 */
[----:B------:R-:W-:Y:S02]  /*16f0*/  LOP3.LUT R4, R7, 0x8, R4, 0xf8, !PT ;  /* 0x0000000807047812 */ /* 0x000fe400078ef804 */
[----:B------:R-:W-:Y:S01]  /*1700*/  SHF.R.U32.HI R7, RZ, 0x3, R7 ;  /* 0x00000003ff077819 */ /* 0x000fe20000011607 */
[----:B------:R1:W-:Y:S01]  /*1710*/  @P5 LDGSTS.E.BYPASS.LTC128B.128 [R199+0x7100], [R18.64], !P3 ;  /* 0x0710000012c75fae */ /* 0x0003e2000d901d50 */
[----:B------:R-:W-:Y:S01]  /*1720*/  LOP3.LUT R14, R14, R15, RZ, 0x3c, !PT ;  /* 0x0000000f0e0e7212 */ /* 0x000fe200078e3cff */
[----:B------:R-:W-:Y:S01]  /*1730*/  IMAD.SHL.U32 R15, R10, 0x40, RZ ;  /* 0x000000400a0f7824 */ /* 0x000fe200078e00ff */
[----:B------:R-:W-:Y:S01]  /*1740*/  LOP3.LUT R10, R4, R7, RZ, 0x3c, !PT ;  /* 0x00000007040a7212 */ /* 0x000fe200078e3cff */
[----:B------:R1:W-:Y:S01]  /*1750*/  @P5 LDGSTS.E.BYPASS.LTC128B.128 [R199+0x9100], [R18.64+0x80], !P2 ;  /* 0x0910008012c75fae */ /* 0x0003e2000d101d50 */
[----:B------:R-:W-:-:S02]  /*1760*/  SHF.R.S32.HI R7, RZ, 0x5, R81 ;  /* 0x00000005ff077819 */ /* 0x000fc40000011451 */
[----:B------:R-:W-:Y:S01]  /*1770*/  LOP3.LUT R4, R14, 0xfffffe00, R15, 0xf8, !PT ;  /* 0xfffffe000e047812 */ /* 0x000fe200078ef80f */
[----:B------:R1:W-:Y:S01]  /*1780*/  @P5 LDGSTS.E.BYPASS.LTC128B.128 [R199+0xb100], [R18.64+0x100], !P1 ;  /* 0x0b10010012c75fae */ /* 0x0003e2000c901d50 */
[----:B------:R-:W-:Y:S01]  /*1790*/  IMAD R197, R197, 0x200, R10 ;  /* 0x00000200c5c57824 */ /* 0x000fe200078e020a */
[----:B------:R-:W-:Y:S01]  /*17a0*/  LOP3.LUT P5, RZ, R0, 0x2, RZ, 0xc0, !PT ;  /* 0x0000000200ff7812 */ /* 0x000fe200078ac0ff */
[----:B------:R-:W-:Y:S01]  /*17b0*/  IMAD R10, R9, c[0x0][0x208], RZ ;  /* 0x00008200090a7a24 */ /* 0x000fe200078e02ff */
[----:B------:R-:W0:Y:S01]  /*17c0*/  LDGDEPBAR ;  /* 0x00000000000079af */ /* 0x000e220000000000 */
[----:B------:R-:W-:Y:S01]  /*17d0*/  IMAD R198, R7, 0x400, R4 ;  /* 0x0000040007c67824 */ /* 0x000fe200078e0204 */
[----:B------:R-:W-:Y:S01]  /*17e0*/  ISETP.LT.OR P6, PT, R60, 0x1, P3 ;  /* 0x000000013c00780c */ /* 0x000fe20001fc1670 */
[----:B------:R-:W-:Y:S01]  /*17f0*/  IMAD R9, R11, c[0x0][0x20c], R10 ;  /* 0x000083000b097a24 */ /* 0x000fe200078e020a */
[----:B------:R-:W-:Y:S01]  /*1800*/  LOP3.LUT R81, R81, 0xffffffe0, RZ, 0xc0, !PT ;  /* 0xffffffe051517812 */ /* 0x000fe200078ec0ff */
[----:B------:R-:W-:-:S02]  /*1810*/  IMAD.SHL.U32 R197, R197, 0x2, RZ ;  /* 0x00000002c5c57824 */ /* 0x000fc400078e00ff */
[----:B------:R-:W-:Y:S02]  /*1820*/  IMAD.IADD R13, R13, 0x1, R9 ;  /* 0x000000010d0d7824 */ /* 0x000fe400078e0209 */
[----:B------:R-:W-:Y:S01]  /*1830*/  IMAD.SHL.U32 R198, R198, 0x2, RZ ;  /* 0x00000002c6c67824 */ /* 0x000fe200078e00ff */
[----:B------:R-:W-:Y:S01]  /*1840*/  IADD3 R196, R197, 0x6120, RZ ;  /* 0x00006120c5c47810 */ /* 0x000fe20007ffe0ff */
[----:B------:R-:W-:Y:S02]  /*1850*/  IMAD R9, R2, c[0x0][0x210], RZ ;  /* 0x0000840002097a24 */ /* 0x000fe400078e02ff */
[----:B------:R-:W-:-:S04]  /*1860*/  IMAD.WIDE.U32 R12, R8, c[0x0][0x210], R12 ;  /* 0x00008400080c7a25 */ /* 0x000fc800078e000c */
[----:B------:R-:W-:Y:S02]  /*1870*/  IMAD R9, R8, c[0x0][0x214], R9 ;  /* 0x0000850008097a24 */ /* 0x000fe400078e0209 */
[----:B------:R-:W-:Y:S02]  /*1880*/  IMAD.MOV.U32 R8, RZ, RZ, R12 ;  /* 0x000000ffff087224 */ /* 0x000fe400078e000c */
[----:B------:R-:W-:Y:S02]  /*1890*/  IMAD.IADD R9, R13, 0x1, R9 ;  /* 0x000000010d097824 */ /* 0x000fe400078e0209 */
[----:B------:R-:W-:Y:S01]  /*18a0*/  IMAD R13, R207, c[0x0][0x218], RZ ;  /* 0x00008600cf0d7a24 */ /* 0x000fe200078e02ff */
[----:B------:R-:W-:-:S04]  /*18b0*/  DEPBAR.LE SB0, 0x1 ;  /* 0x000080400000791a */ /* 0x000fc80000000000 */
[----:B------:R-:W-:-:S04]  /*18c0*/  DEPBAR.LE SB0, 0x0 ;  /* 0x000080000000791a */ /* 0x000fc80000000000 */
[----:B------:R-:W-:Y:S01]  /*18d0*/  BAR.SYNC.DEFER_BLOCKING 0x0 ;  /* 0x0000000000007b1d */ /* 0x000fe20000010000 */
[C---:B------:R-:W-:Y:S02]  /*18e0*/  IMAD R13, R206.reuse, c[0x0][0x21c], R13 ;  /* 0x00008700ce0d7a24 */ /* 0x040fe400078e020d */
[----:B------:R-:W-:Y:S01]  /*18f0*/  IMAD.WIDE.U32 R206, R206, c[0x0][0x218], R8 ;  /* 0x00008600cece7a25 */ /* 0x000fe200078e0008 */
[----:B------:R-:W-:-:S03]  /*1900*/  IADD3 R8, R197, 0x6100, RZ ;  /* 0x00006100c5087810 */ /* 0x000fc60007ffe0ff */
[----:B------:R-:W-:Y:S01]  /*1910*/  IMAD.MOV.U32 R2, RZ, RZ, 0x10 ;  /* 0x00000010ff027424 */ /* 0x000fe200078e00ff */
[----:B------:R-:W-:Y:S01]  /*1920*/  LEA R10, P0, R208, R206, 0x6 ;  /* 0x000000ced00a7211 */ /* 0x000fe200078030ff */
[----:B------:R-:W-:Y:S01]  /*1930*/  IMAD.U32 R9, RZ, RZ, UR10 ;  /* 0x0000000aff097e24 */ /* 0x000fe2000f8e00ff */
[----:B------:R-:W-:Y:S01]  /*1940*/  @P4 IADD3 R196, R8, -0x20, RZ ;  /* 0xffffffe008c44810 */ /* 0x000fe20007ffe0ff */
[----:B------:R-:W-:Y:S01]  /*1950*/  IMAD.IADD R209, R207, 0x1, R13 ;  /* 0x00000001cfd17824 */ /* 0x000fe200078e020d */
[----:B------:R-:W-:Y:S01]  /*1960*/  SEL R2, R2, 0xfffffff0, !P5 ;  /* 0xfffffff002027807 */ /* 0x000fe20006800000 */
[----:B------:R-:W-:Y:S01]  /*1970*/  USHF.L.U32 UR10, UR4, 0x6, URZ ;  /* 0x00000006040a7899 */ /* 0x000fe2000800063f */
[----:B------:R-:W-:Y:S01]  /*1980*/  SEL R8, RZ, 0x1, P3 ;  /* 0x00000001ff087807 */ /* 0x000fe20001800000 */
[----:B------:R-:W-:Y:S01]  /*1990*/  @UP0 USHF.R.S32.HI UR4, URZ, 0x1f, UR5 ;  /* 0x0000001f3f040899 */ /* 0x000fe20008011405 */
[----:B------:R-:W-:Y:S01]  /*19a0*/  LEA.HI.X R9, R208, R209, R9, 0x6, P0 ;  /* 0x000000d1d0097211 */ /* 0x000fe200000f3409 */
[----:B------:R-:W-:Y:S01]  /*19b0*/  IMAD R194, R2, 0x2, R198 ;  /* 0x0000000202c27824 */ /* 0x000fe200078e02c6 */
[----:B------:R-:W-:-:S02]  /*19c0*/  LEA R62, P0, R10, c[0x0][0x1f8], 0x1 ;  /* 0x00007e000a3e7a11 */ /* 0x000fc400078008ff */
[----:B------:R-:W-:Y:S02]  /*19d0*/  IADD3 R8, R21, R20, R8 ;  /* 0x0000001415087210 */ /* 0x000fe40007ffe008 */
[----:B------:R-:W-:Y:S01]  /*19e0*/  LEA.HI.X R63, R10, c[0x0][0x1fc], R9, 0x1, P0 ;  /* 0x00007f000a3f7a11 */ /* 0x000fe200000f0c09 */
[----:B------:R-:W-:Y:S01]  /*19f0*/  LDSM.16.M88.4 R40, [R198+0xc100] ;  /* 0x00c10000c628783b */ /* 0x000fe20000000200 */
[----:B------:R-:W-:Y:S02]  /*1a00*/  IADD3 R68, P0, R62, UR10, RZ ;  /* 0x0000000a3e447c10 */ /* 0x000fe4000ff1e0ff */
[----:B------:R-:W-:Y:S01]  /*1a10*/  LOP3.LUT P5, RZ, R8, 0x2, RZ, 0xc0, !PT ;  /* 0x0000000208ff7812 */ /* 0x000fe200078ac0ff */
[----:B------:R-:W2:Y:S01]  /*1a20*/  LDSM.16.M88.4 R32, [R197+0x6100] ;  /* 0x00610000c520783b */ /* 0x000ea20000000200 */
[----:B------:R-:W-:Y:S02]  /*1a30*/  IADD3.X R69, R63, UR9, RZ, P0, !PT ;  /* 0x000000093f457c10 */ /* 0x000fe400087fe4ff */
[----:B------:R-:W-:Y:S01]  /*1a40*/  ISETP.LT.OR P0, PT, R60, 0x1, !P5 ;  /* 0x000000013c00780c */ /* 0x000fe20006f01670 */
[----:B----4-:R-:W4:Y:S01]  /*1a50*/  LDSM.16.M88.4 R24, [R197+0x6900] ;  /* 0x00690000c518783b */ /* 0x010f220000000200 */
[----:B------:R-:W-:-:S02]  /*1a60*/  LOP3.LUT P4, RZ, R8, 0x4, RZ, 0xc0, !PT ;  /* 0x0000000408ff7812 */ /* 0x000fc4000788c0ff */
[----:B------:R-:W-:Y:S01]  /*1a70*/  ISETP.LT.OR P5, PT, R60, 0x21, !P5 ;  /* 0x000000213c00780c */ /* 0x000fe20006fa1670 */
[----:B-1----:R-:W3:Y:S01]  /*1a80*/  LDSM.16.M88.4 R16, [R197+0x7100] ;  /* 0x00710000c510783b */ /* 0x002ee20000000200 */
[C---:B------:R-:W-:Y:S02]  /*1a90*/  IADD3 R187, R196.reuse, 0x800, RZ ;  /* 0x00000800c4bb7810 */ /* 0x040fe40007ffe0ff */
[C---:B------:R-:W-:Y:S01]  /*1aa0*/  IADD3 R186, R196.reuse, 0x1000, RZ ;  /* 0x00001000c4ba7810 */ /* 0x040fe20007ffe0ff */
[----:B------:R-:W1:Y:S01]  /*1ab0*/  LDSM.16.M88.4 R56, [R197+0x7900] ;  /* 0x00790000c538783b */ /* 0x000e620000000200 */
[C---:B------:R-:W-:Y:S02]  /*1ac0*/  IADD3 R185, R196.reuse, 0x1800, RZ ;  /* 0x00001800c4b97810 */ /* 0x040fe40007ffe0ff */
[C---:B------:R-:W-:Y:S01]  /*1ad0*/  IADD3 R183, R196.reuse, 0x2000, RZ ;  /* 0x00002000c4b77810 */ /* 0x040fe20007ffe0ff */
[----:B------:R-:W-:Y:S01]  /*1ae0*/  LDSM.16.M88.4 R12, [R194+0xc100] ;  /* 0x00c10000c20c783b */ /* 0x000fe20000000200 */
[----:B------:R-:W-:-:S02]  /*1af0*/  IADD3 R182, R196, 0x2800, RZ ;  /* 0x00002800c4b67810 */ /* 0x000fc40007ffe0ff */
[C---:B------:R-:W-:Y:S01]  /*1b00*/  IADD3 R181, R196.reuse, 0x3000, RZ ;  /* 0x00003000c4b57810 */ /* 0x040fe20007ffe0ff */
[----:B------:R-:W5:Y:S01]  /*1b10*/  LDSM.16.M88.4 R48, [R196] ;  /* 0x00000000c430783b */ /* 0x000f620000000200 */
[C---:B------:R-:W-:Y:S02]  /*1b20*/  IADD3 R180, R196.reuse, 0x3800, RZ ;  /* 0x00003800c4b47810 */ /* 0x040fe40007ffe0ff */
[C---:B------:R-:W-:Y:S01]  /*1b30*/  IADD3 R179, R196.reuse, 0x4000, RZ ;  /* 0x00004000c4b37810 */ /* 0x040fe20007ffe0ff */
[----:B------:R-:W1:Y:S01]  /*1b40*/  LDSM.16.M88.4 R8, [R196+0x800] ;  /* 0x00080000c408783b */ /* 0x000e620000000200 */
[C---:B------:R-:W-:Y:S02]  /*1b50*/  IADD3 R178, R196.reuse, 0x4800, RZ ;  /* 0x00004800c4b27810 */ /* 0x040fe40007ffe0ff */
[C---:B------:R-:W-:Y:S01]  /*1b60*/  IADD3 R177, R196.reuse, 0x5000, RZ ;  /* 0x00005000c4b17810 */ /* 0x040fe20007ffe0ff */
[----:B------:R-:W1:Y:S01]  /*1b70*/  LDSM.16.M88.4 R52, [R196+0x1000] ;  /* 0x00100000c434783b */ /* 0x000e620000000200 */
[----:B------:R-:W-:-:S03]  /*1b80*/  IADD3 R176, R196, 0x5800, RZ ;  /* 0x00005800c4b07810 */ /* 0x000fc60007ffe0ff */
[----:B------:R-:W1:Y:S04]  /*1b90*/  LDSM.16.M88.4 R44, [R196+0x1800] ;  /* 0x00180000c42c783b */ /* 0x000e680000000200 */
[----:B------:R-:W-:Y:S01]  /*1ba0*/  @!PT LDS RZ, [RZ] ;  /* 0x00000000fffff984 */ /* 0x000fe20000000800 */
[----:B------:R-:W-:Y:S01]  /*1bb0*/  @!PT LDS RZ, [RZ] ;  /* 0x00000000fffff984 */ /* 0x000fe20000000800 */
[----:B------:R-:W-:Y:S01]  /*1bc0*/  @!PT LDS RZ, [RZ] ;  /* 0x00000000fffff984 */ /* 0x000fe20000000800 */
[----:B------:R1:W-:Y:S01]  /*1bd0*/  LDGSTS.E.BYPASS.LTC128B.128 [R199+0x100], [R62.64], !P6 ;  /* 0x001000003ec77fae */ /* 0x0003e2000f101d50 */
[C---:B------:R-:W-:Y:S02]  /*1be0*/  ISETP.LT.OR P6, PT, R60.reuse, 0x1, !P4 ;  /* 0x000000013c00780c */ /* 0x040fe400067c1670 */
[----:B------:R-:W-:Y:S01]  /*1bf0*/  ISETP.LT.OR P4, PT, R60, 0x21, !P4 ;  /* 0x000000213c00780c */ /* 0x000fe20006781670 */
[----:B--2---:R-:W-:Y:S01]  /*1c00*/  HMMA.16816.F32 R36, R40, R32, RZ ;  /* 0x000000202824723c */ /* 0x004fe200000018ff */
[----:B------:R1:W-:Y:S01]  /*1c10*/  LDGSTS.E.BYPASS.LTC128B.128 [R199+0x2100], [R62.64+0x80], !P0 ;  /* 0x021000803ec77fae */ /* 0x0003e2000c101d50 */
[----:B------:R-:W-:Y:S01]  /*1c20*/  LOP3.LUT P0, RZ, R0, 0x4, RZ, 0xc0, !PT ;  /* 0x0000000400ff7812 */ /* 0x000fe2000780c0ff */
[----:B------:R-:W-:-:S05]  /*1c30*/  IMAD.MOV.U32 R0, RZ, RZ, 0x20 ;  /* 0x00000020ff007424 */ /* 0x000fca00078e00ff */
[C---:B------:R-:W-:Y:S02]  /*1c40*/  HMMA.16816.F32 R32, R40.reuse, R34, RZ ;  /* 0x000000222820723c */ /* 0x040fe400000018ff */
[----:B------:R1:W-:Y:S01]  /*1c50*/  LDGSTS.E.BYPASS.LTC128B.128 [R199+0x4100], [R62.64+0x100], !P6 ;  /* 0x041001003ec77fae */ /* 0x0003e2000f101d50 */
[----:B------:R-:W-:Y:S02]  /*1c60*/  LOP3.LUT P6, RZ, R3, 0x4, RZ, 0xc0, !PT ;  /* 0x0000000403ff7812 */ /* 0x000fe400078cc0ff */
[----:B------:R-:W-:Y:S01]  /*1c70*/  SEL R3, R0, 0xffffffe0, !P0 ;  /* 0xffffffe000037807 */ /* 0x000fe20004000000 */
[----:B------:R-:W-:Y:S01]  /*1c80*/  IMAD.MOV.U32 R0, RZ, RZ, 0x40 ;  /* 0x00000040ff007424 */ /* 0x000fe200078e00ff */
[----:B------:R-:W-:Y:S01]  /*1c90*/  ISETP.LT.OR P0, PT, R60, 0x21, P3 ;  /* 0x000000213c00780c */ /* 0x000fe20001f01670 */
[----:B----4-:R-:W-:Y:S02]  /*1ca0*/  HMMA.16816.F32 R28, R40, R24, RZ ;  /* 0x00000018281c723c */ /* 0x010fe400000018ff */
[C---:B------:R-:W-:Y:S01]  /*1cb0*/  IMAD R193, R3.reuse, 0x2, R198 ;  /* 0x0000000203c17824 */ /* 0x040fe200078e02c6 */
[----:B------:R-:W-:Y:S01]  /*1cc0*/  SEL R0, R0, 0xffffffc0, !P6 ;  /* 0xffffffc000007807 */ /* 0x000fe20007000000 */
[----:B------:R-:W-:-:S04]  /*1cd0*/  IMAD R191, R3, 0x2, R194 ;  /* 0x0000000203bf7824 */ /* 0x000fc800078e02c2 */
[----:B------:R-:W-:Y:S01]  /*1ce0*/  HMMA.16816.F32 R24, R40, R26, RZ ;  /* 0x0000001a2818723c */ /* 0x000fe200000018ff */
[----:B------:R-:W-:Y:S02]  /*1cf0*/  IMAD.IADD R192, R197, 0x1, R0 ;  /* 0x00000001c5c07824 */ /* 0x000fe400078e0200 */
[----:B------:R-:W-:Y:S01]  /*1d00*/  IMAD.IADD R184, R0, 0x1, R196 ;  /* 0x0000000100b87824 */ /* 0x000fe200078e02c4 */
[----:B------:R2:W-:Y:S01]  /*1d10*/  LDGSTS.E.BYPASS.LTC128B.128 [R199+0x1100], [R68.64], !P0 ;  /* 0x0110000044c77fae */ /* 0x0005e2000c101d50 */
[----:B------:R-:W-:-:S03]  /*1d20*/  SHF.R.S32.HI R0, RZ, 0x1f, R7 ;  /* 0x0000001fff007819 */ /* 0x000fc60000011407 */
[C---:B---3--:R-:W-:Y:S01]  /*1d30*/  HMMA.16816.F32 R20, R40.reuse, R16, RZ ;  /* 0x000000102814723c */ /* 0x048fe200000018ff */
[----:B------:R2:W-:Y:S01]  /*1d40*/  LDGSTS.E.BYPASS.LTC128B.128 [R199+0x3100], [R68.64+0x80], !P5 ;  /* 0x0310008044c77fae */ /* 0x0005e2000e901d50 */
[----:B------:R-:W-:Y:S02]  /*1d50*/  PLOP3.LUT P5, PT, PT, PT, UP0, 0x80, 0x0 ;  /* 0x000000000000781c */ /* 0x000fe40003faf008 */
[----:B------:R-:W-:Y:S01]  /*1d60*/  LEA.HI R0, R0, R7, RZ, 0x3 ;  /* 0x0000000700007211 */ /* 0x000fe200078f18ff */
[----:B------:R2:W-:Y:S01]  /*1d70*/  LDGSTS.E.BYPASS.LTC128B.128 [R199+0x5100], [R68.64+0x100], !P4 ;  /* 0x0510010044c77fae */ /* 0x0005e2000e101d50 */
[----:B------:R-:W-:Y:S02]  /*1d80*/  PLOP3.LUT P4, PT, PT, PT, UP2, 0x80, 0x0 ;  /* 0x000000000000781c */ /* 0x000fe40003f8f028 */
[----:B------:R-:W-:Y:S01]  /*1d90*/  HMMA.16816.F32 R16, R40, R18, RZ ;  /* 0x000000122810723c */ /* 0x000fe200000018ff */
[----:B-1----:R-:W-:Y:S01]  /*1da0*/  LDSM.16.M88.4 R60, [R193+0xc100] ;  /* 0x00c10000c13c783b */ /* 0x002fe20000000200 */
[----:B------:R-:W-:-:S03]  /*1db0*/  LOP3.LUT R0, R0, 0xffffff8, RZ, 0xc0, !PT ;  /* 0x0ffffff800007812 */ /* 0x000fc600078ec0ff */
[----:B------:R-:W-:Y:S02]  /*1dc0*/  LDSM.16.M88.4 R72, [R197+0x8900] ;  /* 0x00890000c548783b */ /* 0x000fe40000000200 */
[----:B------:R-:W-:Y:S01]  /*1dd0*/  IMAD.IADD R7, R7, 0x1, -R0 ;  /* 0x0000000107077824 */ /* 0x000fe200078e0a00 */
[C---:B------:R-:W-:Y:S01]  /*1de0*/  HMMA.16816.F32 R64, R40.reuse, R56, RZ ;  /* 0x000000382840723c */ /* 0x040fe200000018ff */
[----:B------:R-:W-:Y:S04]  /*1df0*/  LDSM.16.M88.4 R76, [R184+0x3000] ;  /* 0x00300000b84c783b */ /* 0x000fe80000000200 */
[----:B------:R-:W0:Y:S03]  /*1e00*/  LDGDEPBAR ;  /* 0x00000000000079af */ /* 0x000e260000000000 */
[----:B------:R-:W-:Y:S01]  /*1e10*/  HMMA.16816.F32 R40, R40, R58, RZ ;  /* 0x0000003a2828723c */ /* 0x000fe200000018ff */
[----:B------:R-:W-:Y:S07]  /*1e20*/  LDSM.16.M88.4 R56, [R192+0x7100] ;  /* 0x00710000c038783b */ /* 0x000fee0000000200 */
[C---:B-----5:R-:W-:Y:S01]  /*1e30*/  HMMA.16816.F32 R36, R12.reuse, R48, R36 ;  /* 0x000000300c24723c */ /* 0x060fe20000001824 */
[----:B--2---:R-:W-:Y:S07]  /*1e40*/  LDSM.16.M88.4 R68, [R184+0x1800] ;  /* 0x00180000b844783b */ /* 0x004fee0000000200 */
[C---:B------:R-:W-:Y:S01]  /*1e50*/  HMMA.16816.F32 R32, R12.reuse, R50, R32 ;  /* 0x000000320c20723c */ /* 0x040fe20000001820 */
[----:B------:R-:W1:Y:S07]  /*1e60*/  LDSM.16.M88.4 R48, [R192+0x6100] ;  /* 0x00610000c030783b */ /* 0x000e6e0000000200 */
[C---:B------:R-:W-:Y:S08]  /*1e70*/  HMMA.16816.F32 R28, R12.reuse, R8, R28 ;  /* 0x000000080c1c723c */ /* 0x040ff0000000181c */
[C---:B------:R-:W-:Y:S01]  /*1e80*/  HMMA.16816.F32 R24, R12.reuse, R10, R24 ;  /* 0x0000000a0c18723c */ /* 0x040fe20000001818 */
[----:B------:R-:W2:Y:S07]  /*1e90*/  LDSM.16.M88.4 R8, [R192+0x6900] ;  /* 0x00690000c008783b */ /* 0x000eae0000000200 */
[C---:B------:R-:W-:Y:S08]  /*1ea0*/  HMMA.16816.F32 R20, R12.reuse, R52, R20 ;  /* 0x000000340c14723c */ /* 0x040ff00000001814 */
[C---:B------:R-:W-:Y:S01]  /*1eb0*/  HMMA.16816.F32 R16, R12.reuse, R54, R16 ;  /* 0x000000360c10723c */ /* 0x040fe20000001810 */
[----:B------:R-:W3:Y:S07]  /*1ec0*/  LDSM.16.M88.4 R52, [R192+0x7900] ;  /* 0x00790000c034783b */ /* 0x000eee0000000200 */
[C---:B------:R-:W-:Y:S08]  /*1ed0*/  HMMA.16816.F32 R64, R12.reuse, R44, R64 ;  /* 0x0000002c0c40723c */ /* 0x040ff00000001840 */
[----:B------:R-:W-:Y:S01]  /*1ee0*/  HMMA.16816.F32 R40, R12, R46, R40 ;  /* 0x0000002e0c28723c */ /* 0x000fe20000001828 */
[----:B------:R-:W-:Y:S04]  /*1ef0*/  LDSM.16.M88.4 R44, [R191+0xc100] ;  /* 0x00c10000bf2c783b */ /* 0x000fe80000000200 */
[----:B------:R-:W4:Y:S03]  /*1f00*/  LDSM.16.M88.4 R12, [R184] ;  /* 0x00000000b80c783b */ /* 0x000f260000000200 */
[C---:B-1----:R-:W-:Y:S08]  /*1f10*/  HMMA.16816.F32 R36, R60.reuse, R48, R36 ;  /* 0x000000303c24723c */ /* 0x042ff00000001824 */
[C---:B------:R-:W-:Y:S01]  /*1f20*/  HMMA.16816.F32 R32, R60.reuse, R50, R32 ;  /* 0x000000323c20723c */ /* 0x040fe20000001820 */
[----:B------:R-:W-:Y:S07]  /*1f30*/  LDSM.16.M88.4 R48, [R184+0x800] ;  /* 0x00080000b830783b */ /* 0x000fee0000000200 */
[C---:B--2---:R-:W-:Y:S08]  /*1f40*/  HMMA.16816.F32 R28, R60.reuse, R8, R28 ;  /* 0x000000083c1c723c */ /* 0x044ff0000000181c */
[C---:B------:R-:W-:Y:S01]  /*1f50*/  HMMA.16816.F32 R24, R60.reuse, R10, R24 ;  /* 0x0000000a3c18723c */ /* 0x040fe20000001818 */
[----:B------:R-:W1:Y:S07]  /*1f60*/  LDSM.16.M88.4 R8, [R184+0x1000] ;  /* 0x00100000b808783b */ /* 0x000e6e0000000200 */
[C---:B------:R-:W-:Y:S08]  /*1f70*/  HMMA.16816.F32 R20, R60.reuse, R56, R20 ;  /* 0x000000383c14723c */ /* 0x040ff00000001814 */
[C---:B------:R-:W-:Y:S01]  /*1f80*/  HMMA.16816.F32 R16, R60.reuse, R58, R16 ;  /* 0x0000003a3c10723c */ /* 0x040fe20000001810 */
[----:B------:R-:W-:Y:S07]  /*1f90*/  LDSM.16.M88.4 R56, [R197+0x9100] ;  /* 0x00910000c538783b */ /* 0x000fee0000000200 */
[C---:B---3--:R-:W-:Y:S08]  /*1fa0*/  HMMA.16816.F32 R64, R60.reuse, R52, R64 ;  /* 0x000000343c40723c */ /* 0x048ff00000001840 */
[----:B------:R-:W-:Y:S01]  /*1fb0*/  HMMA.16816.F32 R60, R60, R54, R40 ;  /* 0x000000363c3c723c */ /* 0x000fe20000001828 */
[----:B------:R-:W-:Y:S04]  /*1fc0*/  LDSM.16.M88.4 R40, [R198+0x10100] ;  /* 0x01010000c628783b */ /* 0x000fe80000000200 */
[----:B------:R-:W-:Y:S03]  /*1fd0*/  LDSM.16.M88.4 R52, [R197+0x9900] ;  /* 0x00990000c534783b */ /* 0x000fe60000000200 */
[C---:B----4-:R-:W-:Y:S08]  /*1fe0*/  HMMA.16816.F32 R36, R44.reuse, R12, R36 ;  /* 0x0000000c2c24723c */ /* 0x050ff00000001824 */
[C---:B------:R-:W-:Y:S01]  /*1ff0*/  HMMA.16816.F32 R32, R44.reuse, R14, R32 ;  /* 0x0000000e2c20723c */ /* 0x040fe20000001820 */
[----:B------:R-:W2:Y:S07]  /*2000*/  LDSM.16.M88.4 R12, [R197+0x8100] ;  /* 0x00810000c50c783b */ /* 0x000eae0000000200 */
[C---:B-1----:R-:W-:Y:S08]  /*2010*/  HMMA.16816.F32 R20, R44.reuse, R8, R20 ;  /* 0x000000082c14723c */ /* 0x042ff00000001814 */
[C---:B------:R-:W-:Y:S01]  /*2020*/  HMMA.16816.F32 R16, R44.reuse, R10, R16 ;  /* 0x0000000a2c10723c */ /* 0x040fe20000001810 */
[----:B------:R-:W-:Y:S07]  /*2030*/  LDSM.16.M88.4 R8, [R194+0x10100] ;  /* 0x01010000c208783b */ /* 0x000fee0000000200 */
[C---:B------:R-:W-:Y:S08]  /*2040*/  HMMA.16816.F32 R28, R44.reuse, R48, R28 ;  /* 0x000000302c1c723c */ /* 0x040ff0000000181c */
[C---:B------:R-:W-:Y:S01]  /*2050*/  HMMA.16816.F32 R24, R44.reuse, R50, R24 ;  /* 0x000000322c18723c */ /* 0x040fe20000001818 */
[----:B------:R-:W1:Y:S07]  /*2060*/  LDSM.16.M88.4 R48, [R196+0x2000] ;  /* 0x00200000c430783b */ /* 0x000e6e0000000200 */
[C---:B------:R-:W-:Y:S08]  /*2070*/  HMMA.16816.F32 R64, R44.reuse, R68, R64 ;  /* 0x000000442c40723c */ /* 0x040ff00000001840 */
[----:B------:R-:W-:Y:S01]  /*2080*/  HMMA.16816.F32 R60, R44, R70, R60 ;  /* 0x000000462c3c723c */ /* 0x000fe2000000183c */
[----:B------:R-:W3:Y:S04]  /*2090*/  LDSM.16.M88.4 R44, [R196+0x3000] ;  /* 0x00300000c42c783b */ /* 0x000ee80000000200 */
[----:B------:R-:W4:Y:S03]  /*20a0*/  LDSM.16.M88.4 R68, [R196+0x2800] ;  /* 0x00280000c444783b */ /* 0x000f260000000200 */
[C---:B--2---:R-:W-:Y:S08]  /*20b0*/  HMMA.16816.F32 R36, R40.reuse, R12, R36 ;  /* 0x0000000c2824723c */ /* 0x044ff00000001824 */
[C---:B------:R-:W-:Y:S01]  /*20c0*/  HMMA.16816.F32 R32, R40.reuse, R14, R32 ;  /* 0x0000000e2820723c */ /* 0x040fe20000001820 */
[----:B------:R-:W2:Y:S07]  /*20d0*/  LDSM.16.M88.4 R12, [R196+0x3800] ;  /* 0x00380000c40c783b */ /* 0x000eae0000000200 */
[C---:B------:R-:W-:Y:S08]  /*20e0*/  HMMA.16816.F32 R20, R40.reuse, R56, R20 ;  /* 0x000000382814723c */ /* 0x040ff00000001814 */
[C---:B------:R-:W-:Y:S01]  /*20f0*/  HMMA.16816.F32 R16, R40.reuse, R58, R16 ;  /* 0x0000003a2810723c */ /* 0x040fe20000001810 */
[----:B------:R-:W-:Y:S07]  /*2100*/  LDSM.16.M88.4 R56, [R192+0x8100] ;  /* 0x00810000c038783b */ /* 0x000fee0000000200 */
[C---:B------:R-:W-:Y:S08]  /*2110*/  HMMA.16816.F32 R28, R40.reuse, R72, R28 ;  /* 0x00000048281c723c */ /* 0x040ff0000000181c */
[C---:B------:R-:W-:Y:S01]  /*2120*/  HMMA.16816.F32 R24, R40.reuse, R74, R24 ;  /* 0x0000004a2818723c */ /* 0x040fe20000001818 */
[----:B------:R-:W-:Y:S07]  /*2130*/  LDSM.16.M88.4 R72, [R191+0x10100] ;  /* 0x01010000bf48783b */ /* 0x000fee0000000200 */
[C---:B------:R-:W-:Y:S08]  /*2140*/  HMMA.16816.F32 R64, R40.reuse, R52, R64 ;  /* 0x000000342840723c */ /* 0x040ff00000001840 */
[----:B------:R-:W-:Y:S01]  /*2150*/  HMMA.16816.F32 R60, R40, R54, R60 ;  /* 0x00000036283c723c */ /* 0x000fe2000000183c */
[----:B------:R-:W5:Y:S04]  /*2160*/  LDSM.16.M88.4 R40, [R193+0x10100] ;  /* 0x01010000c128783b */ /* 0x000f680000000200 */
[----:B------:R-:W2:Y:S03]  /*2170*/  LDSM.16.M88.4 R52, [R192+0x8900] ;  /* 0x00890000c034783b */ /* 0x000ea60000000200 */
        /* <DEDUP_REMOVED lines=8> */
[----:B------:R-:W-:Y:S07]  /*2200*/  LDSM.16.M88.4 R68, [R184+0x3800] ;  /* 0x00380000b844783b */ /* 0x000fee0000000200 */
[C---:B--2---:R-:W-:Y:S08]  /*2210*/  HMMA.16816.F32 R64, R8.reuse, R12, R64 ;  /* 0x0000000c0840723c */ /* 0x044ff00000001840 */
[----:B------:R-:W-:Y:S01]  /*2220*/  HMMA.16816.F32 R60, R8, R14, R60 ;  /* 0x0000000e083c723c */ /* 0x000fe2000000183c */
[----:B------:R-:W2:Y:S04]  /*2230*/  LDSM.16.M88.4 R12, [R184+0x2000] ;  /* 0x00200000b80c783b */ /* 0x000ea80000000200 */
[----:B------:R-:W4:Y:S03]  /*2240*/  LDSM.16.M88.4 R8, [R184+0x2800] ;  /* 0x00280000b808783b */ /* 0x000f260000000200 */
[C---:B-----5:R-:W-:Y:S08]  /*2250*/  HMMA.16816.F32 R36, R40.reuse, R56, R36 ;  /* 0x000000382824723c */ /* 0x060ff00000001824 */
[C---:B------:R-:W-:Y:S01]  /*2260*/  HMMA.16816.F32 R32, R40.reuse, R58, R32 ;  /* 0x0000003a2820723c */ /* 0x040fe20000001820 */
[----:B------:R-:W-:Y:S07]  /*2270*/  LDSM.16.M88.4 R56, [R198+0x14100] ;  /* 0x01410000c638783b */ /* 0x000fee0000000200 */
[C---:B------:R-:W-:Y:S08]  /*2280*/  HMMA.16816.F32 R28, R40.reuse, R52, R28 ;  /* 0x00000034281c723c */ /* 0x040ff0000000181c */
[C---:B------:R-:W-:Y:S01]  /*2290*/  HMMA.16816.F32 R24, R40.reuse, R54, R24 ;  /* 0x000000362818723c */ /* 0x040fe20000001818 */
[----:B------:R-:W5:Y:S07]  /*22a0*/  LDSM.16.M88.4 R52, [R197+0xa100] ;  /* 0x00a10000c534783b */ /* 0x000f6e0000000200 */
[C---:B-1----:R-:W-:Y:S08]  /*22b0*/  HMMA.16816.F32 R20, R40.reuse, R48, R20 ;  /* 0x000000302814723c */ /* 0x042ff00000001814 */
        /* <DEDUP_REMOVED lines=13> */
[C---:B------:R-:W-:Y:S08]  /*2390*/  HMMA.16816.F32 R16, R72.reuse, R78, R16 ;  /* 0x0000004e4810723c */ /* 0x040ff00000001810 */
[C---:B------:R-:W-:Y:S08]  /*23a0*/  HMMA.16816.F32 R64, R72.reuse, R68, R64 ;  /* 0x000000444840723c */ /* 0x040ff00000001840 */
[----:B------:R-:W-:Y:S01]  /*23b0*/  HMMA.16816.F32 R68, R72, R70, R60 ;  /* 0x000000464844723c */ /* 0x000fe2000000183c */
[----:B------:R-:W4:Y:S04]  /*23c0*/  LDSM.16.M88.4 R72, [R196+0x5000] ;  /* 0x00500000c448783b */ /* 0x000f280000000200 */
[----:B------:R-:W2:Y:S03]  /*23d0*/  LDSM.16.M88.4 R60, [R196+0x4800] ;  /* 0x00480000c43c783b */ /* 0x000ea60000000200 */
[C---:B-----5:R-:W-:Y:S08]  /*23e0*/  HMMA.16816.F32 R36, R56.reuse, R52, R36 ;  /* 0x000000343824723c */ /* 0x060ff00000001824 */
[C---:B------:R-:W-:Y:S01]  /*23f0*/  HMMA.16816.F32 R32, R56.reuse, R54, R32 ;  /* 0x000000363820723c */ /* 0x040fe20000001820 */
[----:B------:R-:W-:Y:S07]  /*2400*/  LDSM.16.M88.4 R52, [R192+0xa900] ;  /* 0x00a90000c034783b */ /* 0x000fee0000000200 */
[C---:B-1----:R-:W-:Y:S08]  /*2410*/  HMMA.16816.F32 R28, R56.reuse, R48, R28 ;  /* 0x00000030381c723c */ /* 0x042ff0000000181c */
[C---:B------:R-:W-:Y:S01]  /*2420*/  HMMA.16816.F32 R24, R56.reuse, R50, R24 ;  /* 0x000000323818723c */ /* 0x040fe20000001818 */
[----:B------:R-:W1:Y:S07]  /*2430*/  LDSM.16.M88.4 R48, [R196+0x5800] ;  /* 0x00580000c430783b */ /* 0x000e6e0000000200 */
[C---:B---3--:R-:W-:Y:S08]  /*2440*/  HMMA.16816.F32 R20, R56.reuse, R44, R20 ;  /* 0x0000002c3814723c */ /* 0x048ff00000001814 */
[----:B------:R-:W-:Y:S01]  /*2450*/  HMMA.16816.F32 R16, R56, R46, R16 ;  /* 0x0000002e3810723c */ /* 0x000fe20000001810 */
[----:B------:R-:W-:Y:S07]  /*2460*/  LDSM.16.M88.4 R44, [R193+0x14100] ;  /* 0x01410000c12c783b */ /* 0x000fee0000000200 */
[C---:B--2---:R-:W-:Y:S08]  /*2470*/  HMMA.16816.F32 R36, R12.reuse, R8, R36 ;  /* 0x000000080c24723c */ /* 0x044ff00000001824 */
[----:B------:R-:W-:Y:S01]  /*2480*/  HMMA.16816.F32 R32, R12, R10, R32 ;  /* 0x0000000a0c20723c */ /* 0x000fe20000001820 */
[----:B------:R-:W2:Y:S07]  /*2490*/  LDSM.16.M88.4 R8, [R192+0xb100] ;  /* 0x00b10000c008783b */ /* 0x000eae0000000200 */
[C---:B------:R-:W-:Y:S08]  /*24a0*/  HMMA.16816.F32 R64, R56.reuse, R40, R64 ;  /* 0x000000283840723c */ /* 0x040ff00000001840 */
[----:B------:R-:W-:Y:S01]  /*24b0*/  HMMA.16816.F32 R68, R56, R42, R68 ;  /* 0x0000002a3844723c */ /* 0x000fe20000001844 */
[----:B------:R-:W3:Y:S04]  /*24c0*/  LDSM.16.M88.4 R40, [R192+0xa100] ;  /* 0x00a10000c028783b */ /* 0x000ee80000000200 */
[----:B------:R-:W5:Y:S03]  /*24d0*/  LDSM.16.M88.4 R56, [R192+0xb900] ;  /* 0x00b90000c038783b */ /* 0x000f660000000200 */
[C---:B----4-:R-:W-:Y:S08]  /*24e0*/  HMMA.16816.F32 R20, R12.reuse, R72, R20 ;  /* 0x000000480c14723c */ /* 0x050ff00000001814 */
[C---:B------:R-:W-:Y:S08]  /*24f0*/  HMMA.16816.F32 R16, R12.reuse, R74, R16 ;  /* 0x0000004a0c10723c */ /* 0x040ff00000001810 */
[C---:B------:R-:W-:Y:S08]  /*2500*/  HMMA.16816.F32 R28, R12.reuse, R60, R28 ;  /* 0x0000003c0c1c723c */ /* 0x040ff0000000181c */
[C---:B------:R-:W-:Y:S01]  /*2510*/  HMMA.16816.F32 R24, R12.reuse, R62, R24 ;  /* 0x0000003e0c18723c */ /* 0x040fe20000001818 */
[----:B------:R-:W-:Y:S07]  /*2520*/  LDSM.16.M88.4 R60, [R191+0x14100] ;  /* 0x01410000bf3c783b */ /* 0x000fee0000000200 */
[C---:B-1----:R-:W-:Y:S01]  /*2530*/  HMMA.16816.F32 R72, R12.reuse, R48, R64 ;  /* 0x000000300c48723c */ /* 0x042fe20000001840 */
[----:B------:R-:W-:Y:S07]  /*2540*/  LDSM.16.M88.4 R64, [R184+0x4000] ;  /* 0x00400000b840783b */ /* 0x000fee0000000200 */
[----:B------:R-:W-:Y:S01]  /*2550*/  HMMA.16816.F32 R68, R12, R50, R68 ;  /* 0x000000320c44723c */ /* 0x000fe20000001844 */
[----:B------:R-:W1:Y:S07]  /*2560*/  LDSM.16.M88.4 R12, [R184+0x4800] ;  /* 0x00480000b80c783b */ /* 0x000e6e0000000200 */
[C---:B--2---:R-:W-:Y:S08]  /*2570*/  HMMA.16816.F32 R20, R44.reuse, R8, R20 ;  /* 0x000000082c14723c */ /* 0x044ff00000001814 */
[C---:B------:R-:W-:Y:S01]  /*2580*/  HMMA.16816.F32 R16, R44.reuse, R10, R16 ;  /* 0x0000000a2c10723c */ /* 0x040fe20000001810 */
[----:B------:R-:W2:Y:S07]  /*2590*/  LDSM.16.M88.4 R8, [R184+0x5000] ;  /* 0x00500000b808783b */ /* 0x000eae0000000200 */
[C---:B------:R-:W-:Y:S08]  /*25a0*/  HMMA.16816.F32 R28, R44.reuse, R52, R28 ;  /* 0x000000342c1c723c */ /* 0x040ff0000000181c */
[C---:B------:R-:W-:Y:S08]  /*25b0*/  HMMA.16816.F32 R24, R44.reuse, R54, R24 ;  /* 0x000000362c18723c */ /* 0x040ff00000001818 */
[C---:B---3--:R-:W-:Y:S08]  /*25c0*/  HMMA.16816.F32 R36, R44.reuse, R40, R36 ;  /* 0x000000282c24723c */ /* 0x048ff00000001824 */
[C---:B------:R-:W-:Y:S08]  /*25d0*/  HMMA.16816.F32 R32, R44.reuse, R42, R32 ;  /* 0x0000002a2c20723c */ /* 0x040ff00000001820 */
[C---:B-----5:R-:W-:Y:S08]  /*25e0*/  HMMA.16816.F32 R72, R44.reuse, R56, R72 ;  /* 0x000000382c48723c */ /* 0x060ff00000001848 */
[----:B------:R-:W-:Y:S07]  /*25f0*/  HMMA.16816.F32 R68, R44, R58, R68 ;  /* 0x0000003a2c44723c */ /* 0x000fee0000001844 */
[C---:B------:R-:W-:Y:S01]  /*2600*/  IMAD.IADD R44, R80.reuse, 0x1, -R81 ;  /* 0x00000001502c7824 */ /* 0x040fe200078e0a51 */
[----:B-1----:R-:W-:Y:S01]  /*2610*/  HMMA.16816.F32 R28, R60, R12, R28 ;  /* 0x0000000c3c1c723c */ /* 0x002fe2000000181c */
[----:B------:R-:W-:-:S02]  /*2620*/  IMAD.IADD R80, R80, 0x1, -R83 ;  /* 0x0000000150507824 */ /* 0x000fc400078e0a53 */
[----:B------:R-:W-:Y:S01]  /*2630*/  @P5 IMAD.WIDE.U32 R46, R5, UR5, R202 ;  /* 0x00000005052e5c25 */ /* 0x000fe2000f8e00ca */
[----:B------:R-:W-:Y:S01]  /*2640*/  @UP0 UIMAD UR5, UR19, UR5, URZ ;  /* 0x00000005130502a4 */ /* 0x000fe2000f8e023f */
[----:B------:R-:W-:Y:S02]  /*2650*/  SHF.R.S32.HI R41, RZ, 0x1f, R44 ;  /* 0x0000001fff297819 */ /* 0x000fe4000001142c */
[----:B------:R-:W-:Y:S01]  /*2660*/  LEA.HI R5, R80, R80, RZ, 0x1 ;  /* 0x0000005050057211 */ /* 0x000fe200078f08ff */
[----:B------:R-:W-:Y:S01]  /*2670*/  @UP0 UIMAD UR4, UR4, UR20, UR5 ;  /* 0x00000014040402a4 */ /* 0x000fe2000f8e0205 */
[----:B------:R-:W-:Y:S01]  /*2680*/  LEA.HI R0, R41, R44, RZ, 0x2 ;  /* 0x0000002c29007211 */ /* 0x000fe200078f10ff */
[----:B------:R-:W-:Y:S01]  /*2690*/  HMMA.16816.F32 R24, R60, R14, R24 ;  /* 0x0000000e3c18723c */ /* 0x000fe20000001818 */
[----:B------:R-:W-:Y:S01]  /*26a0*/  LOP3.LUT R5, R5, 0x1ffffffe, RZ, 0xc0, !PT ;  /* 0x1ffffffe05057812 */ /* 0x000fe200078ec0ff */
[----:B------:R-:W1:Y:S01]  /*26b0*/  LDSM.16.M88.4 R40, [R184+0x5800] ;  /* 0x00580000b828783b */ /* 0x000e620000000200 */
[----:B------:R-:W-:Y:S01]  /*26c0*/  LEA.HI.SX32 R12, R0, UR15, 0x1e ;  /* 0x0000000f000c7c11 */ /* 0x000fe2000f8ff2ff */
[----:B------:R-:W-:-:S04]  /*26d0*/  DEPBAR.LE SB0, 0x0 ;  /* 0x000080000000791a */ /* 0x000fc80000000000 */
[----:B------:R-:W-:Y:S01]  /*26e0*/  IMAD.IADD R204, R80, 0x1, -R5 ;  /* 0x0000000150cc7824 */ /* 0x000fe200078e0a05 */
[----:B------:R-:W-:Y:S01]  /*26f0*/  @P5 IADD3 R5, R47, UR4, RZ ;  /* 0x000000042f055c10 */ /* 0x000fe2000fffe0ff */
[----:B------:R-:W-:Y:S01]  /*2700*/  IMAD R7, R7, 0x10, R12 ;  /* 0x0000001007077824 */ /* 0x000fe200078e020c */
[----:B------:R-:W-:Y:S01]  /*2710*/  @P5 LEA R14, P0, R46, c[0x0][0x1c8], 0x1 ;  /* 0x000072002e0e5a11 */ /* 0x000fe200078008ff */
[C---:B--2---:R-:W-:Y:S01]  /*2720*/  HMMA.16816.F32 R20, R60.reuse, R8, R20 ;  /* 0x000000083c14723c */ /* 0x044fe20000001814 */
[----:B------:R-:W-:Y:S01]  /*2730*/  IMAD.U32 R47, RZ, RZ, UR12 ;  /* 0x0000000cff2f7e24 */ /* 0x000fe2000f8e00ff */
[----:B------:R-:W-:Y:S01]  /*2740*/  LOP3.LUT R205, R0, 0x7ffffffc, RZ, 0xc0, !PT ;  /* 0x7ffffffc00cd7812 */ /* 0x000fe200078ec0ff */
[----:B------:R-:W-:Y:S01]  /*2750*/  IMAD R204, R204, 0x8, R7 ;  /* 0x00000008cccc7824 */ /* 0x000fe200078e0207 */
[----:B------:R-:W-:Y:S01]  /*2760*/  @P5 LEA.HI.X R15, R46, c[0x0][0x1cc], R5, 0x1, P0 ;  /* 0x000073002e0f5a11 */ /* 0x000fe200000f0c05 */
[----:B------:R-:W-:Y:S01]  /*2770*/  IMAD.U32 R7, RZ, RZ, UR12 ;  /* 0x0000000cff077e24 */ /* 0x000fe2000f8e00ff */
[----:B------:R-:W-:Y:S01]  /*2780*/  PLOP3.LUT P0, PT, PT, PT, UP2, 0x80, 0x0 ;  /* 0x000000000000781c */ /* 0x000fe20003f0f028 */
[----:B------:R-:W-:Y:S01]  /*2790*/  @P4 IMAD.HI.U32 R8, R204, c[0x0][0x2c8], RZ ;  /* 0x0000b200cc084a27 */ /* 0x000fe200078e00ff */
[----:B------:R-:W-:Y:S01]  /*27a0*/  @P5 LEA R46, P4, R47, R14, 0x1 ;  /* 0x0000000e2f2e5211 */ /* 0x000fe200078808ff */
[----:B------:R-:W-:Y:S01]  /*27b0*/  BAR.SYNC.DEFER_BLOCKING 0x0 ;  /* 0x0000000000007b1d */ /* 0x000fe20000010000 */
[----:B------:R-:W-:Y:S01]  /*27c0*/  HMMA.16816.F32 R16, R60, R10, R16 ;  /* 0x0000000a3c10723c */ /* 0x000fe20000001810 */
[----:B------:R-:W-:-:S02]  /*27d0*/  IMAD.U32 R5, RZ, RZ, UR11 ;  /* 0x0000000bff057e24 */ /* 0x000fc4000f8e00ff */
[----:B------:R-:W-:Y:S02]  /*27e0*/  IMAD.MOV.U32 R0, RZ, RZ, R204 ;  /* 0x000000ffff007224 */ /* 0x000fe400078e00cc */
[----:B------:R-:W-:Y:S01]  /*27f0*/  ULDC UR4, c[0x0][0x1d0] ;  /* 0x0000740000047ab9 */ /* 0x000fe20000000800 */
[----:B------:R-:W-:Y:S01]  /*2800*/  @P5 LEA.HI.X R47, R7, R15, R5, 0x1, P4 ;  /* 0x0000000f072f5211 */ /* 0x000fe200020f0c05 */
[----:B------:R-:W-:Y:S01]  /*2810*/  UIADD3 UR4, -UR14, UR4, UR6 ;  /* 0x000000040e047290 */ /* 0x000fe2000fffe106 */
[----:B------:R-:W-:Y:S01]  /*2820*/  IMAD.IADD R205, R44, 0x1, -R205 ;  /* 0x000000012ccd7824 */ /* 0x000fe200078e0acd */
[----:B------:R-:W-:Y:S01]  /*2830*/  @P0 SHF.R.U32.HI R0, RZ, c[0x0][0x2cc], R8 ;  /* 0x0000b300ff000a19 */ /* 0x000fe20000011608 */
[----:B------:R-:W-:Y:S01]  /*2840*/  ULDC UR14, c[0x0][0x324] ;  /* 0x0000c900000e7ab9 */ /* 0x000fe20000000800 */
[----:B------:R-:W-:Y:S01]  /*2850*/  PLOP3.LUT P0, PT, PT, PT, UP1, 0x40, 0x0 ;  /* 0x000000000000781c */ /* 0x000fe20003f0e818 */
[----:B------:R-:W-:Y:S01]  /*2860*/  IMAD.SHL.U32 R205, R205, 0x2, RZ ;  /* 0x00000002cdcd7824 */ /* 0x000fe200078e00ff */
[----:B------:R-:W-:Y:S01]  /*2870*/  ULOP3.LUT UR14, URZ, UR14, URZ, 0x33, !UPT ;  /* 0x0000000e3f0e7292 */ /* 0x000fe2000f8e333f */
[----:B------:R-:W2:Y:S01]  /*2880*/  SHFL.IDX PT, R5, R0, RZ, 0x1c1f ;  /* 0x001c1fff00057589 */ /* 0x000ea200000e0000 */
[----:B------:R-:W-:Y:S01]  /*2890*/  IMAD.U32 R8, RZ, RZ, UR4 ;  /* 0x00000004ff087e24 */ /* 0x000fe2000f8e00ff */
[----:B------:R-:W-:Y:S04]  /*28a0*/  HMMA.16816.F32 R36, R60, R64, R36 ;  /* 0x000000403c24723c */ /* 0x000fe80000001824 */
[----:B------:R-:W-:-:S02]  /*28b0*/  IADD3 R10, R8, -c[0x0][0x168], -R205 ;  /* 0x80005a00080a7a10 */ /* 0x000fc40007ffe8cd */
[----:B------:R-:W-:Y:S01]  /*28c0*/  IADD3 R8, -R205, c[0x0][0x1d0], -R6 ;  /* 0x00007400cd087a10 */ /* 0x000fe20007ffe906 */
[----:B------:R-:W-:Y:S01]  /*28d0*/  @!PT LDS RZ, [RZ] ;  /* 0x00000000fffff984 */ /* 0x000fe20000000800 */
[----:B------:R-:W-:Y:S01]  /*28e0*/  @!PT LDS RZ, [RZ] ;  /* 0x00000000fffff984 */ /* 0x000fe20000000800 */
[----:B------:R3:W-:Y:S01]  /*28f0*/  @P5 LDGSTS.E.BYPASS.LTC128B.128 [R199+0x6100], [R14.64], !P3 ;  /* 0x061000000ec75fae */ /* 0x0007e2000d901d50 */
[C---:B------:R-:W-:Y:S01]  /*2900*/  IADD3 R12, R10.reuse, c[0x0][0x328], RZ ;  /* 0x0000ca000a0c7a10 */ /* 0x040fe20007ffe0ff */
[C---:B------:R-:W-:Y:S01]  /*2910*/  HMMA.16816.F32 R32, R60.reuse, R66, R32 ;  /* 0x000000423c20723c */ /* 0x040fe20000001820 */
[----:B------:R-:W-:Y:S01]  /*2920*/  IADD3 R10, R10, UR14, RZ ;  /* 0x0000000e0a0a7c10 */ /* 0x000fe2000fffe0ff */
[----:B------:R3:W-:Y:S04]  /*2930*/  @P5 LDGSTS.E.BYPASS.LTC128B.128 [R199+0x8100], [R14.64+0x80], !P2 ;  /* 0x081000800ec75fae */ /* 0x0007e8000d101d50 */
[----:B------:R3:W-:Y:S02]  /*2940*/  @P5 LDGSTS.E.BYPASS.LTC128B.128 [R199+0xa100], [R14.64+0x100], !P1 ;  /* 0x0a1001000ec75fae */ /* 0x0007e4000c901d50 */
[----:B-1----:R-:W-:Y:S02]  /*2950*/  HMMA.16816.F32 R72, R60, R40, R72 ;  /* 0x000000283c48723c */ /* 0x002fe40000001848 */
[----:B------:R3:W-:Y:S01]  /*2960*/  @P5 LDGSTS.E.BYPASS.LTC128B.128 [R199+0x7100], [R46.64], !P3 ;  /* 0x071000002ec75fae */ /* 0x0007e2000d901d50 */
[----:B--2---:R-:W-:-:S03]  /*2970*/  IMAD.IADD R13, R12, 0x1, R5 ;  /* 0x000000010c0d7824 */ /* 0x004fc600078e0205 */
[----:B------:R3:W-:Y:S01]  /*2980*/  @P5 LDGSTS.E.BYPASS.LTC128B.128 [R199+0x9100], [R46.64+0x80], !P2 ;  /* 0x091000802ec75fae */ /* 0x0007e2000d101d50 */
[----:B------:R-:W-:Y:S01]  /*2990*/  IMAD.IADD R11, R10, 0x1, R5 ;  /* 0x000000010a0b7824 */ /* 0x000fe200078e0205 */
[----:B------:R-:W-:Y:S02]  /*29a0*/  HMMA.16816.F32 R68, R60, R42, R68 ;  /* 0x0000002a3c44723c */ /* 0x000fe40000001844 */
[----:B------:R3:W-:Y:S01]  /*29b0*/  @P5 LDGSTS.E.BYPASS.LTC128B.128 [R199+0xb100], [R46.64+0x100], !P1 ;  /* 0x0b1001002ec75fae */ /* 0x0007e2000c901d50 */
[----:B------:R-:W-:-:S03]  /*29c0*/  IMNMX R13, R13, R8, PT ;  /* 0x000000080d0d7217 */ /* 0x000fc60003800200 */
[----:B------:R-:W0:Y:S01]  /*29d0*/  LDGDEPBAR ;  /* 0x00000000000079af */ /* 0x000e220000000000 */
[----:B------:R-:W-:Y:S05]  /*29e0*/  @P0 BRA `(.L_x_155) ;  /* 0x0000018000000947 */ /* 0x000fea0003800000 */
[----:B------:R-:W-:Y:S01]  /*29f0*/  IADD3 R5, R5, c[0x0][0x1d0], RZ ;  /* 0x0000740005057a10 */ /* 0x000fe20007ffe0ff */
[----:B------:R-:W-:Y:S03]  /*2a00*/  BSSY B0, `(.L_x_156) ;  /* 0x0000011000007945 */ /* 0x000fe60003800000 */
[----:B------:R-:W-:-:S04]  /*2a10*/  IADD3 R7, R5, -c[0x0][0x168], RZ ;  /* 0x80005a0005077a10 */ /* 0x000fc80007ffe0ff */
[----:B------:R-:W-:-:S13]  /*2a20*/  ISETP.GT.AND P0, PT, R7, -0x1, PT ;  /* 0xffffffff0700780c */ /* 0x000fda0003f04270 */
[----:B------:R-:W-:Y:S05]  /*2a30*/  @P0 BRA `(.L_x_157) ;  /* 0x0000008000000947 */ /* 0x000fea0003800000 */
[----:B------:R-:W-:Y:S01]  /*2a40*/  ULDC UR4, c[0x0][0x32c] ;  /* 0x0000cb0000047ab9 */ /* 0x000fe20000000800 */
[----:B------:R-:W-:Y:S01]  /*2a50*/  LOP3.LUT R7, RZ, R7, RZ, 0x33, !PT ;  /* 0x00000007ff077212 */ /* 0x000fe200078e33ff */
[----:B------:R-:W-:-:S06]  /*2a60*/  UISETP.NE.AND UP0, UPT, UR6, UR4, UPT ;  /* 0x000000040600728c */ /* 0x000fcc000bf05270 */
[----:B------:R-:W-:-:S13]  /*2a70*/  PLOP3.LUT P0, PT, PT, PT, UP0, 0x80, 0x0 ;  /* 0x000000000000781c */ /* 0x000fda0003f0f008 */
[----:B------:R-:W-:-:S05]  /*2a80*/  @P0 IMAD.HI.U32 R5, R7, c[0x0][0x330], RZ ;  /* 0x0000cc0007050a27 */ /* 0x000fca00078e00ff */
[----:B------:R-:W-:-:S04]  /*2a90*/  @P0 SHF.R.U32.HI R7, RZ, c[0x0][0x334], R5 ;  /* 0x0000cd00ff070a19 */ /* 0x000fc80000011605 */
[----:B------:R-:W-:Y:S01]  /*2aa0*/  LOP3.LUT R7, RZ, R7, RZ, 0x33, !PT ;  /* 0x00000007ff077212 */ /* 0x000fe200078e33ff */
[----:B------:R-:W-:Y:S05]  /*2ab0*/  BRA `(.L_x_158) ;  /* 0x0000005000007947 */ /* 0x000fea0003800000 */
.L_x_157:
[----:B------:R-:W-:Y:S02]  /*2ac0*/  ULDC UR4, c[0x0][0x32c] ;  /* 0x0000cb0000047ab9 */ /* 0x000fe40000000800 */
[----:B------:R-:W-:-:S06]  /*2ad0*/  UISETP.NE.AND UP0, UPT, UR6, UR4, UPT ;  /* 0x000000040600728c */ /* 0x000fcc000bf05270 */
[----:B------:R-:W-:-:S13]  /*2ae0*/  PLOP3.LUT P0, PT, PT, PT, UP0, 0x80, 0x0 ;  /* 0x000000000000781c */ /* 0x000fda0003f0f008 */
[----:B------:R-:W-:-:S05]  /*2af0*/  @P0 IMAD.HI.U32 R5, R7, c[0x0][0x330], RZ ;  /* 0x0000cc0007050a27 */ /* 0x000fca00078e00ff */
[----:B------:R-:W-:Y:S02]  /*2b00*/  @P0 SHF.R.U32.HI R7, RZ, c[0x0][0x334], R5 ;  /* 0x0000cd00ff070a19 */ /* 0x000fe40000011605 */
.L_x_158:
[----:B------:R-:W-:Y:S05]  /*2b10*/  BSYNC B0 ;  /* 0x0000000000007941 */ /* 0x000fea0003800000 */
.L_x_156:
[----:B------:R-:W-:-:S04]  /*2b20*/  IMAD R40, R7, c[0x0][0x32c], -R6 ;  /* 0x0000cb0007287a24 */ /* 0x000fc800078e0a06 */
[----:B------:R-:W-:-:S05]  /*2b30*/  IMAD.IADD R40, R40, 0x1, -R205 ;  /* 0x0000000128287824 */ /* 0x000fca00078e0acd */
[----:B---3--:R-:W-:Y:S02]  /*2b40*/  IADD3 R14, R40, c[0x0][0x32c], RZ ;  /* 0x0000cb00280e7a10 */ /* 0x008fe40007ffe0ff */
[----:B------:R-:W-:Y:S02]  /*2b50*/  IMNMX R11, R11, R40, !PT ;  /* 0x000000280b0b7217 */ /* 0x000fe40007800200 */
[----:B------:R-:W-:Y:S02]  /*2b60*/  IMNMX R13, R13, R14, PT ;  /* 0x0000000e0d0d7217 */ /* 0x000fe40003800200 */
.L_x_155:
[----:B------:R-:W-:Y:S01]  /*2b70*/  ISETP.LT.AND P0, PT, RZ, UR13, PT ;  /* 0x0000000dff007c0c */ /* 0x000fe2000bf01270 */
[----:B---3--:R-:W1:Y:S03]  /*2b80*/  SHFL.IDX PT, R15, R0, 0x1, 0x1c1f ;  /* 0x003c1f00000f7f89 */ /* 0x008e6600000e0000 */
[C---:B------:R-:W-:Y:S02]  /*2b90*/  ISETP.GT.AND P4, PT, R11.reuse, 0x1, P0 ;  /* 0x000000010b00780c */ /* 0x040fe40000784270 */
[----:B------:R-:W-:-:S02]  /*2ba0*/  ISETP.GT.AND P5, PT, R11, RZ, P0 ;  /* 0x000000ff0b00720c */ /* 0x000fc400007a4270 */
[C---:B------:R-:W-:Y:S02]  /*2bb0*/  ISETP.LT.OR P4, PT, R13.reuse, 0x2, P4 ;  /* 0x000000020d00780c */ /* 0x040fe40002781670 */
[----:B------:R-:W-:Y:S02]  /*2bc0*/  ISETP.LT.OR P5, PT, R13, 0x1, P5 ;  /* 0x000000010d00780c */ /* 0x000fe40002fa1670 */
[----:B------:R-:W-:Y:S02]  /*2bd0*/  FSEL R37, R37, -INF , !P4 ;  /* 0xff80000025257808 */ /* 0x000fe40006000000 */
[----:B------:R-:W-:Y:S02]  /*2be0*/  ISETP.GT.AND P4, PT, R11, 0x10, P0 ;  /* 0x000000100b00780c */ /* 0x000fe40000784270 */
[----:B------:R-:W-:Y:S02]  /*2bf0*/  FSEL R36, R36, -INF , !P5 ;  /* 0xff80000024247808 */ /* 0x000fe40006800000 */
[----:B------:R-:W-:-:S02]  /*2c00*/  ISETP.LT.OR P4, PT, R13, 0x11, P4 ;  /* 0x000000110d00780c */ /* 0x000fc40002781670 */
[C---:B------:R-:W-:Y:S02]  /*2c10*/  ISETP.GT.AND P6, PT, R11.reuse, 0x8, P0 ;  /* 0x000000080b00780c */ /* 0x040fe400007c4270 */
[C---:B------:R-:W-:Y:S02]  /*2c20*/  ISETP.GT.AND P5, PT, R11.reuse, 0x9, P0 ;  /* 0x000000090b00780c */ /* 0x040fe400007a4270 */
[----:B------:R-:W-:Y:S02]  /*2c30*/  FSEL R7, R28, -INF , !P4 ;  /* 0xff8000001c077808 */ /* 0x000fe40006000000 */
[----:B------:R-:W-:Y:S02]  /*2c40*/  ISETP.GT.AND P4, PT, R11, 0x19, P0 ;  /* 0x000000190b00780c */ /* 0x000fe40000784270 */
[C---:B------:R-:W-:Y:S02]  /*2c50*/  ISETP.LT.OR P6, PT, R13.reuse, 0x9, P6 ;  /* 0x000000090d00780c */ /* 0x040fe400037c1670 */
[----:B------:R-:W-:-:S02]  /*2c60*/  ISETP.LT.OR P5, PT, R13, 0xa, P5 ;  /* 0x0000000a0d00780c */ /* 0x000fc40002fa1670 */
[----:B------:R-:W-:Y:S02]  /*2c70*/  ISETP.LT.OR P4, PT, R13, 0x1a, P4 ;  /* 0x0000001a0d00780c */ /* 0x000fe40002781670 */
[----:B------:R-:W-:Y:S02]  /*2c80*/  FSEL R9, R32, -INF , !P6 ;  /* 0xff80000020097808 */ /* 0x000fe40007000000 */
[----:B------:R-:W-:Y:S02]  /*2c90*/  FSEL R33, R33, -INF , !P5 ;  /* 0xff80000021217808 */ /* 0x000fe40006800000 */
[C---:B------:R-:W-:Y:S02]  /*2ca0*/  ISETP.GT.AND P6, PT, R11.reuse, 0x11, P0 ;  /* 0x000000110b00780c */ /* 0x040fe400007c4270 */
[----:B------:R-:W-:Y:S02]  /*2cb0*/  ISETP.GT.AND P5, PT, R11, 0x18, P0 ;  /* 0x000000180b00780c */ /* 0x000fe400007a4270 */
[----:B------:R-:W-:-:S02]  /*2cc0*/  FSEL R25, R25, -INF , !P4 ;  /* 0xff80000019197808 */ /* 0x000fc40006000000 */
[----:B------:R-:W-:Y:S02]  /*2cd0*/  ISETP.GT.AND P4, PT, R11, 0x28, P0 ;  /* 0x000000280b00780c */ /* 0x000fe40000784270 */
[C---:B------:R-:W-:Y:S02]  /*2ce0*/  ISETP.LT.OR P6, PT, R13.reuse, 0x12, P6 ;  /* 0x000000120d00780c */ /* 0x040fe400037c1670 */
[C---:B------:R-:W-:Y:S02]  /*2cf0*/  ISETP.LT.OR P5, PT, R13.reuse, 0x19, P5 ;  /* 0x000000190d00780c */ /* 0x040fe40002fa1670 */
[----:B------:R-:W-:Y:S02]  /*2d00*/  ISETP.LT.OR P4, PT, R13, 0x29, P4 ;  /* 0x000000290d00780c */ /* 0x000fe40002781670 */
[----:B------:R-:W-:Y:S02]  /*2d10*/  FSEL R29, R29, -INF , !P6 ;  /* 0xff8000001d1d7808 */ /* 0x000fe40007000000 */
[----:B------:R-:W-:-:S02]  /*2d20*/  FSEL R5, R24, -INF , !P5 ;  /* 0xff80000018057808 */ /* 0x000fc40006800000 */
        /* <DEDUP_REMOVED lines=12> */
[----:B------:R-:W-:Y:S02]  /*2df0*/  PLOP3.LUT P4, PT, PT, PT, UP1, 0x40, 0x0 ;  /* 0x000000000000781c */ /* 0x000fe40003f8e818 */
[C---:B------:R-:W-:Y:S02]  /*2e00*/  ISETP.LT.OR P6, PT, R13.reuse, 0x2a, P6 ;  /* 0x0000002a0d00780c */ /* 0x040fe400037c1670 */
[----:B------:R-:W-:Y:S02]  /*2e10*/  ISETP.LT.OR P5, PT, R13, 0x31, P5 ;  /* 0x000000310d00780c */ /* 0x000fe40002fa1670 */
[----:B------:R-:W-:Y:S02]  /*2e20*/  FSEL R157, R17, -INF , !P6 ;  /* 0xff800000119d7808 */ /* 0x000fe40007000000 */
[----:B------:R-:W-:Y:S02]  /*2e30*/  FSEL R167, R72, -INF , !P5 ;  /* 0xff80000048a77808 */ /* 0x000fe40006800000 */
[----:B------:R-:W-:-:S02]  /*2e40*/  ISETP.GT.AND P6, PT, R11, 0x38, P0 ;  /* 0x000000380b00780c */ /* 0x000fc400007c4270 */
[----:B------:R-:W-:Y:S01]  /*2e50*/  ISETP.GT.AND P5, PT, R11, 0x39, P0 ;  /* 0x000000390b00780c */ /* 0x000fe200007a4270 */
[--C-:B-1----:R-:W-:Y:S01]  /*2e60*/  IMAD.IADD R11, R12, 0x1, R15.reuse ;  /* 0x000000010c0b7824 */ /* 0x102fe200078e020f */
[C---:B------:R-:W-:Y:S02]  /*2e70*/  ISETP.LT.OR P6, PT, R13.reuse, 0x39, P6 ;  /* 0x000000390d00780c */ /* 0x040fe400037c1670 */
[----:B------:R-:W-:Y:S02]  /*2e80*/  ISETP.LT.OR P5, PT, R13, 0x3a, P5 ;  /* 0x0000003a0d00780c */ /* 0x000fe40002fa1670 */
[----:B------:R-:W-:Y:S01]  /*2e90*/  IMNMX R0, R11, R8, PT ;  /* 0x000000080b007217 */ /* 0x000fe20003800200 */
[----:B------:R-:W-:Y:S01]  /*2ea0*/  IMAD.IADD R11, R10, 0x1, R15 ;  /* 0x000000010a0b7824 */ /* 0x000fe200078e020f */
[----:B------:R-:W-:Y:S02]  /*2eb0*/  FSEL R143, R68, -INF , !P6 ;  /* 0xff800000448f7808 */ /* 0x000fe40007000000 */
[----:B------:R-:W-:Y:S01]  /*2ec0*/  FSEL R141, R69, -INF , !P5 ;  /* 0xff800000458d7808 */ /* 0x000fe20006800000 */
        /* <DEDUP_REMOVED lines=14> */
.L_x_161:
[----:B------:R-:W-:Y:S02]  /*2fb0*/  ULDC UR4, c[0x0][0x32c] ;  /* 0x0000cb0000047ab9 */ /* 0x000fe40000000800 */
[----:B------:R-:W-:-:S06]  /*2fc0*/  UISETP.NE.AND UP0, UPT, UR6, UR4, UPT ;  /* 0x000000040600728c */ /* 0x000fcc000bf05270 */
[----:B------:R-:W-:-:S13]  /*2fd0*/  PLOP3.LUT P4, PT, PT, PT, UP0, 0x80, 0x0 ;  /* 0x000000000000781c */ /* 0x000fda0003f8f008 */
[----:B------:R-:W-:-:S05]  /*2fe0*/  @P4 IMAD.HI.U32 R8, R13, c[0x0][0x330], RZ ;  /* 0x0000cc000d084a27 */ /* 0x000fca00078e00ff */
[----:B------:R-:W-:Y:S02]  /*2ff0*/  @P4 SHF.R.U32.HI R13, RZ, c[0x0][0x334], R8 ;  /* 0x0000cd00ff0d4a19 */ /* 0x000fe40000011608 */
.L_x_162:
[----:B------:R-:W-:Y:S05]  /*3000*/  BSYNC B0 ;  /* 0x0000000000007941 */ /* 0x000fea0003800000 */
.L_x_160:
[----:B------:R-:W-:-:S04]  /*3010*/  IMAD R6, R13, c[0x0][0x32c], -R6 ;  /* 0x0000cb000d067a24 */ /* 0x000fc800078e0a06 */
[----:B------:R-:W-:-:S05]  /*3020*/  IMAD.IADD R6, R6, 0x1, -R205 ;  /* 0x0000000106067824 */ /* 0x000fca00078e0acd */
[----:B------:R-:W-:Y:S02]  /*3030*/  IADD3 R13, R6, c[0x0][0x32c], RZ ;  /* 0x0000cb00060d7a10 */ /* 0x000fe40007ffe0ff */
[----:B------:R-:W-:Y:S02]  /*3040*/  IMNMX R11, R11, R6, !PT ;  /* 0x000000060b0b7217 */ /* 0x000fe40007800200 */
[----:B------:R-:W-:Y:S02]  /*3050*/  IMNMX R0, R0, R13, PT ;  /* 0x0000000d00007217 */ /* 0x000fe40003800200 */
.L_x_159:
[----:B------:R-:W-:Y:S01]  /*3060*/  FMNMX.FTZ R8, R36, R37, !PT ;  /* 0x0000002524087209 */ /* 0x000fe20007810000 */
[----:B------:R-:W-:Y:S01]  /*3070*/  IMAD.SHL.U32 R195, R4, 0x2, RZ ;  /* 0x0000000204c37824 */ /* 0x000fe200078e00ff */
[C---:B------:R-:W-:Y:S01]  /*3080*/  ISETP.GT.AND P5, PT, R11.reuse, 0x8, P0 ;  /* 0x000000080b00780c */ /* 0x040fe200007a4270 */
[----:B------:R-:W-:Y:S01]  /*3090*/  ULDC.64 UR4, c[0x0][0x2c8] ;  /* 0x0000b20000047ab9 */ /* 0x000fe20000000a00 */
[----:B------:R-:W-:Y:S01]  /*30a0*/  ISETP.GT.AND P6, PT, R11, 0x10, P0 ;  /* 0x000000100b00780c */ /* 0x000fe200007c4270 */
[--C-:B------:R-:W-:Y:S01]  /*30b0*/  IMAD R189, R3, 0x2, R195.reuse ;  /* 0x0000000203bd7824 */ /* 0x100fe200078e02c3 */
[----:B------:R-:W-:Y:S01]  /*30c0*/  FMNMX.FTZ R8, R9, R8, !PT ;  /* 0x0000000809087209 */ /* 0x000fe20007810000 */
[----:B------:R-:W-:Y:S01]  /*30d0*/  LDSM.16.MT88.4 R40, [R195+0x2100] ;  /* 0x00210000c328783b */ /* 0x000fe20000004200 */
[----:B------:R-:W-:Y:S01]  /*30e0*/  ISETP.LT.OR P5, PT, R0, 0x9, P5 ;  /* 0x000000090000780c */ /* 0x000fe20002fa1670 */
[----:B------:R-:W-:Y:S01]  /*30f0*/  IMAD R190, R2, 0x2, R195 ;  /* 0x0000000202be7824 */ /* 0x000fe200078e02c3 */
[----:B------:R-:W-:Y:S01]  /*3100*/  ISETP.LT.OR P6, PT, R0, 0x11, P6 ;  /* 0x000000110000780c */ /* 0x000fe200037c1670 */
[----:B------:R-:W-:Y:S01]  /*3110*/  LDSM.16.MT88.4 R56, [R189+0x2100] ;  /* 0x00210000bd38783b */ /* 0x000fe20000004200 */
[----:B------:R-:W-:Y:S01]  /*3120*/  FMNMX.FTZ R8, R33, R8, !PT ;  /* 0x0000000821087209 */ /* 0x000fe20007810000 */
[----:B------:R-:W-:Y:S01]  /*3130*/  IMAD R188, R3, 0x2, R190 ;  /* 0x0000000203bc7824 */ /* 0x000fe200078e02be */
[----:B------:R-:W-:Y:S01]  /*3140*/  FSEL R34, R34, -INF , !P5 ;  /* 0xff80000022227808 */ /* 0x000fe20006800000 */
[----:B------:R-:W-:Y:S01]  /*3150*/  LDSM.16.MT88.4 R124, [R195+0x100] ;  /* 0x00010000c37c783b */ /* 0x000fe20000004200 */
[----:B------:R-:W-:Y:S01]  /*3160*/  FSEL R30, R30, -INF , !P6 ;  /* 0xff8000001e1e7808 */ /* 0x000fe20007000000 */
[----:B------:R-:W-:Y:S01]  /*3170*/  UIMAD.WIDE.U32 UR18, UR15, UR4, URZ ;  /* 0x000000040f1272a5 */ /* 0x000fe2000f8e003f */
[----:B------:R-:W-:Y:S01]  /*3180*/  FMNMX.FTZ R8, R7, R8, !PT ;  /* 0x0000000807087209 */ /* 0x000fe20007810000 */
[----:B------:R-:W-:Y:S01]  /*3190*/  LDSM.16.MT88.4 R104, [R190+0x100] ;  /* 0x00010000be68783b */ /* 0x000fe20000004200 */
[C---:B------:R-:W-:Y:S01]  /*31a0*/  ISETP.GT.AND P5, PT, R11.reuse, 0x1, P0 ;  /* 0x000000010b00780c */ /* 0x040fe200007a4270 */
[----:B------:R-:W-:Y:S01]  /*31b0*/  @UP2 USHF.R.U32.HI UR15, URZ, UR5, UR19 ;  /* 0x000000053f0f2299 */ /* 0x000fe20008011613 */
[----:B------:R-:W-:Y:S01]  /*31c0*/  ISETP.GT.AND P6, PT, R11, RZ, P0 ;  /* 0x000000ff0b00720c */ /* 0x000fe200007c4270 */
[----:B------:R-:W-:Y:S01]  /*31d0*/  LDSM.16.MT88.4 R112, [R189+0x100] ;  /* 0x00010000bd70783b */ /* 0x000fe20000004200 */
[----:B------:R-:W-:Y:S01]  /*31e0*/  FMNMX.FTZ R8, R29, R8, !PT ;  /* 0x000000081d087209 */ /* 0x000fe20007810000 */
[----:B------:R-:W-:Y:S01]  /*31f0*/  UIADD3 UR4, UR7, UR15, URZ ;  /* 0x0000000f07047290 */ /* 0x000fe2000fffe03f */
[----:B------:R-:W-:Y:S01]  /*3200*/  ISETP.GT.AND P4, PT, R11, 0x9, P0 ;  /* 0x000000090b00780c */ /* 0x000fe20000784270 */
[----:B------:R-:W-:Y:S01]  /*3210*/  LDSM.16.MT88.4 R120, [R188+0x100] ;  /* 0x00010000bc78783b */ /* 0x000fe20000004200 */
[C---:B------:R-:W-:Y:S01]  /*3220*/  ISETP.LT.OR P5, PT, R0.reuse, 0x2, P5 ;  /* 0x000000020000780c */ /* 0x040fe20002fa1670 */
[----:B------:R-:W-:Y:S01]  /*3230*/  ULDC UR7, c[0x0][0x328] ;  /* 0x0000ca0000077ab9 */ /* 0x000fe20000000800 */
[C---:B------:R-:W-:Y:S01]  /*3240*/  ISETP.LT.OR P6, PT, R0.reuse, 0x1, P6 ;  /* 0x000000010000780c */ /* 0x040fe200037c1670 */
[----:B------:R-:W-:Y:S01]  /*3250*/  LDSM.16.MT88.4 R48, [R190+0x2100] ;  /* 0x00210000be30783b */ /* 0x000fe20000004200 */
[----:B------:R-:W-:Y:S01]  /*3260*/  FMNMX.FTZ R8, R5, R8, !PT ;  /* 0x0000000805087209 */ /* 0x000fe20007810000 */
[----:B------:R-:W-:Y:S01]  /*3270*/  UIADD3 UR13, UR13, -0x2, URZ ;  /* 0xfffffffe0d0d7890 */ /* 0x000fe2000fffe03f */
[----:B------:R-:W-:Y:S01]  /*3280*/  ISETP.LT.OR P4, PT, R0, 0xa, P4 ;  /* 0x0000000a0000780c */ /* 0x000fe20002781670 */
[----:B------:R-:W-:Y:S01]  /*3290*/  LDSM.16.MT88.4 R64, [R188+0x2100] ;  /* 0x00210000bc40783b */ /* 0x000fe20000004200 */
[----:B------:R-:W-:Y:S01]  /*32a0*/  FSEL R14, R39, -INF , !P5 ;  /* 0xff800000270e7808 */ /* 0x000fe20006800000 */
[----:B------:R-:W-:Y:S01]  /*32b0*/  UIADD3 UR7, UR4, UR7, URZ ;  /* 0x0000000704077290 */ /* 0x000fe2000fffe03f */
[----:B------:R-:W-:Y:S01]  /*32c0*/  FSEL R38, R38, -INF , !P6 ;  /* 0xff80000026267808 */ /* 0x000fe20007000000 */
[----:B------:R-:W-:Y:S01]  /*32d0*/  LDSM.16.MT88.4 R80, [R190+0x4100] ;  /* 0x00410000be50783b */ /* 0x000fe20000004200 */
[----:B------:R-:W-:-:S02]  /*32e0*/  FMNMX.FTZ R12, R25, R8, !PT ;  /* 0x00000008190c7209 */ /* 0x000fc40007810000 */
[----:B------:R-:W-:Y:S01]  /*32f0*/  FSEL R6, R35, -INF , !P4 ;  /* 0xff80000023067808 */ /* 0x000fe20006000000 */
[----:B------:R-:W-:Y:S01]  /*3300*/  LDSM.16.MT88.4 R88, [R189+0x4100] ;  /* 0x00410000bd58783b */ /* 0x000fe20000004200 */
[----:B------:R-:W-:Y:S02]  /*3310*/  FMNMX.FTZ R13, R38, R14, !PT ;  /* 0x0000000e260d7209 */ /* 0x000fe40007810000 */
[----:B------:R-:W-:Y:S01]  /*3320*/  ISETP.GT.AND P4, PT, R11, 0x11, P0 ;  /* 0x000000110b00780c */ /* 0x000fe20000784270 */
[----:B------:R-:W-:Y:S01]  /*3330*/  LDSM.16.MT88.4 R136, [R190+0x900] ;  /* 0x00090000be88783b */ /* 0x000fe20000004200 */
[----:B------:R-:W-:Y:S02]  /*3340*/  FMNMX.FTZ R12, R155, R12, !PT ;  /* 0x0000000c9b0c7209 */ /* 0x000fe40007810000 */
[----:B------:R-:W-:Y:S01]  /*3350*/  FMNMX.FTZ R13, R34, R13, !PT ;  /* 0x0000000d220d7209 */ /* 0x000fe20007810000 */
[----:B------:R-:W-:Y:S01]  /*3360*/  LDSM.16.MT88.4 R132, [R189+0x900] ;  /* 0x00090000bd84783b */ /* 0x000fe20000004200 */
[----:B------:R-:W-:-:S02]  /*3370*/  ISETP.LT.OR P4, PT, R0, 0x12, P4 ;  /* 0x000000120000780c */ /* 0x000fc40002781670 */
[----:B------:R-:W-:Y:S02]  /*3380*/  ISETP.GT.AND P5, PT, R11, 0x18, P0 ;  /* 0x000000180b00780c */ /* 0x000fe400007a4270 */
[----:B------:R-:W-:Y:S02]  /*3390*/  FMNMX.FTZ R12, R163, R12, !PT ;  /* 0x0000000ca30c7209 */ /* 0x000fe40007810000 */
[----:B------:R-:W-:Y:S02]  /*33a0*/  FMNMX.FTZ R13, R6, R13, !PT ;  /* 0x0000000d060d7209 */ /* 0x000fe40007810000 */
[----:B------:R-:W-:Y:S02]  /*33b0*/  FSEL R16, R31, -INF , !P4 ;  /* 0xff8000001f107808 */ /* 0x000fe40006000000 */
[----:B------:R-:W-:Y:S02]  /*33c0*/  ISETP.GT.AND P4, PT, R11, 0x19, P0 ;  /* 0x000000190b00780c */ /* 0x000fe40000784270 */
[----:B------:R-:W-:-:S02]  /*33d0*/  ISETP.LT.OR P5, PT, R0, 0x19, P5 ;  /* 0x000000190000780c */ /* 0x000fc40002fa1670 */
[----:B------:R-:W-:Y:S02]  /*33e0*/  FMNMX.FTZ R12, R161, R12, !PT ;  /* 0x0000000ca10c7209 */ /* 0x000fe40007810000 */
[----:B------:R-:W-:Y:S02]  /*33f0*/  FMNMX.FTZ R13, R30, R13, !PT ;  /* 0x0000000d1e0d7209 */ /* 0x000fe40007810000 */
[----:B------:R-:W-:Y:S02]  /*3400*/  ISETP.LT.OR P4, PT, R0, 0x1a, P4 ;  /* 0x0000001a0000780c */ /* 0x000fe40002781670 */
[----:B------:R-:W-:Y:S02]  /*3410*/  FSEL R10, R26, -INF , !P5 ;  /* 0xff8000001a0a7808 */ /* 0x000fe40006800000 */
[----:B------:R-:W-:Y:S02]  /*3420*/  ISETP.GT.AND P5, PT, R11, 0x20, P0 ;  /* 0x000000200b00780c */ /* 0x000fe400007a4270 */
[----:B------:R-:W-:-:S02]  /*3430*/  FMNMX.FTZ R12, R157, R12, !PT ;  /* 0x0000000c9d0c7209 */ /* 0x000fc40007810000 */
[----:B------:R-:W-:Y:S02]  /*3440*/  FMNMX.FTZ R13, R16, R13, !PT ;  /* 0x0000000d100d7209 */ /* 0x000fe40007810000 */
[----:B------:R-:W-:Y:S02]  /*3450*/  FSEL R8, R27, -INF , !P4 ;  /* 0xff8000001b087808 */ /* 0x000fe40006000000 */
[----:B------:R-:W-:Y:S02]  /*3460*/  ISETP.GT.AND P4, PT, R11, 0x21, P0 ;  /* 0x000000210b00780c */ /* 0x000fe40000784270 */
[----:B------:R-:W-:Y:S02]  /*3470*/  ISETP.LT.OR P5, PT, R0, 0x21, P5 ;  /* 0x000000210000780c */ /* 0x000fe40002fa1670 */
[----:B------:R-:W-:Y:S02]  /*3480*/  FMNMX.FTZ R12, R167, R12, !PT ;  /* 0x0000000ca70c7209 */ /* 0x000fe40007810000 */
[----:B------:R-:W-:-:S02]  /*3490*/  FMNMX.FTZ R13, R10, R13, !PT ;  /* 0x0000000d0a0d7209 */ /* 0x000fc40007810000 */
[----:B------:R-:W-:Y:S02]  /*34a0*/  ISETP.LT.OR P4, PT, R0, 0x22, P4 ;  /* 0x000000220000780c */ /* 0x000fe40002781670 */
[----:B------:R-:W-:Y:S02]  /*34b0*/  FSEL R172, R22, -INF , !P5 ;  /* 0xff80000016ac7808 */ /* 0x000fe40006800000 */
[----:B------:R-:W-:Y:S02]  /*34c0*/  FMNMX.FTZ R12, R165, R12, !PT ;  /* 0x0000000ca50c7209 */ /* 0x000fe40007810000 */
[----:B------:R-:W-:Y:S02]  /*34d0*/  ISETP.GT.AND P5, PT, R11, 0x28, P0 ;  /* 0x000000280b00780c */ /* 0x000fe400007a4270 */
[----:B------:R-:W-:Y:S02]  /*34e0*/  FMNMX.FTZ R15, R8, R13, !PT ;  /* 0x0000000d080f7209 */ /* 0x000fe40007810000 */
[----:B------:R-:W-:-:S02]  /*34f0*/  FSEL R162, R23, -INF , !P4 ;  /* 0xff80000017a27808 */ /* 0x000fc40006000000 */
[----:B------:R-:W-:Y:S01]  /*3500*/  FMNMX.FTZ R12, R143, R12, !PT ;  /* 0x0000000c8f0c7209 */ /* 0x000fe20007810000 */
[----:B------:R-:W-:Y:S01]  /*3510*/  LDSM.16.MT88.4 R20, [R189+0x2900] ;  /* 0x00290000bd14783b */ /* 0x000fe20000004200 */
[----:B------:R-:W-:Y:S02]  /*3520*/  ISETP.GT.AND P4, PT, R11, 0x29, P0 ;  /* 0x000000290b00780c */ /* 0x000fe40000784270 */
[----:B------:R-:W-:Y:S02]  /*3530*/  ISETP.LT.OR P5, PT, R0, 0x29, P5 ;  /* 0x000000290000780c */ /* 0x000fe40002fa1670 */
[----:B------:R-:W-:Y:S02]  /*3540*/  FMNMX.FTZ R15, R172, R15, !PT ;  /* 0x0000000fac0f7209 */ /* 0x000fe40007810000 */
[----:B------:R-:W-:Y:S02]  /*3550*/  FMNMX.FTZ R12, R141, R12, !PT ;  /* 0x0000000c8d0c7209 */ /* 0x000fe40007810000 */
[----:B------:R-:W-:-:S02]  /*3560*/  ISETP.GT.AND P6, PT, R11, 0x30, P0 ;  /* 0x000000300b00780c */ /* 0x000fc400007c4270 */
[----:B------:R-:W-:Y:S01]  /*3570*/  ISETP.LT.OR P4, PT, R0, 0x2a, P4 ;  /* 0x0000002a0000780c */ /* 0x000fe20002781670 */
[----:B------:R-:W1:Y:S01]  /*3580*/  SHFL.BFLY PT, R13, R12, 0x2, 0x1f ;  /* 0x0c401f000c0d7f89 */ /* 0x000e6200000e0000 */
[----:B------:R-:W-:Y:S02]  /*3590*/  FSEL R170, R18, -INF , !P5 ;  /* 0xff80000012aa7808 */ /* 0x000fe40006800000 */
[----:B------:R-:W-:Y:S02]  /*35a0*/  FMNMX.FTZ R15, R162, R15, !PT ;  /* 0x0000000fa20f7209 */ /* 0x000fe40007810000 */
[----:B------:R-:W-:Y:S02]  /*35b0*/  FSEL R164, R19, -INF , !P4 ;  /* 0xff80000013a47808 */ /* 0x000fe40006000000 */
[----:B------:R-:W-:Y:S02]  /*35c0*/  ISETP.GT.AND P5, PT, R11, 0x31, P0 ;  /* 0x000000310b00780c */ /* 0x000fe400007a4270 */
[----:B------:R-:W-:-:S02]  /*35d0*/  ISETP.LT.OR P6, PT, R0, 0x31, P6 ;  /* 0x000000310000780c */ /* 0x000fc400037c1670 */
[----:B------:R-:W-:Y:S02]  /*35e0*/  FMNMX.FTZ R15, R170, R15, !PT ;  /* 0x0000000faa0f7209 */ /* 0x000fe40007810000 */
[C---:B------:R-:W-:Y:S02]  /*35f0*/  ISETP.GT.AND P4, PT, R11.reuse, 0x38, P0 ;  /* 0x000000380b00780c */ /* 0x040fe40000784270 */
[----:B------:R-:W-:Y:S02]  /*3600*/  ISETP.LT.OR P5, PT, R0, 0x32, P5 ;  /* 0x000000320000780c */ /* 0x000fe40002fa1670 */
[----:B------:R-:W-:Y:S02]  /*3610*/  FSEL R166, R74, -INF , !P6 ;  /* 0xff8000004aa67808 */ /* 0x000fe40007000000 */
[----:B------:R-:W-:Y:S02]  /*3620*/  FMNMX.FTZ R15, R164, R15, !PT ;  /* 0x0000000fa40f7209 */ /* 0x000fe40007810000 */
[----:B------:R-:W-:-:S02]  /*3630*/  ISETP.GT.AND P0, PT, R11, 0x39, P0 ;  /* 0x000000390b00780c */ /* 0x000fc40000704270 */
[----:B------:R-:W-:Y:S02]  /*3640*/  FSEL R142, R75, -INF , !P5 ;  /* 0xff8000004b8e7808 */ /* 0x000fe40006800000 */
[----:B------:R-:W-:Y:S01]  /*3650*/  ISETP.LT.OR P4, PT, R0, 0x39, P4 ;  /* 0x000000390000780c */ /* 0x000fe20002781670 */
[----:B------:R-:W-:Y:S01]  /*3660*/  LDSM.16.MT88.4 R72, [R195+0x4100] ;  /* 0x00410000c348783b */ /* 0x000fe20000004200 */
[----:B------:R-:W-:Y:S02]  /*3670*/  FMNMX.FTZ R15, R166, R15, !PT ;  /* 0x0000000fa60f7209 */ /* 0x000fe40007810000 */
[----:B------:R-:W-:Y:S02]  /*3680*/  ISETP.LT.OR P0, PT, R0, 0x3a, P0 ;  /* 0x0000003a0000780c */ /* 0x000fe40000701670 */
[----:B------:R-:W-:Y:S02]  /*3690*/  FSEL R140, R70, -INF , !P4 ;  /* 0xff800000468c7808 */ /* 0x000fe40006000000 */
[----:B------:R-:W-:-:S02]  /*36a0*/  FMNMX.FTZ R15, R142, R15, !PT ;  /* 0x0000000f8e0f7209 */ /* 0x000fc40007810000 */
[----:B------:R-:W-:Y:S02]  /*36b0*/  FSEL R160, R71, -INF , !P0 ;  /* 0xff80000047a07808 */ /* 0x000fe40004000000 */
[----:B------:R-:W-:Y:S02]  /*36c0*/  FMNMX.FTZ R15, R140, R15, !PT ;  /* 0x0000000f8c0f7209 */ /* 0x000fe40007810000 */
[----:B-1----:R-:W-:Y:S02]  /*36d0*/  FMNMX.FTZ R13, R12, R13, !PT ;  /* 0x0000000d0c0d7209 */ /* 0x002fe40007810000 */
[----:B------:R-:W-:-:S03]  /*36e0*/  FMNMX.FTZ R15, R160, R15, !PT ;  /* 0x0000000fa00f7209 */ /* 0x000fc60007810000 */
[----:B------:R-:W1:Y:S04]  /*36f0*/  SHFL.BFLY PT, R0, R13, 0x1, 0x1f ;  /* 0x0c201f000d007f89 */ /* 0x000e6800000e0000 */
[----:B------:R-:W2:Y:S01]  /*3700*/  SHFL.BFLY PT, R12, R15, 0x2, 0x1f ;  /* 0x0c401f000f0c7f89 */ /* 0x000ea200000e0000 */
[----:B-1----:R-:W-:Y:S02]  /*3710*/  FMNMX.FTZ R0, R13, R0, !PT ;  /* 0x000000000d007209 */ /* 0x002fe40007810000 */
[----:B--2---:R-:W-:-:S03]  /*3720*/  FMNMX.FTZ R11, R15, R12, !PT ;  /* 0x0000000c0f0b7209 */ /* 0x004fc60007810000 */
[C---:B------:R-:W-:Y:S01]  /*3730*/  FMUL.FTZ R168, R0.reuse, c[0x0][0x2d0] ;  /* 0x0000b40000a87a20 */ /* 0x040fe20000410000 */
[----:B------:R-:W-:Y:S01]  /*3740*/  FSETP.NEU.FTZ.AND P0, PT, R0, -INF , PT ;  /* 0xff8000000000780b */ /* 0x000fe20003f1d000 */
[----:B------:R-:W1:Y:S03]  /*3750*/  SHFL.BFLY PT, R12, R11, 0x1, 0x1f ;  /* 0x0c201f000b0c7f89 */ /* 0x000e6600000e0000 */
[----:B------:R-:W-:-:S05]  /*3760*/  FSEL R168, R168, RZ, P0 ;  /* 0x000000ffa8a87208 */ /* 0x000fca0000000000 */
[--C-:B------:R-:W-:Y:S02]  /*3770*/  FFMA.FTZ R154, R36, c[0x0][0x2d0], -R168.reuse ;  /* 0x0000b400249a7a23 */ /* 0x100fe400000108a8 */
[--C-:B------:R-:W-:Y:S02]  /*3780*/  FFMA.FTZ R153, R37, c[0x0][0x2d0], -R168.reuse ;  /* 0x0000b40025997a23 */ /* 0x100fe400000108a8 */
[--C-:B------:R-:W-:Y:S02]  /*3790*/  FFMA.FTZ R152, R9, c[0x0][0x2d0], -R168.reuse ;  /* 0x0000b40009987a23 */ /* 0x100fe400000108a8 */
[--C-:B------:R-:W-:Y:S01]  /*37a0*/  FFMA.FTZ R147, R33, c[0x0][0x2d0], -R168.reuse ;  /* 0x0000b40021937a23 */ /* 0x100fe200000108a8 */
[----:B------:R-:W-:Y:S01]  /*37b0*/  MUFU.EX2 R154, R154 ;  /* 0x0000009a009a7308 */ /* 0x000fe20000000800 */
[--C-:B------:R-:W-:Y:S02]  /*37c0*/  FFMA.FTZ R151, R7, c[0x0][0x2d0], -R168.reuse ;  /* 0x0000b40007977a23 */ /* 0x100fe400000108a8 */
[----:B------:R-:W-:-:S02]  /*37d0*/  FFMA.FTZ R145, R5, c[0x0][0x2d0], -R168 ;  /* 0x0000b40005917a23 */ /* 0x000fc400000108a8 */
[--C-:B------:R-:W-:Y:S02]  /*37e0*/  FFMA.FTZ R146, R29, c[0x0][0x2d0], -R168.reuse ;  /* 0x0000b4001d927a23 */ /* 0x100fe400000108a8 */
[--C-:B------:R-:W-:Y:S01]  /*37f0*/  FFMA.FTZ R158, R163, c[0x0][0x2d0], -R168.reuse ;  /* 0x0000b400a39e7a23 */ /* 0x100fe200000108a8 */
[----:B------:R-:W2:Y:S01]  /*3800*/  MUFU.EX2 R153, R153 ;  /* 0x0000009900997308 */ /* 0x000ea20000000800 */
[--C-:B------:R-:W-:Y:S01]  /*3810*/  FFMA.FTZ R156, R161, c[0x0][0x2d0], -R168.reuse ;  /* 0x0000b400a19c7a23 */ /* 0x100fe200000108a8 */
[----:B-1----:R-:W-:Y:S01]  /*3820*/  FMNMX.FTZ R12, R11, R12, !PT ;  /* 0x0000000c0b0c7209 */ /* 0x002fe20007810000 */
[--C-:B------:R-:W-:Y:S02]  /*3830*/  FFMA.FTZ R155, R155, c[0x0][0x2d0], -R168.reuse ;  /* 0x0000b4009b9b7a23 */ /* 0x100fe400000108a8 */
[--C-:B------:R-:W-:Y:S01]  /*3840*/  FFMA.FTZ R157, R157, c[0x0][0x2d0], -R168.reuse ;  /* 0x0000b4009d9d7a23 */ /* 0x100fe200000108a8 */
[C---:B------:R-:W-:Y:S01]  /*3850*/  FSETP.NEU.FTZ.AND P0, PT, R12.reuse, -INF , PT ;  /* 0xff8000000c00780b */ /* 0x040fe20003f1d000 */
[----:B------:R-:W-:Y:S01]  /*3860*/  FMUL.FTZ R159, R12, c[0x0][0x2d0] ;  /* 0x0000b4000c9f7a20 */ /* 0x000fe20000410000 */
[----:B------:R-:W-:Y:S01]  /*3870*/  MUFU.EX2 R152, R152 ;  /* 0x0000009800987308 */ /* 0x000fe20000000800 */
[----:B------:R-:W-:-:S02]  /*3880*/  FFMA.FTZ R167, R167, c[0x0][0x2d0], -R168 ;  /* 0x0000b400a7a77a23 */ /* 0x000fc400000108a8 */
[----:B------:R-:W-:Y:S01]  /*3890*/  FFMA.FTZ R210, R141, c[0x0][0x2d0], -R168 ;  /* 0x0000b4008dd27a23 */ /* 0x000fe200000108a8 */
[----:B------:R-:W-:Y:S02]  /*38a0*/  FSEL R159, R159, RZ, P0 ;  /* 0x000000ff9f9f7208 */ /* 0x000fe40000000000 */
[----:B------:R-:W-:Y:S02]  /*38b0*/  PLOP3.LUT P0, PT, PT, PT, UP1, 0x40, 0x0 ;  /* 0x000000000000781c */ /* 0x000fe40003f0e818 */
[----:B------:R-:W1:Y:S01]  /*38c0*/  MUFU.EX2 R147, R147 ;  /* 0x0000009300937308 */ /* 0x000e620000000800 */
[--C-:B------:R-:W-:Y:S01]  /*38d0*/  FFMA.FTZ R148, R38, c[0x0][0x2d0], -R159.reuse ;  /* 0x0000b40026947a23 */ /* 0x100fe2000001089f */
[----:B--2---:R-:W-:Y:S01]  /*38e0*/  F2FP.PACK_AB R96, R153, R154 ;  /* 0x0000009a9960723e */ /* 0x004fe200000000ff */
[--C-:B------:R-:W-:Y:S02]  /*38f0*/  FFMA.FTZ R149, R14, c[0x0][0x2d0], -R159.reuse ;  /* 0x0000b4000e957a23 */ /* 0x100fe4000001089f */
[----:B------:R-:W-:-:S02]  /*3900*/  FFMA.FTZ R150, R34, c[0x0][0x2d0], -R159 ;  /* 0x0000b40022967a23 */ /* 0x000fc4000001089f */
[--C-:B------:R-:W-:Y:S01]  /*3910*/  FFMA.FTZ R15, R6, c[0x0][0x2d0], -R159.reuse ;  /* 0x0000b400060f7a23 */ /* 0x100fe2000001089f */
[----:B------:R-:W-:Y:S01]  /*3920*/  MUFU.EX2 R148, R148 ;  /* 0x0000009400947308 */ /* 0x000fe20000000800 */
[----:B------:R-:W2:Y:S01]  /*3930*/  LDSM.16.MT88.4 R4, [R188+0x4100] ;  /* 0x00410000bc04783b */ /* 0x000ea20000004200 */
[--C-:B------:R-:W-:Y:S02]  /*3940*/  FFMA.FTZ R3, R10, c[0x0][0x2d0], -R159.reuse ;  /* 0x0000b4000a037a23 */ /* 0x100fe4000001089f */
[--C-:B------:R-:W-:Y:S01]  /*3950*/  FFMA.FTZ R2, R8, c[0x0][0x2d0], -R159.reuse ;  /* 0x0000b40008027a23 */ /* 0x100fe2000001089f */
[----:B------:R-:W-:Y:S01]  /*3960*/  LDSM.16.MT88.4 R32, [R188+0x900] ;  /* 0x00090000bc20783b */ /* 0x000fe20000004200 */
[----:B------:R-:W-:Y:S02]  /*3970*/  FFMA.FTZ R14, R25, c[0x0][0x2d0], -R168 ;  /* 0x0000b400190e7a23 */ /* 0x000fe400000108a8 */
[----:B------:R-:W3:Y:S01]  /*3980*/  MUFU.EX2 R149, R149 ;  /* 0x0000009500957308 */ /* 0x000ee20000000800 */
[----:B------:R-:W4:Y:S01]  /*3990*/  LDSM.16.MT88.4 R8, [R195+0x2900] ;  /* 0x00290000c308783b */ /* 0x000f220000004200 */
[----:B-1----:R-:W-:Y:S01]  /*39a0*/  F2FP.PACK_AB R98, R147, R152 ;  /* 0x000000989362723e */ /* 0x002fe200000000ff */
[----:B------:R-:W-:-:S02]  /*39b0*/  FFMA.FTZ R144, R30, c[0x0][0x2d0], -R159 ;  /* 0x0000b4001e907a23 */ /* 0x000fc4000001089f */
[--C-:B------:R-:W-:Y:S01]  /*39c0*/  FFMA.FTZ R13, R16, c[0x0][0x2d0], -R159.reuse ;  /* 0x0000b400100d7a23 */ /* 0x100fe2000001089f */
[----:B------:R-:W1:Y:S01]  /*39d0*/  LDSM.16.MT88.4 R24, [R195+0x900] ;  /* 0x00090000c318783b */ /* 0x000e620000004200 */
[--C-:B------:R-:W-:Y:S01]  /*39e0*/  FFMA.FTZ R161, R172, c[0x0][0x2d0], -R159.reuse ;  /* 0x0000b400aca17a23 */ /* 0x100fe2000001089f */
[----:B------:R-:W-:Y:S01]  /*39f0*/  MUFU.EX2 R150, R150 ;  /* 0x0000009600967308 */ /* 0x000fe20000000800 */
[--C-:B------:R-:W-:Y:S01]  /*3a00*/  FFMA.FTZ R162, R162, c[0x0][0x2d0], -R159.reuse ;  /* 0x0000b400a2a27a23 */ /* 0x100fe2000001089f */
[----:B------:R-:W5:Y:S01]  /*3a10*/  LDSM.16.MT88.4 R16, [R188+0x2900] ;  /* 0x00290000bc10783b */ /* 0x000f620000004200 */
[--C-:B------:R-:W-:Y:S02]  /*3a20*/  FFMA.FTZ R163, R170, c[0x0][0x2d0], -R159.reuse ;  /* 0x0000b400aaa37a23 */ /* 0x100fe4000001089f */
[----:B------:R-:W-:Y:S01]  /*3a30*/  FFMA.FTZ R164, R164, c[0x0][0x2d0], -R159 ;  /* 0x0000b400a4a47a23 */ /* 0x000fe2000001089f */
[----:B------:R-:W-:Y:S01]  /*3a40*/  LDSM.16.MT88.4 R28, [R190+0x2900] ;  /* 0x00290000be1c783b */ /* 0x000fe20000004200 */
[--C-:B------:R-:W-:Y:S01]  /*3a50*/  FFMA.FTZ R170, R165, c[0x0][0x2d0], -R168.reuse ;  /* 0x0000b400a5aa7a23 */ /* 0x100fe200000108a8 */
[----:B------:R-:W2:Y:S01]  /*3a60*/  MUFU.EX2 R15, R15 ;  /* 0x0000000f000f7308 */ /* 0x000ea20000000800 */
[----:B---3--:R-:W-:Y:S01]  /*3a70*/  F2FP.PACK_AB R97, R149, R148 ;  /* 0x000000949561723e */ /* 0x008fe200000000ff */
[----:B------:R-:W-:-:S02]  /*3a80*/  FFMA.FTZ R165, R143, c[0x0][0x2d0], -R168 ;  /* 0x0000b4008fa57a23 */ /* 0x000fc400000108a8 */
[--C-:B------:R-:W-:Y:S02]  /*3a90*/  FFMA.FTZ R166, R166, c[0x0][0x2d0], -R159.reuse ;  /* 0x0000b400a6a67a23 */ /* 0x100fe4000001089f */
[--C-:B------:R-:W-:Y:S02]  /*3aa0*/  FFMA.FTZ R169, R142, c[0x0][0x2d0], -R159.reuse ;  /* 0x0000b4008ea97a23 */ /* 0x100fe4000001089f */
[----:B------:R-:W-:Y:S01]  /*3ab0*/  MUFU.EX2 R151, R151 ;  /* 0x0000009700977308 */ /* 0x000fe20000000800 */
[--C-:B------:R-:W-:Y:S02]  /*3ac0*/  FFMA.FTZ R168, R140, c[0x0][0x2d0], -R159.reuse ;  /* 0x0000b4008ca87a23 */ /* 0x100fe4000001089f */
[----:B------:R-:W-:Y:S01]  /*3ad0*/  FFMA.FTZ R211, R160, c[0x0][0x2d0], -R159 ;  /* 0x0000b400a0d37a23 */ /* 0x000fe2000001089f */
[----:B------:R-:W-:Y:S01]  /*3ae0*/  LDSM.16.MT88.4 R140, [R190+0x1900] ;  /* 0x00190000be8c783b */ /* 0x000fe20000004200 */
[----:B------:R-:W-:Y:S02]  /*3af0*/  FADD.FTZ R153, R154, R153 ;  /* 0x000000999a997221 */ /* 0x000fe40000010000 */
[----:B------:R-:W-:Y:S01]  /*3b00*/  FADD.FTZ R149, R148, R149 ;  /* 0x0000009594957221 */ /* 0x000fe20000010000 */
[----:B--2---:R-:W-:Y:S01]  /*3b10*/  F2FP.PACK_AB R99, R15, R150 ;  /* 0x000000960f63723e */ /* 0x004fe200000000ff */
[----:B------:R-:W2:Y:S01]  /*3b20*/  MUFU.EX2 R146, R146 ;  /* 0x0000009200927308 */ /* 0x000ea20000000800 */
[----:B------:R-:W-:-:S02]  /*3b30*/  FADD.FTZ R152, R152, R153 ;  /* 0x0000009998987221 */ /* 0x000fc40000010000 */
[----:B------:R-:W-:Y:S02]  /*3b40*/  FADD.FTZ R150, R150, R149 ;  /* 0x0000009596967221 */ /* 0x000fe40000010000 */
[----:B------:R-:W-:Y:S01]  /*3b50*/  FADD.FTZ R152, R147, R152 ;  /* 0x0000009893987221 */ /* 0x000fe20000010000 */
[C---:B------:R-:W-:Y:S01]  /*3b60*/  HMMA.16816.F32 R36, R96.reuse, R40, RZ ;  /* 0x000000286024723c */ /* 0x040fe200000018ff */
[----:B------:R-:W-:Y:S01]  /*3b70*/  FADD.FTZ R15, R15, R150 ;  /* 0x000000960f0f7221 */ /* 0x000fe20000010000 */
[----:B------:R-:W-:Y:S06]  /*3b80*/  MUFU.EX2 R145, R145 ;  /* 0x0000009100917308 */ /* 0x000fec0000000800 */
[C---:B------:R-:W-:Y:S02]  /*3b90*/  HMMA.16816.F32 R52, R96.reuse, R56, RZ ;  /* 0x000000386034723c */ /* 0x040fe400000018ff */
[----:B------:R-:W-:Y:S06]  /*3ba0*/  MUFU.EX2 R14, R14 ;  /* 0x0000000e000e7308 */ /* 0x000fec0000000800 */
[C---:B------:R-:W-:Y:S02]  /*3bb0*/  HMMA.16816.F32 R40, R96.reuse, R42, RZ ;  /* 0x0000002a6028723c */ /* 0x040fe400000018ff */
[----:B------:R-:W-:Y:S06]  /*3bc0*/  MUFU.EX2 R144, R144 ;  /* 0x0000009000907308 */ /* 0x000fec0000000800 */
[C---:B------:R-:W-:Y:S02]  /*3bd0*/  HMMA.16816.F32 R56, R96.reuse, R58, RZ ;  /* 0x0000003a6038723c */ /* 0x040fe400000018ff */
[----:B------:R-:W3:Y:S06]  /*3be0*/  MUFU.EX2 R13, R13 ;  /* 0x0000000d000d7308 */ /* 0x000eec0000000800 */
        /* <DEDUP_REMOVED lines=39> */
[----:B---3--:R-:W-:Y:S01]  /*3e60*/  F2FP.PACK_AB R5, R13, R144 ;  /* 0x000000900d05723e */ /* 0x008fe200000000ff */
        /* <DEDUP_REMOVED lines=9> */
[----:B----4-:R-:W-:Y:S01]  /*3f00*/  HMMA.16816.F32 R36, R4, R8, R36 ;  /* 0x000000080424723c */ /* 0x010fe20000001824 */
        /* <DEDUP_REMOVED lines=9> */
[C---:B-----5:R-:W-:Y:S08]  /*3fa0*/  HMMA.16816.F32 R60, R4.reuse, R16, R60 ;  /* 0x00000010043c723c */ /* 0x060ff0000000183c */
[C---:B------:R-:W-:Y:S01]  /*3fb0*/  HMMA.16816.F32 R64, R4.reuse, R18, R64 ;  /* 0x000000120440723c */ /* 0x040fe20000001840 */
[----:B------:R-:W4:Y:S07]  /*3fc0*/  LDSM.16.MT88.4 R16, [R188+0x4900] ;  /* 0x00490000bc10783b */ /* 0x000f2e0000004200 */
        /* <DEDUP_REMOVED lines=21> */
[C---:B----4-:R-:W-:Y:S08]  /*4120*/  HMMA.16816.F32 R92, R4.reuse, R16, R92 ;  /* 0x00000010045c723c */ /* 0x050ff0000000185c */
[----:B------:R-:W-:Y:S01]  /*4130*/  HMMA.16816.F32 R96, R4, R18, R96 ;  /* 0x000000120460723c */ /* 0x000fe20000001860 */
[----:B------:R-:W3:Y:S06]  /*4140*/  LDSM.16.MT88.4 R16, [R195+0x3100] ;  /* 0x00310000c310783b */ /* 0x000eec0000004200 */
        /* <DEDUP_REMOVED lines=44> */
[----:B------:R-:W5:Y:S07]  /*4410*/  LDSM.16.MT88.4 R32, [R190+0x3900] ;  /* 0x00390000be20783b */ /* 0x000f6e0000004200 */
        /* <DEDUP_REMOVED lines=30> */
[C---:B-----5:R-:W-:Y:S08]  /*4600*/  HMMA.16816.F32 R44, R4.reuse, R32, R44 ;  /* 0x00000020042c723c */ /* 0x060ff0000000182c */
        /* <DEDUP_REMOVED lines=11> */
[----:B------:R-:W-:Y:S07]  /*46c0*/  @P0 BRA `(.L_x_163) ;  /* 0x0000014000000947 */ /* 0x000fee0003800000 */
[----:B------:R-:W-:Y:S01]  /*46d0*/  ISETP.LT.AND P0, PT, RZ, UR4, PT ;  /* 0x00000004ff007c0c */ /* 0x000fe2000bf01270 */
        /* <DEDUP_REMOVED lines=10> */
.L_x_164:
[----:B------:R-:W-:Y:S02]  /*4780*/  ULDC UR4, c[0x0][0x32c] ;  /* 0x0000cb0000047ab9 */ /* 0x000fe40000000800 */
[----:B------:R-:W-:-:S03]  /*4790*/  UISETP.NE.AND UP0, UPT, UR6, UR4, UPT ;  /* 0x000000040600728c */ /* 0x000fc6000bf05270 */
[----:B------:R-:W-:Y:S02]  /*47a0*/  ULDC.64 UR4, c[0x0][0x330] ;  /* 0x0000cc0000047ab9 */ /* 0x000fe40000000a00 */
[----:B------:R-:W-:-:S06]  /*47b0*/  UIMAD.WIDE.U32 UR18, UR15, UR4, URZ ;  /* 0x000000040f1272a5 */ /* 0x000fcc000f8e003f */
[----:B------:R-:W-:Y:S02]  /*47c0*/  @UP0 USHF.R.U32.HI UR15, URZ, UR5, UR19 ;  /* 0x000000053f0f0299 */ /* 0x000fe40008011613 */
.L_x_165:
[----:B------:R-:W-:Y:S02]  /*47d0*/  ULDC UR4, c[0x0][0x32c] ;  /* 0x0000cb0000047ab9 */ /* 0x000fe40000000800 */
[----:B------:R-:W-:-:S04]  /*47e0*/  UIMAD UR4, UR15, UR4, UR4 ;  /* 0x000000040f0472a4 */ /* 0x000fc8000f8e0204 */
[----:B------:R-:W-:-:S04]  /*47f0*/  UISETP.LT.AND UP0, UPT, UR7, UR4, UPT ;  /* 0x000000040700728c */ /* 0x000fc8000bf01270 */
[----:B------:R-:W-:-:S04]  /*4800*/  USEL UR7, UR7, UR4, UP0 ;  /* 0x0000000407077287 */ /* 0x000fc80008000000 */
.L_x_163:
[----:B------:R-:W-:-:S04]  /*4810*/  USHF.R.S32.HI UR4, URZ, 0x1f, UR7 ;  /* 0x0000001f3f047899 */ /* 0x000fc80008011407 */
[----:B------:R-:W-:-:S04]  /*4820*/  ULEA.HI UR4, UR4, UR7, URZ, 0x6 ;  /* 0x0000000704047291 */ /* 0x000fc8000f8f303f */
[----:B------:R-:W-:-:S04]  /*4830*/  USHF.R.S32.HI UR15, URZ, 0x6, UR4 ;  /* 0x000000063f0f7899 */ /* 0x000fc80008011404 */
[----:B------:R-:W-:-:S04]  /*4840*/  UISETP.LT.AND UP0, UPT, UR8, UR15, UPT ;  /* 0x0000000f0800728c */ /* 0x000fc8000bf01270 */
[----:B------:R-:W-:-:S04]  /*4850*/  USEL UR15, UR8, UR15, !UP0 ;  /* 0x0000000f080f7287 */ /* 0x000fc8000c000000 */
[----:B------:R-:W-:-:S06]  /*4860*/  UISETP.GE.AND UP0, UPT, UR13, UR15, UPT ;  /* 0x0000000f0d00728c */ /* 0x000fcc000bf06270 */
[----:B------:R-:W-:-:S13]  /*4870*/  PLOP3.LUT P0, PT, PT, PT, UP0, 0x80, 0x0 ;  /* 0x000000000000781c */ /* 0x000fda0003f0f008 */
[----:B------:R-:W-:Y:S05]  /*4880*/  @!P0 BRA `(.L_x_166) ;  /* 0x0000352000008947 */ /* 0x000fea0003800000 */
[----:B------:R-:W-:Y:S01]  /*4890*/  PLOP3.LUT P4, PT, PT, PT, UP2, 0x80, 0x0 ;  /* 0x000000000000781c */ /* 0x000fe20003f8f028 */
[----:B------:R-:W-:Y:S01]  /*48a0*/  IMAD.MOV.U32 R2, RZ, RZ, R12 ;  /* 0x000000ffff027224 */ /* 0x000fe200078e000c */
[----:B------:R-:W-:Y:S01]  /*48b0*/  PLOP3.LUT P0, PT, PT, PT, UP2, 0x80, 0x0 ;  /* 0x000000000000781c */ /* 0x000fe20003f0f028 */
[----:B------:R-:W-:Y:S01]  /*48c0*/  IMAD.MOV.U32 R3, RZ, RZ, R0 ;  /* 0x000000ffff037224 */ /* 0x000fe200078e0000 */
[C---:B------:R-:W-:Y:S01]  /*48d0*/  IADD3 R220, P6, R206.reuse, 0x40, RZ ;  /* 0x00000040cedc7810 */ /* 0x040fe20007fde0ff */
[----:B------:R-:W-:Y:S01]  /*48e0*/  ULDC.64 UR6, c[0x0][0x208] ;  /* 0x0000820000067ab9 */ /* 0x000fe20000000a00 */
[----:B------:R-:W-:Y:S01]  /*48f0*/  IADD3 R218, P5, R206, 0x80, RZ ;  /* 0x00000080ceda7810 */ /* 0x000fe20007fbe0ff */
[----:B------:R-:W-:Y:S02]  /*4900*/  ULDC.64 UR4, c[0x0][0x1e0] ;  /* 0x0000780000047ab9 */ /* 0x000fe40000000a00 */
[--C-:B------:R-:W-:Y:S01]  /*4910*/  IMAD.X R219, RZ, RZ, R209.reuse, P6 ;  /* 0x000000ffffdb7224 */ /* 0x100fe200030e06d1 */
[----:B------:R-:W-:Y:S01]  /*4920*/  IADD3 R214, P6, R200, 0x80, RZ ;  /* 0x00000080c8d67810 */ /* 0x000fe20007fde0ff */
[----:B------:R-:W-:-:S02]  /*4930*/  IMAD.X R217, RZ, RZ, R209, P5 ;  /* 0x000000ffffd97224 */ /* 0x000fc400028e06d1 */
[----:B------:R-:W-:Y:S01]  /*4940*/  @P4 IMAD.HI.U32 R212, R204, c[0x0][0x2c8], RZ ;  /* 0x0000b200ccd44a27 */ /* 0x000fe200078e00ff */
[----:B------:R-:W-:-:S03]  /*4950*/  IADD3 R216, P4, R200, 0x40, RZ ;  /* 0x00000040c8d87810 */ /* 0x000fc60007f9e0ff */
[--C-:B------:R-:W-:Y:S01]  /*4960*/  IMAD.X R213, RZ, RZ, R203.reuse, P6 ;  /* 0x000000ffffd57224 */ /* 0x100fe200030e06cb */
[----:B------:R-:W-:Y:S01]  /*4970*/  @P0 SHF.R.U32.HI R212, RZ, c[0x0][0x2cc], R212 ;  /* 0x0000b300ffd40a19 */ /* 0x000fe200000116d4 */
[----:B------:R-:W-:Y:S02]  /*4980*/  IMAD.X R215, RZ, RZ, R203, P4 ;  /* 0x000000ffffd77224 */ /* 0x000fe400020e06cb */
.L_x_175:
[----:B------:R-:W-:Y:S04]  /*4990*/  DEPBAR.LE SB0, 0x0 ;  /* 0x000080000000791a */ /* 0x000fe80000000000 */
[----:B------:R-:W-:Y:S01]  /*49a0*/  BAR.SYNC.DEFER_BLOCKING 0x0 ;  /* 0x0000000000007b1d */ /* 0x000fe20000010000 */
[----:B------:R-:W-:Y:S06]  /*49b0*/  UISETP.GT.AND UP3, UPT, UR8, UR13, UPT ;  /* 0x0000000d0800728c */ /* 0x000fec000bf64270 */
[----:B------:R-:W-:Y:S05]  /*49c0*/  PLOP3.LUT P0, PT, PT, PT, UP3, 0x80, 0x0 ;  /* 0x000000000000781c */ /* 0x000fea0003f0f038 */
[----:B------:R-:W-:Y:S02]  /*49d0*/  @!UP3 USHF.R.S32.HI UR18, URZ, 0x1f, UR13 ;  /* 0x0000001f3f12b899 */ /* 0x000fe4000801140d */
[----:B------:R-:W-:Y:S02]  /*49e0*/  @!UP3 UIMAD.WIDE.U32 UR20, UR13, UR6, URZ ;  /* 0x000000060d14b2a5 */ /* 0x000fe4000f8e003f */
[----:B------:R-:W-:Y:S02]  /*49f0*/  @!UP3 UIMAD UR18, UR18, UR6, URZ ;  /* 0x000000061212b2a4 */ /* 0x000fe4000f8e023f */
[----:B------:R-:W-:Y:S02]  /*4a00*/  @!UP3 USHF.L.U32 UR19, UR20, 0x6, URZ ;  /* 0x000000061413b899 */ /* 0x000fe4000800063f */
[----:B------:R-:W-:Y:S01]  /*4a10*/  @!UP3 UIMAD UR18, UR13, UR7, UR18 ;  /* 0x000000070d12b2a4 */ /* 0x000fe2000f8e0212 */
[----:B------:R-:W-:Y:S03]  /*4a20*/  LDSM.16.M88.4 R132, [R198+0xc100] ;  /* 0x00c10000c684783b */ /* 0x000fe60000000200 */
[----:B------:R-:W-:Y:S01]  /*4a30*/  @!P0 IADD3 R221, P6, R206, UR19, RZ ;  /* 0x00000013cedd8c10 */ /* 0x000fe2000ffde0ff */
[----:B------:R-:W-:Y:S01]  /*4a40*/  @!UP3 UIADD3 UR18, UR21, UR18, URZ ;  /* 0x000000121512b290 */ /* 0x000fe2000fffe03f */
[----:B------:R-:W-:Y:S01]  /*4a50*/  @!P0 IADD3 R223, P5, R220, UR19, RZ ;  /* 0x00000013dcdf8c10 */ /* 0x000fe2000ffbe0ff */
[----:B------:R-:W1:Y:S01]  /*4a60*/  LDSM.16.M88.4 R136, [R197+0x6100] ;  /* 0x00610000c588783b */ /* 0x000e620000000200 */
[----:B------:R-:W-:Y:S01]  /*4a70*/  @!P0 IADD3 R225, P4, R218, UR19, RZ ;  /* 0x00000013dae18c10 */ /* 0x000fe2000ff9e0ff */
[----:B------:R-:W-:Y:S02]  /*4a80*/  @!UP3 USHF.L.U64.HI UR18, UR20, 0x6, UR18 ;  /* 0x000000061412b899 */ /* 0x000fe40008010212 */
[----:B------:R-:W-:Y:S01]  /*4a90*/  @!UP3 ULEA UR19, UP0, UR6, UR19, 0x5 ;  /* 0x000000130613b291 */ /* 0x000fe2000f80283f */
[----:B------:R-:W2:Y:S03]  /*4aa0*/  LDSM.16.M88.4 R140, [R197+0x6900] ;  /* 0x00690000c58c783b */ /* 0x000ea60000000200 */
[----:B------:R-:W-:Y:S02]  /*4ab0*/  @!P0 IADD3.X R0, R209, UR18, RZ, P6, !PT ;  /* 0x00000012d1008c10 */ /* 0x000fe4000b7fe4ff */
[----:B------:R-:W3:Y:S01]  /*4ac0*/  LDSM.16.M88.4 R144, [R197+0x7100] ;  /* 0x00710000c590783b */ /* 0x000ee20000000200 */
[----:B------:R-:W-:Y:S02]  /*4ad0*/  @!P0 LEA R230, P6, R221, c[0x0][0x1f8], 0x1 ;  /* 0x00007e00dde68a11 */ /* 0x000fe400078c08ff */
[----:B------:R-:W-:Y:S02]  /*4ae0*/  @!P0 IADD3.X R222, R219, UR18, RZ, P5, !PT ;  /* 0x00000012dbde8c10 */ /* 0x000fe4000affe4ff */
[----:B------:R-:W4:Y:S01]  /*4af0*/  LDSM.16.M88.4 R148, [R197+0x7900] ;  /* 0x00790000c594783b */ /* 0x000f220000000200 */
[----:B------:R-:W-:Y:S02]  /*4b00*/  @!P0 LEA.HI.X R231, R221, c[0x0][0x1fc], R0, 0x1, P6 ;  /* 0x00007f00dde78a11 */ /* 0x000fe400030f0c00 */
[----:B------:R-:W-:Y:S02]  /*4b10*/  @!P0 LEA R228, P5, R223, c[0x0][0x1f8], 0x1 ;  /* 0x00007e00dfe48a11 */ /* 0x000fe400078a08ff */
[----:B------:R-:W-:Y:S01]  /*4b20*/  LDSM.16.M88.4 R152, [R194+0xc100] ;  /* 0x00c10000c298783b */ /* 0x000fe20000000200 */
[----:B------:R-:W-:Y:S01]  /*4b30*/  @!P0 IADD3.X R224, R217, UR18, RZ, P4, !PT ;  /* 0x00000012d9e08c10 */ /* 0x000fe2000a7fe4ff */
[----:B------:R-:W-:Y:S01]  /*4b40*/  @!UP3 ULEA.HI.X UR18, UR6, UR18, UR7, 0x5, UP0 ;  /* 0x000000120612b291 */ /* 0x000fe200080f2c07 */
[----:B------:R-:W-:Y:S01]  /*4b50*/  @!P0 LEA.HI.X R229, R223, c[0x0][0x1fc], R222, 0x1, P5 ;  /* 0x00007f00dfe58a11 */ /* 0x000fe200028f0cde */
[----:B------:R-:W-:Y:S01]  /*4b60*/  UISETP.GT.AND UP3, UPT, UR13, UR8, UPT ;  /* 0x000000080d00728c */ /* 0x000fe2000bf64270 */
[----:B------:R-:W5:Y:S01]  /*4b70*/  LDSM.16.M88.4 R156, [R196] ;  /* 0x00000000c49c783b */ /* 0x000f620000000200 */
[C---:B------:R-:W-:Y:S02]  /*4b80*/  @!P0 LEA R226, P4, R225.reuse, c[0x0][0x1f8], 0x1 ;  /* 0x00007e00e1e28a11 */ /* 0x040fe400078808ff */
[----:B------:R-:W-:Y:S02]  /*4b90*/  @!P0 IADD3 R0, P6, R206, UR19, RZ ;  /* 0x00000013ce008c10 */ /* 0x000fe4000ffde0ff */
[----:B------:R-:W3:Y:S01]  /*4ba0*/  LDSM.16.M88.4 R160, [R187] ;  /* 0x00000000bba0783b */ /* 0x000ee20000000200 */
[----:B------:R-:W-:Y:S02]  /*4bb0*/  @!P0 LEA.HI.X R227, R225, c[0x0][0x1fc], R224, 0x1, P4 ;  /* 0x00007f00e1e38a11 */ /* 0x000fe400020f0ce0 */
[----:B------:R-:W-:Y:S02]  /*4bc0*/  @!P0 IADD3.X R225, R209, UR18, RZ, P6, !PT ;  /* 0x00000012d1e18c10 */ /* 0x000fe4000b7fe4ff */
[----:B------:R-:W-:Y:S01]  /*4bd0*/  LDSM.16.M88.4 R164, [R185] ;  /* 0x00000000b9a4783b */ /* 0x000fe20000000200 */
[----:B------:R-:W-:Y:S02]  /*4be0*/  @!P0 LEA R232, P6, R0, c[0x0][0x1f8], 0x1 ;  /* 0x00007e0000e88a11 */ /* 0x000fe400078c08ff */
[----:B------:R-:W-:Y:S01]  /*4bf0*/  @!P0 IADD3 R221, P5, R220, UR19, RZ ;  /* 0x00000013dcdd8c10 */ /* 0x000fe2000ffbe0ff */
[C---:B-1----:R-:W-:Y:S03]  /*4c00*/  HMMA.16816.F32 R4, R132.reuse, R136, RZ ;  /* 0x000000888404723c */ /* 0x042fe600000018ff */
[----:B------:R-:W-:Y:S02]  /*4c10*/  @!P0 LEA.HI.X R233, R0, c[0x0][0x1fc], R225, 0x1, P6 ;  /* 0x00007f0000e98a11 */ /* 0x000fe400030f0ce1 */
[----:B------:R-:W-:Y:S02]  /*4c20*/  @!P0 IADD3.X R234, R219, UR18, RZ, P5, !PT ;  /* 0x00000012dbea8c10 */ /* 0x000fe4000affe4ff */
[C---:B------:R-:W-:Y:S01]  /*4c30*/  @!P0 LEA R224, P5, R221.reuse, c[0x0][0x1f8], 0x1 ;  /* 0x00007e00dde08a11 */ /* 0x040fe200078a08ff */
[C---:B------:R-:W-:Y:S01]  /*4c40*/  HMMA.16816.F32 R8, R132.reuse, R138, RZ ;  /* 0x0000008a8408723c */ /* 0x040fe200000018ff */
[----:B------:R-:W1:Y:S03]  /*4c50*/  LDSM.16.M88.4 R136, [R186] ;  /* 0x00000000ba88783b */ /* 0x000e660000000200 */
[----:B------:R-:W-:Y:S02]  /*4c60*/  @!P0 LEA.HI.X R225, R221, c[0x0][0x1fc], R234, 0x1, P5 ;  /* 0x00007f00dde18a11 */ /* 0x000fe400028f0cea */
[----:B------:R-:W-:Y:S01]  /*4c70*/  @!PT LDS RZ, [RZ] ;  /* 0x00000000fffff984 */ /* 0x000fe20000000800 */
[----:B------:R-:W-:Y:S01]  /*4c80*/  @!PT LDS RZ, [RZ] ;  /* 0x00000000fffff984 */ /* 0x000fe20000000800 */
[----:B------:R-:W-:Y:S01]  /*4c90*/  @!PT LDS RZ, [RZ] ;  /* 0x00000000fffff984 */ /* 0x000fe20000000800 */
[----:B------:R1:W-:Y:S01]  /*4ca0*/  @!P0 LDGSTS.E.BYPASS.LTC128B.128 [R199+0x100], [R230.64], !P3 ;  /* 0x00100000e6c78fae */ /* 0x0003e2000d901d50 */
[----:B------:R-:W-:Y:S01]  /*4cb0*/  @!P0 IADD3 R223, P4, R218, UR19, RZ ;  /* 0x00000013dadf8c10 */ /* 0x000fe2000ff9e0ff */
[C---:B--2---:R-:W-:Y:S01]  /*4cc0*/  HMMA.16816.F32 R12, R132.reuse, R140, RZ ;  /* 0x0000008c840c723c */ /* 0x044fe200000018ff */
[----:B------:R-:W-:Y:S02]  /*4cd0*/  @UP3 UIADD3 UR19, UR13, -0x1, URZ ;  /* 0xffffffff0d133890 */ /* 0x000fe4000fffe03f */
[----:B------:R2:W-:Y:S01]  /*4ce0*/  @!P0 LDGSTS.E.BYPASS.LTC128B.128 [R199+0x2100], [R228.64], !P2 ;  /* 0x02100000e4c78fae */ /* 0x0005e2000d101d50 */
[----:B------:R-:W-:Y:S01]  /*4cf0*/  @!P0 IADD3.X R236, R217, UR18, RZ, P4, !PT ;  /* 0x00000012d9ec8c10 */ /* 0x000fe2000a7fe4ff */
[----:B------:R-:W-:Y:S01]  /*4d00*/  @UP3 USHF.R.S32.HI UR18, URZ, 0x1f, UR19 ;  /* 0x0000001f3f123899 */ /* 0x000fe20008011413 */
[C---:B------:R-:W-:Y:S01]  /*4d10*/  @!P0 LEA R222, P4, R223.reuse, c[0x0][0x1f8], 0x1 ;  /* 0x00007e00dfde8a11 */ /* 0x040fe200078808ff */
[----:B------:R-:W-:Y:S01]  /*4d20*/  @UP3 UIMAD.WIDE.U32 UR20, UR19, UR4, URZ ;  /* 0x00000004131432a5 */ /* 0x000fe2000f8e003f */
[C---:B------:R-:W-:Y:S01]  /*4d30*/  HMMA.16816.F32 R16, R132.reuse, R142, RZ ;  /* 0x0000008e8410723c */ /* 0x040fe200000018ff */
[----:B------:R1:W-:Y:S01]  /*4d40*/  @!P0 LDGSTS.E.BYPASS.LTC128B.128 [R199+0x4100], [R226.64], !P1 ;  /* 0x04100000e2c78fae */ /* 0x0003e2000c901d50 */
[----:B------:R-:W-:Y:S02]  /*4d50*/  @UP3 UIMAD UR18, UR18, UR4, URZ ;  /* 0x00000004121232a4 */ /* 0x000fe4000f8e023f */
[----:B------:R-:W-:Y:S02]  /*4d60*/  @!P0 LEA.HI.X R223, R223, c[0x0][0x1fc], R236, 0x1, P4 ;  /* 0x00007f00dfdf8a11 */ /* 0x000fe400020f0cec */
[----:B------:R1:W-:Y:S01]  /*4d70*/  @!P0 LDGSTS.E.BYPASS.LTC128B.128 [R199+0x1100], [R232.64], !P3 ;  /* 0x01100000e8c78fae */ /* 0x0003e2000d901d50 */
[----:B------:R-:W-:Y:S01]  /*4d80*/  @UP3 UIMAD UR18, UR19, UR5, UR18 ;  /* 0x00000005131232a4 */ /* 0x000fe2000f8e0212 */
[C---:B---3--:R-:W-:Y:S01]  /*4d90*/  HMMA.16816.F32 R20, R132.reuse, R144, RZ ;  /* 0x000000908414723c */ /* 0x048fe200000018ff */
[----:B------:R-:W-:Y:S02]  /*4da0*/  @UP3 USHF.L.U32 UR19, UR20, 0x6, URZ ;  /* 0x0000000614133899 */ /* 0x000fe4000800063f */
[----:B------:R3:W-:Y:S01]  /*4db0*/  @!P0 LDGSTS.E.BYPASS.LTC128B.128 [R199+0x3100], [R224.64], !P2 ;  /* 0x03100000e0c78fae */ /* 0x0007e2000d101d50 */
[----:B------:R-:W-:Y:S04]  /*4dc0*/  @UP3 UIADD3 UR18, UR21, UR18, URZ ;  /* 0x0000001215123290 */ /* 0x000fe8000fffe03f */
[C---:B------:R-:W-:Y:S01]  /*4dd0*/  HMMA.16816.F32 R24, R132.reuse, R146, RZ ;  /* 0x000000928418723c */ /* 0x040fe200000018ff */
[----:B------:R1:W-:Y:S01]  /*4de0*/  @!P0 LDGSTS.E.BYPASS.LTC128B.128 [R199+0x5100], [R222.64], !P1 ;  /* 0x05100000dec78fae */ /* 0x0003e2000c901d50 */
[----:B------:R-:W-:Y:S01]  /*4df0*/  PLOP3.LUT P0, PT, PT, PT, UP3, 0x80, 0x0 ;  /* 0x000000000000781c */ /* 0x000fe20003f0f038 */
[----:B------:R-:W-:Y:S03]  /*4e00*/  @UP3 USHF.L.U64.HI UR18, UR20, 0x6, UR18 ;  /* 0x0000000614123899 */ /* 0x000fe60008010212 */
[----:B------:R-:W-:Y:S02]  /*4e10*/  LDSM.16.M88.4 R140, [R193+0xc100] ;  /* 0x00c10000c18c783b */ /* 0x000fe40000000200 */
[C---:B----4-:R-:W-:Y:S03]  /*4e20*/  HMMA.16816.F32 R28, R132.reuse, R148, RZ ;  /* 0x00000094841c723c */ /* 0x050fe600000018ff */
[----:B------:R-:W0:Y:S04]  /*4e30*/  LDGDEPBAR ;  /* 0x00000000000079af */ /* 0x000e280000000000 */
[----:B------:R-:W-:Y:S01]  /*4e40*/  @P0 IADD3 R0, P5, R200, UR19, RZ ;  /* 0x00000013c8000c10 */ /* 0x000fe2000ffbe0ff */
[----:B------:R-:W-:Y:S01]  /*4e50*/  HMMA.16816.F32 R32, R132, R150, RZ ;  /* 0x000000968420723c */ /* 0x000fe200000018ff */
[----:B------:R-:W4:Y:S03]  /*4e60*/  LDSM.16.M88.4 R168, [R192+0x6100] ;  /* 0x00610000c0a8783b */ /* 0x000f260000000200 */
[----:B------:R-:W-:Y:S02]  /*4e70*/  @P0 IADD3.X R221, R203, UR18, RZ, P5, !PT ;  /* 0x00000012cbdd0c10 */ /* 0x000fe4000affe4ff */
[----:B------:R-:W4:Y:S01]  /*4e80*/  LDSM.16.M88.4 R172, [R192+0x6900] ;  /* 0x00690000c0ac783b */ /* 0x000f220000000200 */
[----:B--2---:R-:W-:Y:S01]  /*4e90*/  @P0 IADD3 R228, P5, R214, UR19, RZ ;  /* 0x00000013d6e40c10 */ /* 0x004fe2000ffbe0ff */
[C---:B-----5:R-:W-:Y:S03]  /*4ea0*/  HMMA.16816.F32 R4, R152.reuse, R156, R4 ;  /* 0x0000009c9804723c */ /* 0x060fe60000001804 */
[----:B------:R-:W2:Y:S02]  /*4eb0*/  LDSM.16.M88.4 R132, [R192+0x7100] ;  /* 0x00710000c084783b */ /* 0x000ea40000000200 */
[C---:B-1----:R-:W-:Y:S02]  /*4ec0*/  @P0 LEA R222, P4, R0.reuse, c[0x0][0x1c8], 0x1 ;  /* 0x0000720000de0a11 */ /* 0x042fe400078808ff */
[----:B---3--:R-:W-:Y:S01]  /*4ed0*/  @P0 IADD3.X R225, R213, UR18, RZ, P5, !PT ;  /* 0x00000012d5e10c10 */ /* 0x008fe2000affe4ff */
[C---:B------:R-:W-:Y:S01]  /*4ee0*/  HMMA.16816.F32 R8, R152.reuse, R158, R8 ;  /* 0x0000009e9808723c */ /* 0x040fe20000001808 */
[----:B------:R-:W1:Y:S03]  /*4ef0*/  LDSM.16.M88.4 R144, [R192+0x7900] ;  /* 0x00790000c090783b */ /* 0x000e660000000200 */
[----:B------:R-:W-:Y:S02]  /*4f00*/  @P0 LEA.HI.X R223, R0, c[0x0][0x1cc], R221, 0x1, P4 ;  /* 0x0000730000df0a11 */ /* 0x000fe400020f0cdd */
[----:B------:R-:W-:Y:S01]  /*4f10*/  LDSM.16.M88.4 R148, [R184] ;  /* 0x00000000b894783b */ /* 0x000fe20000000200 */
[----:B------:R-:W-:Y:S01]  /*4f20*/  @P0 IADD3 R221, P4, R216, UR19, RZ ;  /* 0x00000013d8dd0c10 */ /* 0x000fe2000ff9e0ff */
[C---:B------:R-:W-:Y:S01]  /*4f30*/  HMMA.16816.F32 R12, R152.reuse, R160, R12 ;  /* 0x000000a0980c723c */ /* 0x040fe2000000180c */
[----:B------:R-:W-:Y:S02]  /*4f40*/  @UP3 UIADD3 UR19, UP0, UR12, UR19, URZ ;  /* 0x000000130c133290 */ /* 0x000fe4000ff1e03f */
[----:B------:R-:W-:Y:S01]  /*4f50*/  LDSM.16.M88.4 R156, [R184+0x1000] ;  /* 0x00100000b89c783b */ /* 0x000fe20000000200 */
[----:B------:R-:W-:Y:S02]  /*4f60*/  @P0 LEA R226, P6, R221, c[0x0][0x1c8], 0x1 ;  /* 0x00007200dde20a11 */ /* 0x000fe400078c08ff */
[----:B------:R-:W-:Y:S01]  /*4f70*/  @P0 IADD3.X R0, R215, UR18, RZ, P4, !PT ;  /* 0x00000012d7000c10 */ /* 0x000fe2000a7fe4ff */
[----:B------:R-:W-:Y:S01]  /*4f80*/  @UP3 UIADD3.X UR18, UR11, UR18, URZ, UP0, !UPT ;  /* 0x000000120b123290 */ /* 0x000fe200087fe43f */
[C---:B------:R-:W-:Y:S01]  /*4f90*/  HMMA.16816.F32 R16, R152.reuse, R162, R16 ;  /* 0x000000a29810723c */ /* 0x040fe20000001810 */
[----:B------:R-:W-:Y:S03]  /*4fa0*/  LDSM.16.M88.4 R160, [R184+0x1800] ;  /* 0x00180000b8a0783b */ /* 0x000fe60000000200 */
[C---:B------:R-:W-:Y:S02]  /*4fb0*/  @P0 LEA R224, P4, R228.reuse, c[0x0][0x1c8], 0x1 ;  /* 0x00007200e4e00a11 */ /* 0x040fe400078808ff */
[----:B------:R-:W-:Y:S02]  /*4fc0*/  @P0 LEA.HI.X R227, R221, c[0x0][0x1cc], R0, 0x1, P6 ;  /* 0x00007300dde30a11 */ /* 0x000fe400030f0c00 */
[C---:B------:R-:W-:Y:S04]  /*4fd0*/  HMMA.16816.F32 R20, R152.reuse, R136, R20 ;  /* 0x000000889814723c */ /* 0x040fe80000001814 */
[----:B------:R-:W-:Y:S02]  /*4fe0*/  @P0 LEA.HI.X R225, R228, c[0x0][0x1cc], R225, 0x1, P4 ;  /* 0x00007300e4e10a11 */ /* 0x000fe400020f0ce1 */
[----:B------:R-:W-:Y:S02]  /*4ff0*/  @P0 IADD3 R232, P5, R216, UR19, RZ ;  /* 0x00000013d8e80c10 */ /* 0x000fe4000ffbe0ff */
[C---:B------:R-:W-:Y:S01]  /*5000*/  HMMA.16816.F32 R24, R152.reuse, R138, R24 ;  /* 0x0000008a9818723c */ /* 0x040fe20000001818 */
[----:B------:R-:W3:Y:S03]  /*5010*/  LDSM.16.M88.4 R136, [R191+0xc100] ;  /* 0x00c10000bf88783b */ /* 0x000ee60000000200 */
[----:B------:R-:W-:Y:S02]  /*5020*/  @P0 IADD3 R234, P4, R214, UR19, RZ ;  /* 0x00000013d6ea0c10 */ /* 0x000fe4000ff9e0ff */
[----:B------:R-:W-:Y:S02]  /*5030*/  @P0 IADD3 R0, P6, R200, UR19, RZ ;  /* 0x00000013c8000c10 */ /* 0x000fe4000ffde0ff */
[C---:B------:R-:W-:Y:S04]  /*5040*/  HMMA.16816.F32 R28, R152.reuse, R164, R28 ;  /* 0x000000a4981c723c */ /* 0x040fe8000000181c */
[----:B------:R-:W-:Y:S02]  /*5050*/  @P0 IADD3.X R229, R215, UR18, RZ, P5, !PT ;  /* 0x00000012d7e50c10 */ /* 0x000fe4000affe4ff */
[C---:B------:R-:W-:Y:S02]  /*5060*/  @P0 LEA R230, P5, R232.reuse, c[0x0][0x1c8], 0x1 ;  /* 0x00007200e8e60a11 */ /* 0x040fe400078a08ff */
[----:B------:R-:W-:Y:S01]  /*5070*/  HMMA.16816.F32 R32, R152, R166, R32 ;  /* 0x000000a69820723c */ /* 0x000fe20000001820 */
[----:B------:R-:W5:Y:S03]  /*5080*/  LDSM.16.M88.4 R152, [R184+0x800] ;  /* 0x00080000b898783b */ /* 0x000f660000000200 */
[----:B------:R-:W-:Y:S02]  /*5090*/  @P0 LEA.HI.X R231, R232, c[0x0][0x1cc], R229, 0x1, P5 ;  /* 0x00007300e8e70a11 */ /* 0x000fe400028f0ce5 */
[----:B------:R-:W-:Y:S01]  /*50a0*/  LDSM.16.M88.4 R164, [R197+0x8100] ;  /* 0x00810000c5a4783b */ /* 0x000fe20000000200 */
[----:B------:R-:W-:Y:S01]  /*50b0*/  @P0 IADD3.X R233, R213, UR18, RZ, P4, !PT ;  /* 0x00000012d5e90c10 */ /* 0x000fe2000a7fe4ff */
[C---:B----4-:R-:W-:Y:S05]  /*50c0*/  HMMA.16816.F32 R4, R140.reuse, R168, R4 ;  /* 0x000000a88c04723c */ /* 0x050fea0000001804 */
[----:B------:R-:W-:Y:S02]  /*50d0*/  @P0 LEA R228, P4, R234, c[0x0][0x1c8], 0x1 ;  /* 0x00007200eae40a11 */ /* 0x000fe400078808ff */
[----:B------:R-:W-:Y:S01]  /*50e0*/  @P0 IADD3.X R221, R203, UR18, RZ, P6, !PT ;  /* 0x00000012cbdd0c10 */ /* 0x000fe2000b7fe4ff */
[C---:B------:R-:W-:Y:S01]  /*50f0*/  HMMA.16816.F32 R8, R140.reuse, R170, R8 ;  /* 0x000000aa8c08723c */ /* 0x040fe20000001808 */
[----:B------:R-:W-:Y:S01]  /*5100*/  LDSM.16.M88.4 R168, [R198+0x14100] ;  /* 0x01410000c6a8783b */ /* 0x000fe20000000200 */
[----:B------:R-:W-:Y:S02]  /*5110*/  USHF.L.U32 UR18, UR13, 0x6, URZ ;  /* 0x000000060d127899 */ /* 0x000fe4000800063f */
[----:B------:R-:W-:Y:S02]  /*5120*/  @P0 LEA R236, P6, R0, c[0x0][0x1c8], 0x1 ;  /* 0x0000720000ec0a11 */ /* 0x000fe400078c08ff */
[----:B------:R-:W-:Y:S02]  /*5130*/  @P0 LEA.HI.X R229, R234, c[0x0][0x1cc], R233, 0x1, P4 ;  /* 0x00007300eae50a11 */ /* 0x000fe400020f0ce9 */
[C---:B------:R-:W-:Y:S01]  /*5140*/  HMMA.16816.F32 R12, R140.reuse, R172, R12 ;  /* 0x000000ac8c0c723c */ /* 0x040fe2000000180c */
[----:B------:R-:W-:Y:S03]  /*5150*/  PLOP3.LUT P4, PT, PT, PT, UP2, 0x80, 0x0 ;  /* 0x000000000000781c */ /* 0x000fe60003f8f028 */
[----:B------:R-:W-:Y:S01]  /*5160*/  @P0 LEA.HI.X R237, R0, c[0x0][0x1cc], R221, 0x1, P6 ;  /* 0x0000730000ed0a11 */ /* 0x000fe200030f0cdd */
[----:B------:R-:W-:Y:S02]  /*5170*/  IMAD.MOV.U32 R0, RZ, RZ, R204 ;  /* 0x000000ffff007224 */ /* 0x000fe400078e00cc */
[----:B------:R-:W-:Y:S01]  /*5180*/  IMAD.U32 R232, RZ, RZ, UR18 ;  /* 0x00000012ffe87e24 */ /* 0x000fe2000f8e00ff */
[C---:B------:R-:W-:Y:S01]  /*5190*/  HMMA.16816.F32 R16, R140.reuse, R174, R16 ;  /* 0x000000ae8c10723c */ /* 0x040fe20000001810 */
[----:B------:R-:W-:Y:S05]  /*51a0*/  LDSM.16.M88.4 R172, [R197+0xa100] ;  /* 0x00a10000c5ac783b */ /* 0x000fea0000000200 */
[----:B------:R-:W-:Y:S02]  /*51b0*/  @P4 IMAD.MOV.U32 R0, RZ, RZ, R212 ;  /* 0x000000ffff004224 */ /* 0x000fe400078e00d4 */
[C---:B--2---:R-:W-:Y:S03]  /*51c0*/  HMMA.16816.F32 R20, R140.reuse, R132, R20 ;  /* 0x000000848c14723c */ /* 0x044fe60000001814 */
[----:B------:R-:W-:Y:S05]  /*51d0*/  SHFL.IDX PT, R221, R0, RZ, 0x1c1f ;  /* 0x001c1fff00dd7589 */ /* 0x000fea00000e0000 */
[C---:B------:R-:W-:Y:S01]  /*51e0*/  HMMA.16816.F32 R24, R140.reuse, R134, R24 ;  /* 0x000000868c18723c */ /* 0x040fe20000001818 */
[----:B------:R-:W2:Y:S07]  /*51f0*/  LDSM.16.M88.4 R132, [R198+0x10100] ;  /* 0x01010000c684783b */ /* 0x000eae0000000200 */
[C---:B-1----:R-:W-:Y:S08]  /*5200*/  HMMA.16816.F32 R28, R140.reuse, R144, R28 ;  /* 0x000000908c1c723c */ /* 0x042ff0000000181c */
[----:B------:R-:W-:Y:S01]  /*5210*/  HMMA.16816.F32 R32, R140, R146, R32 ;  /* 0x000000928c20723c */ /* 0x000fe20000001820 */
[----:B------:R-:W1:Y:S05]  /*5220*/  LDSM.16.M88.4 R140, [R197+0x8900] ;  /* 0x00890000c58c783b */ /* 0x000e6a0000000200 */
[----:B------:R-:W4:Y:S02]  /*5230*/  LDSM.16.M88.4 R144, [R197+0x9100] ;  /* 0x00910000c590783b */ /* 0x000f240000000200 */
[C---:B---3--:R-:W-:Y:S08]  /*5240*/  HMMA.16816.F32 R4, R136.reuse, R148, R4 ;  /* 0x000000948804723c */ /* 0x048ff00000001804 */
[C---:B------:R-:W-:Y:S01]  /*5250*/  HMMA.16816.F32 R8, R136.reuse, R150, R8 ;  /* 0x000000968808723c */ /* 0x040fe20000001808 */
[----:B------:R-:W3:Y:S07]  /*5260*/  LDSM.16.M88.4 R148, [R197+0x9900] ;  /* 0x00990000c594783b */ /* 0x000eee0000000200 */
[C---:B-----5:R-:W-:Y:S08]  /*5270*/  HMMA.16816.F32 R12, R136.reuse, R152, R12 ;  /* 0x00000098880c723c */ /* 0x060ff0000000180c */
[C---:B------:R-:W-:Y:S01]  /*5280*/  HMMA.16816.F32 R16, R136.reuse, R154, R16 ;  /* 0x0000009a8810723c */ /* 0x040fe20000001810 */
[----:B------:R-:W-:Y:S07]  /*5290*/  LDSM.16.M88.4 R152, [R183] ;  /* 0x00000000b798783b */ /* 0x000fee0000000200 */
[C---:B------:R-:W-:Y:S08]  /*52a0*/  HMMA.16816.F32 R20, R136.reuse, R156, R20 ;  /* 0x0000009c8814723c */ /* 0x040ff00000001814 */
[C---:B------:R-:W-:Y:S01]  /*52b0*/  HMMA.16816.F32 R24, R136.reuse, R158, R24 ;  /* 0x0000009e8818723c */ /* 0x040fe20000001818 */
[----:B------:R-:W-:Y:S07]  /*52c0*/  LDSM.16.M88.4 R156, [R182] ;  /* 0x00000000b69c783b */ /* 0x000fee0000000200 */
[C---:B------:R-:W-:Y:S08]  /*52d0*/  HMMA.16816.F32 R28, R136.reuse, R160, R28 ;  /* 0x000000a0881c723c */ /* 0x040ff0000000181c */
[----:B------:R-:W-:Y:S01]  /*52e0*/  HMMA.16816.F32 R32, R136, R162, R32 ;  /* 0x000000a28820723c */ /* 0x000fe20000001820 */
[----:B------:R-:W5:Y:S05]  /*52f0*/  LDSM.16.M88.4 R136, [R194+0x10100] ;  /* 0x01010000c288783b */ /* 0x000f6a0000000200 */
[----:B------:R-:W3:Y:S02]  /*5300*/  LDSM.16.M88.4 R160, [R181] ;  /* 0x00000000b5a0783b */ /* 0x000ee40000000200 */
[C---:B--2---:R-:W-:Y:S08]  /*5310*/  HMMA.16816.F32 R4, R132.reuse, R164, R4 ;  /* 0x000000a48404723c */ /* 0x044ff00000001804 */
[C---:B------:R-:W-:Y:S01]  /*5320*/  HMMA.16816.F32 R8, R132.reuse, R166, R8 ;  /* 0x000000a68408723c */ /* 0x040fe20000001808 */
[----:B------:R-:W2:Y:S07]  /*5330*/  LDSM.16.M88.4 R164, [R180] ;  /* 0x00000000b4a4783b */ /* 0x000eae0000000200 */
[C---:B-1----:R-:W-:Y:S08]  /*5340*/  HMMA.16816.F32 R12, R132.reuse, R140, R12 ;  /* 0x0000008c840c723c */ /* 0x042ff0000000180c */
[C---:B------:R-:W-:Y:S01]  /*5350*/  HMMA.16816.F32 R16, R132.reuse, R142, R16 ;  /* 0x0000008e8410723c */ /* 0x040fe20000001810 */
[----:B------:R-:W-:Y:S07]  /*5360*/  LDSM.16.M88.4 R140, [R193+0x10100] ;  /* 0x01010000c18c783b */ /* 0x000fee0000000200 */
[C---:B----4-:R-:W-:Y:S08]  /*5370*/  HMMA.16816.F32 R20, R132.reuse, R144, R20 ;  /* 0x000000908414723c */ /* 0x050ff00000001814 */
[C---:B------:R-:W-:Y:S01]  /*5380*/  HMMA.16816.F32 R24, R132.reuse, R146, R24 ;  /* 0x000000928418723c */ /* 0x040fe20000001818 */
[----:B------:R-:W1:Y:S07]  /*5390*/  LDSM.16.M88.4 R144, [R192+0x8100] ;  /* 0x00810000c090783b */ /* 0x000e6e0000000200 */
[C---:B---3--:R-:W-:Y:S08]  /*53a0*/  HMMA.16816.F32 R28, R132.reuse, R148, R28 ;  /* 0x00000094841c723c */ /* 0x048ff0000000181c */
[----:B------:R-:W-:Y:S01]  /*53b0*/  HMMA.16816.F32 R32, R132, R150, R32 ;  /* 0x000000968420723c */ /* 0x000fe20000001820 */
[----:B------:R-:W3:Y:S05]  /*53c0*/  LDSM.16.M88.4 R132, [R192+0x8900] ;  /* 0x00890000c084783b */ /* 0x000eea0000000200 */
[----:B------:R-:W4:Y:S02]  /*53d0*/  LDSM.16.M88.4 R148, [R192+0x9100] ;  /* 0x00910000c094783b */ /* 0x000f240000000200 */
[C---:B-----5:R-:W-:Y:S08]  /*53e0*/  HMMA.16816.F32 R4, R136.reuse, R152, R4 ;  /* 0x000000988804723c */ /* 0x060ff00000001804 */
[C---:B------:R-:W-:Y:S01]  /*53f0*/  HMMA.16816.F32 R8, R136.reuse, R154, R8 ;  /* 0x0000009a8808723c */ /* 0x040fe20000001808 */
[----:B------:R-:W-:Y:S07]  /*5400*/  LDSM.16.M88.4 R152, [R191+0x10100] ;  /* 0x01010000bf98783b */ /* 0x000fee0000000200 */
[C---:B------:R-:W-:Y:S08]  /*5410*/  HMMA.16816.F32 R12, R136.reuse, R156, R12 ;  /* 0x0000009c880c723c */ /* 0x040ff0000000180c */
[C---:B------:R-:W-:Y:S01]  /*5420*/  HMMA.16816.F32 R16, R136.reuse, R158, R16 ;  /* 0x0000009e8810723c */ /* 0x040fe20000001810 */
[----:B------:R-:W-:Y:S07]  /*5430*/  LDSM.16.M88.4 R156, [R184+0x2000] ;  /* 0x00200000b89c783b */ /* 0x000fee0000000200 */
[C---:B------:R-:W-:Y:S08]  /*5440*/  HMMA.16816.F32 R20, R136.reuse, R160, R20 ;  /* 0x000000a08814723c */ /* 0x040ff00000001814 */
[C---:B------:R-:W-:Y:S01]  /*5450*/  HMMA.16816.F32 R24, R136.reuse, R162, R24 ;  /* 0x000000a28818723c */ /* 0x040fe20000001818 */
[----:B------:R-:W-:Y:S07]  /*5460*/  LDSM.16.M88.4 R160, [R184+0x2800] ;  /* 0x00280000b8a0783b */ /* 0x000fee0000000200 */
[C---:B--2---:R-:W-:Y:S08]  /*5470*/  HMMA.16816.F32 R28, R136.reuse, R164, R28 ;  /* 0x000000a4881c723c */ /* 0x044ff0000000181c */
[----:B------:R-:W-:Y:S01]  /*5480*/  HMMA.16816.F32 R32, R136, R166, R32 ;  /* 0x000000a68820723c */ /* 0x000fe20000001820 */
[----:B------:R-:W2:Y:S05]  /*5490*/  LDSM.16.M88.4 R136, [R192+0x9900] ;  /* 0x00990000c088783b */ /* 0x000eaa0000000200 */
[----:B------:R-:W-:Y:S02]  /*54a0*/  LDSM.16.M88.4 R164, [R184+0x3800] ;  /* 0x00380000b8a4783b */ /* 0x000fe40000000200 */
        /* <DEDUP_REMOVED lines=11> */
[----:B------:R-:W2:Y:S05]  /*5560*/  LDSM.16.M88.4 R136, [R197+0xb100] ;  /* 0x00b10000c588783b */ /* 0x000eaa0000000200 */
[----:B------:R-:W4:Y:S02]  /*5570*/  LDSM.16.M88.4 R140, [R197+0xb900] ;  /* 0x00b90000c58c783b */ /* 0x000f240000000200 */
[C---:B------:R-:W-:Y:S08]  /*5580*/  HMMA.16816.F32 R4, R152.reuse, R156, R4 ;  /* 0x0000009c9804723c */ /* 0x040ff00000001804 */
[C---:B------:R-:W-:Y:S01]  /*5590*/  HMMA.16816.F32 R8, R152.reuse, R158, R8 ;  /* 0x0000009e9808723c */ /* 0x040fe20000001808 */
[----:B------:R-:W5:Y:S07]  /*55a0*/  LDSM.16.M88.4 R156, [R179] ;  /* 0x00000000b39c783b */ /* 0x000f6e0000000200 */
[C---:B------:R-:W-:Y:S08]  /*55b0*/  HMMA.16816.F32 R12, R152.reuse, R160, R12 ;  /* 0x000000a0980c723c */ /* 0x040ff0000000180c */
[C---:B------:R-:W-:Y:S01]  /*55c0*/  HMMA.16816.F32 R16, R152.reuse, R162, R16 ;  /* 0x000000a29810723c */ /* 0x040fe20000001810 */
[----:B------:R-:W-:Y:S07]  /*55d0*/  LDSM.16.M88.4 R160, [R192+0xb100] ;  /* 0x00b10000c0a0783b */ /* 0x000fee0000000200 */
[C---:B-1----:R-:W-:Y:S08]  /*55e0*/  HMMA.16816.F32 R20, R152.reuse, R144, R20 ;  /* 0x000000909814723c */ /* 0x042ff00000001814 */
[C---:B------:R-:W-:Y:S01]  /*55f0*/  HMMA.16816.F32 R24, R152.reuse, R146, R24 ;  /* 0x000000929818723c */ /* 0x040fe20000001818 */
[----:B------:R-:W1:Y:S07]  /*5600*/  LDSM.16.M88.4 R144, [R178] ;  /* 0x00000000b290783b */ /* 0x000e6e0000000200 */
[C---:B------:R-:W-:Y:S08]  /*5610*/  HMMA.16816.F32 R28, R152.reuse, R164, R28 ;  /* 0x000000a4981c723c */ /* 0x040ff0000000181c */
[----:B------:R-:W-:Y:S01]  /*5620*/  HMMA.16816.F32 R32, R152, R166, R32 ;  /* 0x000000a69820723c */ /* 0x000fe20000001820 */
[----:B------:R-:W1:Y:S05]  /*5630*/  LDSM.16.M88.4 R152, [R177] ;  /* 0x00000000b198783b */ /* 0x000e6a0000000200 */
[----:B------:R-:W-:Y:S02]  /*5640*/  LDSM.16.M88.4 R164, [R184+0x4000] ;  /* 0x00400000b8a4783b */ /* 0x000fe40000000200 */
[C---:B------:R-:W-:Y:S08]  /*5650*/  HMMA.16816.F32 R4, R168.reuse, R172, R4 ;  /* 0x000000aca804723c */ /* 0x040ff00000001804 */
[C---:B------:R-:W-:Y:S08]  /*5660*/  HMMA.16816.F32 R8, R168.reuse, R174, R8 ;  /* 0x000000aea808723c */ /* 0x040ff00000001808 */
[C---:B---3--:R-:W-:Y:S08]  /*5670*/  HMMA.16816.F32 R12, R168.reuse, R132, R12 ;  /* 0x00000084a80c723c */ /* 0x048ff0000000180c */
[C---:B------:R-:W-:Y:S01]  /*5680*/  HMMA.16816.F32 R16, R168.reuse, R134, R16 ;  /* 0x00000086a810723c */ /* 0x040fe20000001810 */
[----:B------:R-:W3:Y:S07]  /*5690*/  LDSM.16.M88.4 R132, [R176] ;  /* 0x00000000b084783b */ /* 0x000eee0000000200 */
[C---:B--2---:R-:W-:Y:S08]  /*56a0*/  HMMA.16816.F32 R20, R168.reuse, R136, R20 ;  /* 0x00000088a814723c */ /* 0x044ff00000001814 */
[C---:B------:R-:W-:Y:S01]  /*56b0*/  HMMA.16816.F32 R24, R168.reuse, R138, R24 ;  /* 0x0000008aa818723c */ /* 0x040fe20000001818 */
[----:B------:R-:W-:Y:S07]  /*56c0*/  LDSM.16.M88.4 R136, [R193+0x14100] ;  /* 0x01410000c188783b */ /* 0x000fee0000000200 */
[C---:B----4-:R-:W-:Y:S08]  /*56d0*/  HMMA.16816.F32 R28, R168.reuse, R140, R28 ;  /* 0x0000008ca81c723c */ /* 0x050ff0000000181c */
[----:B------:R-:W-:Y:S01]  /*56e0*/  HMMA.16816.F32 R32, R168, R142, R32 ;  /* 0x0000008ea820723c */ /* 0x000fe20000001820 */
[----:B------:R-:W2:Y:S07]  /*56f0*/  LDSM.16.M88.4 R140, [R192+0xa100] ;  /* 0x00a10000c08c783b */ /* 0x000eae0000000200 */
[C---:B-----5:R-:W-:Y:S08]  /*5700*/  HMMA.16816.F32 R4, R148.reuse, R156, R4 ;  /* 0x0000009c9404723c */ /* 0x060ff00000001804 */
[C---:B------:R-:W-:Y:S01]  /*5710*/  HMMA.16816.F32 R8, R148.reuse, R158, R8 ;  /* 0x0000009e9408723c */ /* 0x040fe20000001808 */
[----:B------:R-:W4:Y:S07]  /*5720*/  LDSM.16.M88.4 R156, [R192+0xa900] ;  /* 0x00a90000c09c783b */ /* 0x000f2e0000000200 */
[C---:B-1----:R-:W-:Y:S08]  /*5730*/  HMMA.16816.F32 R12, R148.reuse, R144, R12 ;  /* 0x00000090940c723c */ /* 0x042ff0000000180c */
[C---:B------:R-:W-:Y:S01]  /*5740*/  HMMA.16816.F32 R16, R148.reuse, R146, R16 ;  /* 0x000000929410723c */ /* 0x040fe20000001810 */
[----:B------:R-:W1:Y:S07]  /*5750*/  LDSM.16.M88.4 R144, [R192+0xb900] ;  /* 0x00b90000c090783b */ /* 0x000e6e0000000200 */
[C---:B------:R-:W-:Y:S08]  /*5760*/  HMMA.16816.F32 R20, R148.reuse, R152, R20 ;  /* 0x000000989414723c */ /* 0x040ff00000001814 */
[C---:B------:R-:W-:Y:S01]  /*5770*/  HMMA.16816.F32 R24, R148.reuse, R154, R24 ;  /* 0x0000009a9418723c */ /* 0x040fe20000001818 */
[----:B------:R-:W5:Y:S07]  /*5780*/  LDSM.16.M88.4 R152, [R191+0x14100] ;  /* 0x01410000bf98783b */ /* 0x000f6e0000000200 */
[C---:B---3--:R-:W-:Y:S08]  /*5790*/  HMMA.16816.F32 R28, R148.reuse, R132, R28 ;  /* 0x00000084941c723c */ /* 0x048ff0000000181c */
[----:B------:R-:W-:Y:S01]  /*57a0*/  HMMA.16816.F32 R32, R148, R134, R32 ;  /* 0x000000869420723c */ /* 0x000fe20000001820 */
[----:B------:R-:W3:Y:S07]  /*57b0*/  LDSM.16.M88.4 R132, [R184+0x4800] ;  /* 0x00480000b884783b */ /* 0x000eee0000000200 */
[C---:B--2---:R-:W-:Y:S08]  /*57c0*/  HMMA.16816.F32 R4, R136.reuse, R140, R4 ;  /* 0x0000008c8804723c */ /* 0x044ff00000001804 */
[C---:B------:R-:W-:Y:S08]  /*57d0*/  HMMA.16816.F32 R8, R136.reuse, R142, R8 ;  /* 0x0000008e8808723c */ /* 0x040ff00000001808 */
[C---:B----4-:R-:W-:Y:S08]  /*57e0*/  HMMA.16816.F32 R12, R136.reuse, R156, R12 ;  /* 0x0000009c880c723c */ /* 0x050ff0000000180c */
[C---:B------:R-:W-:Y:S08]  /*57f0*/  HMMA.16816.F32 R16, R136.reuse, R158, R16 ;  /* 0x0000009e8810723c */ /* 0x040ff00000001810 */
[C---:B------:R-:W-:Y:S08]  /*5800*/  HMMA.16816.F32 R20, R136.reuse, R160, R20 ;  /* 0x000000a08814723c */ /* 0x040ff00000001814 */
[C---:B------:R-:W-:Y:S08]  /*5810*/  HMMA.16816.F32 R24, R136.reuse, R162, R24 ;  /* 0x000000a28818723c */ /* 0x040ff00000001818 */
[C---:B-1----:R-:W-:Y:S08]  /*5820*/  HMMA.16816.F32 R28, R136.reuse, R144, R28 ;  /* 0x00000090881c723c */ /* 0x042ff0000000181c */
[----:B------:R-:W-:Y:S01]  /*5830*/  HMMA.16816.F32 R32, R136, R146, R32 ;  /* 0x000000928820723c */ /* 0x000fe20000001820 */
[----:B------:R-:W1:Y:S07]  /*5840*/  LDSM.16.M88.4 R136, [R184+0x5000] ;  /* 0x00500000b888783b */ /* 0x000e6e0000000200 */
[C---:B-----5:R-:W-:Y:S08]  /*5850*/  HMMA.16816.F32 R4, R152.reuse, R164, R4 ;  /* 0x000000a49804723c */ /* 0x060ff00000001804 */
[C---:B------:R-:W-:Y:S08]  /*5860*/  HMMA.16816.F32 R8, R152.reuse, R166, R8 ;  /* 0x000000a69808723c */ /* 0x040ff00000001808 */
[C---:B---3--:R-:W-:Y:S08]  /*5870*/  HMMA.16816.F32 R12, R152.reuse, R132, R12 ;  /* 0x00000084980c723c */ /* 0x048ff0000000180c */
[C---:B------:R-:W-:Y:S01]  /*5880*/  HMMA.16816.F32 R16, R152.reuse, R134, R16 ;  /* 0x000000869810723c */ /* 0x040fe20000001810 */
[----:B------:R-:W2:Y:S01]  /*5890*/  LDSM.16.M88.4 R132, [R184+0x5800] ;  /* 0x00580000b884783b */ /* 0x000ea20000000200 */
[----:B------:R-:W-:Y:S04]  /*58a0*/  DEPBAR.LE SB0, 0x0 ;  /* 0x000080000000791a */ /* 0x000fe80000000000 */
[----:B------:R-:W-:Y:S02]  /*58b0*/  BAR.SYNC.DEFER_BLOCKING 0x0 ;  /* 0x0000000000007b1d */ /* 0x000fe40000010000 */
[C---:B-1----:R-:W-:Y:S08]  /*58c0*/  HMMA.16816.F32 R20, R152.reuse, R136, R20 ;  /* 0x000000889814723c */ /* 0x042ff00000001814 */
[C---:B------:R-:W-:Y:S01]  /*58d0*/  HMMA.16816.F32 R24, R152.reuse, R138, R24 ;  /* 0x0000008a9818723c */ /* 0x040fe20000001818 */
[----:B------:R-:W-:Y:S01]  /*58e0*/  @!PT LDS RZ, [RZ] ;  /* 0x00000000fffff984 */ /* 0x000fe20000000800 */
[----:B------:R-:W-:Y:S01]  /*58f0*/  @!PT LDS RZ, [RZ] ;  /* 0x00000000fffff984 */ /* 0x000fe20000000800 */
[----:B------:R-:W-:Y:S01]  /*5900*/  @!PT LDS RZ, [RZ] ;  /* 0x00000000fffff984 */ /* 0x000fe20000000800 */
[----:B------:R1:W-:Y:S05]  /*5910*/  @P0 LDGSTS.E.BYPASS.LTC128B.128 [R199+0x6100], [R222.64], !P3 ;  /* 0x06100000dec70fae */ /* 0x0003ea000d901d50 */
[----:B------:R3:W-:Y:S05]  /*5920*/  @P0 LDGSTS.E.BYPASS.LTC128B.128 [R199+0x8100], [R226.64], !P2 ;  /* 0x08100000e2c70fae */ /* 0x0007ea000d101d50 */
[----:B------:R4:W-:Y:S01]  /*5930*/  @P0 LDGSTS.E.BYPASS.LTC128B.128 [R199+0xa100], [R224.64], !P1 ;  /* 0x0a100000e0c70fae */ /* 0x0009e2000c901d50 */
[C---:B--2---:R-:W-:Y:S04]  /*5940*/  HMMA.16816.F32 R28, R152.reuse, R132, R28 ;  /* 0x00000084981c723c */ /* 0x044fe8000000181c */
[----:B------:R3:W-:Y:S04]  /*5950*/  @P0 LDGSTS.E.BYPASS.LTC128B.128 [R199+0x7100], [R236.64], !P3 ;  /* 0x07100000ecc70fae */ /* 0x0007e8000d901d50 */
[----:B------:R-:W-:Y:S01]  /*5960*/  HMMA.16816.F32 R32, R152, R134, R32 ;  /* 0x000000869820723c */ /* 0x000fe20000001820 */
[----:B------:R3:W-:Y:S05]  /*5970*/  @P0 LDGSTS.E.BYPASS.LTC128B.128 [R199+0x9100], [R230.64], !P2 ;  /* 0x09100000e6c70fae */ /* 0x0007ea000d101d50 */
[----:B------:R3:W-:Y:S01]  /*5980*/  @P0 LDGSTS.E.BYPASS.LTC128B.128 [R199+0xb100], [R228.64], !P1 ;  /* 0x0b100000e4c70fae */ /* 0x0007e2000c901d50 */
[----:B------:R-:W-:Y:S02]  /*5990*/  PLOP3.LUT P0, PT, PT, PT, UP1, 0x40, 0x0 ;  /* 0x000000000000781c */ /* 0x000fe40003f0e818 */
[----:B-1----:R-:W-:Y:S02]  /*59a0*/  IADD3 R222, -R205, 0x1, -R232 ;  /* 0x00000001cdde7810 */ /* 0x002fe40007ffe9e8 */
[----:B------:R-:W0:Y:S02]  /*59b0*/  LDGDEPBAR ;  /* 0x00000000000079af */ /* 0x000e240000000000 */
[----:B------:R-:W-:Y:S04]  /*59c0*/  IADD3 R222, R222, c[0x0][0x1d0], RZ ;  /* 0x00007400dede7a10 */ /* 0x000fe80007ffe0ff */
[----:B------:R-:W-:Y:S04]  /*59d0*/  IADD3 R222, R222, -c[0x0][0x168], RZ ;  /* 0x80005a00dede7a10 */ /* 0x000fe80007ffe0ff */
[C---:B----4-:R-:W-:Y:S02]  /*59e0*/  IADD3 R224, R222.reuse, c[0x0][0x328], RZ ;  /* 0x0000ca00dee07a10 */ /* 0x050fe40007ffe0ff */
[----:B------:R-:W-:Y:S03]  /*59f0*/  IADD3 R222, R222, UR14, RZ ;  /* 0x0000000edede7c10 */ /* 0x000fe6000fffe0ff */
[--C-:B------:R-:W-:Y:S02]  /*5a00*/  IMAD.IADD R225, R224, 0x1, R221.reuse ;  /* 0x00000001e0e17824 */ /* 0x100fe400078e02dd */
[----:B------:R-:W-:Y:S01]  /*5a10*/  IMAD.IADD R223, R222, 0x1, R221 ;  /* 0x00000001dedf7824 */ /* 0x000fe200078e02dd */
[----:B------:R-:W-:-:S05]  /*5a20*/  @P0 BRA `(.L_x_167) ;  /* 0x000001a000000947 */ /* 0x000fca0003800000 */
[----:B------:R-:W-:Y:S01]  /*5a30*/  IADD3 R133, R221, c[0x0][0x1d0], RZ ;  /* 0x00007400dd857a10 */ /* 0x000fe20007ffe0ff */
[----:B------:R-:W-:Y:S03]  /*5a40*/  BSSY B0, `(.L_x_168) ;  /* 0x0000012000007945 */ /* 0x000fe60003800000 */
[----:B------:R-:W-:Y:S04]  /*5a50*/  IADD3 R133, R133, -c[0x0][0x168], RZ ;  /* 0x80005a0085857a10 */ /* 0x000fe80007ffe0ff */
[----:B------:R-:W-:Y:S11]  /*5a60*/  ISETP.GT.AND P0, PT, R133, -0x1, PT ;  /* 0xffffffff8500780c */ /* 0x000ff60003f04270 */
[----:B------:R-:W-:Y:S02]  /*5a70*/  @!UPT UIADD3 URZ, URZ, URZ, URZ ;  /* 0x0000003f3f3ff290 */ /* 0x000fe4000fffe03f */
[----:B------:R-:W-:-:S05]  /*5a80*/  @P0 BRA `(.L_x_169) ;  /* 0x0000008000000947 */ /* 0x000fca0003800000 */
[----:B------:R-:W-:Y:S01]  /*5a90*/  LOP3.LUT R133, RZ, R133, RZ, 0x33, !PT ;  /* 0x00000085ff857212 */ /* 0x000fe200078e33ff */
[----:B------:R-:W-:Y:S05]  /*5aa0*/  IMAD.MOV.U32 R132, RZ, RZ, c[0x0][0x32c] ;  /* 0x0000cb00ff847624 */ /* 0x000fea00078e00ff */
[----:B------:R-:W-:Y:S11]  /*5ab0*/  ISETP.NE.AND P0, PT, R132, 0x1, PT ;  /* 0x000000018400780c */ /* 0x000ff60003f05270 */
[----:B------:R-:W-:Y:S02]  /*5ac0*/  @!UPT UIADD3 URZ, URZ, URZ, URZ ;  /* 0x0000003f3f3ff290 */ /* 0x000fe4000fffe03f */
[----:B------:R-:W-:Y:S05]  /*5ad0*/  @P0 IMAD.HI.U32 R132, R133, c[0x0][0x330], RZ ;  /* 0x0000cc0085840a27 */ /* 0x000fea00078e00ff */
[----:B------:R-:W-:Y:S04]  /*5ae0*/  @P0 SHF.R.U32.HI R133, RZ, c[0x0][0x334], R132 ;  /* 0x0000cd00ff850a19 */ /* 0x000fe80000011684 */
[----:B------:R-:W-:Y:S01]  /*5af0*/  LOP3.LUT R133, RZ, R133, RZ, 0x33, !PT ;  /* 0x00000085ff857212 */ /* 0x000fe200078e33ff */
[----:B------:R-:W-:-:S05]  /*5b00*/  BRA `(.L_x_170) ;  /* 0x0000005000007947 */ /* 0x000fca0003800000 */
.L_x_169:
[----:B------:R-:W-:Y:S04]  /*5b10*/  MOV R132, c[0x0][0x32c] ;  /* 0x0000cb0000847a02 */ /* 0x000fe80000000f00 */
[----:B------:R-:W-:Y:S11]  /*5b20*/  ISETP.NE.AND P0, PT, R132, 0x1, PT ;  /* 0x000000018400780c */ /* 0x000ff60003f05270 */
[----:B------:R-:W-:Y:S02]  /*5b30*/  @!UPT UIADD3 URZ, URZ, URZ, URZ ;  /* 0x0000003f3f3ff290 */ /* 0x000fe4000fffe03f */
[----:B------:R-:W-:Y:S05]  /*5b40*/  @P0 IMAD.HI.U32 R132, R133, c[0x0][0x330], RZ ;  /* 0x0000cc0085840a27 */ /* 0x000fea00078e00ff */
[----:B------:R-:W-:Y:S02]  /*5b50*/  @P0 SHF.R.U32.HI R133, RZ, c[0x0][0x334], R132 ;  /* 0x0000cd00ff850a19 */ /* 0x000fe40000011684 */
.L_x_170:
[----:B------:R-:W-:Y:S05]  /*5b60*/  BSYNC B0 ;  /* 0x0000000000007941 */ /* 0x000fea0003800000 */
.L_x_168:
[----:B------:R-:W-:Y:S04]  /*5b70*/  IMAD.MOV.U32 R132, RZ, RZ, c[0x0][0x32c] ;  /* 0x0000cb00ff847624 */ /* 0x000fe800078e00ff */
[----:B------:R-:W-:Y:S04]  /*5b80*/  IMAD R132, R133, R132, -UR18 ;  /* 0x8000001285847e24 */ /* 0x000fe8000f8e0284 */
[----:B------:R-:W-:Y:S05]  /*5b90*/  IMAD.IADD R134, R132, 0x1, -R205 ;  /* 0x0000000184867824 */ /* 0x000fea00078e0acd */
[----:B------:R-:W-:Y:S02]  /*5ba0*/  IADD3 R132, R134, c[0x0][0x32c], RZ ;  /* 0x0000cb0086847a10 */ /* 0x000fe40007ffe0ff */
[----:B------:R-:W-:Y:S02]  /*5bb0*/  IMNMX R223, R223, R134, !PT ;  /* 0x00000086dfdf7217 */ /* 0x000fe40007800200 */
[----:B------:R-:W-:Y:S02]  /*5bc0*/  IMNMX R225, R225, R132, PT ;  /* 0x00000084e1e17217 */ /* 0x000fe40003800200 */
.L_x_167:
[----:B------:R-:W-:Y:S06]  /*5bd0*/  UISETP.GT.AND UP0, UPT, UR13, -0x1, UPT ;  /* 0xffffffff0d00788c */ /* 0x000fec000bf04270 */
[----:B------:R-:W-:Y:S04]  /*5be0*/  PLOP3.LUT P0, PT, PT, PT, UP0, 0x80, 0x0 ;  /* 0x000000000000781c */ /* 0x000fe80003f0f008 */
[C---:B------:R-:W-:Y:S02]  /*5bf0*/  ISETP.GT.AND P4, PT, R223.reuse, 0x1, P0 ;  /* 0x00000001df00780c */ /* 0x040fe40000784270 */
[----:B------:R-:W-:Y:S02]  /*5c00*/  ISETP.GT.AND P5, PT, R223, RZ, P0 ;  /* 0x000000ffdf00720c */ /* 0x000fe400007a4270 */
[C---:B------:R-:W-:Y:S02]  /*5c10*/  ISETP.LT.OR P4, PT, R225.reuse, 0x2, P4 ;  /* 0x00000002e100780c */ /* 0x040fe40002781670 */
[----:B------:R-:W-:Y:S02]  /*5c20*/  ISETP.LT.OR P5, PT, R225, 0x1, P5 ;  /* 0x00000001e100780c */ /* 0x000fe40002fa1670 */
[----:B------:R-:W-:Y:S02]  /*5c30*/  FSEL R136, R5, -INF , !P4 ;  /* 0xff80000005887808 */ /* 0x000fe40006000000 */
[C---:B------:R-:W-:Y:S01]  /*5c40*/  ISETP.GT.AND P4, PT, R223.reuse, 0x10, P0 ;  /* 0x00000010df00780c */ /* 0x040fe20000784270 */
[----:B------:R-:W1:Y:S01]  /*5c50*/  SHFL.IDX PT, R5, R0, 0x1, 0x1c1f ;  /* 0x003c1f0000057f89 */ /* 0x000e6200000e0000 */
[----:B------:R-:W-:Y:S02]  /*5c60*/  ISETP.GT.AND P6, PT, R223, 0x8, P0 ;  /* 0x00000008df00780c */ /* 0x000fe400007c4270 */
[----:B------:R-:W-:Y:S02]  /*5c70*/  ISETP.LT.OR P4, PT, R225, 0x11, P4 ;  /* 0x00000011e100780c */ /* 0x000fe40002781670 */
[----:B------:R-:W-:Y:S02]  /*5c80*/  FSEL R138, R4, -INF , !P5 ;  /* 0xff800000048a7808 */ /* 0x000fe40006800000 */
[C---:B------:R-:W-:Y:S02]  /*5c90*/  ISETP.GT.AND P5, PT, R223.reuse, 0x9, P0 ;  /* 0x00000009df00780c */ /* 0x040fe400007a4270 */
[----:B------:R-:W-:Y:S02]  /*5ca0*/  FSEL R166, R12, -INF , !P4 ;  /* 0xff8000000ca67808 */ /* 0x000fe40006000000 */
[----:B------:R-:W-:Y:S02]  /*5cb0*/  ISETP.GT.AND P4, PT, R223, 0x19, P0 ;  /* 0x00000019df00780c */ /* 0x000fe40000784270 */
[C---:B------:R-:W-:Y:S02]  /*5cc0*/  ISETP.LT.OR P6, PT, R225.reuse, 0x9, P6 ;  /* 0x00000009e100780c */ /* 0x040fe400037c1670 */
[C---:B------:R-:W-:Y:S02]  /*5cd0*/  ISETP.LT.OR P5, PT, R225.reuse, 0xa, P5 ;  /* 0x0000000ae100780c */ /* 0x040fe40002fa1670 */
[----:B------:R-:W-:Y:S02]  /*5ce0*/  ISETP.LT.OR P4, PT, R225, 0x1a, P4 ;  /* 0x0000001ae100780c */ /* 0x000fe40002781670 */
[----:B------:R-:W-:Y:S02]  /*5cf0*/  FSEL R134, R8, -INF , !P6 ;  /* 0xff80000008867808 */ /* 0x000fe40007000000 */
[----:B------:R-:W-:Y:S02]  /*5d00*/  ISETP.GT.AND P6, PT, R223, 0x11, P0 ;  /* 0x00000011df00780c */ /* 0x000fe400007c4270 */
[----:B------:R-:W-:Y:S01]  /*5d10*/  FSEL R8, R9, -INF , !P5 ;  /* 0xff80000009087808 */ /* 0x000fe20006800000 */
[--C-:B-1----:R-:W-:Y:S01]  /*5d20*/  IMAD.IADD R224, R224, 0x1, R5.reuse ;  /* 0x00000001e0e07824 */ /* 0x102fe200078e0205 */
[----:B------:R-:W-:Y:S01]  /*5d30*/  ISETP.GT.AND P5, PT, R223, 0x18, P0 ;  /* 0x00000018df00780c */ /* 0x000fe200007a4270 */
[----:B------:R-:W-:Y:S01]  /*5d40*/  IMAD.IADD R222, R222, 0x1, R5 ;  /* 0x00000001dede7824 */ /* 0x000fe200078e0205 */
[----:B------:R-:W-:Y:S02]  /*5d50*/  FSEL R140, R17, -INF , !P4 ;  /* 0xff800000118c7808 */ /* 0x000fe40006000000 */
[----:B------:R-:W-:Y:S02]  /*5d60*/  ISETP.GT.AND P4, PT, R223, 0x28, P0 ;  /* 0x00000028df00780c */ /* 0x000fe40000784270 */
[C---:B------:R-:W-:Y:S02]  /*5d70*/  ISETP.LT.OR P6, PT, R225.reuse, 0x12, P6 ;  /* 0x00000012e100780c */ /* 0x040fe400037c1670 */
[C---:B------:R-:W-:Y:S02]  /*5d80*/  ISETP.LT.OR P5, PT, R225.reuse, 0x19, P5 ;  /* 0x00000019e100780c */ /* 0x040fe40002fa1670 */
[----:B------:R-:W-:Y:S02]  /*5d90*/  ISETP.LT.OR P4, PT, R225, 0x29, P4 ;  /* 0x00000029e100780c */ /* 0x000fe40002781670 */
[----:B------:R-:W-:Y:S02]  /*5da0*/  FSEL R168, R13, -INF , !P6 ;  /* 0xff8000000da87808 */ /* 0x000fe40007000000 */
[C---:B------:R-:W-:Y:S02]  /*5db0*/  ISETP.GT.AND P6, PT, R223.reuse, 0x20, P0 ;  /* 0x00000020df00780c */ /* 0x040fe400007c4270 */
        /* <DEDUP_REMOVED lines=9> */
[----:B------:R-:W-:Y:S02]  /*5e50*/  FSEL R156, R21, -INF , !P5 ;  /* 0xff800000159c7808 */ /* 0x000fe40006800000 */
[----:B------:R-:W-:Y:S02]  /*5e60*/  ISETP.GT.AND P5, PT, R223, 0x30, P0 ;  /* 0x00000030df00780c */ /* 0x000fe400007a4270 */
[----:B------:R-:W-:Y:S02]  /*5e70*/  FSEL R150, R29, -INF , !P4 ;  /* 0xff8000001d967808 */ /* 0x000fe40006000000 */
[----:B------:R-:W-:Y:S02]  /*5e80*/  PLOP3.LUT P4, PT, PT, PT, UP1, 0x40, 0x0 ;  /* 0x000000000000781c */ /* 0x000fe40003f8e818 */
[C---:B------:R-:W-:Y:S02]  /*5e90*/  ISETP.LT.OR P6, PT, R225.reuse, 0x2a, P6 ;  /* 0x0000002ae100780c */ /* 0x040fe400037c1670 */
[----:B------:R-:W-:Y:S02]  /*5ea0*/  ISETP.LT.OR P5, PT, R225, 0x31, P5 ;  /* 0x00000031e100780c */ /* 0x000fe40002fa1670 */
[----:B------:R-:W-:Y:S02]  /*5eb0*/  FSEL R152, R25, -INF , !P6 ;  /* 0xff80000019987808 */ /* 0x000fe40007000000 */
[C---:B------:R-:W-:Y:S02]  /*5ec0*/  ISETP.GT.AND P6, PT, R223.reuse, 0x38, P0 ;  /* 0x00000038df00780c */ /* 0x040fe400007c4270 */
[----:B------:R-:W-:Y:S02]  /*5ed0*/  FSEL R151, R28, -INF , !P5 ;  /* 0xff8000001c977808 */ /* 0x000fe40006800000 */
[----:B------:R-:W-:Y:S02]  /*5ee0*/  ISETP.GT.AND P5, PT, R223, 0x39, P0 ;  /* 0x00000039df00780c */ /* 0x000fe400007a4270 */
[C---:B------:R-:W-:Y:S02]  /*5ef0*/  ISETP.LT.OR P6, PT, R225.reuse, 0x39, P6 ;  /* 0x00000039e100780c */ /* 0x040fe400037c1670 */
[----:B------:R-:W-:Y:S02]  /*5f00*/  ISETP.LT.OR P5, PT, R225, 0x3a, P5 ;  /* 0x0000003ae100780c */ /* 0x000fe40002fa1670 */
[----:B------:R-:W-:Y:S02]  /*5f10*/  FSEL R148, R32, -INF , !P6 ;  /* 0xff80000020947808 */ /* 0x000fe40007000000 */
[----:B------:R-:W-:Y:S01]  /*5f20*/  FSEL R146, R33, -INF , !P5 ;  /* 0xff80000021927808 */ /* 0x000fe20006800000 */
        /* <DEDUP_REMOVED lines=15> */
.L_x_173:
[----:B------:R-:W-:Y:S04]  /*6020*/  MOV R0, c[0x0][0x32c] ;  /* 0x0000cb0000007a02 */ /* 0x000fe80000000f00 */
[----:B------:R-:W-:Y:S11]  /*6030*/  ISETP.NE.AND P4, PT, R0, 0x1, PT ;  /* 0x000000010000780c */ /* 0x000ff60003f85270 */
[----:B------:R-:W-:Y:S02]  /*6040*/  @!UPT UIADD3 URZ, URZ, URZ, URZ ;  /* 0x0000003f3f3ff290 */ /* 0x000fe4000fffe03f */
[----:B------:R-:W-:Y:S05]  /*6050*/  @P4 IMAD.HI.U32 R0, R5, c[0x0][0x330], RZ ;  /* 0x0000cc0005004a27 */ /* 0x000fea00078e00ff */
[----:B------:R-:W-:Y:S02]  /*6060*/  @P4 SHF.R.U32.HI R5, RZ, c[0x0][0x334], R0 ;  /* 0x0000cd00ff054a19 */ /* 0x000fe40000011600 */
.L_x_174:
[----:B------:R-:W-:Y:S05]  /*6070*/  BSYNC B0 ;  /* 0x0000000000007941 */ /* 0x000fea0003800000 */
.L_x_172:
[----:B------:R-:W-:Y:S04]  /*6080*/  IMAD.MOV.U32 R0, RZ, RZ, c[0x0][0x32c] ;  /* 0x0000cb00ff007624 */ /* 0x000fe800078e00ff */
[----:B------:R-:W-:Y:S04]  /*6090*/  IMAD R0, R5, R0, -UR18 ;  /* 0x8000001205007e24 */ /* 0x000fe8000f8e0200 */
[----:B------:R-:W-:Y:S05]  /*60a0*/  IMAD.IADD R9, R0, 0x1, -R205 ;  /* 0x0000000100097824 */ /* 0x000fea00078e0acd */
[----:B------:R-:W-:Y:S02]  /*60b0*/  IADD3 R5, R9, c[0x0][0x32c], RZ ;  /* 0x0000cb0009057a10 */ /* 0x000fe40007ffe0ff */
[----:B------:R-:W-:Y:S02]  /*60c0*/  IMNMX R222, R222, R9, !PT ;  /* 0x00000009dede7217 */ /* 0x000fe40007800200 */
[----:B------:R-:W-:Y:S02]  /*60d0*/  IMNMX R224, R224, R5, PT ;  /* 0x00000005e0e07217 */ /* 0x000fe40003800200 */
.L_x_171:
[----:B------:R-:W-:Y:S01]  /*60e0*/  FMNMX.FTZ R5, R138, R3, !PT ;  /* 0x000000038a057209 */ /* 0x000fe20007810000 */
[----:B------:R-:W-:Y:S01]  /*60f0*/  UISETP.GT.AND UP0, UPT, UR13, UR15, UPT ;  /* 0x0000000f0d00728c */ /* 0x000fe2000bf04270 */
[----:B------:R-:W-:Y:S01]  /*6100*/  ISETP.GT.AND P6, PT, R222, RZ, P0 ;  /* 0x000000ffde00720c */ /* 0x000fe200007c4270 */
[----:B------:R-:W-:Y:S01]  /*6110*/  UIADD3 UR13, UR13, -0x1, URZ ;  /* 0xffffffff0d0d7890 */ /* 0x000fe2000fffe03f */
[----:B------:R-:W-:Y:S02]  /*6120*/  FMNMX.FTZ R5, R136, R5, !PT ;  /* 0x0000000588057209 */ /* 0x000fe40007810000 */
[----:B------:R-:W-:Y:S02]  /*6130*/  ISETP.GT.AND P5, PT, R222, 0x1, P0 ;  /* 0x00000001de00780c */ /* 0x000fe400007a4270 */
[----:B------:R-:W-:Y:S02]  /*6140*/  FMNMX.FTZ R5, R134, R5, !PT ;  /* 0x0000000586057209 */ /* 0x000fe40007810000 */
[----:B------:R-:W-:Y:S02]  /*6150*/  ISETP.LT.OR P6, PT, R224, 0x1, P6 ;  /* 0x00000001e000780c */ /* 0x000fe400037c1670 */
[----:B------:R-:W-:Y:S02]  /*6160*/  FMNMX.FTZ R5, R8, R5, !PT ;  /* 0x0000000508057209 */ /* 0x000fe40007810000 */
[----:B------:R-:W-:Y:S02]  /*6170*/  ISETP.LT.OR P5, PT, R224, 0x2, P5 ;  /* 0x00000002e000780c */ /* 0x000fe40002fa1670 */
[----:B------:R-:W-:Y:S02]  /*6180*/  FMNMX.FTZ R5, R166, R5, !PT ;  /* 0x00000005a6057209 */ /* 0x000fe40007810000 */
[----:B------:R-:W-:Y:S02]  /*6190*/  ISETP.GT.AND P4, PT, R222, 0x8, P0 ;  /* 0x00000008de00780c */ /* 0x000fe40000784270 */
[----:B------:R-:W-:Y:S02]  /*61a0*/  FMNMX.FTZ R5, R168, R5, !PT ;  /* 0x00000005a8057209 */ /* 0x000fe40007810000 */
[----:B------:R-:W-:Y:S02]  /*61b0*/  FSEL R17, R6, -INF , !P6 ;  /* 0xff80000006117808 */ /* 0x000fe40007000000 */
[----:B------:R-:W-:Y:S02]  /*61c0*/  FMNMX.FTZ R5, R142, R5, !PT ;  /* 0x000000058e057209 */ /* 0x000fe40007810000 */
[----:B------:R-:W-:Y:S02]  /*61d0*/  FSEL R13, R7, -INF , !P5 ;  /* 0xff800000070d7808 */ /* 0x000fe40006800000 */
[----:B------:R-:W-:Y:S02]  /*61e0*/  FMNMX.FTZ R5, R140, R5, !PT ;  /* 0x000000058c057209 */ /* 0x000fe40007810000 */
[----:B------:R-:W-:Y:S02]  /*61f0*/  ISETP.GT.AND P6, PT, R222, 0x9, P0 ;  /* 0x00000009de00780c */ /* 0x000fe400007c4270 */
[----:B------:R-:W-:Y:S02]  /*6200*/  FMNMX.FTZ R5, R158, R5, !PT ;  /* 0x000000059e057209 */ /* 0x000fe40007810000 */
[----:B------:R-:W-:Y:S02]  /*6210*/  ISETP.LT.OR P4, PT, R224, 0x9, P4 ;  /* 0x00000009e000780c */ /* 0x000fe40002781670 */
[----:B------:R-:W-:Y:S02]  /*6220*/  FMNMX.FTZ R5, R156, R5, !PT ;  /* 0x000000059c057209 */ /* 0x000fe40007810000 */
[----:B------:R-:W-:Y:S02]  /*6230*/  FMNMX.FTZ R0, R17, R2, !PT ;  /* 0x0000000211007209 */ /* 0x000fe40007810000 */
[----:B------:R-:W-:Y:S02]  /*6240*/  FMNMX.FTZ R5, R154, R5, !PT ;  /* 0x000000059a057209 */ /* 0x000fe40007810000 */
[----:B------:R-:W-:Y:S02]  /*6250*/  FMNMX.FTZ R0, R13, R0, !PT ;  /* 0x000000000d007209 */ /* 0x000fe40007810000 */
[----:B------:R-:W-:Y:S02]  /*6260*/  ISETP.GT.AND P5, PT, R222, 0x10, P0 ;  /* 0x00000010de00780c */ /* 0x000fe400007a4270 */
[----:B------:R-:W-:Y:S02]  /*6270*/  ISETP.LT.OR P6, PT, R224, 0xa, P6 ;  /* 0x0000000ae000780c */ /* 0x000fe400037c1670 */
[----:B------:R-:W-:Y:S02]  /*6280*/  FSEL R9, R10, -INF , !P4 ;  /* 0xff8000000a097808 */ /* 0x000fe40006000000 */
[----:B------:R-:W-:Y:S02]  /*6290*/  ISETP.GT.AND P4, PT, R222, 0x11, P0 ;  /* 0x00000011de00780c */ /* 0x000fe40000784270 */
[----:B------:R-:W-:Y:S02]  /*62a0*/  FMNMX.FTZ R4, R152, R5, !PT ;  /* 0x0000000598047209 */ /* 0x000fe40007810000 */
[----:B------:R-:W-:Y:S02]  /*62b0*/  FSEL R11, R11, -INF , !P6 ;  /* 0xff8000000b0b7808 */ /* 0x000fe40007000000 */
[C---:B------:R-:W-:Y:S02]  /*62c0*/  ISETP.LT.OR P5, PT, R224.reuse, 0x11, P5 ;  /* 0x00000011e000780c */ /* 0x040fe40002fa1670 */
[----:B------:R-:W-:Y:S02]  /*62d0*/  ISETP.LT.OR P4, PT, R224, 0x12, P4 ;  /* 0x00000012e000780c */ /* 0x000fe40002781670 */
[----:B------:R-:W-:Y:S02]  /*62e0*/  FMNMX.FTZ R0, R9, R0, !PT ;  /* 0x0000000009007209 */ /* 0x000fe40007810000 */
[----:B------:R-:W-:Y:S02]  /*62f0*/  FMNMX.FTZ R5, R151, R4, !PT ;  /* 0x0000000497057209 */ /* 0x000fe40007810000 */
[----:B------:R-:W-:Y:S02]  /*6300*/  FSEL R173, R14, -INF , !P5 ;  /* 0xff8000000ead7808 */ /* 0x000fe40006800000 */
[----:B------:R-:W-:Y:S02]  /*6310*/  FSEL R171, R15, -INF , !P4 ;  /* 0xff8000000fab7808 */ /* 0x000fe40006000000 */
[C---:B------:R-:W-:Y:S02]  /*6320*/  ISETP.GT.AND P5, PT, R222.reuse, 0x18, P0 ;  /* 0x00000018de00780c */ /* 0x040fe400007a4270 */
[----:B------:R-:W-:Y:S02]  /*6330*/  ISETP.GT.AND P4, PT, R222, 0x19, P0 ;  /* 0x00000019de00780c */ /* 0x000fe40000784270 */
[----:B------:R-:W-:Y:S02]  /*6340*/  FMNMX.FTZ R0, R11, R0, !PT ;  /* 0x000000000b007209 */ /* 0x000fe40007810000 */
[----:B------:R-:W-:Y:S02]  /*6350*/  FMNMX.FTZ R5, R150, R5, !PT ;  /* 0x0000000596057209 */ /* 0x000fe40007810000 */
[C---:B------:R-:W-:Y:S02]  /*6360*/  ISETP.LT.OR P5, PT, R224.reuse, 0x19, P5 ;  /* 0x00000019e000780c */ /* 0x040fe40002fa1670 */
[----:B------:R-:W-:Y:S02]  /*6370*/  ISETP.LT.OR P4, PT, R224, 0x1a, P4 ;  /* 0x0000001ae000780c */ /* 0x000fe40002781670 */
[----:B------:R-:W-:Y:S02]  /*6380*/  FMNMX.FTZ R0, R173, R0, !PT ;  /* 0x00000000ad007209 */ /* 0x000fe40007810000 */
[----:B------:R-:W-:Y:S02]  /*6390*/  FMNMX.FTZ R7, R148, R5, !PT ;  /* 0x0000000594077209 */ /* 0x000fe40007810000 */
[----:B------:R-:W-:Y:S02]  /*63a0*/  FSEL R143, R18, -INF , !P5 ;  /* 0xff800000128f7808 */ /* 0x000fe40006800000 */
[----:B------:R-:W-:Y:S02]  /*63b0*/  FSEL R141, R19, -INF , !P4 ;  /* 0xff800000138d7808 */ /* 0x000fe40006000000 */
[----:B------:R-:W-:Y:S02]  /*63c0*/  ISETP.GT.AND P4, PT, R222, 0x20, P0 ;  /* 0x00000020de00780c */ /* 0x000fe40000784270 */
[----:B------:R-:W-:Y:S02]  /*63d0*/  FMNMX.FTZ R4, R171, R0, !PT ;  /* 0x00000000ab047209 */ /* 0x000fe40007810000 */
[----:B------:R-:W-:Y:S02]  /*63e0*/  FMNMX.FTZ R5, R146, R7, !PT ;  /* 0x0000000792057209 */ /* 0x000fe40007810000 */
[----:B------:R-:W-:Y:S02]  /*63f0*/  FMNMX.FTZ R4, R143, R4, !PT ;  /* 0x000000048f047209 */ /* 0x000fe40007810000 */
[----:B------:R-:W-:Y:S01]  /*6400*/  ISETP.GT.AND P6, PT, R222, 0x21, P0 ;  /* 0x00000021de00780c */ /* 0x000fe200007c4270 */
[----:B------:R-:W1:Y:S01]  /*6410*/  SHFL.BFLY PT, R0, R5, 0x2, 0x1f ;  /* 0x0c401f0005007f89 */ /* 0x000e6200000e0000 */
[----:B------:R-:W-:Y:S02]  /*6420*/  ISETP.LT.OR P4, PT, R224, 0x21, P4 ;  /* 0x00000021e000780c */ /* 0x000fe40002781670 */
[----:B------:R-:W-:Y:S02]  /*6430*/  FMNMX.FTZ R4, R141, R4, !PT ;  /* 0x000000048d047209 */ /* 0x000fe40007810000 */
[----:B------:R-:W-:Y:S02]  /*6440*/  FSEL R175, R22, -INF , !P4 ;  /* 0xff80000016af7808 */ /* 0x000fe40006000000 */
[----:B------:R-:W-:Y:S02]  /*6450*/  ISETP.GT.AND P5, PT, R222, 0x28, P0 ;  /* 0x00000028de00780c */ /* 0x000fe400007a4270 */
[----:B------:R-:W-:Y:S02]  /*6460*/  ISETP.LT.OR P6, PT, R224, 0x22, P6 ;  /* 0x00000022e000780c */ /* 0x000fe400037c1670 */
[----:B------:R-:W-:Y:S02]  /*6470*/  ISETP.GT.AND P4, PT, R222, 0x29, P0 ;  /* 0x00000029de00780c */ /* 0x000fe40000784270 */
[----:B------:R-:W-:Y:S02]  /*6480*/  FSEL R159, R23, -INF , !P6 ;  /* 0xff800000179f7808 */ /* 0x000fe40007000000 */
[----:B------:R-:W-:Y:S01]  /*6490*/  ISETP.LT.OR P5, PT, R224, 0x29, P5 ;  /* 0x00000029e000780c */ /* 0x000fe20002fa1670 */
[----:B------:R-:W-:Y:S01]  /*64a0*/  LDSM.16.MT88.4 R20, [R190+0x100] ;  /* 0x00010000be14783b */ /* 0x000fe20000004200 */
[----:B------:R-:W-:Y:S02]  /*64b0*/  FMNMX.FTZ R4, R175, R4, !PT ;  /* 0x00000004af047209 */ /* 0x000fe40007810000 */
[----:B------:R-:W-:Y:S02]  /*64c0*/  FSEL R157, R26, -INF , !P5 ;  /* 0xff8000001a9d7808 */ /* 0x000fe40006800000 */
[----:B------:R-:W-:Y:S02]  /*64d0*/  FMNMX.FTZ R4, R159, R4, !PT ;  /* 0x000000049f047209 */ /* 0x000fe40007810000 */
[----:B------:R-:W-:Y:S02]  /*64e0*/  ISETP.LT.OR P4, PT, R224, 0x2a, P4 ;  /* 0x0000002ae000780c */ /* 0x000fe40002781670 */
[C---:B------:R-:W-:Y:S02]  /*64f0*/  ISETP.GT.AND P6, PT, R222.reuse, 0x30, P0 ;  /* 0x00000030de00780c */ /* 0x040fe400007c4270 */
[----:B------:R-:W-:Y:S02]  /*6500*/  FSEL R155, R27, -INF , !P4 ;  /* 0xff8000001b9b7808 */ /* 0x000fe40006000000 */
[----:B------:R-:W-:Y:S02]  /*6510*/  FMNMX.FTZ R4, R157, R4, !PT ;  /* 0x000000049d047209 */ /* 0x000fe40007810000 */
[----:B------:R-:W-:Y:S02]  /*6520*/  ISETP.GT.AND P5, PT, R222, 0x31, P0 ;  /* 0x00000031de00780c */ /* 0x000fe400007a4270 */
[----:B------:R-:W-:Y:S02]  /*6530*/  ISETP.LT.OR P6, PT, R224, 0x31, P6 ;  /* 0x00000031e000780c */ /* 0x000fe400037c1670 */
[----:B------:R-:W-:Y:S02]  /*6540*/  FMNMX.FTZ R4, R155, R4, !PT ;  /* 0x000000049b047209 */ /* 0x000fe40007810000 */
[----:B------:R-:W-:Y:S02]  /*6550*/  FSEL R149, R30, -INF , !P6 ;  /* 0xff8000001e957808 */ /* 0x000fe40007000000 */
[----:B------:R-:W-:Y:S02]  /*6560*/  ISETP.GT.AND P4, PT, R222, 0x38, P0 ;  /* 0x00000038de00780c */ /* 0x000fe40000784270 */
[----:B------:R-:W-:Y:S02]  /*6570*/  ISETP.LT.OR P5, PT, R224, 0x32, P5 ;  /* 0x00000032e000780c */ /* 0x000fe40002fa1670 */
[----:B------:R-:W-:Y:S02]  /*6580*/  FMNMX.FTZ R4, R149, R4, !PT ;  /* 0x0000000495047209 */ /* 0x000fe40007810000 */
[----:B------:R-:W-:Y:S02]  /*6590*/  FSEL R147, R31, -INF , !P5 ;  /* 0xff8000001f937808 */ /* 0x000fe40006800000 */
[----:B------:R-:W-:Y:S01]  /*65a0*/  ISETP.GT.AND P0, PT, R222, 0x39, P0 ;  /* 0x00000039de00780c */ /* 0x000fe20000704270 */
[----:B------:R-:W-:Y:S01]  /*65b0*/  LDSM.16.MT88.4 R28, [R189+0x100] ;  /* 0x00010000bd1c783b */ /* 0x000fe20000004200 */
[C---:B------:R-:W-:Y:S02]  /*65c0*/  ISETP.LT.OR P4, PT, R224.reuse, 0x39, P4 ;  /* 0x00000039e000780c */ /* 0x040fe40002781670 */
[----:B------:R-:W-:Y:S02]  /*65d0*/  ISETP.LT.OR P0, PT, R224, 0x3a, P0 ;  /* 0x0000003ae000780c */ /* 0x000fe40000701670 */
[----:B------:R-:W-:Y:S02]  /*65e0*/  FSEL R145, R34, -INF , !P4 ;  /* 0xff80000022917808 */ /* 0x000fe40006000000 */
[----:B------:R-:W-:Y:S02]  /*65f0*/  FSEL R133, R35, -INF , !P0 ;  /* 0xff80000023857808 */ /* 0x000fe40004000000 */
[----:B-1----:R-:W-:Y:S02]  /*6600*/  FMNMX.FTZ R6, R5, R0, !PT ;  /* 0x0000000005067209 */ /* 0x002fe40007810000 */
[----:B------:R-:W-:Y:S03]  /*6610*/  FMNMX.FTZ R0, R147, R4, !PT ;  /* 0x0000000493007209 */ /* 0x000fe60007810000 */
[----:B------:R-:W1:Y:S01]  /*6620*/  SHFL.BFLY PT, R15, R6, 0x1, 0x1f ;  /* 0x0c201f00060f7f89 */ /* 0x000e6200000e0000 */
[----:B------:R-:W-:Y:S04]  /*6630*/  FMNMX.FTZ R0, R145, R0, !PT ;  /* 0x0000000091007209 */ /* 0x000fe80007810000 */
[----:B------:R-:W-:Y:S05]  /*6640*/  FMNMX.FTZ R7, R133, R0, !PT ;  /* 0x0000000085077209 */ /* 0x000fea0007810000 */
[----:B------:R-:W2:Y:S01]  /*6650*/  SHFL.BFLY PT, R4, R7, 0x2, 0x1f ;  /* 0x0c401f0007047f89 */ /* 0x000ea200000e0000 */
[----:B-1----:R-:W-:Y:S04]  /*6660*/  FMNMX.FTZ R0, R6, R15, !PT ;  /* 0x0000000f06007209 */ /* 0x002fe80007810000 */
[C---:B------:R-:W-:Y:S01]  /*6670*/  FSETP.NEU.FTZ.AND P0, PT, R0.reuse, -INF , PT ;  /* 0xff8000000000780b */ /* 0x040fe20003f1d000 */
[C---:B------:R-:W-:Y:S01]  /*6680*/  FMUL.FTZ R153, R0.reuse, c[0x0][0x2d0] ;  /* 0x0000b40000997a20 */ /* 0x040fe20000410000 */
[----:B--2---:R-:W-:Y:S04]  /*6690*/  FMNMX.FTZ R5, R7, R4, !PT ;  /* 0x0000000407057209 */ /* 0x004fe80007810000 */
[----:B------:R-:W-:Y:S02]  /*66a0*/  FSEL R153, R153, RZ, P0 ;  /* 0x000000ff99997208 */ /* 0x000fe40000000000 */
[----:B------:R-:W-:Y:S01]  /*66b0*/  FSEL R4, R0, RZ, P0 ;  /* 0x000000ff00047208 */ /* 0x000fe20000000000 */
[----:B------:R-:W1:Y:S02]  /*66c0*/  SHFL.BFLY PT, R132, R5, 0x1, 0x1f ;  /* 0x0c201f0005847f89 */ /* 0x000e6400000e0000 */
[----:B------:R-:W-:Y:S02]  /*66d0*/  FFMA.FTZ R160, R138, c[0x0][0x2d0], -R153 ;  /* 0x0000b4008aa07a23 */ /* 0x000fe40000010899 */
[----:B------:R-:W-:Y:S02]  /*66e0*/  FADD.FTZ R3, -R4, R3 ;  /* 0x0000000304037221 */ /* 0x000fe40000010100 */
[--C-:B------:R-:W-:Y:S02]  /*66f0*/  FFMA.FTZ R135, R136, c[0x0][0x2d0], -R153.reuse ;  /* 0x0000b40088877a23 */ /* 0x100fe40000010899 */
[--C-:B------:R-:W-:Y:S01]  /*6700*/  FFMA.FTZ R134, R134, c[0x0][0x2d0], -R153.reuse ;  /* 0x0000b40086867a23 */ /* 0x100fe20000010899 */
[----:B------:R-:W-:Y:S01]  /*6710*/  MUFU.EX2 R160, R160 ;  /* 0x000000a000a07308 */ /* 0x000fe20000000800 */
[--C-:B------:R-:W-:Y:S02]  /*6720*/  FFMA.FTZ R161, R8, c[0x0][0x2d0], -R153.reuse ;  /* 0x0000b40008a17a23 */ /* 0x100fe40000010899 */
[----:B------:R-:W-:Y:S02]  /*6730*/  FMUL.FTZ R6, R3, c[0x0][0x2d0] ;  /* 0x0000b40003067a20 */ /* 0x000fe40000410000 */
[--C-:B------:R-:W-:Y:S02]  /*6740*/  FFMA.FTZ R169, R140, c[0x0][0x2d0], -R153.reuse ;  /* 0x0000b4008ca97a23 */ /* 0x100fe40000010899 */
[--C-:B------:R-:W-:Y:S02]  /*6750*/  FFMA.FTZ R174, R158, c[0x0][0x2d0], -R153.reuse ;  /* 0x0000b4009eae7a23 */ /* 0x100fe40000010899 */
[--C-:B------:R-:W-:Y:S01]  /*6760*/  FFMA.FTZ R221, R156, c[0x0][0x2d0], -R153.reuse ;  /* 0x0000b4009cdd7a23 */ /* 0x100fe20000010899 */
[----:B------:R-:W2:Y:S01]  /*6770*/  MUFU.EX2 R135, R135 ;  /* 0x0000008700877308 */ /* 0x000ea20000000800 */
[--C-:B------:R-:W-:Y:S02]  /*6780*/  FFMA.FTZ R222, R154, c[0x0][0x2d0], -R153.reuse ;  /* 0x0000b4009ade7a23 */ /* 0x100fe40000010899 */
[--C-:B------:R-:W-:Y:S01]  /*6790*/  FFMA.FTZ R223, R152, c[0x0][0x2d0], -R153.reuse ;  /* 0x0000b40098df7a23 */ /* 0x100fe20000010899 */
[----:B-1----:R-:W-:Y:S01]  /*67a0*/  FMNMX.FTZ R132, R5, R132, !PT ;  /* 0x0000008405847209 */ /* 0x002fe20007810000 */
[--C-:B---3--:R-:W-:Y:S02]  /*67b0*/  FFMA.FTZ R227, R151, c[0x0][0x2d0], -R153.reuse ;  /* 0x0000b40097e37a23 */ /* 0x108fe40000010899 */
[--C-:B------:R-:W-:Y:S01]  /*67c0*/  FFMA.FTZ R228, R150, c[0x0][0x2d0], -R153.reuse ;  /* 0x0000b40096e47a23 */ /* 0x100fe20000010899 */
[C---:B------:R-:W-:Y:S01]  /*67d0*/  FSETP.NEU.FTZ.AND P0, PT, R132.reuse, -INF , PT ;  /* 0xff8000008400780b */ /* 0x040fe20003f1d000 */
[----:B------:R-:W-:Y:S01]  /*67e0*/  FMUL.FTZ R144, R132, c[0x0][0x2d0] ;  /* 0x0000b40084907a20 */ /* 0x000fe20000410000 */
[----:B------:R-:W-:Y:S01]  /*67f0*/  MUFU.EX2 R134, R134 ;  /* 0x0000008600867308 */ /* 0x000fe20000000800 */
[--C-:B------:R-:W-:Y:S01]  /*6800*/  FFMA.FTZ R229, R148, c[0x0][0x2d0], -R153.reuse ;  /* 0x0000b40094e57a23 */ /* 0x100fe20000010899 */
[----:B------:R-:W-:Y:S01]  /*6810*/  FSEL R5, R132, RZ, P0 ;  /* 0x000000ff84057208 */ /* 0x000fe20000000000 */
[--C-:B------:R-:W-:Y:S01]  /*6820*/  FFMA.FTZ R166, R166, c[0x0][0x2d0], -R153.reuse ;  /* 0x0000b400a6a67a23 */ /* 0x100fe20000010899 */
[----:B------:R-:W-:Y:S01]  /*6830*/  FSEL R144, R144, RZ, P0 ;  /* 0x000000ff90907208 */ /* 0x000fe20000000000 */
[--C-:B------:R-:W-:Y:S01]  /*6840*/  FFMA.FTZ R167, R168, c[0x0][0x2d0], -R153.reuse ;  /* 0x0000b400a8a77a23 */ /* 0x100fe20000010899 */
[----:B------:R-:W-:Y:S01]  /*6850*/  PLOP3.LUT P0, PT, PT, PT, UP0, 0x80, 0x0 ;  /* 0x000000000000781c */ /* 0x000fe20003f0f008 */
[----:B------:R-:W-:Y:S02]  /*6860*/  FADD.FTZ R5, -R5, R2 ;  /* 0x0000000205057221 */ /* 0x000fe40000010100 */
[--C-:B------:R-:W-:Y:S01]  /*6870*/  FFMA.FTZ R164, R13, c[0x0][0x2d0], -R144.reuse ;  /* 0x0000b4000da47a23 */ /* 0x100fe20000010890 */
[----:B------:R-:W1:Y:S01]  /*6880*/  MUFU.EX2 R161, R161 ;  /* 0x000000a100a17308 */ /* 0x000e620000000800 */
[----:B------:R-:W3:Y:S01]  /*6890*/  LDSM.16.MT88.4 R12, [R195+0x100] ;  /* 0x00010000c30c783b */ /* 0x000ee20000004200 */
[--C-:B------:R-:W-:Y:S01]  /*68a0*/  FFMA.FTZ R165, R17, c[0x0][0x2d0], -R144.reuse ;  /* 0x0000b40011a57a23 */ /* 0x100fe20000010890 */
[----:B--2---:R-:W-:Y:S01]  /*68b0*/  F2FP.PACK_AB R136, R135, R160 ;  /* 0x000000a08788723e */ /* 0x004fe200000000ff */
[--C-:B------:R-:W-:Y:S02]  /*68c0*/  FFMA.FTZ R163, R9, c[0x0][0x2d0], -R144.reuse ;  /* 0x0000b40009a37a23 */ /* 0x100fe40000010890 */
[--C-:B------:R-:W-:Y:S02]  /*68d0*/  FFMA.FTZ R162, R11, c[0x0][0x2d0], -R144.reuse ;  /* 0x0000b4000ba27a23 */ /* 0x100fe40000010890 */
[----:B------:R-:W-:Y:S02]  /*68e0*/  FMUL.FTZ R2, R5, c[0x0][0x2d0] ;  /* 0x0000b40005027a20 */ /* 0x000fe40000410000 */
[----:B------:R-:W2:Y:S01]  /*68f0*/  MUFU.EX2 R3, R6 ;  /* 0x0000000600037308 */ /* 0x000ea20000000800 */
[--C-:B------:R-:W-:Y:S02]  /*6900*/  FFMA.FTZ R168, R142, c[0x0][0x2d0], -R153.reuse ;  /* 0x0000b4008ea87a23 */ /* 0x100fe40000010899 */
[--C-:B------:R-:W-:Y:S02]  /*6910*/  FFMA.FTZ R172, R143, c[0x0][0x2d0], -R144.reuse ;  /* 0x0000b4008fac7a23 */ /* 0x100fe40000010890 */
[--C-:B------:R-:W-:Y:S02]  /*6920*/  FFMA.FTZ R224, R159, c[0x0][0x2d0], -R144.reuse ;  /* 0x0000b4009fe07a23 */ /* 0x100fe40000010890 */
[--C-:B------:R-:W-:Y:S02]  /*6930*/  FFMA.FTZ R225, R157, c[0x0][0x2d0], -R144.reuse ;  /* 0x0000b4009de17a23 */ /* 0x100fe40000010890 */
[----:B------:R-:W-:Y:S01]  /*6940*/  LDSM.16.MT88.4 R156, [R195+0x5900] ;  /* 0x00590000c39c783b */ /* 0x000fe20000004200 */
[----:B------:R-:W-:Y:S01]  /*6950*/  MUFU.EX2 R165, R165 ;  /* 0x000000a500a57308 */ /* 0x000fe20000000800 */
[--C-:B------:R-:W-:Y:S02]  /*6960*/  FFMA.FTZ R226, R155, c[0x0][0x2d0], -R144.reuse ;  /* 0x0000b4009be27a23 */ /* 0x100fe40000010890 */
[--C-:B------:R-:W-:Y:S01]  /*6970*/  FFMA.FTZ R231, R149, c[0x0][0x2d0], -R144.reuse ;  /* 0x0000b40095e77a23 */ /* 0x100fe20000010890 */
[----:B-1----:R-:W-:Y:S01]  /*6980*/  F2FP.PACK_AB R138, R161, R134 ;  /* 0x00000086a18a723e */ /* 0x002fe200000000ff */
[--C-:B------:R-:W-:Y:S02]  /*6990*/  FFMA.FTZ R232, R147, c[0x0][0x2d0], -R144.reuse ;  /* 0x0000b40093e87a23 */ /* 0x100fe40000010890 */
[----:B------:R-:W-:Y:S01]  /*69a0*/  LDSM.16.MT88.4 R148, [R189+0x3900] ;  /* 0x00390000bd94783b */ /* 0x000fe20000004200 */
[--C-:B------:R-:W-:Y:S02]  /*69b0*/  FFMA.FTZ R233, R145, c[0x0][0x2d0], -R144.reuse ;  /* 0x0000b40091e97a23 */ /* 0x100fe40000010890 */
[----:B------:R-:W1:Y:S01]  /*69c0*/  MUFU.EX2 R164, R164 ;  /* 0x000000a400a47308 */ /* 0x000e620000000800 */
[----:B------:R-:W-:Y:S02]  /*69d0*/  FFMA.FTZ R153, R146, c[0x0][0x2d0], -R153 ;  /* 0x0000b40092997a23 */ /* 0x000fe40000010899 */
[--C-:B------:R-:W-:Y:S02]  /*69e0*/  FFMA.FTZ R170, R173, c[0x0][0x2d0], -R144.reuse ;  /* 0x0000b400adaa7a23 */ /* 0x100fe40000010890 */
[C---:B--2---:R-:W-:Y:S02]  /*69f0*/  FMUL.FTZ R4, R3.reuse, R128 ;  /* 0x0000008003047220 */ /* 0x044fe40000410000 */
[C---:B------:R-:W-:Y:S02]  /*6a00*/  FMUL.FTZ R5, R3.reuse, R129 ;  /* 0x0000008103057220 */ /* 0x040fe40000410000 */
[C---:B------:R-:W-:Y:S01]  /*6a10*/  FMUL.FTZ R8, R3.reuse, R124 ;  /* 0x0000007c03087220 */ /* 0x040fe20000410000 */
[----:B------:R-:W-:Y:S01]  /*6a20*/  MUFU.EX2 R163, R163 ;  /* 0x000000a300a37308 */ /* 0x000fe20000000800 */
[C---:B------:R-:W-:Y:S02]  /*6a30*/  FMUL.FTZ R9, R3.reuse, R125 ;  /* 0x0000007d03097220 */ /* 0x040fe40000410000 */
[C---:B------:R-:W-:Y:S02]  /*6a40*/  FMUL.FTZ R16, R3.reuse, R104 ;  /* 0x0000006803107220 */ /* 0x040fe40000410000 */
[C---:B------:R-:W-:Y:S02]  /*6a50*/  FMUL.FTZ R17, R3.reuse, R105 ;  /* 0x0000006903117220 */ /* 0x040fe40000410000 */
[C---:B------:R-:W-:Y:S02]  /*6a60*/  FMUL.FTZ R24, R3.reuse, R112 ;  /* 0x0000007003187220 */ /* 0x040fe40000410000 */
[C---:B------:R-:W-:Y:S01]  /*6a70*/  FMUL.FTZ R25, R3.reuse, R113 ;  /* 0x0000007103197220 */ /* 0x040fe20000410000 */
[----:B------:R-:W2:Y:S01]  /*6a80*/  MUFU.EX2 R162, R162 ;  /* 0x000000a200a27308 */ /* 0x000ea20000000800 */
[C---:B------:R-:W-:Y:S02]  /*6a90*/  FMUL.FTZ R32, R3.reuse, R120 ;  /* 0x0000007803207220 */ /* 0x040fe40000410000 */
[----:B------:R-:W-:Y:S01]  /*6aa0*/  FMUL.FTZ R33, R3, R121 ;  /* 0x0000007903217220 */ /* 0x000fe20000410000 */
[----:B-1----:R-:W-:Y:S01]  /*6ab0*/  F2FP.PACK_AB R137, R164, R165 ;  /* 0x000000a5a489723e */ /* 0x002fe200000000ff */
[--C-:B------:R-:W-:Y:S02]  /*6ac0*/  FFMA.FTZ R173, R141, c[0x0][0x2d0], -R144.reuse ;  /* 0x0000b4008dad7a23 */ /* 0x100fe40000010890 */
[----:B------:R-:W-:Y:S01]  /*6ad0*/  LDSM.16.MT88.4 R140, [R189+0x2900] ;  /* 0x00290000bd8c783b */ /* 0x000fe20000004200 */
[C---:B------:R-:W-:Y:S02]  /*6ae0*/  FMUL.FTZ R36, R3.reuse, R36 ;  /* 0x0000002403247220 */ /* 0x040fe40000410000 */
[----:B------:R-:W1:Y:S01]  /*6af0*/  MUFU.EX2 R2, R2 ;  /* 0x0000000200027308 */ /* 0x000e620000000800 */
[C---:B------:R-:W-:Y:S02]  /*6b00*/  FMUL.FTZ R37, R3.reuse, R37 ;  /* 0x0000002503257220 */ /* 0x040fe40000410000 */
[C---:B------:R-:W-:Y:S02]  /*6b10*/  FMUL.FTZ R40, R3.reuse, R40 ;  /* 0x0000002803287220 */ /* 0x040fe40000410000 */
[C---:B------:R-:W-:Y:S02]  /*6b20*/  FMUL.FTZ R41, R3.reuse, R41 ;  /* 0x0000002903297220 */ /* 0x040fe40000410000 */
[C---:B------:R-:W-:Y:S02]  /*6b30*/  FMUL.FTZ R44, R3.reuse, R44 ;  /* 0x0000002c032c7220 */ /* 0x040fe40000410000 */
[C---:B------:R-:W-:Y:S01]  /*6b40*/  FMUL.FTZ R45, R3.reuse, R45 ;  /* 0x0000002d032d7220 */ /* 0x040fe20000410000 */
[----:B------:R4:W-:Y:S01]  /*6b50*/  MUFU.EX2 R230, R153 ;  /* 0x0000009900e67308 */ /* 0x0009e20000000800 */
[C---:B------:R-:W-:Y:S02]  /*6b60*/  FMUL.FTZ R48, R3.reuse, R48 ;  /* 0x0000003003307220 */ /* 0x040fe40000410000 */
[C---:B------:R-:W-:Y:S01]  /*6b70*/  FMUL.FTZ R49, R3.reuse, R49 ;  /* 0x0000003103317220 */ /* 0x040fe20000410000 */
[----:B--2---:R-:W-:Y:S01]  /*6b80*/  F2FP.PACK_AB R139, R162, R163 ;  /* 0x000000a3a28b723e */ /* 0x004fe200000000ff */
[C---:B------:R-:W-:Y:S02]  /*6b90*/  FMUL.FTZ R52, R3.reuse, R52 ;  /* 0x0000003403347220 */ /* 0x040fe40000410000 */
[C---:B------:R-:W-:Y:S02]  /*6ba0*/  FMUL.FTZ R53, R3.reuse, R53 ;  /* 0x0000003503357220 */ /* 0x040fe40000410000 */
[C---:B------:R-:W-:Y:S01]  /*6bb0*/  FMUL.FTZ R56, R3.reuse, R56 ;  /* 0x0000003803387220 */ /* 0x040fe20000410000 */
[----:B------:R-:W-:Y:S01]  /*6bc0*/  MUFU.EX2 R166, R166 ;  /* 0x000000a600a67308 */ /* 0x000fe20000000800 */
[C---:B------:R-:W-:Y:S02]  /*6bd0*/  FMUL.FTZ R57, R3.reuse, R57 ;  /* 0x0000003903397220 */ /* 0x040fe40000410000 */
[C---:B------:R-:W-:Y:S02]  /*6be0*/  FMUL.FTZ R60, R3.reuse, R60 ;  /* 0x0000003c033c7220 */ /* 0x040fe40000410000 */
[C---:B-1----:R-:W-:Y:S02]  /*6bf0*/  FMUL.FTZ R6, R2.reuse, R130 ;  /* 0x0000008202067220 */ /* 0x042fe40000410000 */
[C---:B------:R-:W-:Y:S02]  /*6c00*/  FMUL.FTZ R7, R2.reuse, R131 ;  /* 0x0000008302077220 */ /* 0x040fe40000410000 */
[----:B------:R-:W-:Y:S01]  /*6c10*/  LDSM.16.MT88.4 R128, [R190+0x2900] ;  /* 0x00290000be80783b */ /* 0x000fe20000004200 */
[C---:B------:R-:W-:Y:S01]  /*6c20*/  FMUL.FTZ R10, R2.reuse, R126 ;  /* 0x0000007e020a7220 */ /* 0x040fe20000410000 */
[----:B------:R-:W1:Y:S01]  /*6c30*/  MUFU.EX2 R167, R167 ;  /* 0x000000a700a77308 */ /* 0x000e620000000800 */
[C---:B------:R-:W-:Y:S02]  /*6c40*/  FMUL.FTZ R11, R2.reuse, R127 ;  /* 0x0000007f020b7220 */ /* 0x040fe40000410000 */
[C---:B---3--:R-:W-:Y:S03]  /*6c50*/  HMMA.16816.F32 R4, R136.reuse, R12, R4 ;  /* 0x0000000c8804723c */ /* 0x048fe60000001804 */
[----:B------:R-:W-:Y:S02]  /*6c60*/  LDSM.16.MT88.4 R124, [R195+0x2900] ;  /* 0x00290000c37c783b */ /* 0x000fe40000004200 */
[C---:B------:R-:W-:Y:S02]  /*6c70*/  FMUL.FTZ R18, R2.reuse, R106 ;  /* 0x0000006a02127220 */ /* 0x040fe40000410000 */
[C---:B------:R-:W-:Y:S01]  /*6c80*/  FMUL.FTZ R12, R3.reuse, R100 ;  /* 0x00000064030c7220 */ /* 0x040fe20000410000 */
[C---:B------:R-:W-:Y:S01]  /*6c90*/  HMMA.16816.F32 R8, R136.reuse, R14, R8 ;  /* 0x0000000e8808723c */ /* 0x040fe20000001808 */
[----:B------:R-:W-:Y:S02]  /*6ca0*/  MUFU.EX2 R168, R168 ;  /* 0x000000a800a87308 */ /* 0x000fe40000000800 */
[----:B----4-:R-:W-:Y:S01]  /*6cb0*/  LDSM.16.MT88.4 R152, [R188+0x3900] ;  /* 0x00390000bc98783b */ /* 0x010fe20000004200 */
[C---:B------:R-:W-:Y:S02]  /*6cc0*/  FMUL.FTZ R13, R3.reuse, R101 ;  /* 0x00000065030d7220 */ /* 0x040fe40000410000 */
[C---:B------:R-:W-:Y:S02]  /*6cd0*/  FMUL.FTZ R19, R2.reuse, R107 ;  /* 0x0000006b02137220 */ /* 0x040fe40000410000 */
[C---:B------:R-:W-:Y:S03]  /*6ce0*/  FMUL.FTZ R14, R2.reuse, R102 ;  /* 0x00000066020e7220 */ /* 0x040fe60000410000 */
[----:B------:R-:W-:Y:S01]  /*6cf0*/  LDSM.16.MT88.4 R104, [R195+0x2100] ;  /* 0x00210000c368783b */ /* 0x000fe20000004200 */
[C---:B------:R-:W-:Y:S01]  /*6d00*/  FMUL.FTZ R15, R2.reuse, R103 ;  /* 0x00000067020f7220 */ /* 0x040fe20000410000 */
[----:B------:R-:W2:Y:S01]  /*6d10*/  MUFU.EX2 R169, R169 ;  /* 0x000000a900a97308 */ /* 0x000ea20000000800 */
[C---:B------:R-:W-:Y:S02]  /*6d20*/  FMUL.FTZ R26, R2.reuse, R114 ;  /* 0x00000072021a7220 */ /* 0x040fe40000410000 */
[C---:B------:R-:W-:Y:S02]  /*6d30*/  FMUL.FTZ R27, R2.reuse, R115 ;  /* 0x00000073021b7220 */ /* 0x040fe40000410000 */
[C---:B------:R-:W-:Y:S01]  /*6d40*/  FMUL.FTZ R34, R2.reuse, R122 ;  /* 0x0000007a02227220 */ /* 0x040fe20000410000 */
[C---:B------:R-:W-:Y:S01]  /*6d50*/  HMMA.16816.F32 R12, R136.reuse, R20, R12 ;  /* 0x00000014880c723c */ /* 0x040fe2000000180c */
[----:B------:R-:W3:Y:S02]  /*6d60*/  LDSM.16.MT88.4 R100, [R188+0x100] ;  /* 0x00010000bc64783b */ /* 0x000ee40000004200 */
[C---:B------:R-:W-:Y:S01]  /*6d70*/  FMUL.FTZ R35, R2.reuse, R123 ;  /* 0x0000007b02237220 */ /* 0x040fe20000410000 */
[----:B------:R-:W-:Y:S01]  /*6d80*/  MUFU.EX2 R170, R170 ;  /* 0x000000aa00aa7308 */ /* 0x000fe20000000800 */
[C---:B------:R-:W-:Y:S02]  /*6d90*/  FMUL.FTZ R38, R2.reuse, R38 ;  /* 0x0000002602267220 */ /* 0x040fe40000410000 */
[C---:B------:R-:W-:Y:S01]  /*6da0*/  FMUL.FTZ R20, R3.reuse, R108 ;  /* 0x0000006c03147220 */ /* 0x040fe20000410000 */
[C---:B------:R-:W-:Y:S01]  /*6db0*/  HMMA.16816.F32 R16, R136.reuse, R22, R16 ;  /* 0x000000168810723c */ /* 0x040fe20000001810 */
[----:B------:R-:W-:Y:S03]  /*6dc0*/  LDSM.16.MT88.4 R112, [R195+0x900] ;  /* 0x00090000c370783b */ /* 0x000fe60000004200 */
[C---:B------:R-:W-:Y:S02]  /*6dd0*/  FMUL.FTZ R21, R3.reuse, R109 ;  /* 0x0000006d03157220 */ /* 0x040fe40000410000 */
[C---:B------:R-:W-:Y:S01]  /*6de0*/  FMUL.FTZ R39, R2.reuse, R39 ;  /* 0x0000002702277220 */ /* 0x040fe20000410000 */
[----:B------:R-:W-:Y:S01]  /*6df0*/  MUFU.EX2 R172, R172 ;  /* 0x000000ac00ac7308 */ /* 0x000fe20000000800 */
[C---:B------:R-:W-:Y:S01]  /*6e00*/  FMUL.FTZ R22, R2.reuse, R110 ;  /* 0x0000006e02167220 */ /* 0x040fe20000410000 */
[----:B------:R-:W-:Y:S03]  /*6e10*/  LDSM.16.MT88.4 R120, [R188+0x900] ;  /* 0x00090000bc78783b */ /* 0x000fe60000004200 */
[C---:B------:R-:W-:Y:S02]  /*6e20*/  FMUL.FTZ R23, R2.reuse, R111 ;  /* 0x0000006f02177220 */ /* 0x040fe40000410000 */
[C---:B------:R-:W-:Y:S02]  /*6e30*/  FMUL.FTZ R42, R2.reuse, R42 ;  /* 0x0000002a022a7220 */ /* 0x040fe40000410000 */
[C---:B------:R-:W-:Y:S01]  /*6e40*/  FMUL.FTZ R43, R2.reuse, R43 ;  /* 0x0000002b022b7220 */ /* 0x040fe20000410000 */
[----:B------:R-:W4:Y:S01]  /*6e50*/  LDSM.16.MT88.4 R108, [R190+0x2100] ;  /* 0x00210000be6c783b */ /* 0x000f220000004200 */
[C---:B------:R-:W-:Y:S01]  /*6e60*/  FMUL.FTZ R46, R2.reuse, R46 ;  /* 0x0000002e022e7220 */ /* 0x040fe20000410000 */
[C---:B------:R-:W-:Y:S01]  /*6e70*/  HMMA.16816.F32 R20, R136.reuse, R28, R20 ;  /* 0x0000001c8814723c */ /* 0x040fe20000001814 */
[----:B------:R-:W5:Y:S02]  /*6e80*/  MUFU.EX2 R173, R173 ;  /* 0x000000ad00ad7308 */ /* 0x000f640000000800 */
[C---:B------:R-:W-:Y:S02]  /*6e90*/  FMUL.FTZ R47, R2.reuse, R47 ;  /* 0x0000002f022f7220 */ /* 0x040fe40000410000 */
[C---:B------:R-:W-:Y:S02]  /*6ea0*/  FMUL.FTZ R50, R2.reuse, R50 ;  /* 0x0000003202327220 */ /* 0x040fe40000410000 */
[C---:B------:R-:W-:Y:S01]  /*6eb0*/  FMUL.FTZ R28, R3.reuse, R116 ;  /* 0x00000074031c7220 */ /* 0x040fe20000410000 */
[C---:B------:R-:W-:Y:S03]  /*6ec0*/  HMMA.16816.F32 R24, R136.reuse, R30, R24 ;  /* 0x0000001e8818723c */ /* 0x040fe60000001818 */
[----:B------:R-:W-:Y:S01]  /*6ed0*/  MUFU.EX2 R174, R174 ;  /* 0x000000ae00ae7308 */ /* 0x000fe20000000800 */
[C---:B------:R-:W-:Y:S02]  /*6ee0*/  FMUL.FTZ R29, R3.reuse, R117 ;  /* 0x00000075031d7220 */ /* 0x040fe40000410000 */
[C---:B------:R-:W-:Y:S02]  /*6ef0*/  FMUL.FTZ R51, R2.reuse, R51 ;  /* 0x0000003302337220 */ /* 0x040fe40000410000 */
[C---:B------:R-:W-:Y:S04]  /*6f00*/  FMUL.FTZ R30, R2.reuse, R118 ;  /* 0x00000076021e7220 */ /* 0x040fe80000410000 */
[C---:B------:R-:W-:Y:S01]  /*6f10*/  FMUL.FTZ R31, R2.reuse, R119 ;  /* 0x00000077021f7220 */ /* 0x040fe20000410000 */
[----:B------:R-:W-:Y:S01]  /*6f20*/  MUFU.EX2 R221, R221 ;  /* 0x000000dd00dd7308 */ /* 0x000fe20000000800 */
[----:B------:R-:W-:Y:S01]  /*6f30*/  LDSM.16.MT88.4 R116, [R190+0x900] ;  /* 0x00090000be74783b */ /* 0x000fe20000004200 */
[C---:B------:R-:W-:Y:S02]  /*6f40*/  FMUL.FTZ R54, R2.reuse, R54 ;  /* 0x0000003602367220 */ /* 0x040fe40000410000 */
[C---:B------:R-:W-:Y:S02]  /*6f50*/  FMUL.FTZ R55, R2.reuse, R55 ;  /* 0x0000003702377220 */ /* 0x040fe40000410000 */
[C---:B---3--:R-:W-:Y:S03]  /*6f60*/  HMMA.16816.F32 R28, R136.reuse, R100, R28 ;  /* 0x00000064881c723c */ /* 0x048fe6000000181c */
[C---:B------:R-:W-:Y:S01]  /*6f70*/  FMUL.FTZ R58, R2.reuse, R58 ;  /* 0x0000003a023a7220 */ /* 0x040fe20000410000 */
[----:B------:R-:W-:Y:S01]  /*6f80*/  MUFU.EX2 R222, R222 ;  /* 0x000000de00de7308 */ /* 0x000fe20000000800 */
[C---:B------:R-:W-:Y:S02]  /*6f90*/  FMUL.FTZ R59, R2.reuse, R59 ;  /* 0x0000003b023b7220 */ /* 0x040fe40000410000 */
[C---:B------:R-:W-:Y:S01]  /*6fa0*/  FMUL.FTZ R61, R3.reuse, R61 ;  /* 0x0000003d033d7220 */ /* 0x040fe20000410000 */
[C---:B------:R-:W-:Y:S01]  /*6fb0*/  HMMA.16816.F32 R32, R136.reuse, R102, R32 ;  /* 0x000000668820723c */ /* 0x040fe20000001820 */
[----:B------:R-:W3:Y:S03]  /*6fc0*/  LDSM.16.MT88.4 R100, [R189+0x2100] ;  /* 0x00210000bd64783b */ /* 0x000ee60000004200 */
[C---:B------:R-:W-:Y:S02]  /*6fd0*/  FMUL.FTZ R62, R2.reuse, R62 ;  /* 0x0000003e023e7220 */ /* 0x040fe40000410000 */
[C---:B------:R-:W-:Y:S01]  /*6fe0*/  FMUL.FTZ R63, R2.reuse, R63 ;  /* 0x0000003f023f7220 */ /* 0x040fe20000410000 */
[----:B------:R-:W-:Y:S01]  /*6ff0*/  MUFU.EX2 R223, R223 ;  /* 0x000000df00df7308 */ /* 0x000fe20000000800 */
[C---:B------:R-:W-:Y:S04]  /*7000*/  HMMA.16816.F32 R36, R136.reuse, R104, R36 ;  /* 0x000000688824723c */ /* 0x040fe80000001824 */
[C---:B------:R-:W-:Y:S02]  /*7010*/  FMUL.FTZ R64, R3.reuse, R64 ;  /* 0x0000004003407220 */ /* 0x040fe40000410000 */
[C---:B------:R-:W-:Y:S02]  /*7020*/  FMUL.FTZ R65, R3.reuse, R65 ;  /* 0x0000004103417220 */ /* 0x040fe40000410000 */
[C---:B------:R-:W-:Y:S01]  /*7030*/  HMMA.16816.F32 R40, R136.reuse, R106, R40 ;  /* 0x0000006a8828723c */ /* 0x040fe20000001828 */
[----:B------:R-:W1:Y:S01]  /*7040*/  LDSM.16.MT88.4 R104, [R188+0x2100] ;  /* 0x00210000bc68783b */ /* 0x000e620000004200 */
[----:B------:R-:W-:Y:S02]  /*7050*/  MUFU.EX2 R224, R224 ;  /* 0x000000e000e07308 */ /* 0x000fe40000000800 */
[C---:B------:R-:W-:Y:S02]  /*7060*/  FMUL.FTZ R66, R2.reuse, R66 ;  /* 0x0000004202427220 */ /* 0x040fe40000410000 */
[C---:B------:R-:W-:Y:S02]  /*7070*/  FMUL.FTZ R67, R2.reuse, R67 ;  /* 0x0000004302437220 */ /* 0x040fe40000410000 */
[C---:B----4-:R-:W-:Y:S04]  /*7080*/  HMMA.16816.F32 R44, R136.reuse, R108, R44 ;  /* 0x0000006c882c723c */ /* 0x050fe8000000182c */
[C---:B------:R-:W-:Y:S01]  /*7090*/  FMUL.FTZ R68, R3.reuse, R68 ;  /* 0x0000004403447220 */ /* 0x040fe20000410000 */
[----:B------:R-:W-:Y:S01]  /*70a0*/  MUFU.EX2 R225, R225 ;  /* 0x000000e100e17308 */ /* 0x000fe20000000800 */
[C---:B------:R-:W-:Y:S02]  /*70b0*/  FMUL.FTZ R69, R3.reuse, R69 ;  /* 0x0000004503457220 */ /* 0x040fe40000410000 */
[C---:B------:R-:W-:Y:S01]  /*70c0*/  HMMA.16816.F32 R48, R136.reuse, R110, R48 ;  /* 0x0000006e8830723c */ /* 0x040fe20000001830 */
[----:B------:R-:W4:Y:S03]  /*70d0*/  LDSM.16.MT88.4 R108, [R195+0x4100] ;  /* 0x00410000c36c783b */ /* 0x000f260000004200 */
[C---:B------:R-:W-:Y:S02]  /*70e0*/  FMUL.FTZ R70, R2.reuse, R70 ;  /* 0x0000004602467220 */ /* 0x040fe40000410000 */
[C---:B------:R-:W-:Y:S01]  /*70f0*/  FMUL.FTZ R71, R2.reuse, R71 ;  /* 0x0000004702477220 */ /* 0x040fe20000410000 */
[----:B------:R-:W-:Y:S01]  /*7100*/  MUFU.EX2 R226, R226 ;  /* 0x000000e200e27308 */ /* 0x000fe20000000800 */
[C---:B------:R-:W-:Y:S01]  /*7110*/  FMUL.FTZ R72, R3.reuse, R72 ;  /* 0x0000004803487220 */ /* 0x040fe20000410000 */
[C---:B---3--:R-:W-:Y:S03]  /*7120*/  HMMA.16816.F32 R52, R136.reuse, R100, R52 ;  /* 0x000000648834723c */ /* 0x048fe60000001834 */
[C---:B------:R-:W-:Y:S02]  /*7130*/  FMUL.FTZ R73, R3.reuse, R73 ;  /* 0x0000004903497220 */ /* 0x040fe40000410000 */
[C---:B------:R-:W-:Y:S02]  /*7140*/  FMUL.FTZ R74, R2.reuse, R74 ;  /* 0x0000004a024a7220 */ /* 0x040fe40000410000 */
[C---:B------:R-:W-:Y:S01]  /*7150*/  FMUL.FTZ R75, R2.reuse, R75 ;  /* 0x0000004b024b7220 */ /* 0x040fe20000410000 */
[C---:B------:R-:W-:Y:S01]  /*7160*/  HMMA.16816.F32 R56, R136.reuse, R102, R56 ;  /* 0x000000668838723c */ /* 0x040fe20000001838 */
[----:B------:R-:W3:Y:S01]  /*7170*/  LDSM.16.MT88.4 R100, [R190+0x4100] ;  /* 0x00410000be64783b */ /* 0x000ee20000004200 */
[----:B------:R-:W-:Y:S02]  /*7180*/  MUFU.EX2 R227, R227 ;  /* 0x000000e300e37308 */ /* 0x000fe40000000800 */
[C---:B------:R-:W-:Y:S02]  /*7190*/  FMUL.FTZ R76, R3.reuse, R76 ;  /* 0x0000004c034c7220 */ /* 0x040fe40000410000 */
[C---:B------:R-:W-:Y:S02]  /*71a0*/  FMUL.FTZ R77, R3.reuse, R77 ;  /* 0x0000004d034d7220 */ /* 0x040fe40000410000 */
[C---:B-1----:R-:W-:Y:S04]  /*71b0*/  HMMA.16816.F32 R60, R136.reuse, R104, R60 ;  /* 0x00000068883c723c */ /* 0x042fe8000000183c */
[C---:B------:R-:W-:Y:S01]  /*71c0*/  FMUL.FTZ R78, R2.reuse, R78 ;  /* 0x0000004e024e7220 */ /* 0x040fe20000410000 */
[----:B------:R-:W-:Y:S01]  /*71d0*/  MUFU.EX2 R228, R228 ;  /* 0x000000e400e47308 */ /* 0x000fe20000000800 */
[C---:B------:R-:W-:Y:S02]  /*71e0*/  FMUL.FTZ R79, R2.reuse, R79 ;  /* 0x0000004f024f7220 */ /* 0x040fe40000410000 */
[C---:B------:R-:W-:Y:S01]  /*71f0*/  HMMA.16816.F32 R64, R136.reuse, R106, R64 ;  /* 0x0000006a8840723c */ /* 0x040fe20000001840 */
[----:B------:R-:W1:Y:S03]  /*7200*/  LDSM.16.MT88.4 R104, [R189+0x4100] ;  /* 0x00410000bd68783b */ /* 0x000e660000004200 */
[C---:B------:R-:W-:Y:S02]  /*7210*/  FMUL.FTZ R80, R3.reuse, R80 ;  /* 0x0000005003507220 */ /* 0x040fe40000410000 */
[C---:B------:R-:W-:Y:S01]  /*7220*/  FMUL.FTZ R81, R3.reuse, R81 ;  /* 0x0000005103517220 */ /* 0x040fe20000410000 */
[----:B------:R-:W-:Y:S01]  /*7230*/  MUFU.EX2 R229, R229 ;  /* 0x000000e500e57308 */ /* 0x000fe20000000800 */
[C---:B----4-:R-:W-:Y:S04]  /*7240*/  HMMA.16816.F32 R68, R136.reuse, R108, R68 ;  /* 0x0000006c8844723c */ /* 0x050fe80000001844 */
[C---:B------:R-:W-:Y:S02]  /*7250*/  FMUL.FTZ R82, R2.reuse, R82 ;  /* 0x0000005202527220 */ /* 0x040fe40000410000 */
[C---:B------:R-:W-:Y:S02]  /*7260*/  FMUL.FTZ R83, R2.reuse, R83 ;  /* 0x0000005302537220 */ /* 0x040fe40000410000 */
[C---:B------:R-:W-:Y:S01]  /*7270*/  HMMA.16816.F32 R72, R136.reuse, R110, R72 ;  /* 0x0000006e8848723c */ /* 0x040fe20000001848 */
[----:B------:R-:W4:Y:S01]  /*7280*/  LDSM.16.MT88.4 R108, [R188+0x4100] ;  /* 0x00410000bc6c783b */ /* 0x000f220000004200 */
[----:B------:R-:W-:Y:S02]  /*7290*/  MUFU.EX2 R231, R231 ;  /* 0x000000e700e77308 */ /* 0x000fe40000000800 */
[C---:B------:R-:W-:Y:S02]  /*72a0*/  FMUL.FTZ R84, R3.reuse, R84 ;  /* 0x0000005403547220 */ /* 0x040fe40000410000 */
[----:B------:R-:W-:Y:S02]  /*72b0*/  FMUL.FTZ R85, R3, R85 ;  /* 0x0000005503557220 */ /* 0x000fe40000410000 */
[C---:B------:R-:W-:Y:S01]  /*72c0*/  FMUL.FTZ R86, R2.reuse, R86 ;  /* 0x0000005602567220 */ /* 0x040fe20000410000 */
[C---:B---3--:R-:W-:Y:S03]  /*72d0*/  HMMA.16816.F32 R76, R136.reuse, R100, R76 ;  /* 0x00000064884c723c */ /* 0x048fe6000000184c */
[C---:B------:R-:W-:Y:S01]  /*72e0*/  FMUL.FTZ R87, R2.reuse, R87 ;  /* 0x0000005702577220 */ /* 0x040fe20000410000 */
[----:B------:R-:W-:Y:S01]  /*72f0*/  MUFU.EX2 R232, R232 ;  /* 0x000000e800e87308 */ /* 0x000fe20000000800 */
[--C-:B------:R-:W-:Y:S02]  /*7300*/  FFMA.FTZ R171, R171, c[0x0][0x2d0], -R144.reuse ;  /* 0x0000b400abab7a23 */ /* 0x100fe40000010890 */
[C---:B------:R-:W-:Y:S01]  /*7310*/  FMUL.FTZ R88, R3.reuse, R88 ;  /* 0x0000005803587220 */ /* 0x040fe20000410000 */
[C---:B------:R-:W-:Y:S04]  /*7320*/  HMMA.16816.F32 R80, R136.reuse, R102, R80 ;  /* 0x000000668850723c */ /* 0x040fe80000001850 */
[----:B------:R-:W-:Y:S01]  /*7330*/  FMUL.FTZ R89, R3, R89 ;  /* 0x0000005903597220 */ /* 0x000fe20000410000 */
[----:B------:R-:W-:Y:S01]  /*7340*/  F2FP.PACK_AB R100, R167, R166 ;  /* 0x000000a6a764723e */ /* 0x000fe200000000ff */
[C---:B------:R-:W-:Y:S01]  /*7350*/  FMUL.FTZ R90, R2.reuse, R90 ;  /* 0x0000005a025a7220 */ /* 0x040fe20000410000 */
[----:B--2---:R-:W-:Y:S01]  /*7360*/  F2FP.PACK_AB R102, R169, R168 ;  /* 0x000000a8a966723e */ /* 0x004fe200000000ff */
[C---:B-1----:R-:W-:Y:S01]  /*7370*/  HMMA.16816.F32 R84, R136.reuse, R104, R84 ;  /* 0x000000688854723c */ /* 0x042fe20000001854 */
[----:B------:R-:W1:Y:S03]  /*7380*/  MUFU.EX2 R171, R171 ;  /* 0x000000ab00ab7308 */ /* 0x000e660000000800 */
[C---:B------:R-:W-:Y:S01]  /*7390*/  FMUL.FTZ R91, R2.reuse, R91 ;  /* 0x0000005b025b7220 */ /* 0x040fe20000410000 */
[----:B-----5:R-:W-:Y:S01]  /*73a0*/  F2FP.PACK_AB R103, R173, R172 ;  /* 0x000000acad67723e */ /* 0x020fe200000000ff */
[C---:B------:R-:W-:Y:S02]  /*73b0*/  FMUL.FTZ R92, R3.reuse, R92 ;  /* 0x0000005c035c7220 */ /* 0x040fe40000410000 */
[C---:B------:R-:W-:Y:S03]  /*73c0*/  FMUL.FTZ R93, R3.reuse, R93 ;  /* 0x0000005d035d7220 */ /* 0x040fe60000410000 */
[C---:B------:R-:W-:Y:S01]  /*73d0*/  HMMA.16816.F32 R88, R136.reuse, R106, R88 ;  /* 0x0000006a8858723c */ /* 0x040fe20000001858 */
[----:B------:R-:W2:Y:S01]  /*73e0*/  LDSM.16.MT88.4 R104, [R189+0x900] ;  /* 0x00090000bd68783b */ /* 0x000ea20000004200 */
[----:B------:R-:W-:Y:S01]  /*73f0*/  MUFU.EX2 R233, R233 ;  /* 0x000000e900e97308 */ /* 0x000fe20000000800 */
[C---:B------:R-:W-:Y:S02]  /*7400*/  FMUL.FTZ R94, R2.reuse, R94 ;  /* 0x0000005e025e7220 */ /* 0x040fe40000410000 */
[C---:B------:R-:W-:Y:S02]  /*7410*/  FMUL.FTZ R95, R2.reuse, R95 ;  /* 0x0000005f025f7220 */ /* 0x040fe40000410000 */
[C---:B------:R-:W-:Y:S02]  /*7420*/  FMUL.FTZ R96, R3.reuse, R96 ;  /* 0x0000006003607220 */ /* 0x040fe40000410000 */
[----:B------:R-:W-:Y:S03]  /*7430*/  FMUL.FTZ R97, R3, R97 ;  /* 0x0000006103617220 */ /* 0x000fe60000410000 */
[C---:B----4-:R-:W-:Y:S03]  /*7440*/  HMMA.16816.F32 R92, R136.reuse, R108, R92 ;  /* 0x0000006c885c723c */ /* 0x050fe6000000185c */
[C---:B------:R-:W-:Y:S01]  /*7450*/  FMUL.FTZ R98, R2.reuse, R98 ;  /* 0x0000006202627220 */ /* 0x040fe20000410000 */
[----:B-1----:R-:W-:Y:S01]  /*7460*/  F2FP.PACK_AB R101, R171, R170 ;  /* 0x000000aaab65723e */ /* 0x002fe200000000ff */
[C---:B------:R-:W-:Y:S02]  /*7470*/  FMUL.FTZ R99, R2.reuse, R99 ;  /* 0x0000006302637220 */ /* 0x040fe40000410000 */
[--C-:B------:R-:W-:Y:S02]  /*7480*/  FFMA.FTZ R175, R175, c[0x0][0x2d0], -R144.reuse ;  /* 0x0000b400afaf7a23 */ /* 0x100fe40000010890 */
[----:B------:R-:W-:Y:S03]  /*7490*/  FFMA.FTZ R144, R133, c[0x0][0x2d0], -R144 ;  /* 0x0000b40085907a23 */ /* 0x000fe60000010890 */
[----:B------:R-:W-:Y:S01]  /*74a0*/  HMMA.16816.F32 R96, R136, R110, R96 ;  /* 0x0000006e8860723c */ /* 0x000fe20000001860 */
[----:B------:R-:W1:Y:S01]  /*74b0*/  LDSM.16.MT88.4 R108, [R188+0x2900] ;  /* 0x00290000bc6c783b */ /* 0x000e620000004200 */
[----:B------:R3:W-:Y:S01]  /*74c0*/  MUFU.EX2 R234, R144 ;  /* 0x0000009000ea7308 */ /* 0x0007e20000000800 */
[----:B------:R-:W-:Y:S01]  /*74d0*/  FFMA.FTZ R160, R3, R210, R160 ;  /* 0x000000d203a07223 */ /* 0x000fe200000100a0 */
[----:B------:R-:W-:Y:S01]  /*74e0*/  MOV R3, R0 ;  /* 0x0000000000037202 */ /* 0x000fe20000000f00 */
[----:B------:R-:W-:Y:S02]  /*74f0*/  FFMA.FTZ R165, R2, R211, R165 ;  /* 0x000000d302a57223 */ /* 0x000fe400000100a5 */
[----:B------:R-:W-:Y:S01]  /*7500*/  FADD.FTZ R135, R135, R160 ;  /* 0x000000a087877221 */ /* 0x000fe20000010000 */
[C---:B------:R-:W-:Y:S01]  /*7510*/  HMMA.16816.F32 R4, R100.reuse, R112, R4 ;  /* 0x000000706404723c */ /* 0x040fe20000001804 */
[----:B------:R-:W-:Y:S03]  /*7520*/  LDSM.16.MT88.4 R136, [R189+0x3100] ;  /* 0x00310000bd88783b */ /* 0x000fe60000004200 */
[----:B------:R-:W4:Y:S01]  /*7530*/  MUFU.EX2 R175, R175 ;  /* 0x000000af00af7308 */ /* 0x000f220000000800 */
[----:B------:R-:W-:Y:S02]  /*7540*/  FADD.FTZ R164, R164, R165 ;  /* 0x000000a5a4a47221 */ /* 0x000fe40000010000 */
[----:B------:R-:W-:Y:S01]  /*7550*/  FADD.FTZ R134, R134, R135 ;  /* 0x0000008786867221 */ /* 0x000fe20000010000 */
[C---:B------:R-:W-:Y:S01]  /*7560*/  HMMA.16816.F32 R8, R100.reuse, R114, R8 ;  /* 0x000000726408723c */ /* 0x040fe20000001808 */
[----:B------:R-:W-:Y:S03]  /*7570*/  LDSM.16.MT88.4 R112, [R190+0x4900] ;  /* 0x00490000be70783b */ /* 0x000fe60000004200 */
[----:B------:R-:W-:Y:S04]  /*7580*/  FADD.FTZ R161, R161, R134 ;  /* 0x00000086a1a17221 */ /* 0x000fe80000010000 */
[C---:B------:R-:W-:Y:S01]  /*7590*/  HMMA.16816.F32 R12, R100.reuse, R116, R12 ;  /* 0x00000074640c723c */ /* 0x040fe2000000180c */
[----:B---3--:R-:W-:Y:S03]  /*75a0*/  LDSM.16.MT88.4 R144, [R190+0x3900] ;  /* 0x00390000be90783b */ /* 0x008fe60000004200 */
[----:B------:R-:W-:Y:S04]  /*75b0*/  FADD.FTZ R166, R166, R161 ;  /* 0x000000a1a6a67221 */ /* 0x000fe80000010000 */
[C---:B------:R-:W-:Y:S01]  /*75c0*/  HMMA.16816.F32 R16, R100.reuse, R118, R16 ;  /* 0x000000766410723c */ /* 0x040fe20000001810 */
[----:B------:R-:W-:Y:S03]  /*75d0*/  LDSM.16.MT88.4 R116, [R189+0x4900] ;  /* 0x00490000bd74783b */ /* 0x000fe60000004200 */
[----:B------:R-:W-:Y:S04]  /*75e0*/  FADD.FTZ R167, R167, R166 ;  /* 0x000000a6a7a77221 */ /* 0x000fe80000010000 */
[C---:B--2---:R-:W-:Y:S04]  /*75f0*/  HMMA.16816.F32 R20, R100.reuse, R104, R20 ;  /* 0x000000686414723c */ /* 0x044fe80000001814 */
[----:B------:R-:W-:Y:S04]  /*7600*/  FADD.FTZ R168, R168, R167 ;  /* 0x000000a7a8a87221 */ /* 0x000fe80000010000 */
[C---:B------:R-:W-:Y:S01]  /*7610*/  HMMA.16816.F32 R24, R100.reuse, R106, R24 ;  /* 0x0000006a6418723c */ /* 0x040fe20000001818 */
[----:B------:R-:W2:Y:S03]  /*7620*/  LDSM.16.MT88.4 R104, [R195+0x4900] ;  /* 0x00490000c368783b */ /* 0x000ea60000004200 */
[----:B------:R-:W-:Y:S04]  /*7630*/  FADD.FTZ R169, R169, R168 ;  /* 0x000000a8a9a97221 */ /* 0x000fe80000010000 */
        /* <DEDUP_REMOVED lines=20> */
[----:B------:R-:W3:Y:S07]  /*7780*/  LDSM.16.MT88.4 R112, [R189+0x1100] ;  /* 0x00110000bd70783b */ /* 0x000eee0000004200 */
[C---:B------:R-:W-:Y:S08]  /*7790*/  HMMA.16816.F32 R84, R100.reuse, R116, R84 ;  /* 0x000000746454723c */ /* 0x040ff00000001854 */
[C---:B------:R-:W-:Y:S01]  /*77a0*/  HMMA.16816.F32 R88, R100.reuse, R118, R88 ;  /* 0x000000766458723c */ /* 0x040fe20000001858 */
[----:B------:R-:W5:Y:S07]  /*77b0*/  LDSM.16.MT88.4 R116, [R195+0x3100] ;  /* 0x00310000c374783b */ /* 0x000f6e0000004200 */
[C---:B-1----:R-:W-:Y:S08]  /*77c0*/  HMMA.16816.F32 R92, R100.reuse, R108, R92 ;  /* 0x0000006c645c723c */ /* 0x042ff0000000185c */
[----:B------:R-:W-:Y:S01]  /*77d0*/  HMMA.16816.F32 R96, R100, R110, R96 ;  /* 0x0000006e6460723c */ /* 0x000fe20000001860 */
[----:B------:R-:W-:Y:S06]  /*77e0*/  LDSM.16.MT88.4 R108, [R195+0x5100] ;  /* 0x00510000c36c783b */ /* 0x000fec0000004200 */
[----:B------:R-:W-:Y:S01]  /*77f0*/  F2FP.PACK_AB R100, R221, R174 ;  /* 0x000000aedd64723e */ /* 0x000fe200000000ff */
[----:B------:R-:W-:Y:S01]  /*7800*/  FADD.FTZ R174, R174, R169 ;  /* 0x000000a9aeae7221 */ /* 0x000fe20000010000 */
[----:B------:R-:W-:Y:S03]  /*7810*/  F2FP.PACK_AB R102, R223, R222 ;  /* 0x000000dedf66723e */ /* 0x000fe600000000ff */
[----:B----4-:R-:W-:Y:S01]  /*7820*/  F2FP.PACK_AB R101, R224, R175 ;  /* 0x000000afe065723e */ /* 0x010fe200000000ff */
[----:B------:R-:W-:Y:S01]  /*7830*/  FADD.FTZ R221, R221, R174 ;  /* 0x000000aedddd7221 */ /* 0x000fe20000010000 */
[----:B------:R-:W-:Y:S03]  /*7840*/  F2FP.PACK_AB R103, R226, R225 ;  /* 0x000000e1e267723e */ /* 0x000fe600000000ff */
[----:B------:R-:W-:Y:S04]  /*7850*/  FADD.FTZ R222, R222, R221 ;  /* 0x000000dddede7221 */ /* 0x000fe80000010000 */
[C---:B--2---:R-:W-:Y:S03]  /*7860*/  HMMA.16816.F32 R4, R100.reuse, R104, R4 ;  /* 0x000000686404723c */ /* 0x044fe60000001804 */
[----:B------:R-:W-:Y:S05]  /*7870*/  FADD.FTZ R222, R223, R222 ;  /* 0x000000dedfde7221 */ /* 0x000fea0000010000 */
[C---:B------:R-:W-:Y:S01]  /*7880*/  HMMA.16816.F32 R8, R100.reuse, R106, R8 ;  /* 0x0000006a6408723c */ /* 0x040fe20000001808 */
[----:B------:R-:W1:Y:S07]  /*7890*/  LDSM.16.MT88.4 R104, [R188+0x3100] ;  /* 0x00310000bc68783b */ /* 0x000e6e0000004200 */
[C---:B------:R-:W-:Y:S08]  /*78a0*/  HMMA.16816.F32 R12, R100.reuse, R120, R12 ;  /* 0x00000078640c723c */ /* 0x040ff0000000180c */
[C---:B------:R-:W-:Y:S01]  /*78b0*/  HMMA.16816.F32 R16, R100.reuse, R122, R16 ;  /* 0x0000007a6410723c */ /* 0x040fe20000001810 */
[----:B------:R-:W-:Y:S07]  /*78c0*/  LDSM.16.MT88.4 R120, [R188+0x1900] ;  /* 0x00190000bc78783b */ /* 0x000fee0000004200 */
[C---:B---3--:R-:W-:Y:S08]  /*78d0*/  HMMA.16816.F32 R20, R100.reuse, R112, R20 ;  /* 0x000000706414723c */ /* 0x048ff00000001814 */
[C---:B------:R-:W-:Y:S01]  /*78e0*/  HMMA.16816.F32 R24, R100.reuse, R114, R24 ;  /* 0x000000726418723c */ /* 0x040fe20000001818 */
[----:B------:R-:W2:Y:S07]  /*78f0*/  LDSM.16.MT88.4 R112, [R190+0x5100] ;  /* 0x00510000be70783b */ /* 0x000eae0000004200 */
[C---:B------:R-:W-:Y:S08]  /*7900*/  HMMA.16816.F32 R28, R100.reuse, R124, R28 ;  /* 0x0000007c641c723c */ /* 0x040ff0000000181c */
[C---:B------:R-:W-:Y:S01]  /*7910*/  HMMA.16816.F32 R32, R100.reuse, R126, R32 ;  /* 0x0000007e6420723c */ /* 0x040fe20000001820 */
[----:B------:R-:W-:Y:S07]  /*7920*/  LDSM.16.MT88.4 R124, [R195+0x1900] ;  /* 0x00190000c37c783b */ /* 0x000fee0000004200 */
[C---:B-----5:R-:W-:Y:S08]  /*7930*/  HMMA.16816.F32 R36, R100.reuse, R116, R36 ;  /* 0x000000746424723c */ /* 0x060ff00000001824 */
[C---:B------:R-:W-:Y:S01]  /*7940*/  HMMA.16816.F32 R40, R100.reuse, R118, R40 ;  /* 0x000000766428723c */ /* 0x040fe20000001828 */
[----:B------:R-:W3:Y:S07]  /*7950*/  LDSM.16.MT88.4 R116, [R189+0x5100] ;  /* 0x00510000bd74783b */ /* 0x000eee0000004200 */
[C---:B------:R-:W-:Y:S08]  /*7960*/  HMMA.16816.F32 R44, R100.reuse, R128, R44 ;  /* 0x00000080642c723c */ /* 0x040ff0000000182c */
[C---:B------:R-:W-:Y:S08]  /*7970*/  HMMA.16816.F32 R48, R100.reuse, R130, R48 ;  /* 0x000000826430723c */ /* 0x040ff00000001830 */
[C---:B------:R-:W-:Y:S07]  /*7980*/  HMMA.16816.F32 R52, R100.reuse, R136, R52 ;  /* 0x000000886434723c */ /* 0x040fee0000001834 */
[----:B------:R-:W-:Y:S01]  /*7990*/  F2FP.PACK_AB R136, R228, R227 ;  /* 0x000000e3e488723e */ /* 0x000fe200000000ff */
[C---:B------:R-:W-:Y:S04]  /*79a0*/  HMMA.16816.F32 R56, R100.reuse, R138, R56 ;  /* 0x0000008a6438723c */ /* 0x040fe80000001838 */
[----:B------:R-:W-:Y:S01]  /*79b0*/  F2FP.PACK_AB R137, R232, R231 ;  /* 0x000000e7e889723e */ /* 0x000fe200000000ff */
[----:B------:R-:W-:Y:S02]  /*79c0*/  FADD.FTZ R227, R227, R222 ;  /* 0x000000dee3e37221 */ /* 0x000fe40000010000 */
[----:B------:R-:W-:Y:S01]  /*79d0*/  F2FP.PACK_AB R138, R230, R229 ;  /* 0x000000e5e68a723e */ /* 0x000fe200000000ff */
[C---:B-1----:R-:W-:Y:S04]  /*79e0*/  HMMA.16816.F32 R60, R100.reuse, R104, R60 ;  /* 0x00000068643c723c */ /* 0x042fe8000000183c */
[----:B------:R-:W-:Y:S01]  /*79f0*/  F2FP.PACK_AB R139, R234, R233 ;  /* 0x000000e9ea8b723e */ /* 0x000fe200000000ff */
[----:B------:R-:W-:Y:S03]  /*7a00*/  FADD.FTZ R228, R228, R227 ;  /* 0x000000e3e4e47221 */ /* 0x000fe60000010000 */
[C---:B------:R-:W-:Y:S01]  /*7a10*/  HMMA.16816.F32 R64, R100.reuse, R106, R64 ;  /* 0x0000006a6440723c */ /* 0x040fe20000001840 */
[----:B------:R-:W1:Y:S03]  /*7a20*/  LDSM.16.MT88.4 R104, [R188+0x5100] ;  /* 0x00510000bc68783b */ /* 0x000e660000004200 */
[----:B------:R-:W-:Y:S04]  /*7a30*/  FADD.FTZ R229, R229, R228 ;  /* 0x000000e4e5e57221 */ /* 0x000fe80000010000 */
[C---:B------:R-:W-:Y:S04]  /*7a40*/  HMMA.16816.F32 R68, R100.reuse, R108, R68 ;  /* 0x0000006c6444723c */ /* 0x040fe80000001844 */
[----:B------:R-:W-:Y:S04]  /*7a50*/  FADD.FTZ R210, R230, R229 ;  /* 0x000000e5e6d27221 */ /* 0x000fe80000010000 */
[C---:B------:R-:W-:Y:S01]  /*7a60*/  HMMA.16816.F32 R72, R100.reuse, R110, R72 ;  /* 0x0000006e6448723c */ /* 0x040fe20000001848 */
[----:B------:R-:W4:Y:S07]  /*7a70*/  LDSM.16.MT88.4 R108, [R190+0x1900] ;  /* 0x00190000be6c783b */ /* 0x000f2e0000004200 */
[C---:B--2---:R-:W-:Y:S08]  /*7a80*/  HMMA.16816.F32 R76, R100.reuse, R112, R76 ;  /* 0x00000070644c723c */ /* 0x044ff0000000184c */
[C---:B------:R-:W-:Y:S01]  /*7a90*/  HMMA.16816.F32 R80, R100.reuse, R114, R80 ;  /* 0x000000726450723c */ /* 0x040fe20000001850 */
[----:B------:R-:W2:Y:S07]  /*7aa0*/  LDSM.16.MT88.4 R112, [R189+0x1900] ;  /* 0x00190000bd70783b */ /* 0x000eae0000004200 */
[C---:B---3--:R-:W-:Y:S08]  /*7ab0*/  HMMA.16816.F32 R84, R100.reuse, R116, R84 ;  /* 0x000000746454723c */ /* 0x048ff00000001854 */
[C---:B------:R-:W-:Y:S08]  /*7ac0*/  HMMA.16816.F32 R88, R100.reuse, R118, R88 ;  /* 0x000000766458723c */ /* 0x040ff00000001858 */
[C---:B-1----:R-:W-:Y:S08]  /*7ad0*/  HMMA.16816.F32 R92, R100.reuse, R104, R92 ;  /* 0x00000068645c723c */ /* 0x042ff0000000185c */
[----:B------:R-:W-:Y:S08]  /*7ae0*/  HMMA.16816.F32 R96, R100, R106, R96 ;  /* 0x0000006a6460723c */ /* 0x000ff00000001860 */
[C---:B------:R-:W-:Y:S01]  /*7af0*/  HMMA.16816.F32 R128, R136.reuse, R124, R4 ;  /* 0x0000007c8880723c */ /* 0x040fe20000001804 */
[----:B------:R-:W1:Y:S07]  /*7b00*/  LDSM.16.MT88.4 R4, [R190+0x5900] ;  /* 0x00590000be04783b */ /* 0x000e6e0000004200 */
[C---:B------:R-:W-:Y:S01]  /*7b10*/  HMMA.16816.F32 R124, R136.reuse, R126, R8 ;  /* 0x0000007e887c723c */ /* 0x040fe20000001808 */
[----:B------:R-:W3:Y:S07]  /*7b20*/  LDSM.16.MT88.4 R8, [R189+0x5900] ;  /* 0x00590000bd08783b */ /* 0x000eee0000004200 */
[C---:B----4-:R-:W-:Y:S01]  /*7b30*/  HMMA.16816.F32 R100, R136.reuse, R108, R12 ;  /* 0x0000006c8864723c */ /* 0x050fe2000000180c */
[----:B------:R-:W4:Y:S07]  /*7b40*/  LDSM.16.MT88.4 R12, [R188+0x5900] ;  /* 0x00590000bc0c783b */ /* 0x000f2e0000004200 */
[C---:B------:R-:W-:Y:S08]  /*7b50*/  HMMA.16816.F32 R104, R136.reuse, R110, R16 ;  /* 0x0000006e8868723c */ /* 0x040ff00000001810 */
[C---:B--2---:R-:W-:Y:S08]  /*7b60*/  HMMA.16816.F32 R108, R136.reuse, R112, R20 ;  /* 0x00000070886c723c */ /* 0x044ff00000001814 */
        /* <DEDUP_REMOVED lines=17> */
[C---:B---3--:R-:W-:Y:S04]  /*7c80*/  HMMA.16816.F32 R84, R136.reuse, R8, R84 ;  /* 0x000000088854723c */ /* 0x048fe80000001854 */
[----:B------:R-:W-:Y:S04]  /*7c90*/  FADD.FTZ R170, R170, R5 ;  /* 0x00000005aaaa7221 */ /* 0x000fe80000010000 */
[C---:B------:R-:W-:Y:S04]  /*7ca0*/  HMMA.16816.F32 R88, R136.reuse, R10, R88 ;  /* 0x0000000a8858723c */ /* 0x040fe80000001858 */
[----:B------:R-:W-:Y:S04]  /*7cb0*/  FADD.FTZ R171, R171, R170 ;  /* 0x000000aaabab7221 */ /* 0x000fe80000010000 */
[----:B------:R-:W-:Y:S01]  /*7cc0*/  FADD.FTZ R2, R172, R171 ;  /* 0x000000abac027221 */ /* 0x000fe20000010000 */
[C---:B----4-:R-:W-:Y:S03]  /*7cd0*/  HMMA.16816.F32 R92, R136.reuse, R12, R92 ;  /* 0x0000000c885c723c */ /* 0x050fe6000000185c */
[----:B------:R-:W-:Y:S04]  /*7ce0*/  FADD.FTZ R2, R173, R2 ;  /* 0x00000002ad027221 */ /* 0x000fe80000010000 */
[----:B------:R-:W-:Y:S01]  /*7cf0*/  FADD.FTZ R175, R175, R2 ;  /* 0x00000002afaf7221 */ /* 0x000fe20000010000 */
[-C--:B------:R-:W-:Y:S01]  /*7d00*/  MOV R12, R132.reuse ;  /* 0x00000084000c7202 */ /* 0x080fe20000000f00 */
[----:B------:R-:W-:Y:S03]  /*7d10*/  HMMA.16816.F32 R96, R136, R14, R96 ;  /* 0x0000000e8860723c */ /* 0x000fe60000001860 */
[----:B------:R-:W-:Y:S01]  /*7d20*/  FADD.FTZ R224, R224, R175 ;  /* 0x000000afe0e07221 */ /* 0x000fe20000010000 */
[----:B------:R-:W-:Y:S03]  /*7d30*/  MOV R2, R132 ;  /* 0x0000008400027202 */ /* 0x000fe60000000f00 */
[----:B------:R-:W-:Y:S05]  /*7d40*/  FADD.FTZ R225, R225, R224 ;  /* 0x000000e0e1e17221 */ /* 0x000fea0000010000 */
[----:B------:R-:W-:Y:S04]  /*7d50*/  FADD.FTZ R226, R226, R225 ;  /* 0x000000e1e2e27221 */ /* 0x000fe80000010000 */
[----:B------:R-:W-:Y:S04]  /*7d60*/  FADD.FTZ R231, R231, R226 ;  /* 0x000000e2e7e77221 */ /* 0x000fe80000010000 */
[----:B------:R-:W-:Y:S04]  /*7d70*/  FADD.FTZ R232, R232, R231 ;  /* 0x000000e7e8e87221 */ /* 0x000fe80000010000 */
[----:B------:R-:W-:Y:S04]  /*7d80*/  FADD.FTZ R211, R233, R232 ;  /* 0x000000e8e9d37221 */ /* 0x000fe80000010000 */
[----:B------:R-:W-:Y:S01]  /*7d90*/  FADD.FTZ R211, R234, R211 ;  /* 0x000000d3ead37221 */ /* 0x000fe20000010000 */
[----:B------:R-:W-:-:S05]  /*7da0*/  @P0 BRA `(.L_x_175) ;  /* 0xffffcbe000000947 */ /* 0x000fca000383ffff */
.L_x_166:
[----:B------:R-:W1:Y:S01]  /*7db0*/  S2UR UR7, SR_CTAID.X ;  /* 0x00000000000779c3 */ /* 0x000e620000002500 */
[----:B------:R-:W-:Y:S01]  /*7dc0*/  ULDC.64 UR4, c[0x0][0x2c8] ;  /* 0x0000b20000047ab9 */ /* 0x000fe20000000a00 */
[----:B------:R-:W-:Y:S01]  /*7dd0*/  PLOP3.LUT P0, PT, PT, PT, UP1, 0x40, 0x0 ;  /* 0x000000000000781c */ /* 0x000fe20003f0e818 */
[----:B------:R-:W-:-:S02]  /*7de0*/  UMOV UR6, 0x1 ;  /* 0x0000000100067882 */ /* 0x000fc40000000000 */
[----:B-1----:R-:W-:-:S04]  /*7df0*/  ULEA UR7, UR7, 0x7f, 0x7 ;  /* 0x0000007f07077891 */ /* 0x002fc8000f8e383f */
[----:B------:R-:W-:-:S03]  /*7e00*/  UIMAD.WIDE.U32 UR18, UR7, UR4, URZ ;  /* 0x00000004071272a5 */ /* 0x000fc6000f8e003f */
[----:B------:R-:W-:Y:S02]  /*7e10*/  ULDC UR4, c[0x0][0x168] ;  /* 0x00005a0000047ab9 */ /* 0x000fe40000000800 */
[----:B------:R-:W-:Y:S02]  /*7e20*/  UIADD3 UR4, UR6, -UR4, URZ ;  /* 0x8000000406047290 */ /* 0x000fe4000fffe03f */
[----:B------:R-:W-:Y:S02]  /*7e30*/  @UP2 USHF.R.U32.HI UR7, URZ, UR5, UR19 ;  /* 0x000000053f072299 */ /* 0x000fe40008011613 */
[----:B------:R-:W-:Y:S02]  /*7e40*/  ULDC UR6, c[0x0][0x324] ;  /* 0x0000c90000067ab9 */ /* 0x000fe40000000800 */
[----:B------:R-:W-:Y:S02]  /*7e50*/  ULDC UR5, c[0x0][0x1d0] ;  /* 0x0000740000057ab9 */ /* 0x000fe40000000800 */
[----:B------:R-:W-:-:S04]  /*7e60*/  UIADD3 UR7, UR7, UR5, UR4 ;  /* 0x0000000507077290 */ /* 0x000fc8000fffe004 */
[----:B------:R-:W-:Y:S01]  /*7e70*/  UIADD3 UR6, UR7, -UR6, URZ ;  /* 0x8000000607067290 */ /* 0x000fe2000fffe03f */
[----:B------:R-:W-:Y:S05]  /*7e80*/  @P0 BRA `(.L_x_176) ;  /* 0x0000016000000947 */ /* 0x000fea0003800000 */
[----:B------:R-:W-:-:S06]  /*7e90*/  UISETP.GT.AND UP0, UPT, UR7, -0x1, UPT ;  /* 0xffffffff0700788c */ /* 0x000fcc000bf04270 */
[----:B------:R-:W-:-:S13]  /*7ea0*/  PLOP3.LUT P0, PT, PT, PT, UP0, 0x80, 0x0 ;  /* 0x000000000000781c */ /* 0x000fda0003f0f008 */
[----:B------:R-:W-:Y:S05]  /*7eb0*/  @P0 BRA `(.L_x_177) ;  /* 0x0000009000000947 */ /* 0x000fea0003800000 */
[----:B------:R-:W-:Y:S02]  /*7ec0*/  ULDC UR4, c[0x0][0x32c] ;  /* 0x0000cb0000047ab9 */ /* 0x000fe40000000800 */
[----:B------:R-:W-:Y:S02]  /*7ed0*/  UISETP.NE.AND UP0, UPT, UR4, 0x1, UPT ;  /* 0x000000010400788c */ /* 0x000fe4000bf05270 */
[----:B------:R-:W-:Y:S02]  /*7ee0*/  ULOP3.LUT UR7, URZ, UR7, URZ, 0x33, !UPT ;  /* 0x000000073f077292 */ /* 0x000fe4000f8e333f */
[----:B------:R-:W-:Y:S02]  /*7ef0*/  ULDC.64 UR4, c[0x0][0x330] ;  /* 0x0000cc0000047ab9 */ /* 0x000fe40000000a00 */
[----:B------:R-:W-:-:S07]  /*7f00*/  UIMAD.WIDE.U32 UR18, UR7, UR4, URZ ;  /* 0x00000004071272a5 */ /* 0x000fce000f8e003f */
[----:B------:R-:W-:Y:S02]  /*7f10*/  @UP0 UMOV UR15, UR19 ;  /* 0x00000013000f0c82 */ /* 0x000fe40008000000 */
[----:B------:R-:W-:-:S04]  /*7f20*/  @UP0 USHF.R.U32.HI UR7, URZ, UR5, UR15 ;  /* 0x000000053f070299 */ /* 0x000fc8000801160f */
[----:B------:R-:W-:Y:S01]  /*7f30*/  ULOP3.LUT UR7, URZ, UR7, URZ, 0x33, !UPT ;  /* 0x000000073f077292 */ /* 0x000fe2000f8e333f */
[----:B------:R-:W-:Y:S05]  /*7f40*/  BRA `(.L_x_178) ;  /* 0x0000006000007947 */ /* 0x000fea0003800000 */
.L_x_177:
[----:B------:R-:W-:Y:S02]  /*7f50*/  ULDC UR4, c[0x0][0x32c] ;  /* 0x0000cb0000047ab9 */ /* 0x000fe40000000800 */
[----:B------:R-:W-:-:S03]  /*7f60*/  UISETP.NE.AND UP0, UPT, UR4, 0x1, UPT ;  /* 0x000000010400788c */ /* 0x000fc6000bf05270 */
[----:B------:R-:W-:Y:S02]  /*7f70*/  ULDC.64 UR4, c[0x0][0x330] ;  /* 0x0000cc0000047ab9 */ /* 0x000fe40000000a00 */
[----:B------:R-:W-:-:S07]  /*7f80*/  UIMAD.WIDE.U32 UR18, UR7, UR4, URZ ;  /* 0x00000004071272a5 */ /* 0x000fce000f8e003f */
[----:B------:R-:W-:Y:S02]  /*7f90*/  @UP0 UMOV UR15, UR19 ;  /* 0x00000013000f0c82 */ /* 0x000fe40008000000 */
[----:B------:R-:W-:Y:S02]  /*7fa0*/  @UP0 USHF.R.U32.HI UR7, URZ, UR5, UR15 ;  /* 0x000000053f070299 */ /* 0x000fe4000801160f */
.L_x_178:
[----:B------:R-:W-:Y:S02]  /*7fb0*/  ULDC UR4, c[0x0][0x32c] ;  /* 0x0000cb0000047ab9 */ /* 0x000fe40000000800 */
[----:B------:R-:W-:-:S04]  /*7fc0*/  UIMAD UR4, UR7, UR4, URZ ;  /* 0x00000004070472a4 */ /* 0x000fc8000f8e023f */
[----:B------:R-:W-:-:S04]  /*7fd0*/  UISETP.LT.AND UP0, UPT, UR6, UR4, UPT ;  /* 0x000000040600728c */ /* 0x000fc8000bf01270 */
[----:B------:R-:W-:-:S04]  /*7fe0*/  USEL UR6, UR6, UR4, !UP0 ;  /* 0x0000000406067287 */ /* 0x000fc8000c000000 */
.L_x_176:
[----:B------:R-:W-:-:S04]  /*7ff0*/  UIADD3 UR6, UR6, 0x3f, URZ ;  /* 0x0000003f06067890 */ /* 0x000fc8000fffe03f */
        /* <DEDUP_REMOVED lines=8> */
[----:B------:R-:W-:Y:S01]  /*8080*/  IADD3 R218, P6, R206, 0x40, RZ ;  /* 0x00000040ceda7810 */ /* 0x000fe20007fde0ff */
[----:B------:R-:W-:Y:S01]  /*8090*/  IMAD.MOV.U32 R133, RZ, RZ, R12 ;  /* 0x000000ffff857224 */ /* 0x000fe200078e000c */
[----:B------:R-:W-:Y:S01]  /*80a0*/  IADD3 R214, P4, R200, 0x40, RZ ;  /* 0x00000040c8d67810 */ /* 0x000fe20007f9e0ff */
[----:B------:R-:W-:Y:S01]  /*80b0*/  IMAD.MOV.U32 R3, RZ, RZ, R0 ;  /* 0x000000ffff037224 */ /* 0x000fe200078e0000 */
[----:B------:R-:W-:Y:S01]  /*80c0*/  IADD3 R216, P5, R206, 0x80, RZ ;  /* 0x00000080ced87810 */ /* 0x000fe20007fbe0ff */
[----:B------:R-:W-:Y:S01]  /*80d0*/  IMAD.X R217, RZ, RZ, R209, P6 ;  /* 0x000000ffffd97224 */ /* 0x000fe200030e06d1 */
[----:B------:R-:W-:Y:S01]  /*80e0*/  IADD3 R212, P0, R200, 0x80, RZ ;  /* 0x00000080c8d47810 */ /* 0x000fe20007f1e0ff */
[----:B------:R-:W-:Y:S01]  /*80f0*/  IMAD.X R213, RZ, RZ, R203, P4 ;  /* 0x000000ffffd57224 */ /* 0x000fe200020e06cb */
[----:B------:R-:W-:Y:S01]  /*8100*/  IADD3.X R215, RZ, R209, RZ, P5, !PT ;  /* 0x000000d1ffd77210 */ /* 0x000fe20002ffe4ff */
[----:B------:R-:W-:Y:S01]  /*8110*/  UMOV UR18, UR13 ;  /* 0x0000000d00127c82 */ /* 0x000fe20008000000 */
[----:B------:R-:W-:Y:S01]  /*8120*/  IADD3.X R134, RZ, R203, RZ, P0, !PT ;  /* 0x000000cbff867210 */ /* 0x000fe200007fe4ff */
[----:B------:R-:W-:-:S02]  /*8130*/  ULDC.64 UR6, c[0x0][0x208] ;  /* 0x0000820000067ab9 */ /* 0x000fc40000000a00 */
[----:B------:R-:W-:Y:S02]  /*8140*/  ULDC.64 UR4, c[0x0][0x1e0] ;  /* 0x0000780000047ab9 */ /* 0x000fe40000000a00 */
.L_x_180:
        /* <DEDUP_REMOVED lines=10> */
[----:B------:R-:W-:Y:S01]  /*81f0*/  @!UP3 UIADD3 UR13, UR21, UR13, URZ ;  /* 0x0000000d150db290 */ /* 0x000fe2000fffe03f */
[----:B------:R-:W-:Y:S02]  /*8200*/  @!P0 IADD3 R2, P6, R218, UR19, RZ ;  /* 0x00000013da028c10 */ /* 0x000fe4000ffde0ff */
[----:B------:R-:W-:Y:S01]  /*8210*/  @!P0 IADD3 R29, P4, R206, UR19, RZ ;  /* 0x00000013ce1d8c10 */ /* 0x000fe2000ff9e0ff */
[----:B------:R-:W-:Y:S01]  /*8220*/  @!UP3 USHF.L.U64.HI UR13, UR20, 0x6, UR13 ;  /* 0x00000006140db899 */ /* 0x000fe2000801020d */
[----:B------:R-:W-:Y:S01]  /*8230*/  @!P0 IADD3 R0, P5, R216, UR19, RZ ;  /* 0x00000013d8008c10 */ /* 0x000fe2000ffbe0ff */
[----:B------:R-:W-:Y:S01]  /*8240*/  @!UP3 ULEA UR19, UP0, UR6, UR19, 0x5 ;  /* 0x000000130613b291 */ /* 0x000fe2000f80283f */
[----:B------:R-:W1:Y:S03]  /*8250*/  LDSM.16.M88.4 R8, [R197+0x6100] ;  /* 0x00610000c508783b */ /* 0x000e660000000200 */
[----:B------:R-:W-:Y:S02]  /*8260*/  @!P0 IADD3.X R28, R209, UR13, RZ, P4, !PT ;  /* 0x0000000dd11c8c10 */ /* 0x000fe4000a7fe4ff */
[C---:B------:R-:W-:Y:S03]  /*8270*/  @!P0 LEA R164, P4, R29.reuse, c[0x0][0x1f8], 0x1 ;  /* 0x00007e001da48a11 */ /* 0x040fe600078808ff */
[----:B------:R-:W2:Y:S01]  /*8280*/  LDSM.16.M88.4 R16, [R197+0x6900] ;  /* 0x00690000c510783b */ /* 0x000ea20000000200 */
[----:B------:R-:W-:Y:S02]  /*8290*/  @!P0 LEA.HI.X R165, R29, c[0x0][0x1fc], R28, 0x1, P4 ;  /* 0x00007f001da58a11 */ /* 0x000fe400020f0c1c */
[C---:B------:R-:W-:Y:S02]  /*82a0*/  @!P0 LEA R168, P4, R0.reuse, c[0x0][0x1f8], 0x1 ;  /* 0x00007e0000a88a11 */ /* 0x040fe400078808ff */
[----:B------:R-:W-:Y:S03]  /*82b0*/  @!P0 IADD3.X R29, R215, UR13, RZ, P5, !PT ;  /* 0x0000000dd71d8c10 */ /* 0x000fe6000affe4ff */
[----:B------:R-:W3:Y:S01]  /*82c0*/  LDSM.16.M88.4 R24, [R197+0x7100] ;  /* 0x00710000c518783b */ /* 0x000ee20000000200 */
[----:B------:R-:W-:Y:S02]  /*82d0*/  @!P0 LEA.HI.X R169, R0, c[0x0][0x1fc], R29, 0x1, P4 ;  /* 0x00007f0000a98a11 */ /* 0x000fe400020f0c1d */
[----:B------:R-:W-:Y:S05]  /*82e0*/  @!P0 IADD3 R0, P5, R218, UR19, RZ ;  /* 0x00000013da008c10 */ /* 0x000fea000ffbe0ff */
[----:B------:R-:W4:Y:S08]  /*82f0*/  LDSM.16.M88.4 R136, [R197+0x7900] ;  /* 0x00790000c588783b */ /* 0x000f300000000200 */
[----:B------:R-:W-:Y:S01]  /*8300*/  LDSM.16.M88.4 R140, [R194+0xc100] ;  /* 0x00c10000c28c783b */ /* 0x000fe20000000200 */
[C---:B-1----:R-:W-:Y:S07]  /*8310*/  HMMA.16816.F32 R4, R32.reuse, R8, RZ ;  /* 0x000000082004723c */ /* 0x042fee00000018ff */
[----:B------:R-:W1:Y:S01]  /*8320*/  LDSM.16.M88.4 R144, [R196] ;  /* 0x00000000c490783b */ /* 0x000e620000000200 */
[C---:B------:R-:W-:Y:S07]  /*8330*/  HMMA.16816.F32 R8, R32.reuse, R10, RZ ;  /* 0x0000000a2008723c */ /* 0x040fee00000018ff */
[----:B------:R-:W5:Y:S01]  /*8340*/  LDSM.16.M88.4 R148, [R187] ;  /* 0x00000000bb94783b */ /* 0x000f620000000200 */
[C---:B--2---:R-:W-:Y:S07]  /*8350*/  HMMA.16816.F32 R12, R32.reuse, R16, RZ ;  /* 0x00000010200c723c */ /* 0x044fee00000018ff */
[----:B------:R-:W2:Y:S01]  /*8360*/  LDSM.16.M88.4 R152, [R186] ;  /* 0x00000000ba98783b */ /* 0x000ea20000000200 */
[C---:B------:R-:W-:Y:S08]  /*8370*/  HMMA.16816.F32 R16, R32.reuse, R18, RZ ;  /* 0x000000122010723c */ /* 0x040ff000000018ff */
[C---:B---3--:R-:W-:Y:S07]  /*8380*/  HMMA.16816.F32 R20, R32.reuse, R24, RZ ;  /* 0x000000182014723c */ /* 0x048fee00000018ff */
[C---:B------:R-:W-:Y:S01]  /*8390*/  @!P0 IADD3.X R25, R217.reuse, UR13, RZ, P6, !PT ;  /* 0x0000000dd9198c10 */ /* 0x040fe2000b7fe4ff */
[----:B------:R-:W-:Y:S01]  /*83a0*/  @!UP3 ULEA.HI.X UR13, UR6, UR13, UR7, 0x5, UP0 ;  /* 0x0000000d060db291 */ /* 0x000fe200080f2c07 */
[C---:B------:R-:W-:Y:S01]  /*83b0*/  @!P0 LEA R166, P6, R2.reuse, c[0x0][0x1f8], 0x1 ;  /* 0x00007e0002a68a11 */ /* 0x040fe200078c08ff */
[----:B------:R-:W-:Y:S03]  /*83c0*/  UISETP.GT.AND UP3, UPT, UR18, UR8, UPT ;  /* 0x000000081200728c */ /* 0x000fe6000bf64270 */
[----:B------:R-:W-:Y:S02]  /*83d0*/  @!P0 LEA.HI.X R167, R2, c[0x0][0x1fc], R25, 0x1, P6 ;  /* 0x00007f0002a78a11 */ /* 0x000fe400030f0c19 */
[C---:B------:R-:W-:Y:S01]  /*83e0*/  HMMA.16816.F32 R24, R32.reuse, R26, RZ ;  /* 0x0000001a2018723c */ /* 0x040fe200000018ff */
[----:B------:R-:W-:Y:S02]  /*83f0*/  @!P0 IADD3 R2, P4, R216, UR19, RZ ;  /* 0x00000013d8028c10 */ /* 0x000fe4000ff9e0ff */
[----:B------:R-:W-:Y:S02]  /*8400*/  @!P0 IADD3 R132, P6, R206, UR19, RZ ;  /* 0x00000013ce848c10 */ /* 0x000fe4000ffde0ff */
[----:B------:R-:W-:Y:S02]  /*8410*/  @!P0 IADD3.X R135, R217, UR13, RZ, P5, !PT ;  /* 0x0000000dd9878c10 */ /* 0x000fe4000affe4ff */
[----:B------:R-:W-:Y:S01]  /*8420*/  @!P0 IADD3.X R157, R209, UR13, RZ, P6, !PT ;  /* 0x0000000dd19d8c10 */ /* 0x000fe2000b7fe4ff */
[C---:B----4-:R-:W-:Y:S01]  /*8430*/  HMMA.16816.F32 R28, R32.reuse, R136, RZ ;  /* 0x00000088201c723c */ /* 0x050fe200000018ff */
[----:B------:R-:W-:Y:S03]  /*8440*/  @!P0 LEA R174, P6, R132, c[0x0][0x1f8], 0x1 ;  /* 0x00007e0084ae8a11 */ /* 0x000fe600078c08ff */
[----:B------:R-:W-:Y:S02]  /*8450*/  @!P0 LEA R172, P5, R0, c[0x0][0x1f8], 0x1 ;  /* 0x00007e0000ac8a11 */ /* 0x000fe400078a08ff */
[----:B------:R-:W-:Y:S02]  /*8460*/  @!P0 LEA.HI.X R175, R132, c[0x0][0x1fc], R157, 0x1, P6 ;  /* 0x00007f0084af8a11 */ /* 0x000fe400030f0c9d */
[----:B------:R-:W-:Y:S01]  /*8470*/  HMMA.16816.F32 R32, R32, R138, RZ ;  /* 0x0000008a2020723c */ /* 0x000fe200000018ff */
[----:B------:R-:W-:Y:S01]  /*8480*/  @!P0 IADD3.X R137, R215, UR13, RZ, P4, !PT ;  /* 0x0000000dd7898c10 */ /* 0x000fe2000a7fe4ff */
[----:B------:R-:W-:Y:S02]  /*8490*/  UIADD3 UR13, UR18, -0x1, URZ ;  /* 0xffffffff120d7890 */ /* 0x000fe4000fffe03f */
[----:B------:R-:W-:Y:S02]  /*84a0*/  @!P0 LEA R170, P4, R2, c[0x0][0x1f8], 0x1 ;  /* 0x00007e0002aa8a11 */ /* 0x000fe400078808ff */
[----:B------:R-:W-:Y:S01]  /*84b0*/  @!P0 LEA.HI.X R173, R0, c[0x0][0x1fc], R135, 0x1, P5 ;  /* 0x00007f0000ad8a11 */ /* 0x000fe200028f0c87 */
[----:B------:R-:W-:Y:S01]  /*84c0*/  @UP3 UIMAD.WIDE.U32 UR22, UR13, UR4, URZ ;  /* 0x000000040d1632a5 */ /* 0x000fe2000f8e003f */
[C---:B-1----:R-:W-:Y:S01]  /*84d0*/  HMMA.16816.F32 R4, R140.reuse, R144, R4 ;  /* 0x000000908c04723c */ /* 0x042fe20000001804 */
[----:B------:R-:W-:Y:S02]  /*84e0*/  @UP3 USHF.R.S32.HI UR19, URZ, 0x1f, UR13 ;  /* 0x0000001f3f133899 */ /* 0x000fe4000801140d */
[----:B------:R-:W-:Y:S02]  /*84f0*/  @UP3 USHF.L.U32 UR20, UR22, 0x6, URZ ;  /* 0x0000000616143899 */ /* 0x000fe4000800063f */
[----:B------:R-:W-:Y:S01]  /*8500*/  @!P0 LEA.HI.X R171, R2, c[0x0][0x1fc], R137, 0x1, P4 ;  /* 0x00007f0002ab8a11 */ /* 0x000fe200020f0c89 */
[----:B------:R-:W-:Y:S01]  /*8510*/  @UP3 UIMAD UR19, UR19, UR4, URZ ;  /* 0x00000004131332a4 */ /* 0x000fe2000f8e023f */
[----:B------:R-:W1:Y:S01]  /*8520*/  LDSM.16.M88.4 R136, [R185] ;  /* 0x00000000b988783b */ /* 0x000e620000000200 */
[C---:B------:R-:W-:Y:S02]  /*8530*/  HMMA.16816.F32 R8, R140.reuse, R146, R8 ;  /* 0x000000928c08723c */ /* 0x040fe40000001808 */
[----:B------:R-:W-:Y:S04]  /*8540*/  @UP3 UIMAD UR19, UR13, UR5, UR19 ;  /* 0x000000050d1332a4 */ /* 0x000fe8000f8e0213 */
[----:B------:R-:W-:Y:S01]  /*8550*/  @UP3 UIADD3 UR19, UR23, UR19, URZ ;  /* 0x0000001317133290 */ /* 0x000fe2000fffe03f */
[----:B------:R-:W-:Y:S01]  /*8560*/  @!PT LDS RZ, [RZ] ;  /* 0x00000000fffff984 */ /* 0x000fe20000000800 */
[----:B------:R-:W-:Y:S01]  /*8570*/  @!PT LDS RZ, [RZ] ;  /* 0x00000000fffff984 */ /* 0x000fe20000000800 */
[----:B------:R-:W-:Y:S01]  /*8580*/  @!PT LDS RZ, [RZ] ;  /* 0x00000000fffff984 */ /* 0x000fe20000000800 */
[----:B------:R3:W-:Y:S01]  /*8590*/  @!P0 LDGSTS.E.BYPASS.LTC128B.128 [R199+0x100], [R164.64], !P3 ;  /* 0x00100000a4c78fae */ /* 0x0007e2000d901d50 */
[C---:B-----5:R-:W-:Y:S02]  /*85a0*/  HMMA.16816.F32 R12, R140.reuse, R148, R12 ;  /* 0x000000948c0c723c */ /* 0x060fe4000000180c */
[----:B------:R-:W-:Y:S05]  /*85b0*/  @UP3 USHF.L.U64.HI UR19, UR22, 0x6, UR19 ;  /* 0x0000000616133899 */ /* 0x000fea0008010213 */
[----:B------:R3:W-:Y:S01]  /*85c0*/  @!P0 LDGSTS.E.BYPASS.LTC128B.128 [R199+0x2100], [R166.64], !P2 ;  /* 0x02100000a6c78fae */ /* 0x0007e2000d101d50 */
[C---:B------:R-:W-:Y:S07]  /*85d0*/  HMMA.16816.F32 R16, R140.reuse, R150, R16 ;  /* 0x000000968c10723c */ /* 0x040fee0000001810 */
[----:B------:R4:W-:Y:S01]  /*85e0*/  @!P0 LDGSTS.E.BYPASS.LTC128B.128 [R199+0x4100], [R168.64], !P1 ;  /* 0x04100000a8c78fae */ /* 0x0009e2000c901d50 */
[C---:B--2---:R-:W-:Y:S07]  /*85f0*/  HMMA.16816.F32 R20, R140.reuse, R152, R20 ;  /* 0x000000988c14723c */ /* 0x044fee0000001814 */
[----:B------:R2:W-:Y:S01]  /*8600*/  @!P0 LDGSTS.E.BYPASS.LTC128B.128 [R199+0x1100], [R174.64], !P3 ;  /* 0x01100000aec78fae */ /* 0x0005e2000d901d50 */
[C---:B------:R-:W-:Y:S07]  /*8610*/  HMMA.16816.F32 R24, R140.reuse, R154, R24 ;  /* 0x0000009a8c18723c */ /* 0x040fee0000001818 */
[----:B------:R2:W-:Y:S01]  /*8620*/  @!P0 LDGSTS.E.BYPASS.LTC128B.128 [R199+0x3100], [R172.64], !P2 ;  /* 0x03100000acc78fae */ /* 0x0005e2000d101d50 */
[C---:B-1----:R-:W-:Y:S07]  /*8630*/  HMMA.16816.F32 R28, R140.reuse, R136, R28 ;  /* 0x000000888c1c723c */ /* 0x042fee000000181c */
[----:B------:R4:W-:Y:S01]  /*8640*/  @!P0 LDGSTS.E.BYPASS.LTC128B.128 [R199+0x5100], [R170.64], !P1 ;  /* 0x05100000aac78fae */ /* 0x0009e2000c901d50 */
[----:B------:R-:W-:Y:S01]  /*8650*/  HMMA.16816.F32 R32, R140, R138, R32 ;  /* 0x0000008a8c20723c */ /* 0x000fe20000001820 */
[----:B------:R-:W-:Y:S06]  /*8660*/  PLOP3.LUT P0, PT, PT, PT, UP3, 0x80, 0x0 ;  /* 0x000000000000781c */ /* 0x000fec0003f0f038 */
[----:B------:R-:W-:Y:S08]  /*8670*/  LDSM.16.M88.4 R156, [R193+0xc100] ;  /* 0x00c10000c19c783b */ /* 0x000ff00000000200 */
[----:B------:R-:W1:Y:S08]  /*8680*/  LDSM.16.M88.4 R160, [R192+0x6100] ;  /* 0x00610000c0a0783b */ /* 0x000e700000000200 */
[----:B------:R-:W5:Y:S08]  /*8690*/  LDSM.16.M88.4 R144, [R192+0x6900] ;  /* 0x00690000c090783b */ /* 0x000f700000000200 */
[----:B---3--:R-:W3:Y:S08]  /*86a0*/  LDSM.16.M88.4 R164, [R192+0x7100] ;  /* 0x00710000c0a4783b */ /* 0x008ef00000000200 */
[----:B------:R-:W0:Y:S08]  /*86b0*/  LDGDEPBAR ;  /* 0x00000000000079af */ /* 0x000e300000000000 */
[----:B------:R-:W2:Y:S01]  /*86c0*/  LDSM.16.M88.4 R148, [R192+0x7900] ;  /* 0x00790000c094783b */ /* 0x000ea20000000200 */
[C---:B-1----:R-:W-:Y:S07]  /*86d0*/  HMMA.16816.F32 R4, R156.reuse, R160, R4 ;  /* 0x000000a09c04723c */ /* 0x042fee0000001804 */
[----:B------:R-:W-:Y:S01]  /*86e0*/  LDSM.16.M88.4 R152, [R191+0xc100] ;  /* 0x00c10000bf98783b */ /* 0x000fe20000000200 */
[C---:B------:R-:W-:Y:S07]  /*86f0*/  HMMA.16816.F32 R8, R156.reuse, R162, R8 ;  /* 0x000000a29c08723c */ /* 0x040fee0000001808 */
[----:B----4-:R-:W1:Y:S01]  /*8700*/  LDSM.16.M88.4 R168, [R184] ;  /* 0x00000000b8a8783b */ /* 0x010e620000000200 */
[C---:B-----5:R-:W-:Y:S07]  /*8710*/  HMMA.16816.F32 R12, R156.reuse, R144, R12 ;  /* 0x000000909c0c723c */ /* 0x060fee000000180c */
[----:B------:R-:W4:Y:S01]  /*8720*/  LDSM.16.M88.4 R136, [R184+0x800] ;  /* 0x00080000b888783b */ /* 0x000f220000000200 */
[C---:B------:R-:W-:Y:S07]  /*8730*/  HMMA.16816.F32 R16, R156.reuse, R146, R16 ;  /* 0x000000929c10723c */ /* 0x040fee0000001810 */
[----:B------:R-:W5:Y:S01]  /*8740*/  LDSM.16.M88.4 R140, [R184+0x1000] ;  /* 0x00100000b88c783b */ /* 0x000f620000000200 */
[C---:B---3--:R-:W-:Y:S07]  /*8750*/  HMMA.16816.F32 R20, R156.reuse, R164, R20 ;  /* 0x000000a49c14723c */ /* 0x048fee0000001814 */
[----:B------:R-:W3:Y:S01]  /*8760*/  LDSM.16.M88.4 R144, [R184+0x1800] ;  /* 0x00180000b890783b */ /* 0x000ee20000000200 */
[C---:B------:R-:W-:Y:S07]  /*8770*/  HMMA.16816.F32 R24, R156.reuse, R166, R24 ;  /* 0x000000a69c18723c */ /* 0x040fee0000001818 */
[----:B------:R-:W-:Y:S01]  /*8780*/  LDSM.16.M88.4 R160, [R197+0x8900] ;  /* 0x00890000c5a0783b */ /* 0x000fe20000000200 */
[C---:B--2---:R-:W-:Y:S07]  /*8790*/  HMMA.16816.F32 R28, R156.reuse, R148, R28 ;  /* 0x000000949c1c723c */ /* 0x044fee000000181c */
[----:B------:R-:W-:Y:S01]  /*87a0*/  LDSM.16.M88.4 R164, [R194+0x10100] ;  /* 0x01010000c2a4783b */ /* 0x000fe20000000200 */
[----:B------:R-:W-:Y:S07]  /*87b0*/  HMMA.16816.F32 R32, R156, R150, R32 ;  /* 0x000000969c20723c */ /* 0x000fee0000001820 */
[----:B------:R-:W-:Y:S01]  /*87c0*/  LDSM.16.M88.4 R148, [R198+0x10100] ;  /* 0x01010000c694783b */ /* 0x000fe20000000200 */
[C---:B-1----:R-:W-:Y:S07]  /*87d0*/  HMMA.16816.F32 R4, R152.reuse, R168, R4 ;  /* 0x000000a89804723c */ /* 0x042fee0000001804 */
[----:B------:R-:W1:Y:S01]  /*87e0*/  LDSM.16.M88.4 R156, [R197+0x8100] ;  /* 0x00810000c59c783b */ /* 0x000e620000000200 */
[C---:B------:R-:W-:Y:S07]  /*87f0*/  HMMA.16816.F32 R8, R152.reuse, R170, R8 ;  /* 0x000000aa9808723c */ /* 0x040fee0000001808 */
[----:B------:R-:W-:Y:S01]  /*8800*/  LDSM.16.M88.4 R168, [R183] ;  /* 0x00000000b7a8783b */ /* 0x000fe20000000200 */
[C---:B----4-:R-:W-:Y:S07]  /*8810*/  HMMA.16816.F32 R12, R152.reuse, R136, R12 ;  /* 0x00000088980c723c */ /* 0x050fee000000180c */
[----:B------:R-:W-:Y:S01]  /*8820*/  LDSM.16.M88.4 R172, [R184+0x4000] ;  /* 0x00400000b8ac783b */ /* 0x000fe20000000200 */
[C---:B------:R-:W-:Y:S07]  /*8830*/  HMMA.16816.F32 R16, R152.reuse, R138, R16 ;  /* 0x0000008a9810723c */ /* 0x040fee0000001810 */
[----:B------:R-:W2:Y:S01]  /*8840*/  LDSM.16.M88.4 R136, [R197+0x9100] ;  /* 0x00910000c588783b */ /* 0x000ea20000000200 */
[C---:B-----5:R-:W-:Y:S08]  /*8850*/  HMMA.16816.F32 R20, R152.reuse, R140, R20 ;  /* 0x0000008c9814723c */ /* 0x060ff00000001814 */
[C---:B------:R-:W-:Y:S01]  /*8860*/  HMMA.16816.F32 R24, R152.reuse, R142, R24 ;  /* 0x0000008e9818723c */ /* 0x040fe20000001818 */
[----:B------:R-:W4:Y:S07]  /*8870*/  LDSM.16.M88.4 R140, [R197+0x9900] ;  /* 0x00990000c58c783b */ /* 0x000f2e0000000200 */
[C---:B---3--:R-:W-:Y:S08]  /*8880*/  HMMA.16816.F32 R28, R152.reuse, R144, R28 ;  /* 0x00000090981c723c */ /* 0x048ff0000000181c */
[----:B------:R-:W-:Y:S01]  /*8890*/  HMMA.16816.F32 R32, R152, R146, R32 ;  /* 0x000000929820723c */ /* 0x000fe20000001820 */
[----:B------:R-:W3:Y:S07]  /*88a0*/  LDSM.16.M88.4 R144, [R182] ;  /* 0x00000000b690783b */ /* 0x000eee0000000200 */
[C---:B-1----:R-:W-:Y:S01]  /*88b0*/  HMMA.16816.F32 R4, R148.reuse, R156, R4 ;  /* 0x0000009c9404723c */ /* 0x042fe20000001804 */
[----:B------:R-:W1:Y:S07]  /*88c0*/  LDSM.16.M88.4 R152, [R181] ;  /* 0x00000000b598783b */ /* 0x000e6e0000000200 */
[C---:B------:R-:W-:Y:S01]  /*88d0*/  HMMA.16816.F32 R8, R148.reuse, R158, R8 ;  /* 0x0000009e9408723c */ /* 0x040fe20000001808 */
[----:B------:R-:W5:Y:S07]  /*88e0*/  LDSM.16.M88.4 R156, [R180] ;  /* 0x00000000b49c783b */ /* 0x000f6e0000000200 */
[C---:B------:R-:W-:Y:S08]  /*88f0*/  HMMA.16816.F32 R12, R148.reuse, R160, R12 ;  /* 0x000000a0940c723c */ /* 0x040ff0000000180c */
[C---:B------:R-:W-:Y:S01]  /*8900*/  HMMA.16816.F32 R16, R148.reuse, R162, R16 ;  /* 0x000000a29410723c */ /* 0x040fe20000001810 */
[----:B------:R-:W-:Y:S07]  /*8910*/  LDSM.16.M88.4 R160, [R192+0x8100] ;  /* 0x00810000c0a0783b */ /* 0x000fee0000000200 */
[C---:B--2---:R-:W-:Y:S08]  /*8920*/  HMMA.16816.F32 R20, R148.reuse, R136, R20 ;  /* 0x000000889414723c */ /* 0x044ff00000001814 */
[C---:B------:R-:W-:Y:S01]  /*8930*/  HMMA.16816.F32 R24, R148.reuse, R138, R24 ;  /* 0x0000008a9418723c */ /* 0x040fe20000001818 */
[----:B------:R-:W2:Y:S07]  /*8940*/  LDSM.16.M88.4 R136, [R193+0x10100] ;  /* 0x01010000c188783b */ /* 0x000eae0000000200 */
[C---:B----4-:R-:W-:Y:S08]  /*8950*/  HMMA.16816.F32 R28, R148.reuse, R140, R28 ;  /* 0x0000008c941c723c */ /* 0x050ff0000000181c */
[----:B------:R-:W-:Y:S01]  /*8960*/  HMMA.16816.F32 R32, R148, R142, R32 ;  /* 0x0000008e9420723c */ /* 0x000fe20000001820 */
[----:B------:R-:W4:Y:S07]  /*8970*/  LDSM.16.M88.4 R140, [R192+0x8900] ;  /* 0x00890000c08c783b */ /* 0x000f2e0000000200 */
[C---:B------:R-:W-:Y:S01]  /*8980*/  HMMA.16816.F32 R4, R164.reuse, R168, R4 ;  /* 0x000000a8a404723c */ /* 0x040fe20000001804 */
[----:B------:R-:W-:Y:S07]  /*8990*/  LDSM.16.M88.4 R148, [R192+0x9900] ;  /* 0x00990000c094783b */ /* 0x000fee0000000200 */
[C---:B------:R-:W-:Y:S01]  /*89a0*/  HMMA.16816.F32 R8, R164.reuse, R170, R8 ;  /* 0x000000aaa408723c */ /* 0x040fe20000001808 */
[----:B------:R-:W-:Y:S07]  /*89b0*/  LDSM.16.M88.4 R168, [R184+0x2000] ;  /* 0x00200000b8a8783b */ /* 0x000fee0000000200 */
[C---:B---3--:R-:W-:Y:S08]  /*89c0*/  HMMA.16816.F32 R12, R164.reuse, R144, R12 ;  /* 0x00000090a40c723c */ /* 0x048ff0000000180c */
[C---:B------:R-:W-:Y:S01]  /*89d0*/  HMMA.16816.F32 R16, R164.reuse, R146, R16 ;  /* 0x00000092a410723c */ /* 0x040fe20000001810 */
[----:B------:R-:W3:Y:S07]  /*89e0*/  LDSM.16.M88.4 R144, [R192+0x9100] ;  /* 0x00910000c090783b */ /* 0x000eee0000000200 */
[C---:B-1----:R-:W-:Y:S08]  /*89f0*/  HMMA.16816.F32 R20, R164.reuse, R152, R20 ;  /* 0x00000098a414723c */ /* 0x042ff00000001814 */
[C---:B------:R-:W-:Y:S01]  /*8a00*/  HMMA.16816.F32 R24, R164.reuse, R154, R24 ;  /* 0x0000009aa418723c */ /* 0x040fe20000001818 */
[----:B------:R-:W1:Y:S07]  /*8a10*/  LDSM.16.M88.4 R152, [R191+0x10100] ;  /* 0x01010000bf98783b */ /* 0x000e6e0000000200 */
[C---:B-----5:R-:W-:Y:S08]  /*8a20*/  HMMA.16816.F32 R28, R164.reuse, R156, R28 ;  /* 0x0000009ca41c723c */ /* 0x060ff0000000181c */
[----:B------:R-:W-:Y:S01]  /*8a30*/  HMMA.16816.F32 R32, R164, R158, R32 ;  /* 0x0000009ea420723c */ /* 0x000fe20000001820 */
[----:B------:R-:W5:Y:S07]  /*8a40*/  LDSM.16.M88.4 R156, [R184+0x2800] ;  /* 0x00280000b89c783b */ /* 0x000f6e0000000200 */
[C---:B--2---:R-:W-:Y:S01]  /*8a50*/  HMMA.16816.F32 R4, R136.reuse, R160, R4 ;  /* 0x000000a08804723c */ /* 0x044fe20000001804 */
[----:B------:R-:W-:Y:S07]  /*8a60*/  LDSM.16.M88.4 R164, [R197+0xb100] ;  /* 0x00b10000c5a4783b */ /* 0x000fee0000000200 */
[C---:B------:R-:W-:Y:S01]  /*8a70*/  HMMA.16816.F32 R8, R136.reuse, R162, R8 ;  /* 0x000000a28808723c */ /* 0x040fe20000001808 */
[----:B------:R-:W-:Y:S07]  /*8a80*/  LDSM.16.M88.4 R160, [R197+0xa900] ;  /* 0x00a90000c5a0783b */ /* 0x000fee0000000200 */
[C---:B----4-:R-:W-:Y:S08]  /*8a90*/  HMMA.16816.F32 R12, R136.reuse, R140, R12 ;  /* 0x0000008c880c723c */ /* 0x050ff0000000180c */
[C---:B------:R-:W-:Y:S01]  /*8aa0*/  HMMA.16816.F32 R16, R136.reuse, R142, R16 ;  /* 0x0000008e8810723c */ /* 0x040fe20000001810 */
[----:B------:R-:W2:Y:S07]  /*8ab0*/  LDSM.16.M88.4 R140, [R184+0x3000] ;  /* 0x00300000b88c783b */ /* 0x000eae0000000200 */
[C---:B---3--:R-:W-:Y:S08]  /*8ac0*/  HMMA.16816.F32 R20, R136.reuse, R144, R20 ;  /* 0x000000908814723c */ /* 0x048ff00000001814 */
[C---:B------:R-:W-:Y:S01]  /*8ad0*/  HMMA.16816.F32 R24, R136.reuse, R146, R24 ;  /* 0x000000928818723c */ /* 0x040fe20000001818 */
[----:B------:R-:W3:Y:S07]  /*8ae0*/  LDSM.16.M88.4 R144, [R184+0x3800] ;  /* 0x00380000b890783b */ /* 0x000eee0000000200 */
[C---:B------:R-:W-:Y:S08]  /*8af0*/  HMMA.16816.F32 R28, R136.reuse, R148, R28 ;  /* 0x00000094881c723c */ /* 0x040ff0000000181c */
[----:B------:R-:W-:Y:S01]  /*8b00*/  HMMA.16816.F32 R32, R136, R150, R32 ;  /* 0x000000968820723c */ /* 0x000fe20000001820 */
[----:B------:R-:W-:Y:S07]  /*8b10*/  LDSM.16.M88.4 R136, [R198+0x14100] ;  /* 0x01410000c688783b */ /* 0x000fee0000000200 */
[C---:B-1----:R-:W-:Y:S01]  /*8b20*/  HMMA.16816.F32 R4, R152.reuse, R168, R4 ;  /* 0x000000a89804723c */ /* 0x042fe20000001804 */
[----:B------:R-:W1:Y:S07]  /*8b30*/  LDSM.16.M88.4 R148, [R197+0xa100] ;  /* 0x00a10000c594783b */ /* 0x000e6e0000000200 */
[C---:B------:R-:W-:Y:S01]  /*8b40*/  HMMA.16816.F32 R8, R152.reuse, R170, R8 ;  /* 0x000000aa9808723c */ /* 0x040fe20000001808 */
[----:B------:R-:W-:Y:S07]  /*8b50*/  LDSM.16.M88.4 R168, [R179] ;  /* 0x00000000b3a8783b */ /* 0x000fee0000000200 */
[C---:B-----5:R-:W-:Y:S08]  /*8b60*/  HMMA.16816.F32 R12, R152.reuse, R156, R12 ;  /* 0x0000009c980c723c */ /* 0x060ff0000000180c */
[C---:B------:R-:W-:Y:S01]  /*8b70*/  HMMA.16816.F32 R16, R152.reuse, R158, R16 ;  /* 0x0000009e9810723c */ /* 0x040fe20000001810 */
[----:B------:R-:W4:Y:S07]  /*8b80*/  LDSM.16.M88.4 R156, [R197+0xb900] ;  /* 0x00b90000c59c783b */ /* 0x000f2e0000000200 */
[C---:B--2---:R-:W-:Y:S08]  /*8b90*/  HMMA.16816.F32 R20, R152.reuse, R140, R20 ;  /* 0x0000008c9814723c */ /* 0x044ff00000001814 */
[C---:B------:R-:W-:Y:S01]  /*8ba0*/  HMMA.16816.F32 R24, R152.reuse, R142, R24 ;  /* 0x0000008e9818723c */ /* 0x040fe20000001818 */
[----:B------:R-:W2:Y:S07]  /*8bb0*/  LDSM.16.M88.4 R140, [R194+0x14100] ;  /* 0x01410000c28c783b */ /* 0x000eae0000000200 */
[C---:B---3--:R-:W-:Y:S08]  /*8bc0*/  HMMA.16816.F32 R28, R152.reuse, R144, R28 ;  /* 0x00000090981c723c */ /* 0x048ff0000000181c */
[----:B------:R-:W-:Y:S01]  /*8bd0*/  HMMA.16816.F32 R32, R152, R146, R32 ;  /* 0x000000929820723c */ /* 0x000fe20000001820 */
[----:B------:R-:W3:Y:S07]  /*8be0*/  LDSM.16.M88.4 R144, [R178] ;  /* 0x00000000b290783b */ /* 0x000eee0000000200 */
[C---:B-1----:R-:W-:Y:S01]  /*8bf0*/  HMMA.16816.F32 R4, R136.reuse, R148, R4 ;  /* 0x000000948804723c */ /* 0x042fe20000001804 */
[----:B------:R-:W-:Y:S07]  /*8c00*/  LDSM.16.M88.4 R152, [R176] ;  /* 0x00000000b098783b */ /* 0x000fee0000000200 */
[C---:B------:R-:W-:Y:S01]  /*8c10*/  HMMA.16816.F32 R8, R136.reuse, R150, R8 ;  /* 0x000000968808723c */ /* 0x040fe20000001808 */
[----:B------:R-:W1:Y:S07]  /*8c20*/  LDSM.16.M88.4 R148, [R177] ;  /* 0x00000000b194783b */ /* 0x000e6e0000000200 */
[C---:B------:R-:W-:Y:S08]  /*8c30*/  HMMA.16816.F32 R12, R136.reuse, R160, R12 ;  /* 0x000000a0880c723c */ /* 0x040ff0000000180c */
[C---:B------:R-:W-:Y:S01]  /*8c40*/  HMMA.16816.F32 R16, R136.reuse, R162, R16 ;  /* 0x000000a28810723c */ /* 0x040fe20000001810 */
[----:B------:R-:W-:Y:S07]  /*8c50*/  LDSM.16.M88.4 R160, [R193+0x14100] ;  /* 0x01410000c1a0783b */ /* 0x000fee0000000200 */
[C---:B------:R-:W-:Y:S08]  /*8c60*/  HMMA.16816.F32 R20, R136.reuse, R164, R20 ;  /* 0x000000a48814723c */ /* 0x040ff00000001814 */
[C---:B------:R-:W-:Y:S01]  /*8c70*/  HMMA.16816.F32 R24, R136.reuse, R166, R24 ;  /* 0x000000a68818723c */ /* 0x040fe20000001818 */
[----:B------:R-:W5:Y:S07]  /*8c80*/  LDSM.16.M88.4 R164, [R192+0xa100] ;  /* 0x00a10000c0a4783b */ /* 0x000f6e0000000200 */
[C---:B----4-:R-:W-:Y:S08]  /*8c90*/  HMMA.16816.F32 R28, R136.reuse, R156, R28 ;  /* 0x0000009c881c723c */ /* 0x050ff0000000181c */
[----:B------:R-:W-:Y:S01]  /*8ca0*/  HMMA.16816.F32 R32, R136, R158, R32 ;  /* 0x0000009e8820723c */ /* 0x000fe20000001820 */
[----:B------:R-:W4:Y:S07]  /*8cb0*/  LDSM.16.M88.4 R136, [R192+0xa900] ;  /* 0x00a90000c088783b */ /* 0x000f2e0000000200 */
[C---:B--2---:R-:W-:Y:S01]  /*8cc0*/  HMMA.16816.F32 R4, R140.reuse, R168, R4 ;  /* 0x000000a88c04723c */ /* 0x044fe20000001804 */
[----:B------:R-:W2:Y:S07]  /*8cd0*/  LDSM.16.M88.4 R156, [R192+0xb100] ;  /* 0x00b10000c09c783b */ /* 0x000eae0000000200 */
[C---:B------:R-:W-:Y:S01]  /*8ce0*/  HMMA.16816.F32 R8, R140.reuse, R170, R8 ;  /* 0x000000aa8c08723c */ /* 0x040fe20000001808 */
[----:B------:R-:W-:Y:S07]  /*8cf0*/  LDSM.16.M88.4 R168, [R191+0x14100] ;  /* 0x01410000bfa8783b */ /* 0x000fee0000000200 */
[C---:B---3--:R-:W-:Y:S08]  /*8d00*/  HMMA.16816.F32 R12, R140.reuse, R144, R12 ;  /* 0x000000908c0c723c */ /* 0x048ff0000000180c */
[C---:B------:R-:W-:Y:S01]  /*8d10*/  HMMA.16816.F32 R16, R140.reuse, R146, R16 ;  /* 0x000000928c10723c */ /* 0x040fe20000001810 */
[----:B------:R-:W3:Y:S07]  /*8d20*/  LDSM.16.M88.4 R144, [R192+0xb900] ;  /* 0x00b90000c090783b */ /* 0x000eee0000000200 */
[C---:B-1----:R-:W-:Y:S08]  /*8d30*/  HMMA.16816.F32 R20, R140.reuse, R148, R20 ;  /* 0x000000948c14723c */ /* 0x042ff00000001814 */
[C---:B------:R-:W-:Y:S08]  /*8d40*/  HMMA.16816.F32 R24, R140.reuse, R150, R24 ;  /* 0x000000968c18723c */ /* 0x040ff00000001818 */
[C---:B------:R-:W-:Y:S08]  /*8d50*/  HMMA.16816.F32 R28, R140.reuse, R152, R28 ;  /* 0x000000988c1c723c */ /* 0x040ff0000000181c */
[----:B------:R-:W-:Y:S01]  /*8d60*/  HMMA.16816.F32 R32, R140, R154, R32 ;  /* 0x0000009a8c20723c */ /* 0x000fe20000001820 */
[----:B------:R-:W1:Y:S07]  /*8d70*/  LDSM.16.M88.4 R140, [R184+0x4800] ;  /* 0x00480000b88c783b */ /* 0x000e6e0000000200 */
[C---:B-----5:R-:W-:Y:S08]  /*8d80*/  HMMA.16816.F32 R4, R160.reuse, R164, R4 ;  /* 0x000000a4a004723c */ /* 0x060ff00000001804 */
[C---:B------:R-:W-:Y:S08]  /*8d90*/  HMMA.16816.F32 R8, R160.reuse, R166, R8 ;  /* 0x000000a6a008723c */ /* 0x040ff00000001808 */
[C---:B----4-:R-:W-:Y:S08]  /*8da0*/  HMMA.16816.F32 R12, R160.reuse, R136, R12 ;  /* 0x00000088a00c723c */ /* 0x050ff0000000180c */
[C---:B------:R-:W-:Y:S01]  /*8db0*/  HMMA.16816.F32 R16, R160.reuse, R138, R16 ;  /* 0x0000008aa010723c */ /* 0x040fe20000001810 */
[----:B------:R-:W4:Y:S07]  /*8dc0*/  LDSM.16.M88.4 R136, [R184+0x5000] ;  /* 0x00500000b888783b */ /* 0x000f2e0000000200 */
[C---:B--2---:R-:W-:Y:S08]  /*8dd0*/  HMMA.16816.F32 R20, R160.reuse, R156, R20 ;  /* 0x0000009ca014723c */ /* 0x044ff00000001814 */
[C---:B------:R-:W-:Y:S08]  /*8de0*/  HMMA.16816.F32 R24, R160.reuse, R158, R24 ;  /* 0x0000009ea018723c */ /* 0x040ff00000001818 */
[C---:B---3--:R-:W-:Y:S08]  /*8df0*/  HMMA.16816.F32 R28, R160.reuse, R144, R28 ;  /* 0x00000090a01c723c */ /* 0x048ff0000000181c */
[----:B------:R-:W-:Y:S01]  /*8e00*/  HMMA.16816.F32 R32, R160, R146, R32 ;  /* 0x00000092a020723c */ /* 0x000fe20000001820 */
[----:B------:R-:W2:Y:S01]  /*8e10*/  LDSM.16.M88.4 R144, [R184+0x5800] ;  /* 0x00580000b890783b */ /* 0x000ea20000000200 */
[----:B------:R-:W-:Y:S06]  /*8e20*/  DEPBAR.LE SB0, 0x0 ;  /* 0x000080000000791a */ /* 0x000fec0000000000 */
[C---:B------:R-:W-:Y:S01]  /*8e30*/  HMMA.16816.F32 R4, R168.reuse, R172, R4 ;  /* 0x000000aca804723c */ /* 0x040fe20000001804 */
[----:B------:R-:W-:Y:S07]  /*8e40*/  BAR.SYNC.DEFER_BLOCKING 0x0 ;  /* 0x0000000000007b1d */ /* 0x000fee0000010000 */
[C---:B------:R-:W-:Y:S08]  /*8e50*/  HMMA.16816.F32 R8, R168.reuse, R174, R8 ;  /* 0x000000aea808723c */ /* 0x040ff00000001808 */
[C---:B-1----:R-:W-:Y:S08]  /*8e60*/  HMMA.16816.F32 R12, R168.reuse, R140, R12 ;  /* 0x0000008ca80c723c */ /* 0x042ff0000000180c */
[C---:B------:R-:W-:Y:S04]  /*8e70*/  HMMA.16816.F32 R16, R168.reuse, R142, R16 ;  /* 0x0000008ea810723c */ /* 0x040fe80000001810 */
[----:B------:R-:W-:Y:S02]  /*8e80*/  FMNMX.FTZ R0, R4, R3, !PT ;  /* 0x0000000304007209 */ /* 0x000fe40007810000 */
[----:B------:R-:W-:Y:S02]  /*8e90*/  FMNMX.FTZ R2, R6, R133, !PT ;  /* 0x0000008506027209 */ /* 0x000fe40007810000 */
[C---:B----4-:R-:W-:Y:S04]  /*8ea0*/  HMMA.16816.F32 R20, R168.reuse, R136, R20 ;  /* 0x00000088a814723c */ /* 0x050fe80000001814 */
[----:B------:R-:W-:Y:S03]  /*8eb0*/  FMNMX.FTZ R135, R5, R0, !PT ;  /* 0x0000000005877209 */ /* 0x000fe60007810000 */
[----:B------:R-:W-:Y:S01]  /*8ec0*/  FMNMX.FTZ R137, R7, R2, !PT ;  /* 0x0000000207897209 */ /* 0x000fe20007810000 */
[C---:B------:R-:W-:Y:S04]  /*8ed0*/  HMMA.16816.F32 R24, R168.reuse, R138, R24 ;  /* 0x0000008aa818723c */ /* 0x040fe80000001818 */
[----:B------:R-:W-:Y:S02]  /*8ee0*/  FMNMX.FTZ R0, R8, R135, !PT ;  /* 0x0000008708007209 */ /* 0x000fe40007810000 */
[----:B------:R-:W-:Y:S02]  /*8ef0*/  FMNMX.FTZ R2, R10, R137, !PT ;  /* 0x000000890a027209 */ /* 0x000fe40007810000 */
[C---:B--2---:R-:W-:Y:S04]  /*8f00*/  HMMA.16816.F32 R28, R168.reuse, R144, R28 ;  /* 0x00000090a81c723c */ /* 0x044fe8000000181c */
        /* <DEDUP_REMOVED lines=31> */
[----:B--2---:R-:W-:Y:S07]  /*9100*/  FMNMX.FTZ R135, R137, R0, !PT ;  /* 0x0000000089877209 */ /* 0x004fee0007810000 */
[----:B------:R-:W2:Y:S01]  /*9110*/  SHFL.BFLY PT, R132, R135, 0x1, 0x1f ;  /* 0x0c201f0087847f89 */ /* 0x000ea200000e0000 */
[----:B-1----:R-:W-:Y:S05]  /*9120*/  FMNMX.FTZ R0, R141, R2, !PT ;  /* 0x000000028d007209 */ /* 0x002fea0007810000 */
[C---:B------:R-:W-:Y:S02]  /*9130*/  FMUL.FTZ R167, R0.reuse, c[0x0][0x2d0] ;  /* 0x0000b40000a77a20 */ /* 0x040fe40000410000 */
[----:B------:R-:W-:Y:S01]  /*9140*/  FADD.FTZ R2, -R0, R3 ;  /* 0x0000000300027221 */ /* 0x000fe20000010100 */
[----:B--2---:R-:W-:Y:S01]  /*9150*/  FMNMX.FTZ R132, R135, R132, !PT ;  /* 0x0000008487847209 */ /* 0x004fe20007810000 */
[----:B------:R-:W-:Y:S01]  /*9160*/  FFMA.FTZ R162, R4, c[0x0][0x2d0], -R167 ;  /* 0x0000b40004a27a23 */ /* 0x000fe200000108a7 */
[----:B------:R-:W-:Y:S01]  /*9170*/  @P0 IADD3 R4, P4, R200, UR20, RZ ;  /* 0x00000014c8040c10 */ /* 0x000fe2000ff9e0ff */
[----:B------:R-:W-:Y:S01]  /*9180*/  FMUL.FTZ R3, R2, c[0x0][0x2d0] ;  /* 0x0000b40002037a20 */ /* 0x000fe20000410000 */
[----:B------:R-:W-:Y:S01]  /*9190*/  @P0 IADD3 R135, P5, R214, UR20, RZ ;  /* 0x00000014d6870c10 */ /* 0x000fe2000ffbe0ff */
[----:B------:R-:W-:Y:S01]  /*91a0*/  FADD.FTZ R133, -R132, R133 ;  /* 0x0000008584857221 */ /* 0x000fe20000010100 */
[----:B------:R-:W-:Y:S01]  /*91b0*/  @P0 LEA R140, P6, R4, c[0x0][0x1c8], 0x1 ;  /* 0x00007200048c0a11 */ /* 0x000fe200078c08ff */
[--C-:B------:R-:W-:Y:S01]  /*91c0*/  FFMA.FTZ R160, R9, c[0x0][0x2d0], -R167.reuse ;  /* 0x0000b40009a07a23 */ /* 0x100fe200000108a7 */
[----:B------:R-:W-:Y:S01]  /*91d0*/  @P0 IADD3.X R136, R213, UR19, RZ, P5, !PT ;  /* 0x00000013d5880c10 */ /* 0x000fe2000affe4ff */
[----:B------:R-:W-:Y:S01]  /*91e0*/  FMUL.FTZ R2, R133, c[0x0][0x2d0] ;  /* 0x0000b40085027a20 */ /* 0x000fe20000410000 */
[----:B------:R-:W1:Y:S01]  /*91f0*/  MUFU.EX2 R3, R3 ;  /* 0x0000000300037308 */ /* 0x000e620000000800 */
[--C-:B------:R-:W-:Y:S01]  /*9200*/  FFMA.FTZ R133, R5, c[0x0][0x2d0], -R167.reuse ;  /* 0x0000b40005857a23 */ /* 0x100fe200000108a7 */
[----:B------:R-:W-:Y:S01]  /*9210*/  @P0 IADD3.X R5, R203, UR19, RZ, P4, !PT ;  /* 0x00000013cb050c10 */ /* 0x000fe2000a7fe4ff */
[----:B------:R-:W-:Y:S01]  /*9220*/  FMUL.FTZ R165, R132, c[0x0][0x2d0] ;  /* 0x0000b40084a57a20 */ /* 0x000fe20000410000 */
[C---:B------:R-:W-:Y:S01]  /*9230*/  @P0 LEA R142, P4, R135.reuse, c[0x0][0x1c8], 0x1 ;  /* 0x00007200878e0a11 */ /* 0x040fe200078808ff */
[----:B------:R-:W-:Y:S01]  /*9240*/  FFMA.FTZ R170, R16, c[0x0][0x2d0], -R167 ;  /* 0x0000b40010aa7a23 */ /* 0x000fe200000108a7 */
[----:B------:R-:W-:Y:S01]  /*9250*/  @P0 LEA.HI.X R141, R4, c[0x0][0x1cc], R5, 0x1, P6 ;  /* 0x00007300048d0a11 */ /* 0x000fe200030f0c05 */
[----:B------:R-:W-:Y:S01]  /*9260*/  FFMA.FTZ R166, R6, c[0x0][0x2d0], -R165 ;  /* 0x0000b40006a67a23 */ /* 0x000fe200000108a5 */
[----:B------:R-:W-:Y:S01]  /*9270*/  @P0 LEA.HI.X R143, R135, c[0x0][0x1cc], R136, 0x1, P4 ;  /* 0x00007300878f0a11 */ /* 0x000fe200020f0c88 */
[----:B------:R-:W-:Y:S01]  /*9280*/  FFMA.FTZ R135, R8, c[0x0][0x2d0], -R167 ;  /* 0x0000b40008877a23 */ /* 0x000fe200000108a7 */
[----:B------:R-:W-:Y:S01]  /*9290*/  @P0 IADD3 R4, P5, R212, UR20, RZ ;  /* 0x00000014d4040c10 */ /* 0x000fe2000ffbe0ff */
[----:B------:R2:W-:Y:S01]  /*92a0*/  @P0 LDGSTS.E.BYPASS.LTC128B.128 [R199+0x6100], [R140.64], !P3 ;  /* 0x061000008cc70fae */ /* 0x0005e2000d901d50 */
[----:B------:R-:W-:Y:S01]  /*92b0*/  @UP3 UIADD3 UR20, UP0, UR12, UR20, URZ ;  /* 0x000000140c143290 */ /* 0x000fe2000ff1e03f */
[--C-:B------:R-:W-:Y:S01]  /*92c0*/  FFMA.FTZ R161, R7, c[0x0][0x2d0], -R165.reuse ;  /* 0x0000b40007a17a23 */ /* 0x100fe200000108a5 */
[----:B------:R-:W-:Y:S01]  /*92d0*/  @P0 LEA R144, P4, R4, c[0x0][0x1c8], 0x1 ;  /* 0x0000720004900a11 */ /* 0x000fe200078808ff */
[--C-:B------:R-:W-:Y:S01]  /*92e0*/  FFMA.FTZ R163, R10, c[0x0][0x2d0], -R165.reuse ;  /* 0x0000b4000aa37a23 */ /* 0x100fe200000108a5 */
[----:B------:R-:W-:Y:S01]  /*92f0*/  @P0 IADD3.X R5, R134, UR19, RZ, P5, !PT ;  /* 0x0000001386050c10 */ /* 0x000fe2000affe4ff */
[----:B------:R-:W-:Y:S01]  /*9300*/  @UP3 UIADD3.X UR19, UR11, UR19, URZ, UP0, !UPT ;  /* 0x000000130b133290 */ /* 0x000fe200087fe43f */
[----:B------:R-:W-:Y:S01]  /*9310*/  FFMA.FTZ R164, R11, c[0x0][0x2d0], -R165 ;  /* 0x0000b4000ba47a23 */ /* 0x000fe200000108a5 */
[----:B------:R2:W-:Y:S01]  /*9320*/  @P0 LDGSTS.E.BYPASS.LTC128B.128 [R199+0x8100], [R142.64], !P2 ;  /* 0x081000008ec70fae */ /* 0x0005e2000d101d50 */
[----:B------:R-:W-:Y:S01]  /*9330*/  @P0 LEA.HI.X R145, R4, c[0x0][0x1cc], R5, 0x1, P4 ;  /* 0x0000730004910a11 */ /* 0x000fe200020f0c05 */
[----:B------:R-:W3:Y:S01]  /*9340*/  MUFU.EX2 R2, R2 ;  /* 0x0000000200027308 */ /* 0x000ee20000000800 */
[----:B------:R-:W-:Y:S01]  /*9350*/  @P0 IADD3 R4, P6, R200, UR20, RZ ;  /* 0x00000014c8040c10 */ /* 0x000fe2000ffde0ff */
[----:B------:R-:W-:Y:S01]  /*9360*/  FFMA.FTZ R171, R17, c[0x0][0x2d0], -R167 ;  /* 0x0000b40011ab7a23 */ /* 0x000fe200000108a7 */
[----:B------:R-:W-:Y:S01]  /*9370*/  @P0 IADD3 R5, P5, R214, UR20, RZ ;  /* 0x00000014d6050c10 */ /* 0x000fe2000ffbe0ff */
[----:B-1----:R-:W-:Y:S01]  /*9380*/  FMUL.FTZ R100, R3, R100 ;  /* 0x0000006403647220 */ /* 0x002fe20000410000 */
[----:B------:R-:W-:Y:S01]  /*9390*/  @P0 IADD3.X R9, R203, UR19, RZ, P6, !PT ;  /* 0x00000013cb090c10 */ /* 0x000fe2000b7fe4ff */
[----:B------:R1:W-:Y:S01]  /*93a0*/  @P0 LDGSTS.E.BYPASS.LTC128B.128 [R199+0xa100], [R144.64], !P1 ;  /* 0x0a10000090c70fae */ /* 0x0003e2000c901d50 */
[C---:B------:R-:W-:Y:S01]  /*93b0*/  @P0 LEA R150, P6, R4.reuse, c[0x0][0x1c8], 0x1 ;  /* 0x0000720004960a11 */ /* 0x040fe200078c08ff */
[----:B------:R-:W-:Y:S01]  /*93c0*/  FMUL.FTZ R101, R3, R101 ;  /* 0x0000006503657220 */ /* 0x000fe20000410000 */
[----:B------:R-:W-:Y:S01]  /*93d0*/  @P0 IADD3.X R136, R213, UR19, RZ, P5, !PT ;  /* 0x00000013d5880c10 */ /* 0x000fe2000affe4ff */
[----:B------:R-:W-:Y:S01]  /*93e0*/  MUFU.EX2 R162, R162 ;  /* 0x000000a200a27308 */ /* 0x000fe20000000800 */
[----:B------:R-:W-:Y:S01]  /*93f0*/  @P0 LEA.HI.X R151, R4, c[0x0][0x1cc], R9, 0x1, P6 ;  /* 0x0000730004970a11 */ /* 0x000fe200030f0c09 */
[----:B------:R-:W-:Y:S01]  /*9400*/  FMUL.FTZ R4, R3, R128 ;  /* 0x0000008003047220 */ /* 0x000fe20000410000 */
[----:B------:R-:W-:Y:S01]  /*9410*/  @P0 LEA R148, P5, R5, c[0x0][0x1c8], 0x1 ;  /* 0x0000720005940a11 */ /* 0x000fe200078a08ff */
[----:B------:R-:W-:Y:S01]  /*9420*/  FMUL.FTZ R9, R3, R125 ;  /* 0x0000007d03097220 */ /* 0x000fe20000410000 */
[----:B------:R-:W-:Y:S01]  /*9430*/  @P0 IADD3 R8, P4, R212, UR20, RZ ;  /* 0x00000014d4080c10 */ /* 0x000fe2000ff9e0ff */
[----:B------:R4:W-:Y:S01]  /*9440*/  @P0 LDGSTS.E.BYPASS.LTC128B.128 [R199+0x7100], [R150.64], !P3 ;  /* 0x0710000096c70fae */ /* 0x0009e2000d901d50 */
[----:B------:R-:W-:Y:S01]  /*9450*/  @P0 LEA.HI.X R149, R5, c[0x0][0x1cc], R136, 0x1, P5 ;  /* 0x0000730005950a11 */ /* 0x000fe200028f0c88 */
[C---:B------:R-:W-:Y:S01]  /*9460*/  FMUL.FTZ R5, R3.reuse, R129 ;  /* 0x0000008103057220 */ /* 0x040fe20000410000 */
[----:B------:R-:W-:Y:S01]  /*9470*/  @P0 IADD3.X R137, R134, UR19, RZ, P4, !PT ;  /* 0x0000001386890c10 */ /* 0x000fe2000a7fe4ff */
[----:B------:R-:W5:Y:S01]  /*9480*/  MUFU.EX2 R133, R133 ;  /* 0x0000008500857308 */ /* 0x000f620000000800 */
[C---:B------:R-:W-:Y:S01]  /*9490*/  @P0 LEA R146, P4, R8.reuse, c[0x0][0x1c8], 0x1 ;  /* 0x0000720008920a11 */ /* 0x040fe200078808ff */
[C---:B------:R-:W-:Y:S01]  /*94a0*/  FMUL.FTZ R104, R3.reuse, R104 ;  /* 0x0000006803687220 */ /* 0x040fe20000410000 */
[----:B------:R-:W-:Y:S01]  /*94b0*/  UISETP.GT.AND UP0, UPT, UR18, UR15, UPT ;  /* 0x0000000f1200728c */ /* 0x000fe2000bf04270 */
[----:B------:R4:W-:Y:S01]  /*94c0*/  @P0 LDGSTS.E.BYPASS.LTC128B.128 [R199+0x9100], [R148.64], !P2 ;  /* 0x0910000094c70fae */ /* 0x0009e2000d101d50 */
[----:B------:R-:W-:Y:S01]  /*94d0*/  @P0 LEA.HI.X R147, R8, c[0x0][0x1cc], R137, 0x1, P4 ;  /* 0x0000730008930a11 */ /* 0x000fe200020f0c89 */
[C---:B---3--:R-:W-:Y:S01]  /*94e0*/  FMUL.FTZ R6, R2.reuse, R130 ;  /* 0x0000008202067220 */ /* 0x048fe20000410000 */
[----:B------:R-:W-:Y:S01]  /*94f0*/  UMOV UR18, UR13 ;  /* 0x0000000d00127c82 */ /* 0x000fe20008000000 */
[C---:B------:R-:W-:Y:S02]  /*9500*/  FMUL.FTZ R7, R2.reuse, R131 ;  /* 0x0000008302077220 */ /* 0x040fe40000410000 */
[----:B------:R-:W-:Y:S01]  /*9510*/  MUFU.EX2 R135, R135 ;  /* 0x0000008700877308 */ /* 0x000fe20000000800 */
[C---:B------:R-:W-:Y:S01]  /*9520*/  FMUL.FTZ R8, R3.reuse, R124 ;  /* 0x0000007c03087220 */ /* 0x040fe20000410000 */
[----:B------:R1:W-:Y:S01]  /*9530*/  @P0 LDGSTS.E.BYPASS.LTC128B.128 [R199+0xb100], [R146.64], !P1 ;  /* 0x0b10000092c70fae */ /* 0x0003e2000c901d50 */
[C---:B------:R-:W-:Y:S01]  /*9540*/  FMUL.FTZ R10, R2.reuse, R126 ;  /* 0x0000007e020a7220 */ /* 0x040fe20000410000 */
[----:B------:R-:W-:Y:S01]  /*9550*/  PLOP3.LUT P0, PT, PT, PT, UP0, 0x80, 0x0 ;  /* 0x000000000000781c */ /* 0x000fe20003f0f008 */
[C---:B------:R-:W-:Y:S02]  /*9560*/  FMUL.FTZ R11, R2.reuse, R127 ;  /* 0x0000007f020b7220 */ /* 0x040fe40000410000 */
[C---:B------:R-:W-:Y:S02]  /*9570*/  FMUL.FTZ R102, R2.reuse, R102 ;  /* 0x0000006602667220 */ /* 0x040fe40000410000 */
[C---:B------:R-:W-:Y:S01]  /*9580*/  FMUL.FTZ R103, R2.reuse, R103 ;  /* 0x0000006702677220 */ /* 0x040fe20000410000 */
[----:B------:R-:W3:Y:S01]  /*9590*/  LDSM.16.MT88.4 R136, [R195+0x100] ;  /* 0x00010000c388783b */ /* 0x000ee20000004200 */
[----:B------:R-:W4:Y:S01]  /*95a0*/  MUFU.EX2 R160, R160 ;  /* 0x000000a000a07308 */ /* 0x000f220000000800 */
[----:B------:R-:W-:Y:S01]  /*95b0*/  FMUL.FTZ R105, R3, R105 ;  /* 0x0000006903697220 */ /* 0x000fe20000410000 */
[----:B-----5:R-:W-:Y:S01]  /*95c0*/  F2FP.PACK_AB R128, R133, R162 ;  /* 0x000000a28580723e */ /* 0x020fe200000000ff */
[C---:B------:R-:W-:Y:S02]  /*95d0*/  FMUL.FTZ R106, R2.reuse, R106 ;  /* 0x0000006a026a7220 */ /* 0x040fe40000410000 */
[C---:B------:R-:W-:Y:S02]  /*95e0*/  FMUL.FTZ R107, R2.reuse, R107 ;  /* 0x0000006b026b7220 */ /* 0x040fe40000410000 */
[----:B--2---:R-:W2:Y:S01]  /*95f0*/  LDSM.16.MT88.4 R140, [R190+0x100] ;  /* 0x00010000be8c783b */ /* 0x004ea20000004200 */
[C---:B------:R-:W-:Y:S02]  /*9600*/  FMUL.FTZ R108, R3.reuse, R108 ;  /* 0x0000006c036c7220 */ /* 0x040fe40000410000 */
[----:B------:R-:W-:Y:S01]  /*9610*/  MUFU.EX2 R166, R166 ;  /* 0x000000a600a67308 */ /* 0x000fe20000000800 */
[----:B------:R-:W-:Y:S02]  /*9620*/  FMUL.FTZ R109, R3, R109 ;  /* 0x0000006d036d7220 */ /* 0x000fe40000410000 */
[C---:B------:R-:W-:Y:S02]  /*9630*/  FMUL.FTZ R110, R2.reuse, R110 ;  /* 0x0000006e026e7220 */ /* 0x040fe40000410000 */
[----:B------:R-:W-:Y:S01]  /*9640*/  LDSM.16.MT88.4 R124, [R188+0x100] ;  /* 0x00010000bc7c783b */ /* 0x000fe20000004200 */
[----:B------:R-:W-:Y:S02]  /*9650*/  FMUL.FTZ R111, R2, R111 ;  /* 0x0000006f026f7220 */ /* 0x000fe40000410000 */
[--C-:B------:R-:W-:Y:S02]  /*9660*/  FFMA.FTZ R174, R18, c[0x0][0x2d0], -R165.reuse ;  /* 0x0000b40012ae7a23 */ /* 0x100fe400000108a5 */
[----:B------:R-:W5:Y:S01]  /*9670*/  MUFU.EX2 R161, R161 ;  /* 0x000000a100a17308 */ /* 0x000f620000000800 */
[----:B------:R-:W-:Y:S02]  /*9680*/  FFMA.FTZ R175, R19, c[0x0][0x2d0], -R165 ;  /* 0x0000b40013af7a23 */ /* 0x000fe400000108a5 */
[----:B-1----:R-:W1:Y:S01]  /*9690*/  LDSM.16.MT88.4 R144, [R189+0x100] ;  /* 0x00010000bd90783b */ /* 0x002e620000004200 */
[----:B----4-:R-:W-:Y:S01]  /*96a0*/  F2FP.PACK_AB R130, R160, R135 ;  /* 0x00000087a082723e */ /* 0x010fe200000000ff */
[--C-:B------:R-:W-:Y:S02]  /*96b0*/  FFMA.FTZ R219, R28, c[0x0][0x2d0], -R167.reuse ;  /* 0x0000b4001cdb7a23 */ /* 0x100fe400000108a7 */
[--C-:B------:R-:W-:Y:S02]  /*96c0*/  FFMA.FTZ R220, R29, c[0x0][0x2d0], -R167.reuse ;  /* 0x0000b4001ddc7a23 */ /* 0x100fe400000108a7 */
[----:B------:R-:W-:Y:S01]  /*96d0*/  FFMA.FTZ R221, R32, c[0x0][0x2d0], -R167 ;  /* 0x0000b40020dd7a23 */ /* 0x000fe200000108a7 */
[----:B------:R-:W-:Y:S01]  /*96e0*/  MUFU.EX2 R163, R163 ;  /* 0x000000a300a37308 */ /* 0x000fe20000000800 */
[----:B------:R-:W-:Y:S01]  /*96f0*/  LDSM.16.MT88.4 R16, [R190+0x900] ;  /* 0x00090000be10783b */ /* 0x000fe20000004200 */
[--C-:B------:R-:W-:Y:S02]  /*9700*/  FFMA.FTZ R223, R30, c[0x0][0x2d0], -R165.reuse ;  /* 0x0000b4001edf7a23 */ /* 0x100fe400000108a5 */
[--C-:B------:R-:W-:Y:S02]  /*9710*/  FFMA.FTZ R224, R31, c[0x0][0x2d0], -R165.reuse ;  /* 0x0000b4001fe07a23 */ /* 0x100fe400000108a5 */
[----:B------:R-:W-:Y:S02]  /*9720*/  FFMA.FTZ R225, R34, c[0x0][0x2d0], -R165 ;  /* 0x0000b40022e17a23 */ /* 0x000fe400000108a5 */
[C---:B------:R-:W-:Y:S01]  /*9730*/  FMUL.FTZ R112, R3.reuse, R112 ;  /* 0x0000007003707220 */ /* 0x040fe20000410000 */
[----:B------:R-:W-:Y:S01]  /*9740*/  LDSM.16.MT88.4 R148, [R195+0x2900] ;  /* 0x00290000c394783b */ /* 0x000fe20000004200 */
[----:B------:R-:W4:Y:S01]  /*9750*/  MUFU.EX2 R164, R164 ;  /* 0x000000a400a47308 */ /* 0x000f220000000800 */
[----:B------:R-:W-:Y:S02]  /*9760*/  FMUL.FTZ R113, R3, R113 ;  /* 0x0000007103717220 */ /* 0x000fe40000410000 */
[C---:B------:R-:W-:Y:S01]  /*9770*/  FMUL.FTZ R114, R2.reuse, R114 ;  /* 0x0000007202727220 */ /* 0x040fe20000410000 */
[----:B-----5:R-:W-:Y:S01]  /*9780*/  F2FP.PACK_AB R129, R161, R166 ;  /* 0x000000a6a181723e */ /* 0x020fe200000000ff */
[C---:B------:R-:W-:Y:S02]  /*9790*/  FMUL.FTZ R115, R2.reuse, R115 ;  /* 0x0000007302737220 */ /* 0x040fe40000410000 */
[----:B------:R-:W-:Y:S01]  /*97a0*/  LDSM.16.MT88.4 R152, [R190+0x2900] ;  /* 0x00290000be98783b */ /* 0x000fe20000004200 */
[C---:B------:R-:W-:Y:S02]  /*97b0*/  FMUL.FTZ R116, R3.reuse, R116 ;  /* 0x0000007403747220 */ /* 0x040fe40000410000 */
[C---:B------:R-:W-:Y:S01]  /*97c0*/  FMUL.FTZ R117, R3.reuse, R117 ;  /* 0x0000007503757220 */ /* 0x040fe20000410000 */
[----:B------:R-:W-:Y:S01]  /*97d0*/  MUFU.EX2 R170, R170 ;  /* 0x000000aa00aa7308 */ /* 0x000fe20000000800 */
[C---:B------:R-:W-:Y:S02]  /*97e0*/  FMUL.FTZ R118, R2.reuse, R118 ;  /* 0x0000007602767220 */ /* 0x040fe40000410000 */
[C---:B------:R-:W-:Y:S01]  /*97f0*/  FMUL.FTZ R119, R2.reuse, R119 ;  /* 0x0000007702777220 */ /* 0x040fe20000410000 */
[----:B------:R-:W-:Y:S01]  /*9800*/  LDSM.16.MT88.4 R156, [R189+0x2900] ;  /* 0x00290000bd9c783b */ /* 0x000fe20000004200 */
[C---:B------:R-:W-:Y:S02]  /*9810*/  FMUL.FTZ R120, R3.reuse, R120 ;  /* 0x0000007803787220 */ /* 0x040fe40000410000 */
[C---:B------:R-:W-:Y:S02]  /*9820*/  FMUL.FTZ R121, R3.reuse, R121 ;  /* 0x0000007903797220 */ /* 0x040fe40000410000 */
[C---:B------:R-:W-:Y:S01]  /*9830*/  FMUL.FTZ R122, R2.reuse, R122 ;  /* 0x0000007a027a7220 */ /* 0x040fe20000410000 */
[----:B------:R-:W5:Y:S01]  /*9840*/  MUFU.EX2 R171, R171 ;  /* 0x000000ab00ab7308 */ /* 0x000f620000000800 */
[----:B------:R-:W-:Y:S01]  /*9850*/  FMUL.FTZ R123, R2, R123 ;  /* 0x0000007b027b7220 */ /* 0x000fe20000410000 */
[----:B------:R-:W-:Y:S01]  /*9860*/  LDSM.16.MT88.4 R28, [R189+0x1900] ;  /* 0x00190000bd1c783b */ /* 0x000fe20000004200 */
[----:B----4-:R-:W-:Y:S01]  /*9870*/  F2FP.PACK_AB R131, R164, R163 ;  /* 0x000000a3a483723e */ /* 0x010fe200000000ff */
[C---:B------:R-:W-:Y:S02]  /*9880*/  FMUL.FTZ R36, R3.reuse, R36 ;  /* 0x0000002403247220 */ /* 0x040fe40000410000 */
[C---:B------:R-:W-:Y:S02]  /*9890*/  FMUL.FTZ R37, R3.reuse, R37 ;  /* 0x0000002503257220 */ /* 0x040fe40000410000 */
[C---:B------:R-:W-:Y:S02]  /*98a0*/  FMUL.FTZ R38, R2.reuse, R38 ;  /* 0x0000002602267220 */ /* 0x040fe40000410000 */
[C---:B---3--:R-:W-:Y:S01]  /*98b0*/  HMMA.16816.F32 R4, R128.reuse, R136, R4 ;  /* 0x000000888004723c */ /* 0x048fe20000001804 */
[----:B------:R-:W0:Y:S01]  /*98c0*/  LDGDEPBAR ;  /* 0x00000000000079af */ /* 0x000e220000000000 */
[----:B------:R-:W-:Y:S03]  /*98d0*/  MUFU.EX2 R174, R174 ;  /* 0x000000ae00ae7308 */ /* 0x000fe60000000800 */
[C---:B------:R-:W-:Y:S02]  /*98e0*/  FMUL.FTZ R39, R2.reuse, R39 ;  /* 0x0000002702277220 */ /* 0x040fe40000410000 */
[C---:B------:R-:W-:Y:S01]  /*98f0*/  FMUL.FTZ R40, R3.reuse, R40 ;  /* 0x0000002803287220 */ /* 0x040fe20000410000 */
[C---:B------:R-:W-:Y:S01]  /*9900*/  HMMA.16816.F32 R8, R128.reuse, R138, R8 ;  /* 0x0000008a8008723c */ /* 0x040fe20000001808 */
[----:B------:R-:W3:Y:S03]  /*9910*/  LDSM.16.MT88.4 R136, [R195+0x2100] ;  /* 0x00210000c388783b */ /* 0x000ee60000004200 */
[C---:B------:R-:W-:Y:S01]  /*9920*/  FMUL.FTZ R41, R3.reuse, R41 ;  /* 0x0000002903297220 */ /* 0x040fe20000410000 */
[----:B------:R-:W4:Y:S01]  /*9930*/  MUFU.EX2 R175, R175 ;  /* 0x000000af00af7308 */ /* 0x000f220000000800 */
[C---:B------:R-:W-:Y:S02]  /*9940*/  FMUL.FTZ R42, R2.reuse, R42 ;  /* 0x0000002a022a7220 */ /* 0x040fe40000410000 */
[C---:B--2---:R-:W-:Y:S04]  /*9950*/  HMMA.16816.F32 R100, R128.reuse, R140, R100 ;  /* 0x0000008c8064723c */ /* 0x044fe80000001864 */
[C---:B------:R-:W-:Y:S02]  /*9960*/  FMUL.FTZ R43, R2.reuse, R43 ;  /* 0x0000002b022b7220 */ /* 0x040fe40000410000 */
[C---:B------:R-:W-:Y:S01]  /*9970*/  FMUL.FTZ R44, R3.reuse, R44 ;  /* 0x0000002c032c7220 */ /* 0x040fe20000410000 */
[----:B------:R-:W-:Y:S01]  /*9980*/  MUFU.EX2 R219, R219 ;  /* 0x000000db00db7308 */ /* 0x000fe20000000800 */
[C---:B------:R-:W-:Y:S01]  /*9990*/  HMMA.16816.F32 R104, R128.reuse, R142, R104 ;  /* 0x0000008e8068723c */ /* 0x040fe20000001868 */
[----:B------:R-:W2:Y:S03]  /*99a0*/  LDSM.16.MT88.4 R140, [R190+0x2100] ;  /* 0x00210000be8c783b */ /* 0x000ea60000004200 */
[C---:B------:R-:W-:Y:S02]  /*99b0*/  FMUL.FTZ R45, R3.reuse, R45 ;  /* 0x0000002d032d7220 */ /* 0x040fe40000410000 */
[C---:B------:R-:W-:Y:S02]  /*99c0*/  FMUL.FTZ R46, R2.reuse, R46 ;  /* 0x0000002e022e7220 */ /* 0x040fe40000410000 */
[C---:B-1----:R-:W-:Y:S01]  /*99d0*/  HMMA.16816.F32 R108, R128.reuse, R144, R108 ;  /* 0x00000090806c723c */ /* 0x042fe2000000186c */
[----:B------:R-:W-:Y:S03]  /*99e0*/  MUFU.EX2 R220, R220 ;  /* 0x000000dc00dc7308 */ /* 0x000fe60000000800 */
[C---:B------:R-:W-:Y:S02]  /*99f0*/  FMUL.FTZ R47, R2.reuse, R47 ;  /* 0x0000002f022f7220 */ /* 0x040fe40000410000 */
[C---:B------:R-:W-:Y:S02]  /*9a00*/  FMUL.FTZ R48, R3.reuse, R48 ;  /* 0x0000003003307220 */ /* 0x040fe40000410000 */
[C---:B------:R-:W-:Y:S01]  /*9a10*/  HMMA.16816.F32 R112, R128.reuse, R146, R112 ;  /* 0x000000928070723c */ /* 0x040fe20000001870 */
[----:B------:R-:W-:Y:S02]  /*9a20*/  LDSM.16.MT88.4 R144, [R188+0x900] ;  /* 0x00090000bc90783b */ /* 0x000fe40000004200 */
[----:B------:R-:W-:Y:S01]  /*9a30*/  MUFU.EX2 R221, R221 ;  /* 0x000000dd00dd7308 */ /* 0x000fe20000000800 */
[C---:B------:R-:W-:Y:S02]  /*9a40*/  FMUL.FTZ R49, R3.reuse, R49 ;  /* 0x0000003103317220 */ /* 0x040fe40000410000 */
[C---:B------:R-:W-:Y:S02]  /*9a50*/  FMUL.FTZ R50, R2.reuse, R50 ;  /* 0x0000003202327220 */ /* 0x040fe40000410000 */
[C---:B------:R-:W-:Y:S04]  /*9a60*/  HMMA.16816.F32 R116, R128.reuse, R124, R116 ;  /* 0x0000007c8074723c */ /* 0x040fe80000001874 */
        /* <DEDUP_REMOVED lines=8> */
[C---:B---3--:R-:W-:Y:S04]  /*9af0*/  HMMA.16816.F32 R36, R128.reuse, R136, R36 ;  /* 0x000000888024723c */ /* 0x048fe80000001824 */
[C---:B------:R-:W-:Y:S02]  /*9b00*/  FMUL.FTZ R55, R2.reuse, R55 ;  /* 0x0000003702377220 */ /* 0x040fe40000410000 */
[C---:B------:R-:W-:Y:S02]  /*9b10*/  FMUL.FTZ R56, R3.reuse, R56 ;  /* 0x0000003803387220 */ /* 0x040fe40000410000 */
[C---:B------:R-:W-:Y:S01]  /*9b20*/  HMMA.16816.F32 R40, R128.reuse, R138, R40 ;  /* 0x0000008a8028723c */ /* 0x040fe20000001828 */
[----:B------:R-:W3:Y:S01]  /*9b30*/  LDSM.16.MT88.4 R136, [R188+0x2100] ;  /* 0x00210000bc88783b */ /* 0x000ee20000004200 */
[----:B------:R-:W-:Y:S02]  /*9b40*/  MUFU.EX2 R225, R225 ;  /* 0x000000e100e17308 */ /* 0x000fe40000000800 */
[C---:B------:R-:W-:Y:S02]  /*9b50*/  FMUL.FTZ R57, R3.reuse, R57 ;  /* 0x0000003903397220 */ /* 0x040fe40000410000 */
[C---:B------:R-:W-:Y:S02]  /*9b60*/  FMUL.FTZ R58, R2.reuse, R58 ;  /* 0x0000003a023a7220 */ /* 0x040fe40000410000 */
[C---:B--2---:R-:W-:Y:S04]  /*9b70*/  HMMA.16816.F32 R44, R128.reuse, R140, R44 ;  /* 0x0000008c802c723c */ /* 0x044fe8000000182c */
[C---:B------:R-:W-:Y:S02]  /*9b80*/  FMUL.FTZ R59, R2.reuse, R59 ;  /* 0x0000003b023b7220 */ /* 0x040fe40000410000 */
[C---:B------:R-:W-:Y:S02]  /*9b90*/  FMUL.FTZ R60, R3.reuse, R60 ;  /* 0x0000003c033c7220 */ /* 0x040fe40000410000 */
[C---:B------:R-:W-:Y:S01]  /*9ba0*/  HMMA.16816.F32 R48, R128.reuse, R142, R48 ;  /* 0x0000008e8030723c */ /* 0x040fe20000001830 */
[----:B------:R-:W2:Y:S03]  /*9bb0*/  LDSM.16.MT88.4 R140, [R195+0x4100] ;  /* 0x00410000c38c783b */ /* 0x000ea60000004200 */
[C---:B------:R-:W-:Y:S02]  /*9bc0*/  FMUL.FTZ R61, R3.reuse, R61 ;  /* 0x0000003d033d7220 */ /* 0x040fe40000410000 */
[C---:B------:R-:W-:Y:S02]  /*9bd0*/  FMUL.FTZ R62, R2.reuse, R62 ;  /* 0x0000003e023e7220 */ /* 0x040fe40000410000 */
[C---:B------:R-:W-:Y:S01]  /*9be0*/  FMUL.FTZ R63, R2.reuse, R63 ;  /* 0x0000003f023f7220 */ /* 0x040fe20000410000 */
[C---:B-1----:R-:W-:Y:S03]  /*9bf0*/  HMMA.16816.F32 R52, R128.reuse, R124, R52 ;  /* 0x0000007c8034723c */ /* 0x042fe60000001834 */
[C---:B------:R-:W-:Y:S02]  /*9c00*/  FMUL.FTZ R64, R3.reuse, R64 ;  /* 0x0000004003407220 */ /* 0x040fe40000410000 */
[C---:B------:R-:W-:Y:S02]  /*9c10*/  FMUL.FTZ R65, R3.reuse, R65 ;  /* 0x0000004103417220 */ /* 0x040fe40000410000 */
[C---:B------:R-:W-:Y:S01]  /*9c20*/  FMUL.FTZ R66, R2.reuse, R66 ;  /* 0x0000004202427220 */ /* 0x040fe20000410000 */
[C---:B------:R-:W-:Y:S01]  /*9c30*/  HMMA.16816.F32 R56, R128.reuse, R126, R56 ;  /* 0x0000007e8038723c */ /* 0x040fe20000001838 */
[----:B------:R-:W1:Y:S03]  /*9c40*/  LDSM.16.MT88.4 R124, [R190+0x4100] ;  /* 0x00410000be7c783b */ /* 0x000e660000004200 */
[C---:B------:R-:W-:Y:S02]  /*9c50*/  FMUL.FTZ R67, R2.reuse, R67 ;  /* 0x0000004302437220 */ /* 0x040fe40000410000 */
[C---:B------:R-:W-:Y:S02]  /*9c60*/  FMUL.FTZ R68, R3.reuse, R68 ;  /* 0x0000004403447220 */ /* 0x040fe40000410000 */
[C---:B---3--:R-:W-:Y:S04]  /*9c70*/  HMMA.16816.F32 R60, R128.reuse, R136, R60 ;  /* 0x00000088803c723c */ /* 0x048fe8000000183c */
[C---:B------:R-:W-:Y:S02]  /*9c80*/  FMUL.FTZ R69, R3.reuse, R69 ;  /* 0x0000004503457220 */ /* 0x040fe40000410000 */
[C---:B------:R-:W-:Y:S02]  /*9c90*/  FMUL.FTZ R70, R2.reuse, R70 ;  /* 0x0000004602467220 */ /* 0x040fe40000410000 */
[C---:B------:R-:W-:Y:S01]  /*9ca0*/  HMMA.16816.F32 R64, R128.reuse, R138, R64 ;  /* 0x0000008a8040723c */ /* 0x040fe20000001840 */
[----:B------:R-:W3:Y:S03]  /*9cb0*/  LDSM.16.MT88.4 R136, [R189+0x4100] ;  /* 0x00410000bd88783b */ /* 0x000ee60000004200 */
[C---:B------:R-:W-:Y:S02]  /*9cc0*/  FMUL.FTZ R71, R2.reuse, R71 ;  /* 0x0000004702477220 */ /* 0x040fe40000410000 */
[C---:B------:R-:W-:Y:S02]  /*9cd0*/  FMUL.FTZ R72, R3.reuse, R72 ;  /* 0x0000004803487220 */ /* 0x040fe40000410000 */
[C---:B------:R-:W-:Y:S03]  /*9ce0*/  FMUL.FTZ R73, R3.reuse, R73 ;  /* 0x0000004903497220 */ /* 0x040fe60000410000 */
[C---:B--2---:R-:W-:Y:S03]  /*9cf0*/  HMMA.16816.F32 R68, R128.reuse, R140, R68 ;  /* 0x0000008c8044723c */ /* 0x044fe60000001844 */
[C---:B------:R-:W-:Y:S02]  /*9d00*/  FMUL.FTZ R74, R2.reuse, R74 ;  /* 0x0000004a024a7220 */ /* 0x040fe40000410000 */
[C---:B------:R-:W-:Y:S02]  /*9d10*/  FMUL.FTZ R75, R2.reuse, R75 ;  /* 0x0000004b024b7220 */ /* 0x040fe40000410000 */
[C---:B------:R-:W-:Y:S02]  /*9d20*/  FMUL.FTZ R76, R3.reuse, R76 ;  /* 0x0000004c034c7220 */ /* 0x040fe40000410000 */
[C---:B------:R-:W-:Y:S03]  /*9d30*/  FMUL.FTZ R77, R3.reuse, R77 ;  /* 0x0000004d034d7220 */ /* 0x040fe60000410000 */
[C---:B------:R-:W-:Y:S01]  /*9d40*/  HMMA.16816.F32 R72, R128.reuse, R142, R72 ;  /* 0x0000008e8048723c */ /* 0x040fe20000001848 */
[----:B------:R-:W2:Y:S02]  /*9d50*/  LDSM.16.MT88.4 R140, [R188+0x4100] ;  /* 0x00410000bc8c783b */ /* 0x000ea40000004200 */
[C---:B------:R-:W-:Y:S02]  /*9d60*/  FMUL.FTZ R78, R2.reuse, R78 ;  /* 0x0000004e024e7220 */ /* 0x040fe40000410000 */
[C---:B------:R-:W-:Y:S02]  /*9d70*/  FMUL.FTZ R79, R2.reuse, R79 ;  /* 0x0000004f024f7220 */ /* 0x040fe40000410000 */
[C---:B------:R-:W-:Y:S02]  /*9d80*/  FMUL.FTZ R80, R3.reuse, R80 ;  /* 0x0000005003507220 */ /* 0x040fe40000410000 */
[C---:B------:R-:W-:Y:S03]  /*9d90*/  FMUL.FTZ R81, R3.reuse, R81 ;  /* 0x0000005103517220 */ /* 0x040fe60000410000 */
[C---:B-1----:R-:W-:Y:S03]  /*9da0*/  HMMA.16816.F32 R76, R128.reuse, R124, R76 ;  /* 0x0000007c804c723c */ /* 0x042fe6000000184c */
[C---:B------:R-:W-:Y:S02]  /*9db0*/  FMUL.FTZ R82, R2.reuse, R82 ;  /* 0x0000005202527220 */ /* 0x040fe40000410000 */
[C---:B------:R-:W-:Y:S02]  /*9dc0*/  FMUL.FTZ R83, R2.reuse, R83 ;  /* 0x0000005302537220 */ /* 0x040fe40000410000 */
[C---:B------:R-:W-:Y:S02]  /*9dd0*/  FMUL.FTZ R84, R3.reuse, R84 ;  /* 0x0000005403547220 */ /* 0x040fe40000410000 */
[----:B------:R-:W-:Y:S03]  /*9de0*/  FMUL.FTZ R85, R3, R85 ;  /* 0x0000005503557220 */ /* 0x000fe60000410000 */
[C---:B------:R-:W-:Y:S01]  /*9df0*/  HMMA.16816.F32 R80, R128.reuse, R126, R80 ;  /* 0x0000007e8050723c */ /* 0x040fe20000001850 */
[----:B------:R-:W1:Y:S02]  /*9e00*/  LDSM.16.MT88.4 R124, [R195+0x900] ;  /* 0x00090000c37c783b */ /* 0x000e640000004200 */
[C---:B------:R-:W-:Y:S02]  /*9e10*/  FMUL.FTZ R86, R2.reuse, R86 ;  /* 0x0000005602567220 */ /* 0x040fe40000410000 */
[----:B------:R-:W-:Y:S02]  /*9e20*/  FMUL.FTZ R87, R2, R87 ;  /* 0x0000005702577220 */ /* 0x000fe40000410000 */
[--C-:B------:R-:W-:Y:S02]  /*9e30*/  FFMA.FTZ R168, R12, c[0x0][0x2d0], -R167.reuse ;  /* 0x0000b4000ca87a23 */ /* 0x100fe400000108a7 */
[----:B------:R-:W-:Y:S03]  /*9e40*/  FFMA.FTZ R169, R13, c[0x0][0x2d0], -R167 ;  /* 0x0000b4000da97a23 */ /* 0x000fe600000108a7 */
[C---:B---3--:R-:W-:Y:S01]  /*9e50*/  HMMA.16816.F32 R84, R128.reuse, R136, R84 ;  /* 0x000000888054723c */ /* 0x048fe20000001854 */
[----:B------:R-:W-:Y:S02]  /*9e60*/  MUFU.EX2 R168, R168 ;  /* 0x000000a800a87308 */ /* 0x000fe40000000800 */
[--C-:B------:R-:W-:Y:S01]  /*9e70*/  FFMA.FTZ R172, R14, c[0x0][0x2d0], -R165.reuse ;  /* 0x0000b4000eac7a23 */ /* 0x100fe200000108a5 */
[----:B-----5:R-:W-:Y:S01]  /*9e80*/  F2FP.PACK_AB R14, R171, R170 ;  /* 0x000000aaab0e723e */ /* 0x020fe200000000ff */
[----:B------:R-:W-:Y:S01]  /*9e90*/  FFMA.FTZ R173, R15, c[0x0][0x2d0], -R165 ;  /* 0x0000b4000fad7a23 */ /* 0x000fe200000108a5 */
[----:B----4-:R-:W-:Y:S01]  /*9ea0*/  F2FP.PACK_AB R15, R175, R174 ;  /* 0x000000aeaf0f723e */ /* 0x010fe200000000ff */
[C---:B------:R-:W-:Y:S02]  /*9eb0*/  FMUL.FTZ R88, R3.reuse, R88 ;  /* 0x0000005803587220 */ /* 0x040fe40000410000 */
[C---:B------:R-:W-:Y:S02]  /*9ec0*/  FMUL.FTZ R89, R3.reuse, R89 ;  /* 0x0000005903597220 */ /* 0x040fe40000410000 */
[----:B------:R-:W3:Y:S01]  /*9ed0*/  MUFU.EX2 R169, R169 ;  /* 0x000000a900a97308 */ /* 0x000ee20000000800 */
[C---:B------:R-:W-:Y:S02]  /*9ee0*/  FMUL.FTZ R90, R2.reuse, R90 ;  /* 0x0000005a025a7220 */ /* 0x040fe40000410000 */
[C---:B------:R-:W-:Y:S02]  /*9ef0*/  FMUL.FTZ R91, R2.reuse, R91 ;  /* 0x0000005b025b7220 */ /* 0x040fe40000410000 */
[C---:B------:R-:W-:Y:S02]  /*9f00*/  FMUL.FTZ R92, R3.reuse, R92 ;  /* 0x0000005c035c7220 */ /* 0x040fe40000410000 */
[C---:B------:R-:W-:Y:S02]  /*9f10*/  FMUL.FTZ R93, R3.reuse, R93 ;  /* 0x0000005d035d7220 */ /* 0x040fe40000410000 */
[C---:B------:R-:W-:Y:S01]  /*9f20*/  FMUL.FTZ R94, R2.reuse, R94 ;  /* 0x0000005e025e7220 */ /* 0x040fe20000410000 */
[C---:B------:R-:W-:Y:S01]  /*9f30*/  HMMA.16816.F32 R88, R128.reuse, R138, R88 ;  /* 0x0000008a8058723c */ /* 0x040fe20000001858 */
[----:B------:R-:W-:Y:S01]  /*9f40*/  MUFU.EX2 R172, R172 ;  /* 0x000000ac00ac7308 */ /* 0x000fe20000000800 */
[----:B------:R-:W4:Y:S01]  /*9f50*/  LDSM.16.MT88.4 R136, [R189+0x900] ;  /* 0x00090000bd88783b */ /* 0x000f220000004200 */
[C---:B------:R-:W-:Y:S02]  /*9f60*/  FMUL.FTZ R95, R2.reuse, R95 ;  /* 0x0000005f025f7220 */ /* 0x040fe40000410000 */
[C---:B------:R-:W-:Y:S02]  /*9f70*/  FMUL.FTZ R96, R3.reuse, R96 ;  /* 0x0000006003607220 */ /* 0x040fe40000410000 */
[----:B------:R-:W-:Y:S02]  /*9f80*/  FMUL.FTZ R97, R3, R97 ;  /* 0x0000006103617220 */ /* 0x000fe40000410000 */
[C---:B------:R-:W-:Y:S01]  /*9f90*/  FMUL.FTZ R98, R2.reuse, R98 ;  /* 0x0000006202627220 */ /* 0x040fe20000410000 */
[C---:B--2---:R-:W-:Y:S01]  /*9fa0*/  HMMA.16816.F32 R92, R128.reuse, R140, R92 ;  /* 0x0000008c805c723c */ /* 0x044fe2000000185c */
[----:B------:R-:W2:Y:S02]  /*9fb0*/  MUFU.EX2 R173, R173 ;  /* 0x000000ad00ad7308 */ /* 0x000ea40000000800 */
[C---:B------:R-:W-:Y:S01]  /*9fc0*/  FMUL.FTZ R99, R2.reuse, R99 ;  /* 0x0000006302637220 */ /* 0x040fe20000410000 */
[----:B---3--:R-:W-:Y:S01]  /*9fd0*/  F2FP.PACK_AB R12, R169, R168 ;  /* 0x000000a8a90c723e */ /* 0x008fe200000000ff */
[----:B------:R-:W-:Y:S01]  /*9fe0*/  FFMA.FTZ R162, R3, R210, R162 ;  /* 0x000000d203a27223 */ /* 0x000fe200000100a2 */
[----:B------:R-:W-:Y:S01]  /*9ff0*/  MOV R3, R0 ;  /* 0x0000000000037202 */ /* 0x000fe20000000f00 */
[----:B------:R-:W-:Y:S02]  /*a000*/  FFMA.FTZ R166, R2, R211, R166 ;  /* 0x000000d302a67223 */ /* 0x000fe400000100a6 */
[----:B------:R-:W-:Y:S01]  /*a010*/  FADD.FTZ R162, R133, R162 ;  /* 0x000000a285a27221 */ /* 0x000fe20000010000 */
[----:B------:R-:W-:Y:S01]  /*a020*/  HMMA.16816.F32 R96, R128, R142, R96 ;  /* 0x0000008e8060723c */ /* 0x000fe20000001860 */
[----:B------:R-:W-:Y:S02]  /*a030*/  LDSM.16.MT88.4 R128, [R190+0x4900] ;  /* 0x00490000be80783b */ /* 0x000fe40000004200 */
[----:B------:R-:W-:Y:S01]  /*a040*/  FADD.FTZ R166, R161, R166 ;  /* 0x000000a6a1a67221 */ /* 0x000fe20000010000 */
[----:B------:R-:W-:Y:S01]  /*a050*/  MOV R133, R132 ;  /* 0x0000008400857202 */ /* 0x000fe20000000f00 */
[----:B------:R-:W-:Y:S02]  /*a060*/  FADD.FTZ R135, R135, R162 ;  /* 0x000000a287877221 */ /* 0x000fe40000010000 */
[----:B------:R-:W-:Y:S02]  /*a070*/  FADD.FTZ R163, R163, R166 ;  /* 0x000000a6a3a37221 */ /* 0x000fe40000010000 */
[----:B------:R-:W-:Y:S03]  /*a080*/  LDSM.16.MT88.4 R140, [R190+0x3100] ;  /* 0x00310000be8c783b */ /* 0x000fe60000004200 */
[----:B------:R-:W-:Y:S02]  /*a090*/  FADD.FTZ R135, R160, R135 ;  /* 0x00000087a0877221 */ /* 0x000fe40000010000 */
[----:B------:R-:W-:Y:S01]  /*a0a0*/  FADD.FTZ R163, R164, R163 ;  /* 0x000000a3a4a37221 */ /* 0x000fe20000010000 */
[----:B--2---:R-:W-:Y:S01]  /*a0b0*/  F2FP.PACK_AB R13, R173, R172 ;  /* 0x000000acad0d723e */ /* 0x004fe200000000ff */
[----:B------:R-:W-:Y:S02]  /*a0c0*/  FADD.FTZ R168, R168, R135 ;  /* 0x00000087a8a87221 */ /* 0x000fe40000010000 */
[----:B------:R-:W-:Y:S02]  /*a0d0*/  FADD.FTZ R172, R172, R163 ;  /* 0x000000a3acac7221 */ /* 0x000fe40000010000 */
[----:B------:R-:W-:Y:S02]  /*a0e0*/  FADD.FTZ R169, R169, R168 ;  /* 0x000000a8a9a97221 */ /* 0x000fe40000010000 */
[C---:B-1----:R-:W-:Y:S05]  /*a0f0*/  HMMA.16816.F32 R4, R12.reuse, R124, R4 ;  /* 0x0000007c0c04723c */ /* 0x042fea0000001804 */
[----:B------:R-:W-:Y:S02]  /*a100*/  FADD.FTZ R173, R173, R172 ;  /* 0x000000acadad7221 */ /* 0x000fe40000010000 */
[----:B------:R-:W-:Y:S01]  /*a110*/  FADD.FTZ R170, R170, R169 ;  /* 0x000000a9aaaa7221 */ /* 0x000fe20000010000 */
[C---:B------:R-:W-:Y:S01]  /*a120*/  HMMA.16816.F32 R8, R12.reuse, R126, R8 ;  /* 0x0000007e0c08723c */ /* 0x040fe20000001808 */
[----:B------:R-:W1:Y:S03]  /*a130*/  LDSM.16.MT88.4 R124, [R188+0x2900] ;  /* 0x00290000bc7c783b */ /* 0x000e660000004200 */
[----:B------:R-:W-:Y:S02]  /*a140*/  FADD.FTZ R174, R174, R173 ;  /* 0x000000adaeae7221 */ /* 0x000fe40000010000 */
[----:B------:R-:W-:Y:S02]  /*a150*/  FADD.FTZ R171, R171, R170 ;  /* 0x000000aaabab7221 */ /* 0x000fe40000010000 */
[C---:B------:R-:W-:Y:S04]  /*a160*/  HMMA.16816.F32 R100, R12.reuse, R16, R100 ;  /* 0x000000100c64723c */ /* 0x040fe80000001864 */
[----:B------:R-:W-:Y:S04]  /*a170*/  FADD.FTZ R175, R175, R174 ;  /* 0x000000aeafaf7221 */ /* 0x000fe80000010000 */
[C---:B------:R-:W-:Y:S01]  /*a180*/  HMMA.16816.F32 R104, R12.reuse, R18, R104 ;  /* 0x000000120c68723c */ /* 0x040fe20000001868 */
[----:B------:R-:W2:Y:S07]  /*a190*/  LDSM.16.MT88.4 R16, [R195+0x4900] ;  /* 0x00490000c310783b */ /* 0x000eae0000004200 */
[C---:B----4-:R-:W-:Y:S08]  /*a1a0*/  HMMA.16816.F32 R108, R12.reuse, R136, R108 ;  /* 0x000000880c6c723c */ /* 0x050ff0000000186c */
[C---:B------:R-:W-:Y:S01]  /*a1b0*/  HMMA.16816.F32 R112, R12.reuse, R138, R112 ;  /* 0x0000008a0c70723c */ /* 0x040fe20000001870 */
[----:B------:R-:W3:Y:S07]  /*a1c0*/  LDSM.16.MT88.4 R136, [R189+0x4900] ;  /* 0x00490000bd88783b */ /* 0x000eee0000004200 */
[C---:B------:R-:W-:Y:S08]  /*a1d0*/  HMMA.16816.F32 R116, R12.reuse, R144, R116 ;  /* 0x000000900c74723c */ /* 0x040ff00000001874 */
[C---:B------:R-:W-:Y:S01]  /*a1e0*/  HMMA.16816.F32 R120, R12.reuse, R146, R120 ;  /* 0x000000920c78723c */ /* 0x040fe20000001878 */
[----:B------:R-:W-:Y:S07]  /*a1f0*/  LDSM.16.MT88.4 R144, [R189+0x3100] ;  /* 0x00310000bd90783b */ /* 0x000fee0000004200 */
[C---:B------:R-:W-:Y:S08]  /*a200*/  HMMA.16816.F32 R36, R12.reuse, R148, R36 ;  /* 0x000000940c24723c */ /* 0x040ff00000001824 */
[C---:B------:R-:W-:Y:S01]  /*a210*/  HMMA.16816.F32 R40, R12.reuse, R150, R40 ;  /* 0x000000960c28723c */ /* 0x040fe20000001828 */
[----:B------:R-:W-:Y:S07]  /*a220*/  LDSM.16.MT88.4 R148, [R195+0x5900] ;  /* 0x00590000c394783b */ /* 0x000fee0000004200 */
[C---:B------:R-:W-:Y:S07]  /*a230*/  HMMA.16816.F32 R44, R12.reuse, R152, R44 ;  /* 0x000000980c2c723c */ /* 0x040fee000000182c */
[--C-:B------:R-:W-:Y:S01]  /*a240*/  FFMA.FTZ R152, R20, c[0x0][0x2d0], -R167.reuse ;  /* 0x0000b40014987a23 */ /* 0x100fe200000108a7 */
[C---:B------:R-:W-:Y:S04]  /*a250*/  HMMA.16816.F32 R48, R12.reuse, R154, R48 ;  /* 0x0000009a0c30723c */ /* 0x040fe80000001830 */
[--C-:B------:R-:W-:Y:S01]  /*a260*/  FFMA.FTZ R153, R21, c[0x0][0x2d0], -R167.reuse ;  /* 0x0000b40015997a23 */ /* 0x100fe200000108a7 */
[----:B------:R-:W-:Y:S02]  /*a270*/  MUFU.EX2 R152, R152 ;  /* 0x0000009800987308 */ /* 0x000fe40000000800 */
[--C-:B------:R-:W-:Y:S01]  /*a280*/  FFMA.FTZ R154, R24, c[0x0][0x2d0], -R167.reuse ;  /* 0x0000b400189a7a23 */ /* 0x100fe200000108a7 */
[C---:B------:R-:W-:Y:S04]  /*a290*/  HMMA.16816.F32 R52, R12.reuse, R156, R52 ;  /* 0x0000009c0c34723c */ /* 0x040fe80000001834 */
[--C-:B------:R-:W-:Y:S02]  /*a2a0*/  FFMA.FTZ R155, R25, c[0x0][0x2d0], -R167.reuse ;  /* 0x0000b400199b7a23 */ /* 0x100fe400000108a7 */
[----:B------:R-:W-:Y:S01]  /*a2b0*/  FFMA.FTZ R167, R33, c[0x0][0x2d0], -R167 ;  /* 0x0000b40021a77a23 */ /* 0x000fe200000108a7 */
[----:B------:R-:W4:Y:S01]  /*a2c0*/  MUFU.EX2 R153, R153 ;  /* 0x0000009900997308 */ /* 0x000f220000000800 */
[C---:B------:R-:W-:Y:S04]  /*a2d0*/  HMMA.16816.F32 R56, R12.reuse, R158, R56 ;  /* 0x0000009e0c38723c */ /* 0x040fe80000001838 */
[--C-:B------:R-:W-:Y:S02]  /*a2e0*/  FFMA.FTZ R156, R22, c[0x0][0x2d0], -R165.reuse ;  /* 0x0000b400169c7a23 */ /* 0x100fe400000108a5 */
[--C-:B------:R-:W-:Y:S02]  /*a2f0*/  FFMA.FTZ R157, R23, c[0x0][0x2d0], -R165.reuse ;  /* 0x0000b400179d7a23 */ /* 0x100fe400000108a5 */
[C---:B-1----:R-:W-:Y:S01]  /*a300*/  HMMA.16816.F32 R60, R12.reuse, R124, R60 ;  /* 0x0000007c0c3c723c */ /* 0x042fe2000000183c */
[----:B------:R-:W-:Y:S01]  /*a310*/  LDSM.16.MT88.4 R20, [R190+0x1100] ;  /* 0x00110000be14783b */ /* 0x000fe20000004200 */
[----:B------:R-:W-:Y:S02]  /*a320*/  MUFU.EX2 R154, R154 ;  /* 0x0000009a009a7308 */ /* 0x000fe40000000800 */
[--C-:B------:R-:W-:Y:S02]  /*a330*/  FFMA.FTZ R158, R26, c[0x0][0x2d0], -R165.reuse ;  /* 0x0000b4001a9e7a23 */ /* 0x100fe400000108a5 */
[--C-:B------:R-:W-:Y:S02]  /*a340*/  FFMA.FTZ R159, R27, c[0x0][0x2d0], -R165.reuse ;  /* 0x0000b4001b9f7a23 */ /* 0x100fe400000108a5 */
[C---:B------:R-:W-:Y:S01]  /*a350*/  HMMA.16816.F32 R64, R12.reuse, R126, R64 ;  /* 0x0000007e0c40723c */ /* 0x040fe20000001840 */
[----:B------:R-:W1:Y:S03]  /*a360*/  LDSM.16.MT88.4 R124, [R188+0x4900] ;  /* 0x00490000bc7c783b */ /* 0x000e660000004200 */
[----:B------:R-:W-:Y:S01]  /*a370*/  FFMA.FTZ R165, R35, c[0x0][0x2d0], -R165 ;  /* 0x0000b40023a57a23 */ /* 0x000fe200000108a5 */
[----:B------:R-:W5:Y:S03]  /*a380*/  MUFU.EX2 R155, R155 ;  /* 0x0000009b009b7308 */ /* 0x000f660000000800 */
[C---:B--2---:R-:W-:Y:S01]  /*a390*/  HMMA.16816.F32 R68, R12.reuse, R16, R68 ;  /* 0x000000100c44723c */ /* 0x044fe20000001844 */
[----:B------:R-:W-:Y:S06]  /*a3a0*/  LDSM.16.MT88.4 R24, [R189+0x1100] ;  /* 0x00110000bd18783b */ /* 0x000fec0000004200 */
[----:B------:R-:W-:Y:S01]  /*a3b0*/  MUFU.EX2 R156, R156 ;  /* 0x0000009c009c7308 */ /* 0x000fe20000000800 */
[C---:B------:R-:W-:Y:S01]  /*a3c0*/  HMMA.16816.F32 R72, R12.reuse, R18, R72 ;  /* 0x000000120c48723c */ /* 0x040fe20000001848 */
[----:B------:R-:W2:Y:S07]  /*a3d0*/  LDSM.16.MT88.4 R16, [R195+0x1100] ;  /* 0x00110000c310783b */ /* 0x000eae0000004200 */
[C---:B------:R-:W-:Y:S01]  /*a3e0*/  HMMA.16816.F32 R76, R12.reuse, R128, R76 ;  /* 0x000000800c4c723c */ /* 0x040fe2000000184c */
[----:B------:R-:W-:Y:S01]  /*a3f0*/  LDSM.16.MT88.4 R32, [R188+0x1900] ;  /* 0x00190000bc20783b */ /* 0x000fe20000004200 */
[----:B------:R-:W1:Y:S06]  /*a400*/  MUFU.EX2 R157, R157 ;  /* 0x0000009d009d7308 */ /* 0x000e6c0000000800 */
[C---:B------:R-:W-:Y:S01]  /*a410*/  HMMA.16816.F32 R80, R12.reuse, R130, R80 ;  /* 0x000000820c50723c */ /* 0x040fe20000001850 */
[----:B------:R-:W2:Y:S03]  /*a420*/  LDSM.16.MT88.4 R128, [R188+0x1100] ;  /* 0x00110000bc80783b */ /* 0x000ea60000004200 */
[----:B------:R-:W-:Y:S04]  /*a430*/  MUFU.EX2 R158, R158 ;  /* 0x0000009e009e7308 */ /* 0x000fe80000000800 */
[C---:B---3--:R-:W-:Y:S06]  /*a440*/  HMMA.16816.F32 R84, R12.reuse, R136, R84 ;  /* 0x000000880c54723c */ /* 0x048fec0000001854 */
[----:B------:R-:W3:Y:S02]  /*a450*/  MUFU.EX2 R159, R159 ;  /* 0x0000009f009f7308 */ /* 0x000ee40000000800 */
[C---:B------:R-:W-:Y:S01]  /*a460*/  HMMA.16816.F32 R88, R12.reuse, R138, R88 ;  /* 0x0000008a0c58723c */ /* 0x040fe20000001858 */
[----:B------:R-:W2:Y:S07]  /*a470*/  LDSM.16.MT88.4 R136, [R195+0x3100] ;  /* 0x00310000c388783b */ /* 0x000eae0000004200 */
[C---:B-1----:R-:W-:Y:S01]  /*a480*/  HMMA.16816.F32 R92, R12.reuse, R124, R92 ;  /* 0x0000007c0c5c723c */ /* 0x042fe2000000185c */
[----:B------:R-:W1:Y:S07]  /*a490*/  MUFU.EX2 R222, R167 ;  /* 0x000000a700de7308 */ /* 0x000e6e0000000800 */
[----:B------:R-:W-:Y:S01]  /*a4a0*/  HMMA.16816.F32 R96, R12, R126, R96 ;  /* 0x0000007e0c60723c */ /* 0x000fe20000001860 */
[----:B------:R-:W-:Y:S02]  /*a4b0*/  LDSM.16.MT88.4 R124, [R189+0x5100] ;  /* 0x00510000bd7c783b */ /* 0x000fe40000004200 */
[----:B------:R-:W1:Y:S04]  /*a4c0*/  MUFU.EX2 R226, R165 ;  /* 0x000000a500e27308 */ /* 0x000e680000000800 */
[----:B----4-:R-:W-:Y:S01]  /*a4d0*/  F2FP.PACK_AB R12, R153, R152 ;  /* 0x00000098990c723e */ /* 0x010fe200000000ff */
[----:B------:R-:W-:Y:S01]  /*a4e0*/  FADD.FTZ R152, R152, R171 ;  /* 0x000000ab98987221 */ /* 0x000fe20000010000 */
[----:B-----5:R-:W-:Y:S03]  /*a4f0*/  F2FP.PACK_AB R14, R155, R154 ;  /* 0x0000009a9b0e723e */ /* 0x020fe600000000ff */
[----:B------:R-:W-:Y:S01]  /*a500*/  F2FP.PACK_AB R13, R157, R156 ;  /* 0x0000009c9d0d723e */ /* 0x000fe200000000ff */
[----:B------:R-:W-:Y:S01]  /*a510*/  FADD.FTZ R156, R156, R175 ;  /* 0x000000af9c9c7221 */ /* 0x000fe20000010000 */
[----:B---3--:R-:W-:Y:S01]  /*a520*/  F2FP.PACK_AB R15, R159, R158 ;  /* 0x0000009e9f0f723e */ /* 0x008fe200000000ff */
[----:B------:R-:W-:Y:S02]  /*a530*/  FADD.FTZ R153, R153, R152 ;  /* 0x0000009899997221 */ /* 0x000fe40000010000 */
[----:B------:R-:W-:Y:S02]  /*a540*/  FADD.FTZ R157, R157, R156 ;  /* 0x0000009c9d9d7221 */ /* 0x000fe40000010000 */
[----:B------:R-:W-:Y:S02]  /*a550*/  FADD.FTZ R154, R154, R153 ;  /* 0x000000999a9a7221 */ /* 0x000fe40000010000 */
[C---:B--2---:R-:W-:Y:S03]  /*a560*/  HMMA.16816.F32 R4, R12.reuse, R16, R4 ;  /* 0x000000100c04723c */ /* 0x044fe60000001804 */
[----:B------:R-:W-:Y:S02]  /*a570*/  FADD.FTZ R158, R158, R157 ;  /* 0x0000009d9e9e7221 */ /* 0x000fe40000010000 */
[----:B------:R-:W-:Y:S02]  /*a580*/  FADD.FTZ R154, R155, R154 ;  /* 0x0000009a9b9a7221 */ /* 0x000fe40000010000 */
[----:B------:R-:W-:Y:S01]  /*a590*/  FADD.FTZ R158, R159, R158 ;  /* 0x0000009e9f9e7221 */ /* 0x000fe20000010000 */
[C---:B------:R-:W-:Y:S01]  /*a5a0*/  HMMA.16816.F32 R8, R12.reuse, R18, R8 ;  /* 0x000000120c08723c */ /* 0x040fe20000001808 */
[----:B------:R-:W2:Y:S07]  /*a5b0*/  LDSM.16.MT88.4 R16, [R188+0x3100] ;  /* 0x00310000bc10783b */ /* 0x000eae0000004200 */
[C---:B------:R-:W-:Y:S08]  /*a5c0*/  HMMA.16816.F32 R100, R12.reuse, R20, R100 ;  /* 0x000000140c64723c */ /* 0x040ff00000001864 */
[C---:B------:R-:W-:Y:S01]  /*a5d0*/  HMMA.16816.F32 R104, R12.reuse, R22, R104 ;  /* 0x000000160c68723c */ /* 0x040fe20000001868 */
[----:B------:R-:W3:Y:S07]  /*a5e0*/  LDSM.16.MT88.4 R20, [R195+0x5100] ;  /* 0x00510000c314783b */ /* 0x000eee0000004200 */
[C---:B------:R-:W-:Y:S08]  /*a5f0*/  HMMA.16816.F32 R108, R12.reuse, R24, R108 ;  /* 0x000000180c6c723c */ /* 0x040ff0000000186c */
[C---:B------:R-:W-:Y:S01]  /*a600*/  HMMA.16816.F32 R112, R12.reuse, R26, R112 ;  /* 0x0000001a0c70723c */ /* 0x040fe20000001870 */
[----:B------:R-:W4:Y:S07]  /*a610*/  LDSM.16.MT88.4 R24, [R190+0x5100] ;  /* 0x00510000be18783b */ /* 0x000f2e0000004200 */
[C---:B------:R-:W-:Y:S08]  /*a620*/  HMMA.16816.F32 R116, R12.reuse, R128, R116 ;  /* 0x000000800c74723c */ /* 0x040ff00000001874 */
[C---:B------:R-:W-:Y:S08]  /*a630*/  HMMA.16816.F32 R120, R12.reuse, R130, R120 ;  /* 0x000000820c78723c */ /* 0x040ff00000001878 */
        /* <DEDUP_REMOVED lines=9> */
[C---:B--2---:R-:W-:Y:S08]  /*a6d0*/  HMMA.16816.F32 R60, R12.reuse, R16, R60 ;  /* 0x000000100c3c723c */ /* 0x044ff0000000183c */
[C---:B------:R-:W-:Y:S01]  /*a6e0*/  HMMA.16816.F32 R64, R12.reuse, R18, R64 ;  /* 0x000000120c40723c */ /* 0x040fe20000001840 */
[----:B------:R-:W2:Y:S07]  /*a6f0*/  LDSM.16.MT88.4 R16, [R188+0x5100] ;  /* 0x00510000bc10783b */ /* 0x000eae0000004200 */
[C---:B---3--:R-:W-:Y:S08]  /*a700*/  HMMA.16816.F32 R68, R12.reuse, R20, R68 ;  /* 0x000000140c44723c */ /* 0x048ff00000001844 */
[C---:B------:R-:W-:Y:S01]  /*a710*/  HMMA.16816.F32 R72, R12.reuse, R22, R72 ;  /* 0x000000160c48723c */ /* 0x040fe20000001848 */
[----:B------:R-:W3:Y:S07]  /*a720*/  LDSM.16.MT88.4 R20, [R195+0x1900] ;  /* 0x00190000c314783b */ /* 0x000eee0000004200 */
[C---:B----4-:R-:W-:Y:S08]  /*a730*/  HMMA.16816.F32 R76, R12.reuse, R24, R76 ;  /* 0x000000180c4c723c */ /* 0x050ff0000000184c */
[C---:B------:R-:W-:Y:S01]  /*a740*/  HMMA.16816.F32 R80, R12.reuse, R26, R80 ;  /* 0x0000001a0c50723c */ /* 0x040fe20000001850 */
[----:B------:R-:W4:Y:S07]  /*a750*/  LDSM.16.MT88.4 R24, [R190+0x1900] ;  /* 0x00190000be18783b */ /* 0x000f2e0000004200 */
[C---:B------:R-:W-:Y:S08]  /*a760*/  HMMA.16816.F32 R84, R12.reuse, R124, R84 ;  /* 0x0000007c0c54723c */ /* 0x040ff00000001854 */
[C---:B------:R-:W-:Y:S08]  /*a770*/  HMMA.16816.F32 R88, R12.reuse, R126, R88 ;  /* 0x0000007e0c58723c */ /* 0x040ff00000001858 */
[C---:B--2---:R-:W-:Y:S08]  /*a780*/  HMMA.16816.F32 R92, R12.reuse, R16, R92 ;  /* 0x000000100c5c723c */ /* 0x044ff0000000185c */
[----:B------:R-:W-:Y:S01]  /*a790*/  HMMA.16816.F32 R96, R12, R18, R96 ;  /* 0x000000120c60723c */ /* 0x000fe20000001860 */
[----:B------:R-:W2:Y:S06]  /*a7a0*/  LDSM.16.MT88.4 R16, [R189+0x3900] ;  /* 0x00390000bd10783b */ /* 0x000eac0000004200 */
[----:B------:R-:W-:Y:S01]  /*a7b0*/  F2FP.PACK_AB R12, R220, R219 ;  /* 0x000000dbdc0c723e */ /* 0x000fe200000000ff */
[----:B------:R-:W-:Y:S01]  /*a7c0*/  FADD.FTZ R219, R219, R154 ;  /* 0x0000009adbdb7221 */ /* 0x000fe20000010000 */
[----:B-1----:R-:W-:Y:S03]  /*a7d0*/  F2FP.PACK_AB R14, R222, R221 ;  /* 0x000000ddde0e723e */ /* 0x002fe600000000ff */
[----:B------:R-:W-:Y:S01]  /*a7e0*/  F2FP.PACK_AB R13, R224, R223 ;  /* 0x000000dfe00d723e */ /* 0x000fe200000000ff */
[----:B------:R-:W-:Y:S01]  /*a7f0*/  FADD.FTZ R223, R223, R158 ;  /* 0x0000009edfdf7221 */ /* 0x000fe20000010000 */
[----:B------:R-:W-:Y:S01]  /*a800*/  F2FP.PACK_AB R15, R226, R225 ;  /* 0x000000e1e20f723e */ /* 0x000fe200000000ff */
[----:B------:R-:W-:Y:S02]  /*a810*/  FADD.FTZ R220, R220, R219 ;  /* 0x000000dbdcdc7221 */ /* 0x000fe40000010000 */
[----:B------:R-:W-:Y:S02]  /*a820*/  FADD.FTZ R224, R224, R223 ;  /* 0x000000dfe0e07221 */ /* 0x000fe40000010000 */
[----:B------:R-:W-:Y:S02]  /*a830*/  FADD.FTZ R221, R221, R220 ;  /* 0x000000dcdddd7221 */ /* 0x000fe40000010000 */
[C---:B---3--:R-:W-:Y:S01]  /*a840*/  HMMA.16816.F32 R128, R12.reuse, R20, R4 ;  /* 0x000000140c80723c */ /* 0x048fe20000001804 */
[----:B------:R-:W1:Y:S02]  /*a850*/  LDSM.16.MT88.4 R4, [R190+0x5900] ;  /* 0x00590000be04783b */ /* 0x000e640000004200 */
[----:B------:R-:W-:Y:S02]  /*a860*/  FADD.FTZ R211, R225, R224 ;  /* 0x000000e0e1d37221 */ /* 0x000fe40000010000 */
[----:B------:R-:W-:Y:S02]  /*a870*/  FADD.FTZ R210, R222, R221 ;  /* 0x000000ddded27221 */ /* 0x000fe40000010000 */
[----:B------:R-:W-:Y:S01]  /*a880*/  FADD.FTZ R211, R226, R211 ;  /* 0x000000d3e2d37221 */ /* 0x000fe20000010000 */
[C---:B------:R-:W-:Y:S01]  /*a890*/  HMMA.16816.F32 R124, R12.reuse, R22, R8 ;  /* 0x000000160c7c723c */ /* 0x040fe20000001808 */
[----:B------:R-:W3:Y:S07]  /*a8a0*/  LDSM.16.MT88.4 R8, [R189+0x5900] ;  /* 0x00590000bd08783b */ /* 0x000eee0000004200 */
        /* <DEDUP_REMOVED lines=10> */
[C---:B--2---:R-:W-:Y:S08]  /*a950*/  HMMA.16816.F32 R52, R12.reuse, R16, R52 ;  /* 0x000000100c34723c */ /* 0x044ff00000001834 */
[C---:B------:R-:W-:Y:S01]  /*a960*/  HMMA.16816.F32 R56, R12.reuse, R18, R56 ;  /* 0x000000120c38723c */ /* 0x040fe20000001838 */
[----:B------:R-:W2:Y:S07]  /*a970*/  LDSM.16.MT88.4 R16, [R188+0x5900] ;  /* 0x00590000bc10783b */ /* 0x000eae0000004200 */
[C---:B------:R-:W-:Y:S08]  /*a980*/  HMMA.16816.F32 R60, R12.reuse, R144, R60 ;  /* 0x000000900c3c723c */ /* 0x040ff0000000183c */
[C---:B------:R-:W-:Y:S08]  /*a990*/  HMMA.16816.F32 R64, R12.reuse, R146, R64 ;  /* 0x000000920c40723c */ /* 0x040ff00000001840 */
[C---:B------:R-:W-:Y:S08]  /*a9a0*/  HMMA.16816.F32 R68, R12.reuse, R148, R68 ;  /* 0x000000940c44723c */ /* 0x040ff00000001844 */
[C---:B------:R-:W-:Y:S08]  /*a9b0*/  HMMA.16816.F32 R72, R12.reuse, R150, R72 ;  /* 0x000000960c48723c */ /* 0x040ff00000001848 */
[C---:B-1----:R-:W-:Y:S08]  /*a9c0*/  HMMA.16816.F32 R76, R12.reuse, R4, R76 ;  /* 0x000000040c4c723c */ /* 0x042ff0000000184c */
[C---:B------:R-:W-:Y:S08]  /*a9d0*/  HMMA.16816.F32 R80, R12.reuse, R6, R80 ;  /* 0x000000060c50723c */ /* 0x040ff00000001850 */
[C---:B---3--:R-:W-:Y:S08]  /*a9e0*/  HMMA.16816.F32 R84, R12.reuse, R8, R84 ;  /* 0x000000080c54723c */ /* 0x048ff00000001854 */
[C---:B------:R-:W-:Y:S08]  /*a9f0*/  HMMA.16816.F32 R88, R12.reuse, R10, R88 ;  /* 0x0000000a0c58723c */ /* 0x040ff00000001858 */
[C---:B--2---:R-:W-:Y:S08]  /*aa00*/  HMMA.16816.F32 R92, R12.reuse, R16, R92 ;  /* 0x000000100c5c723c */ /* 0x044ff0000000185c */
[----:B------:R-:W-:Y:S07]  /*aa10*/  HMMA.16816.F32 R96, R12, R18, R96 ;  /* 0x000000120c60723c */ /* 0x000fee0000001860 */
[----:B------:R-:W-:Y:S01]  /*aa20*/  MOV R12, R132 ;  /* 0x00000084000c7202 */ /* 0x000fe20000000f00 */
[----:B------:R-:W-:-:S05]  /*aa30*/  @P0 BRA `(.L_x_180) ;  /* 0xffffd71000000947 */ /* 0x000fca000383ffff */
.L_x_179:
[----:B------:R-:W-:-:S06]  /*aa40*/  UISETP.GE.AND UP0, UPT, UR13, UR8, UPT ;  /* 0x000000080d00728c */ /* 0x000fcc000bf06270 */
[----:B------:R-:W-:-:S13]  /*aa50*/  PLOP3.LUT P0, PT, PT, PT, UP0, 0x80, 0x0 ;  /* 0x000000000000781c */ /* 0x000fda0003f0f008 */
[----:B------:R-:W-:Y:S05]  /*aa60*/  @!P0 BRA `(.L_x_181) ;  /* 0x000034f000008947 */ /* 0x000fea0003800000 */
[----:B------:R-:W-:Y:S01]  /*aa70*/  IADD3 R216, P5, R206, 0x80, RZ ;  /* 0x00000080ced87810 */ /* 0x000fe20007fbe0ff */
[----:B------:R-:W-:Y:S01]  /*aa80*/  ULDC.64 UR4, c[0x0][0x208] ;  /* 0x0000820000047ab9 */ /* 0x000fe20000000a00 */
[----:B------:R-:W-:Y:S01]  /*aa90*/  IADD3 R213, P0, R200, 0x80, RZ ;  /* 0x00000080c8d57810 */ /* 0x000fe20007f1e0ff */
[----:B------:R-:W-:Y:S01]  /*aaa0*/  IMAD.MOV.U32 R2, RZ, RZ, R12 ;  /* 0x000000ffff027224 */ /* 0x000fe200078e000c */
[----:B------:R-:W-:Y:S01]  /*aab0*/  IADD3 R218, P6, R206, 0x40, RZ ;  /* 0x00000040ceda7810 */ /* 0x000fe20007fde0ff */
[----:B------:R-:W-:Y:S01]  /*aac0*/  IMAD.MOV.U32 R3, RZ, RZ, R0 ;  /* 0x000000ffff037224 */ /* 0x000fe200078e0000 */
[----:B------:R-:W-:Y:S01]  /*aad0*/  IADD3 R215, P4, R200, 0x40, RZ ;  /* 0x00000040c8d77810 */ /* 0x000fe20007f9e0ff */
[----:B------:R-:W-:Y:S01]  /*aae0*/  IMAD.X R217, RZ, RZ, R209, P5 ;  /* 0x000000ffffd97224 */ /* 0x000fe200028e06d1 */
[----:B------:R-:W-:Y:S01]  /*aaf0*/  IADD3.X R219, RZ, R209, RZ, P6, !PT ;  /* 0x000000d1ffdb7210 */ /* 0x000fe200037fe4ff */
[----:B------:R-:W-:Y:S01]  /*ab00*/  IMAD.X R212, RZ, RZ, R203, P0 ;  /* 0x000000ffffd47224 */ /* 0x000fe200000e06cb */
[----:B------:R-:W-:Y:S01]  /*ab10*/  IADD3.X R214, RZ, R203, RZ, P4, !PT ;  /* 0x000000cbffd67210 */ /* 0x000fe200027fe4ff */
[----:B------:R-:W-:Y:S01]  /*ab20*/  USHF.L.U64.HI UR19, UR4, 0x5, UR5 ;  /* 0x0000000504137899 */ /* 0x000fe20008010205 */
[----:B------:R-:W-:Y:S01]  /*ab30*/  MOV R208, R206 ;  /* 0x000000ce00d07202 */ /* 0x000fe20000000f00 */
[----:B------:R-:W-:-:S03]  /*ab40*/  USHF.L.U32 UR18, UR4, 0x5, URZ ;  /* 0x0000000504127899 */ /* 0x000fc6000800063f */
[----:B------:R-:W-:Y:S02]  /*ab50*/  ULDC.64 UR4, c[0x0][0x1e0] ;  /* 0x0000780000047ab9 */ /* 0x000fe40000000a00 */
.L_x_190:
[----:B------:R-:W-:Y:S04]  /*ab60*/  DEPBAR.LE SB0, 0x0 ;  /* 0x000080000000791a */ /* 0x000fe80000000000 */
[----:B------:R-:W-:Y:S01]  /*ab70*/  BAR.SYNC.DEFER_BLOCKING 0x0 ;  /* 0x0000000000007b1d */ /* 0x000fe20000010000 */
[----:B------:R-:W-:Y:S01]  /*ab80*/  USHF.R.S32.HI UR7, URZ, 0x1f, UR13 ;  /* 0x0000001f3f077899 */ /* 0x000fe2000801140d */
[----:B------:R-:W-:Y:S01]  /*ab90*/  IMAD.U32 R15, RZ, RZ, UR13 ;  /* 0x0000000dff0f7e24 */ /* 0x000fe2000f8e00ff */
[----:B------:R-:W-:Y:S01]  /*aba0*/  UIMAD UR6, UR9, UR13, URZ ;  /* 0x0000000d090672a4 */ /* 0x000fe2000f8e023f */
[----:B------:R-:W-:Y:S01]  /*abb0*/  IMAD.U32 R21, RZ, RZ, UR13 ;  /* 0x0000000dff157e24 */ /* 0x000fe2000f8e00ff */
[----:B------:R-:W-:Y:S01]  /*abc0*/  UIMAD.WIDE.U32 UR20, UR13, UR10, UR18 ;  /* 0x0000000a0d1472a5 */ /* 0x000fe2000f8e0012 */
[----:B------:R-:W-:Y:S01]  /*abd0*/  IMAD.WIDE.U32 R14, R15, UR10, R218 ;  /* 0x0000000a0f0e7c25 */ /* 0x000fe2000f8e00da */
[----:B------:R-:W-:Y:S02]  /*abe0*/  UIMAD UR6, UR7, UR10, UR6 ;  /* 0x0000000a070672a4 */ /* 0x000fe4000f8e0206 */
[----:B------:R-:W-:Y:S01]  /*abf0*/  UISETP.GT.AND UP3, UPT, UR13, UR8, UPT ;  /* 0x000000080d00728c */ /* 0x000fe2000bf64270 */
[----:B------:R-:W-:Y:S01]  /*ac00*/  IMAD.WIDE.U32 R20, R21, UR10, R208 ;  /* 0x0000000a15147c25 */ /* 0x000fe2000f8e00d0 */
[----:B------:R-:W-:Y:S01]  /*ac10*/  LEA R224, P0, R14, c[0x0][0x1f8], 0x1 ;  /* 0x00007e000ee07a11 */ /* 0x000fe200078008ff */
[----:B------:R-:W-:Y:S01]  /*ac20*/  UIADD3 UR7, UR6, UR21, URZ ;  /* 0x0000001506077290 */ /* 0x000fe2000fffe03f */
[----:B------:R-:W-:Y:S01]  /*ac30*/  IADD3 R12, R15, UR6, RZ ;  /* 0x000000060f0c7c10 */ /* 0x000fe2000fffe0ff */
[----:B------:R-:W-:Y:S01]  /*ac40*/  IMAD.U32 R13, RZ, RZ, UR13 ;  /* 0x0000000dff0d7e24 */ /* 0x000fe2000f8e00ff */
[----:B------:R-:W-:Y:S02]  /*ac50*/  LEA R168, P4, R20, c[0x0][0x1f8], 0x1 ;  /* 0x00007e0014a87a11 */ /* 0x000fe400078808ff */
[----:B------:R-:W-:Y:S01]  /*ac60*/  LEA.HI.X R225, R14, c[0x0][0x1fc], R12, 0x1, P0 ;  /* 0x00007f000ee17a11 */ /* 0x000fe200000f0c0c */
[----:B------:R-:W-:Y:S01]  /*ac70*/  IMAD.WIDE.U32 R22, R13, UR10, R216 ;  /* 0x0000000a0d167c25 */ /* 0x000fe2000f8e00d8 */
[----:B------:R-:W-:Y:S04]  /*ac80*/  IADD3 R0, R21, UR6, RZ ;  /* 0x0000000615007c10 */ /* 0x000fe8000fffe0ff */
[----:B------:R-:W-:Y:S01]  /*ac90*/  LEA.HI.X R169, R20, c[0x0][0x1fc], R0, 0x1, P4 ;  /* 0x00007f0014a97a11 */ /* 0x000fe200020f0c00 */
[----:B------:R-:W-:Y:S01]  /*aca0*/  LDSM.16.M88.4 R32, [R198+0xc100] ;  /* 0x00c10000c620783b */ /* 0x000fe20000000200 */
[----:B------:R-:W-:Y:S02]  /*acb0*/  IADD3 R20, P5, R206, UR20, RZ ;  /* 0x00000014ce147c10 */ /* 0x000fe4000ffbe0ff */
[----:B------:R-:W-:Y:S02]  /*acc0*/  LEA R174, P4, R22, c[0x0][0x1f8], 0x1 ;  /* 0x00007e0016ae7a11 */ /* 0x000fe400078808ff */
[----:B------:R-:W1:Y:S01]  /*acd0*/  LDSM.16.M88.4 R8, [R197+0x6100] ;  /* 0x00610000c508783b */ /* 0x000e620000000200 */
[----:B------:R-:W-:Y:S02]  /*ace0*/  LEA R222, P0, R20, c[0x0][0x1f8], 0x1 ;  /* 0x00007e0014de7a11 */ /* 0x000fe400078008ff */
[----:B------:R-:W-:Y:S02]  /*acf0*/  IADD3 R21, R23, UR6, RZ ;  /* 0x0000000617157c10 */ /* 0x000fe4000fffe0ff */
[----:B------:R-:W2:Y:S01]  /*ad00*/  LDSM.16.M88.4 R16, [R197+0x6900] ;  /* 0x00690000c510783b */ /* 0x000ea20000000200 */
[----:B------:R-:W-:Y:S02]  /*ad10*/  IADD3 R0, P6, R218, UR20, RZ ;  /* 0x00000014da007c10 */ /* 0x000fe4000ffde0ff */
[----:B------:R-:W-:Y:S02]  /*ad20*/  LEA.HI.X R175, R22, c[0x0][0x1fc], R21, 0x1, P4 ;  /* 0x00007f0016af7a11 */ /* 0x000fe400020f0c15 */
[----:B------:R-:W3:Y:S01]  /*ad30*/  LDSM.16.M88.4 R24, [R197+0x7100] ;  /* 0x00710000c518783b */ /* 0x000ee20000000200 */
[----:B------:R-:W-:Y:S02]  /*ad40*/  IADD3 R28, P4, R216, UR20, RZ ;  /* 0x00000014d81c7c10 */ /* 0x000fe4000ff9e0ff */
[----:B------:R-:W-:Y:S02]  /*ad50*/  IADD3.X R29, R219, UR7, RZ, P6, !PT ;  /* 0x00000007db1d7c10 */ /* 0x000fe4000b7fe4ff */
[----:B------:R-:W4:Y:S01]  /*ad60*/  LDSM.16.M88.4 R132, [R197+0x7900] ;  /* 0x00790000c584783b */ /* 0x000f220000000200 */
[----:B------:R-:W-:Y:S02]  /*ad70*/  IADD3.X R31, R217, UR7, RZ, P4, !PT ;  /* 0x00000007d91f7c10 */ /* 0x000fe4000a7fe4ff */
[----:B------:R-:W-:Y:S02]  /*ad80*/  PLOP3.LUT P4, PT, PT, PT, UP2, 0x80, 0x0 ;  /* 0x000000000000781c */ /* 0x000fe40003f8f028 */
[----:B------:R-:W-:Y:S05]  /*ad90*/  LDSM.16.M88.4 R136, [R194+0xc100] ;  /* 0x00c10000c288783b */ /* 0x000fea0000000200 */
[----:B------:R-:W5:Y:S05]  /*ada0*/  LDSM.16.M88.4 R140, [R196] ;  /* 0x00000000c48c783b */ /* 0x000f6a0000000200 */
[----:B------:R-:W3:Y:S05]  /*adb0*/  LDSM.16.M88.4 R144, [R187] ;  /* 0x00000000bb90783b */ /* 0x000eea0000000200 */
[----:B------:R-:W3:Y:S01]  /*adc0*/  LDSM.16.M88.4 R148, [R186] ;  /* 0x00000000ba94783b */ /* 0x000ee20000000200 */
[C---:B-1----:R-:W-:Y:S04]  /*add0*/  HMMA.16816.F32 R4, R32.reuse, R8, RZ ;  /* 0x000000082004723c */ /* 0x042fe800000018ff */
[----:B------:R-:W1:Y:S05]  /*ade0*/  LDSM.16.M88.4 R152, [R185] ;  /* 0x00000000b998783b */ /* 0x000e6a0000000200 */
[----:B------:R-:W-:Y:S01]  /*adf0*/  @!PT LDS RZ, [RZ] ;  /* 0x00000000fffff984 */ /* 0x000fe20000000800 */
[----:B------:R-:W-:Y:S01]  /*ae00*/  @!PT LDS RZ, [RZ] ;  /* 0x00000000fffff984 */ /* 0x000fe20000000800 */
[----:B------:R-:W-:Y:S01]  /*ae10*/  @!PT LDS RZ, [RZ] ;  /* 0x00000000fffff984 */ /* 0x000fe20000000800 */
[----:B------:R1:W-:Y:S01]  /*ae20*/  LDGSTS.E.BYPASS.LTC128B.128 [R199+0x100], [R168.64], !P3 ;  /* 0x00100000a8c77fae */ /* 0x0003e2000d901d50 */
[C---:B------:R-:W-:Y:S04]  /*ae30*/  HMMA.16816.F32 R8, R32.reuse, R10, RZ ;  /* 0x0000000a2008723c */ /* 0x040fe800000018ff */
[----:B------:R1:W-:Y:S04]  /*ae40*/  LDGSTS.E.BYPASS.LTC128B.128 [R199+0x2100], [R224.64], !P2 ;  /* 0x02100000e0c77fae */ /* 0x0003e8000d101d50 */
[C---:B--2---:R-:W-:Y:S01]  /*ae50*/  HMMA.16816.F32 R12, R32.reuse, R16, RZ ;  /* 0x00000010200c723c */ /* 0x044fe200000018ff */
[----:B------:R2:W-:Y:S06]  /*ae60*/  LDGSTS.E.BYPASS.LTC128B.128 [R199+0x4100], [R174.64], !P1 ;  /* 0x04100000aec77fae */ /* 0x0005ec000c901d50 */
[----:B------:R-:W-:Y:S01]  /*ae70*/  IADD3.X R17, R209, UR7, RZ, P5, !PT ;  /* 0x00000007d1117c10 */ /* 0x000fe2000affe4ff */
[----:B------:R-:W-:Y:S01]  /*ae80*/  @UP3 UIADD3 UR7, UR13, -0x1, URZ ;  /* 0xffffffff0d073890 */ /* 0x000fe2000fffe03f */
[----:B------:R-:W-:Y:S03]  /*ae90*/  LEA R220, P5, R0, c[0x0][0x1f8], 0x1 ;  /* 0x00007e0000dc7a11 */ /* 0x000fe600078a08ff */
[----:B------:R-:W-:Y:S01]  /*aea0*/  LEA.HI.X R223, R20, c[0x0][0x1fc], R17, 0x1, P0 ;  /* 0x00007f0014df7a11 */ /* 0x000fe200000f0c11 */
[----:B------:R-:W-:Y:S01]  /*aeb0*/  @UP3 USHF.R.S32.HI UR6, URZ, 0x1f, UR7 ;  /* 0x0000001f3f063899 */ /* 0x000fe20008011407 */
[C---:B------:R-:W-:Y:S01]  /*aec0*/  HMMA.16816.F32 R16, R32.reuse, R18, RZ ;  /* 0x000000122010723c */ /* 0x040fe200000018ff */
[----:B------:R-:W-:Y:S01]  /*aed0*/  LEA R172, P0, R28, c[0x0][0x1f8], 0x1 ;  /* 0x00007e001cac7a11 */ /* 0x000fe200078008ff */
[----:B------:R-:W-:Y:S01]  /*aee0*/  @UP3 UIMAD.WIDE.U32 UR20, UR7, UR4, URZ ;  /* 0x00000004071432a5 */ /* 0x000fe2000f8e003f */
[----:B------:R1:W-:Y:S01]  /*aef0*/  LDGSTS.E.BYPASS.LTC128B.128 [R199+0x1100], [R222.64], !P3 ;  /* 0x01100000dec77fae */ /* 0x0003e2000d901d50 */
[----:B------:R-:W-:Y:S01]  /*af00*/  LEA.HI.X R221, R0, c[0x0][0x1fc], R29, 0x1, P5 ;  /* 0x00007f0000dd7a11 */ /* 0x000fe200028f0c1d */
[----:B------:R-:W-:Y:S01]  /*af10*/  IMAD.MOV.U32 R0, RZ, RZ, R204 ;  /* 0x000000ffff007224 */ /* 0x000fe200078e00cc */
[----:B------:R-:W-:Y:S01]  /*af20*/  LEA.HI.X R173, R28, c[0x0][0x1fc], R31, 0x1, P0 ;  /* 0x00007f001cad7a11 */ /* 0x000fe200000f0c1f */
[----:B------:R-:W-:Y:S01]  /*af30*/  @UP3 UIMAD UR6, UR6, UR4, URZ ;  /* 0x00000004060632a4 */ /* 0x000fe2000f8e023f */
[C---:B---3--:R-:W-:Y:S01]  /*af40*/  HMMA.16816.F32 R20, R32.reuse, R24, RZ ;  /* 0x000000182014723c */ /* 0x048fe200000018ff */
[----:B------:R3:W-:Y:S01]  /*af50*/  LDGSTS.E.BYPASS.LTC128B.128 [R199+0x3100], [R220.64], !P2 ;  /* 0x03100000dcc77fae */ /* 0x0007e2000d101d50 */
[----:B------:R-:W-:Y:S01]  /*af60*/  PLOP3.LUT P0, PT, PT, PT, UP3, 0x80, 0x0 ;  /* 0x000000000000781c */ /* 0x000fe20003f0f038 */
[----:B------:R-:W-:Y:S01]  /*af70*/  @UP3 UIMAD UR6, UR7, UR5, UR6 ;  /* 0x00000005070632a4 */ /* 0x000fe2000f8e0206 */
[----:B------:R-:W-:Y:S01]  /*af80*/  PLOP3.LUT P5, PT, PT, PT, UP2, 0x80, 0x0 ;  /* 0x000000000000781c */ /* 0x000fe20003faf028 */
[----:B------:R-:W-:Y:S01]  /*af90*/  @UP3 USHF.L.U32 UR7, UR20, 0x6, URZ ;  /* 0x0000000614073899 */ /* 0x000fe2000800063f */
[----:B------:R2:W-:Y:S01]  /*afa0*/  LDGSTS.E.BYPASS.LTC128B.128 [R199+0x5100], [R172.64], !P1 ;  /* 0x05100000acc77fae */ /* 0x0005e2000c901d50 */
[----:B------:R-:W-:Y:S01]  /*afb0*/  @UP3 UIADD3 UR6, UR21, UR6, URZ ;  /* 0x0000000615063290 */ /* 0x000fe2000fffe03f */
[C---:B------:R-:W-:Y:S01]  /*afc0*/  HMMA.16816.F32 R24, R32.reuse, R26, RZ ;  /* 0x0000001a2018723c */ /* 0x040fe200000018ff */
[----:B------:R-:W-:Y:S02]  /*afd0*/  @UP3 UIADD3 UR15, UP0, UR12, UR7, URZ ;  /* 0x000000070c0f3290 */ /* 0x000fe4000ff1e03f */
[----:B------:R-:W-:Y:S01]  /*afe0*/  LDSM.16.M88.4 R156, [R193+0xc100] ;  /* 0x00c10000c19c783b */ /* 0x000fe20000000200 */
[----:B------:R-:W-:Y:S04]  /*aff0*/  @UP3 USHF.L.U64.HI UR6, UR20, 0x6, UR6 ;  /* 0x0000000614063899 */ /* 0x000fe80008010206 */
[C---:B----4-:R-:W-:Y:S01]  /*b000*/  HMMA.16816.F32 R28, R32.reuse, R132, RZ ;  /* 0x00000084201c723c */ /* 0x050fe200000018ff */
[----:B------:R-:W0:Y:S05]  /*b010*/  LDGDEPBAR ;  /* 0x00000000000079af */ /* 0x000e2a0000000000 */
[----:B------:R-:W4:Y:S02]  /*b020*/  LDSM.16.M88.4 R160, [R192+0x6100] ;  /* 0x00610000c0a0783b */ /* 0x000f240000000200 */
[----:B------:R-:W-:Y:S03]  /*b030*/  HMMA.16816.F32 R32, R32, R134, RZ ;  /* 0x000000862020723c */ /* 0x000fe600000018ff */
[----:B------:R-:W3:Y:S05]  /*b040*/  LDSM.16.M88.4 R164, [R192+0x6900] ;  /* 0x00690000c0a4783b */ /* 0x000eea0000000200 */
[C---:B-----5:R-:W-:Y:S01]  /*b050*/  HMMA.16816.F32 R4, R136.reuse, R140, R4 ;  /* 0x0000008c8804723c */ /* 0x060fe20000001804 */
[----:B-1----:R-:W1:Y:S05]  /*b060*/  LDSM.16.M88.4 R168, [R192+0x7100] ;  /* 0x00710000c0a8783b */ /* 0x002e6a0000000200 */
[----:B------:R-:W5:Y:S02]  /*b070*/  LDSM.16.M88.4 R132, [R192+0x7900] ;  /* 0x00790000c084783b */ /* 0x000f640000000200 */
[C---:B------:R-:W-:Y:S03]  /*b080*/  HMMA.16816.F32 R8, R136.reuse, R142, R8 ;  /* 0x0000008e8808723c */ /* 0x040fe60000001808 */
[----:B------:R-:W-:Y:S05]  /*b090*/  LDSM.16.M88.4 R140, [R191+0xc100] ;  /* 0x00c10000bf8c783b */ /* 0x000fea0000000200 */
[C---:B------:R-:W-:Y:S01]  /*b0a0*/  HMMA.16816.F32 R12, R136.reuse, R144, R12 ;  /* 0x00000090880c723c */ /* 0x040fe2000000180c */
[----:B--2---:R-:W-:Y:S07]  /*b0b0*/  LDSM.16.M88.4 R172, [R184+0x1000] ;  /* 0x00100000b8ac783b */ /* 0x004fee0000000200 */
[C---:B------:R-:W-:Y:S01]  /*b0c0*/  HMMA.16816.F32 R16, R136.reuse, R146, R16 ;  /* 0x000000928810723c */ /* 0x040fe20000001810 */
[----:B------:R-:W2:Y:S07]  /*b0d0*/  LDSM.16.M88.4 R144, [R184] ;  /* 0x00000000b890783b */ /* 0x000eae0000000200 */
[C---:B------:R-:W-:Y:S08]  /*b0e0*/  HMMA.16816.F32 R20, R136.reuse, R148, R20 ;  /* 0x000000948814723c */ /* 0x040ff00000001814 */
[C---:B------:R-:W-:Y:S01]  /*b0f0*/  HMMA.16816.F32 R24, R136.reuse, R150, R24 ;  /* 0x000000968818723c */ /* 0x040fe20000001818 */
[----:B------:R-:W1:Y:S07]  /*b100*/  LDSM.16.M88.4 R148, [R184+0x800] ;  /* 0x00080000b894783b */ /* 0x000e6e0000000200 */
[C---:B------:R-:W-:Y:S08]  /*b110*/  HMMA.16816.F32 R28, R136.reuse, R152, R28 ;  /* 0x00000098881c723c */ /* 0x040ff0000000181c */
[----:B------:R-:W-:Y:S01]  /*b120*/  HMMA.16816.F32 R32, R136, R154, R32 ;  /* 0x0000009a8820723c */ /* 0x000fe20000001820 */
[----:B------:R-:W2:Y:S05]  /*b130*/  LDSM.16.M88.4 R136, [R184+0x1800] ;  /* 0x00180000b888783b */ /* 0x000eaa0000000200 */
[----:B------:R-:W-:Y:S02]  /*b140*/  LDSM.16.M88.4 R152, [R198+0x10100] ;  /* 0x01010000c698783b */ /* 0x000fe40000000200 */
[C---:B----4-:R-:W-:Y:S08]  /*b150*/  HMMA.16816.F32 R4, R156.reuse, R160, R4 ;  /* 0x000000a09c04723c */ /* 0x050ff00000001804 */
[C---:B------:R-:W-:Y:S01]  /*b160*/  HMMA.16816.F32 R8, R156.reuse, R162, R8 ;  /* 0x000000a29c08723c */ /* 0x040fe20000001808 */
[----:B------:R-:W4:Y:S07]  /*b170*/  LDSM.16.M88.4 R160, [R197+0x8100] ;  /* 0x00810000c5a0783b */ /* 0x000f2e0000000200 */
        /* <DEDUP_REMOVED lines=8> */
[----:B------:R-:W5:Y:S05]  /*b200*/  LDSM.16.M88.4 R132, [R197+0x9900] ;  /* 0x00990000c584783b */ /* 0x000f6a0000000200 */
[----:B------:R-:W-:Y:S02]  /*b210*/  LDSM.16.M88.4 R156, [R182] ;  /* 0x00000000b69c783b */ /* 0x000fe40000000200 */
[C---:B--2---:R-:W-:Y:S08]  /*b220*/  HMMA.16816.F32 R4, R140.reuse, R144, R4 ;  /* 0x000000908c04723c */ /* 0x044ff00000001804 */
[C---:B------:R-:W-:Y:S01]  /*b230*/  HMMA.16816.F32 R8, R140.reuse, R146, R8 ;  /* 0x000000928c08723c */ /* 0x040fe20000001808 */
[----:B------:R-:W-:Y:S07]  /*b240*/  LDSM.16.M88.4 R144, [R194+0x10100] ;  /* 0x01010000c290783b */ /* 0x000fee0000000200 */
[C---:B------:R-:W-:Y:S08]  /*b250*/  HMMA.16816.F32 R12, R140.reuse, R148, R12 ;  /* 0x000000948c0c723c */ /* 0x040ff0000000180c */
[C---:B------:R-:W-:Y:S01]  /*b260*/  HMMA.16816.F32 R16, R140.reuse, R150, R16 ;  /* 0x000000968c10723c */ /* 0x040fe20000001810 */
[----:B------:R-:W2:Y:S07]  /*b270*/  LDSM.16.M88.4 R148, [R183] ;  /* 0x00000000b794783b */ /* 0x000eae0000000200 */
[C---:B------:R-:W-:Y:S08]  /*b280*/  HMMA.16816.F32 R20, R140.reuse, R172, R20 ;  /* 0x000000ac8c14723c */ /* 0x040ff00000001814 */
[C---:B------:R-:W-:Y:S01]  /*b290*/  HMMA.16816.F32 R24, R140.reuse, R174, R24 ;  /* 0x000000ae8c18723c */ /* 0x040fe20000001818 */
[----:B------:R-:W1:Y:S07]  /*b2a0*/  LDSM.16.M88.4 R172, [R181] ;  /* 0x00000000b5ac783b */ /* 0x000e6e0000000200 */
[C---:B------:R-:W-:Y:S08]  /*b2b0*/  HMMA.16816.F32 R28, R140.reuse, R136, R28 ;  /* 0x000000888c1c723c */ /* 0x040ff0000000181c */
[----:B------:R-:W-:Y:S01]  /*b2c0*/  HMMA.16816.F32 R32, R140, R138, R32 ;  /* 0x0000008a8c20723c */ /* 0x000fe20000001820 */
[----:B------:R-:W2:Y:S05]  /*b2d0*/  LDSM.16.M88.4 R136, [R180] ;  /* 0x00000000b488783b */ /* 0x000eaa0000000200 */
        /* <DEDUP_REMOVED lines=13> */
[----:B------:R-:W-:Y:S02]  /*b3b0*/  LDSM.16.M88.4 R152, [R184+0x2000] ;  /* 0x00200000b898783b */ /* 0x000fe40000000200 */
[C---:B--2---:R-:W-:Y:S08]  /*b3c0*/  HMMA.16816.F32 R4, R144.reuse, R148, R4 ;  /* 0x000000949004723c */ /* 0x044ff00000001804 */
[C---:B------:R-:W-:Y:S01]  /*b3d0*/  HMMA.16816.F32 R8, R144.reuse, R150, R8 ;  /* 0x000000969008723c */ /* 0x040fe20000001808 */
[----:B------:R-:W2:Y:S07]  /*b3e0*/  LDSM.16.M88.4 R148, [R191+0x10100] ;  /* 0x01010000bf94783b */ /* 0x000eae0000000200 */
[C---:B------:R-:W-:Y:S08]  /*b3f0*/  HMMA.16816.F32 R12, R144.reuse, R156, R12 ;  /* 0x0000009c900c723c */ /* 0x040ff0000000180c */
[C---:B------:R-:W-:Y:S01]  /*b400*/  HMMA.16816.F32 R16, R144.reuse, R158, R16 ;  /* 0x0000009e9010723c */ /* 0x040fe20000001810 */
[----:B------:R-:W1:Y:S07]  /*b410*/  LDSM.16.M88.4 R156, [R184+0x2800] ;  /* 0x00280000b89c783b */ /* 0x000e6e0000000200 */
        /* <DEDUP_REMOVED lines=22> */
[----:B------:R-:W2:Y:S07]  /*b580*/  LDSM.16.M88.4 R152, [R179] ;  /* 0x00000000b398783b */ /* 0x000eae0000000200 */
[C---:B------:R-:W-:Y:S08]  /*b590*/  HMMA.16816.F32 R12, R148.reuse, R156, R12 ;  /* 0x0000009c940c723c */ /* 0x040ff0000000180c */
[C---:B------:R-:W-:Y:S01]  /*b5a0*/  HMMA.16816.F32 R16, R148.reuse, R158, R16 ;  /* 0x0000009e9410723c */ /* 0x040fe20000001810 */
[----:B------:R-:W1:Y:S07]  /*b5b0*/  LDSM.16.M88.4 R156, [R178] ;  /* 0x00000000b29c783b */ /* 0x000e6e0000000200 */
[C---:B------:R-:W-:Y:S08]  /*b5c0*/  HMMA.16816.F32 R20, R148.reuse, R172, R20 ;  /* 0x000000ac9414723c */ /* 0x040ff00000001814 */
[C---:B------:R-:W-:Y:S08]  /*b5d0*/  HMMA.16816.F32 R24, R148.reuse, R174, R24 ;  /* 0x000000ae9418723c */ /* 0x040ff00000001818 */
[C---:B------:R-:W-:Y:S08]  /*b5e0*/  HMMA.16816.F32 R28, R148.reuse, R136, R28 ;  /* 0x00000088941c723c */ /* 0x040ff0000000181c */
[----:B------:R-:W-:Y:S01]  /*b5f0*/  HMMA.16816.F32 R32, R148, R138, R32 ;  /* 0x0000008a9420723c */ /* 0x000fe20000001820 */
[----:B------:R-:W2:Y:S05]  /*b600*/  LDSM.16.M88.4 R136, [R177] ;  /* 0x00000000b188783b */ /* 0x000eaa0000000200 */
[----:B------:R-:W2:Y:S02]  /*b610*/  LDSM.16.M88.4 R148, [R176] ;  /* 0x00000000b094783b */ /* 0x000ea40000000200 */
[C---:B----4-:R-:W-:Y:S08]  /*b620*/  HMMA.16816.F32 R4, R144.reuse, R160, R4 ;  /* 0x000000a09004723c */ /* 0x050ff00000001804 */
[C---:B------:R-:W-:Y:S01]  /*b630*/  HMMA.16816.F32 R8, R144.reuse, R162, R8 ;  /* 0x000000a29008723c */ /* 0x040fe20000001808 */
[----:B------:R-:W-:Y:S07]  /*b640*/  LDSM.16.M88.4 R160, [R192+0xb900] ;  /* 0x00b90000c0a0783b */ /* 0x000fee0000000200 */
[C---:B---3--:R-:W-:Y:S08]  /*b650*/  HMMA.16816.F32 R12, R144.reuse, R164, R12 ;  /* 0x000000a4900c723c */ /* 0x048ff0000000180c */
[C---:B------:R-:W-:Y:S01]  /*b660*/  HMMA.16816.F32 R16, R144.reuse, R166, R16 ;  /* 0x000000a69010723c */ /* 0x040fe20000001810 */
[----:B------:R-:W-:Y:S07]  /*b670*/  LDSM.16.M88.4 R164, [R184+0x4000] ;  /* 0x00400000b8a4783b */ /* 0x000fee0000000200 */
[C---:B-1----:R-:W-:Y:S08]  /*b680*/  HMMA.16816.F32 R20, R144.reuse, R168, R20 ;  /* 0x000000a89014723c */ /* 0x042ff00000001814 */
[C---:B------:R-:W-:Y:S08]  /*b690*/  HMMA.16816.F32 R24, R144.reuse, R170, R24 ;  /* 0x000000aa9018723c */ /* 0x040ff00000001818 */
[C---:B-----5:R-:W-:Y:S08]  /*b6a0*/  HMMA.16816.F32 R28, R144.reuse, R132, R28 ;  /* 0x00000084901c723c */ /* 0x060ff0000000181c */
[----:B------:R-:W-:Y:S01]  /*b6b0*/  HMMA.16816.F32 R32, R144, R134, R32 ;  /* 0x000000869020723c */ /* 0x000fe20000001820 */
[----:B------:R-:W-:Y:S05]  /*b6c0*/  LDSM.16.M88.4 R132, [R193+0x14100] ;  /* 0x01410000c184783b */ /* 0x000fea0000000200 */
[----:B------:R-:W1:Y:S02]  /*b6d0*/  LDSM.16.M88.4 R144, [R192+0xa100] ;  /* 0x00a10000c090783b */ /* 0x000e640000000200 */
[C---:B--2---:R-:W-:Y:S08]  /*b6e0*/  HMMA.16816.F32 R4, R140.reuse, R152, R4 ;  /* 0x000000988c04723c */ /* 0x044ff00000001804 */
[C---:B------:R-:W-:Y:S01]  /*b6f0*/  HMMA.16816.F32 R8, R140.reuse, R154, R8 ;  /* 0x0000009a8c08723c */ /* 0x040fe20000001808 */
[----:B------:R-:W2:Y:S07]  /*b700*/  LDSM.16.M88.4 R152, [R192+0xa900] ;  /* 0x00a90000c098783b */ /* 0x000eae0000000200 */
[C---:B------:R-:W-:Y:S08]  /*b710*/  HMMA.16816.F32 R12, R140.reuse, R156, R12 ;  /* 0x0000009c8c0c723c */ /* 0x040ff0000000180c */
[C---:B------:R-:W-:Y:S01]  /*b720*/  HMMA.16816.F32 R16, R140.reuse, R158, R16 ;  /* 0x0000009e8c10723c */ /* 0x040fe20000001810 */
[----:B------:R-:W3:Y:S07]  /*b730*/  LDSM.16.M88.4 R156, [R192+0xb100] ;  /* 0x00b10000c09c783b */ /* 0x000eee0000000200 */
[C---:B------:R-:W-:Y:S08]  /*b740*/  HMMA.16816.F32 R20, R140.reuse, R136, R20 ;  /* 0x000000888c14723c */ /* 0x040ff00000001814 */
[C---:B------:R-:W-:Y:S01]  /*b750*/  HMMA.16816.F32 R24, R140.reuse, R138, R24 ;  /* 0x0000008a8c18723c */ /* 0x040fe20000001818 */
[----:B------:R-:W4:Y:S07]  /*b760*/  LDSM.16.M88.4 R136, [R191+0x14100] ;  /* 0x01410000bf88783b */ /* 0x000f2e0000000200 */
[C---:B------:R-:W-:Y:S08]  /*b770*/  HMMA.16816.F32 R28, R140.reuse, R148, R28 ;  /* 0x000000948c1c723c */ /* 0x040ff0000000181c */
[----:B------:R-:W-:Y:S01]  /*b780*/  HMMA.16816.F32 R32, R140, R150, R32 ;  /* 0x000000968c20723c */ /* 0x000fe20000001820 */
[----:B------:R-:W5:Y:S07]  /*b790*/  LDSM.16.M88.4 R140, [R184+0x4800] ;  /* 0x00480000b88c783b */ /* 0x000f6e0000000200 */
[C---:B-1----:R-:W-:Y:S07]  /*b7a0*/  HMMA.16816.F32 R4, R132.reuse, R144, R4 ;  /* 0x000000908404723c */ /* 0x042fee0000001804 */
[C---:B------:R-:W-:Y:S01]  /*b7b0*/  @P0 IADD3 R145, P6, R200.reuse, UR7, RZ ;  /* 0x00000007c8910c10 */ /* 0x040fe2000ffde0ff */
[C---:B------:R-:W-:Y:S04]  /*b7c0*/  HMMA.16816.F32 R8, R132.reuse, R146, R8 ;  /* 0x000000928408723c */ /* 0x040fe80000001808 */
[----:B------:R-:W-:Y:S02]  /*b7d0*/  @P0 IADD3.X R144, R203, UR6, RZ, P6, !PT ;  /* 0x00000006cb900c10 */ /* 0x000fe4000b7fe4ff */
[C---:B------:R-:W-:Y:S02]  /*b7e0*/  @P0 LEA R150, P6, R145.reuse, c[0x0][0x1c8], 0x1 ;  /* 0x0000720091960a11 */ /* 0x040fe400078c08ff */
[C---:B--2---:R-:W-:Y:S04]  /*b7f0*/  HMMA.16816.F32 R12, R132.reuse, R152, R12 ;  /* 0x00000098840c723c */ /* 0x044fe8000000180c */
[----:B------:R-:W-:Y:S02]  /*b800*/  @P0 LEA.HI.X R151, R145, c[0x0][0x1cc], R144, 0x1, P6 ;  /* 0x0000730091970a11 */ /* 0x000fe400030f0c90 */
[----:B------:R-:W-:Y:S02]  /*b810*/  @P0 IADD3 R144, P6, R200, UR15, RZ ;  /* 0x0000000fc8900c10 */ /* 0x000fe4000ffde0ff */
[C---:B------:R-:W-:Y:S08]  /*b820*/  HMMA.16816.F32 R16, R132.reuse, R154, R16 ;  /* 0x0000009a8410723c */ /* 0x040ff00000001810 */
[C---:B---3--:R-:W-:Y:S08]  /*b830*/  HMMA.16816.F32 R20, R132.reuse, R156, R20 ;  /* 0x0000009c8414723c */ /* 0x048ff00000001814 */
[C---:B------:R-:W-:Y:S08]  /*b840*/  HMMA.16816.F32 R24, R132.reuse, R158, R24 ;  /* 0x0000009e8418723c */ /* 0x040ff00000001818 */
[C---:B------:R-:W-:Y:S08]  /*b850*/  HMMA.16816.F32 R28, R132.reuse, R160, R28 ;  /* 0x000000a0841c723c */ /* 0x040ff0000000181c */
[----:B------:R-:W-:Y:S01]  /*b860*/  HMMA.16816.F32 R32, R132, R162, R32 ;  /* 0x000000a28420723c */ /* 0x000fe20000001820 */
[----:B------:R-:W1:Y:S07]  /*b870*/  LDSM.16.M88.4 R132, [R184+0x5000] ;  /* 0x00500000b884783b */ /* 0x000e6e0000000200 */
[C---:B----4-:R-:W-:Y:S08]  /*b880*/  HMMA.16816.F32 R4, R136.reuse, R164, R4 ;  /* 0x000000a48804723c */ /* 0x050ff00000001804 */
[C---:B------:R-:W-:Y:S08]  /*b890*/  HMMA.16816.F32 R8, R136.reuse, R166, R8 ;  /* 0x000000a68808723c */ /* 0x040ff00000001808 */
[C---:B-----5:R-:W-:Y:S07]  /*b8a0*/  HMMA.16816.F32 R12, R136.reuse, R140, R12 ;  /* 0x0000008c880c723c */ /* 0x060fee000000180c */
[----:B------:R-:W-:Y:S01]  /*b8b0*/  @P5 IMAD.HI.U32 R140, R204, c[0x0][0x2c8], RZ ;  /* 0x0000b200cc8c5a27 */ /* 0x000fe200078e00ff */
[----:B------:R-:W-:Y:S01]  /*b8c0*/  @P0 IADD3 R152, P5, R215, UR7, RZ ;  /* 0x00000007d7980c10 */ /* 0x000fe2000ffbe0ff */
[C---:B------:R-:W-:Y:S03]  /*b8d0*/  HMMA.16816.F32 R16, R136.reuse, R142, R16 ;  /* 0x0000008e8810723c */ /* 0x040fe60000001810 */
[----:B------:R-:W-:Y:S02]  /*b8e0*/  @P4 SHF.R.U32.HI R0, RZ, c[0x0][0x2cc], R140 ;  /* 0x0000b300ff004a19 */ /* 0x000fe4000001168c */
[----:B------:R-:W2:Y:S01]  /*b8f0*/  LDSM.16.M88.4 R140, [R184+0x5800] ;  /* 0x00580000b88c783b */ /* 0x000ea20000000200 */
[----:B------:R-:W-:Y:S02]  /*b900*/  @P0 IADD3 R154, P4, R213, UR7, RZ ;  /* 0x00000007d59a0c10 */ /* 0x000fe4000ff9e0ff */
[----:B------:R-:W-:Y:S01]  /*b910*/  @P0 IADD3.X R147, R214, UR6, RZ, P5, !PT ;  /* 0x00000006d6930c10 */ /* 0x000fe2000affe4ff */
[----:B------:R-:W-:Y:S04]  /*b920*/  DEPBAR.LE SB0, 0x0 ;  /* 0x000080000000791a */ /* 0x000fe80000000000 */
[----:B------:R-:W-:Y:S01]  /*b930*/  BAR.SYNC.DEFER_BLOCKING 0x0 ;  /* 0x0000000000007b1d */ /* 0x000fe20000010000 */
[----:B------:R-:W-:Y:S01]  /*b940*/  @P0 LEA R148, P5, R152, c[0x0][0x1c8], 0x1 ;  /* 0x0000720098940a11 */ /* 0x000fe200078a08ff */
[C---:B-1----:R-:W-:Y:S05]  /*b950*/  HMMA.16816.F32 R20, R136.reuse, R132, R20 ;  /* 0x000000848814723c */ /* 0x042fea0000001814 */
[----:B------:R-:W-:Y:S01]  /*b960*/  @P0 IADD3.X R153, R212, UR6, RZ, P4, !PT ;  /* 0x00000006d4990c10 */ /* 0x000fe2000a7fe4ff */
[----:B------:R-:W-:Y:S01]  /*b970*/  @UP3 UIADD3.X UR6, UR11, UR6, URZ, UP0, !UPT ;  /* 0x000000060b063290 */ /* 0x000fe200087fe43f */
[----:B------:R-:W-:Y:S01]  /*b980*/  @P0 LEA.HI.X R149, R152, c[0x0][0x1cc], R147, 0x1, P5 ;  /* 0x0000730098950a11 */ /* 0x000fe200028f0c93 */
[C---:B------:R-:W-:Y:S04]  /*b990*/  HMMA.16816.F32 R24, R136.reuse, R134, R24 ;  /* 0x000000868818723c */ /* 0x040fe80000001818 */
[C---:B------:R-:W-:Y:S02]  /*b9a0*/  @P0 LEA R146, P4, R154.reuse, c[0x0][0x1c8], 0x1 ;  /* 0x000072009a920a11 */ /* 0x040fe400078808ff */
[----:B------:R-:W-:Y:S02]  /*b9b0*/  @P0 IADD3.X R133, R203, UR6, RZ, P6, !PT ;  /* 0x00000006cb850c10 */ /* 0x000fe4000b7fe4ff */
[----:B------:R-:W-:Y:S04]  /*b9c0*/  @P0 LEA.HI.X R147, R154, c[0x0][0x1cc], R153, 0x1, P4 ;  /* 0x000073009a930a11 */ /* 0x000fe800020f0c99 */
[C---:B------:R-:W-:Y:S01]  /*b9d0*/  @P0 LEA R158, P6, R144.reuse, c[0x0][0x1c8], 0x1 ;  /* 0x00007200909e0a11 */ /* 0x040fe200078c08ff */
[----:B------:R-:W-:Y:S01]  /*b9e0*/  @!PT LDS RZ, [RZ] ;  /* 0x00000000fffff984 */ /* 0x000fe20000000800 */
[----:B------:R-:W-:Y:S01]  /*b9f0*/  @!PT LDS RZ, [RZ] ;  /* 0x00000000fffff984 */ /* 0x000fe20000000800 */
[----:B------:R-:W-:Y:S01]  /*ba00*/  @!PT LDS RZ, [RZ] ;  /* 0x00000000fffff984 */ /* 0x000fe20000000800 */
[----:B------:R1:W-:Y:S01]  /*ba10*/  @P0 LDGSTS.E.BYPASS.LTC128B.128 [R199+0x6100], [R150.64], !P3 ;  /* 0x0610000096c70fae */ /* 0x0003e2000d901d50 */
[----:B------:R-:W-:Y:S02]  /*ba20*/  @P0 IADD3 R145, P5, R215, UR15, RZ ;  /* 0x0000000fd7910c10 */ /* 0x000fe4000ffbe0ff */
[----:B------:R-:W-:Y:S02]  /*ba30*/  @P0 LEA.HI.X R159, R144, c[0x0][0x1cc], R133, 0x1, P6 ;  /* 0x00007300909f0a11 */ /* 0x000fe400030f0c85 */
[----:B------:R1:W-:Y:S01]  /*ba40*/  @P0 LDGSTS.E.BYPASS.LTC128B.128 [R199+0x8100], [R148.64], !P2 ;  /* 0x0810000094c70fae */ /* 0x0003e2000d101d50 */
[----:B------:R-:W-:Y:S02]  /*ba50*/  @P0 IADD3.X R132, R214, UR6, RZ, P5, !PT ;  /* 0x00000006d6840c10 */ /* 0x000fe4000affe4ff */
[----:B------:R-:W-:Y:S01]  /*ba60*/  @P0 LEA R156, P5, R145, c[0x0][0x1c8], 0x1 ;  /* 0x00007200919c0a11 */ /* 0x000fe200078a08ff */
[C---:B--2---:R-:W-:Y:S01]  /*ba70*/  HMMA.16816.F32 R28, R136.reuse, R140, R28 ;  /* 0x0000008c881c723c */ /* 0x044fe2000000181c */
[----:B------:R1:W-:Y:S02]  /*ba80*/  @P0 LDGSTS.E.BYPASS.LTC128B.128 [R199+0xa100], [R146.64], !P1 ;  /* 0x0a10000092c70fae */ /* 0x0003e4000c901d50 */
[----:B------:R-:W-:Y:S02]  /*ba90*/  @P0 IADD3 R153, P4, R213, UR15, RZ ;  /* 0x0000000fd5990c10 */ /* 0x000fe4000ff9e0ff */
[----:B------:R-:W-:Y:S01]  /*baa0*/  @P0 LEA.HI.X R157, R145, c[0x0][0x1cc], R132, 0x1, P5 ;  /* 0x00007300919d0a11 */ /* 0x000fe200028f0c84 */
[----:B------:R1:W-:Y:S01]  /*bab0*/  @P0 LDGSTS.E.BYPASS.LTC128B.128 [R199+0x7100], [R158.64], !P3 ;  /* 0x071000009ec70fae */ /* 0x0003e2000d901d50 */
[----:B------:R-:W-:Y:S01]  /*bac0*/  @P0 IADD3.X R152, R212, UR6, RZ, P4, !PT ;  /* 0x00000006d4980c10 */ /* 0x000fe2000a7fe4ff */
[----:B------:R-:W-:Y:S01]  /*bad0*/  USHF.L.U32 UR6, UR13, 0x6, URZ ;  /* 0x000000060d067899 */ /* 0x000fe2000800063f */
[C---:B------:R-:W-:Y:S01]  /*bae0*/  @P0 LEA R154, P4, R153.reuse, c[0x0][0x1c8], 0x1 ;  /* 0x00007200999a0a11 */ /* 0x040fe200078808ff */
[----:B------:R-:W-:Y:S01]  /*baf0*/  HMMA.16816.F32 R32, R136, R142, R32 ;  /* 0x0000008e8820723c */ /* 0x000fe20000001820 */
[----:B------:R1:W-:Y:S02]  /*bb00*/  @P0 LDGSTS.E.BYPASS.LTC128B.128 [R199+0x9100], [R156.64], !P2 ;  /* 0x091000009cc70fae */ /* 0x0003e4000d101d50 */
[----:B------:R-:W-:Y:S01]  /*bb10*/  @P0 LEA.HI.X R155, R153, c[0x0][0x1cc], R152, 0x1, P4 ;  /* 0x00007300999b0a11 */ /* 0x000fe200020f0c98 */
[----:B------:R-:W-:Y:S02]  /*bb20*/  IMAD.U32 R134, RZ, RZ, UR6 ;  /* 0x00000006ff867e24 */ /* 0x000fe4000f8e00ff */
[----:B------:R-:W2:Y:S03]  /*bb30*/  SHFL.IDX PT, R132, R0, RZ, 0x1c1f ;  /* 0x001c1fff00847589 */ /* 0x000ea600000e0000 */
[----:B------:R-:W-:Y:S02]  /*bb40*/  IADD3 R133, -R205, 0x1, -R134 ;  /* 0x00000001cd857810 */ /* 0x000fe40007ffe986 */
[----:B------:R1:W-:Y:S01]  /*bb50*/  @P0 LDGSTS.E.BYPASS.LTC128B.128 [R199+0xb100], [R154.64], !P1 ;  /* 0x0b1000009ac70fae */ /* 0x0003e2000c901d50 */
[----:B------:R-:W-:Y:S02]  /*bb60*/  PLOP3.LUT P0, PT, PT, PT, UP1, 0x40, 0x0 ;  /* 0x000000000000781c */ /* 0x000fe40003f0e818 */
[----:B------:R-:W-:Y:S02]  /*bb70*/  IADD3 R133, R133, c[0x0][0x1d0], RZ ;  /* 0x0000740085857a10 */ /* 0x000fe40007ffe0ff */
[----:B------:R-:W0:Y:S02]  /*bb80*/  LDGDEPBAR ;  /* 0x00000000000079af */ /* 0x000e240000000000 */
[----:B------:R-:W-:Y:S04]  /*bb90*/  IADD3 R133, R133, -c[0x0][0x168], RZ ;  /* 0x80005a0085857a10 */ /* 0x000fe80007ffe0ff */
[C---:B------:R-:W-:Y:S02]  /*bba0*/  IADD3 R135, R133.reuse, c[0x0][0x328], RZ ;  /* 0x0000ca0085877a10 */ /* 0x040fe40007ffe0ff */
[----:B------:R-:W-:Y:S03]  /*bbb0*/  IADD3 R133, R133, UR14, RZ ;  /* 0x0000000e85857c10 */ /* 0x000fe6000fffe0ff */
[--C-:B--2---:R-:W-:Y:S02]  /*bbc0*/  IMAD.IADD R139, R135, 0x1, R132.reuse ;  /* 0x00000001878b7824 */ /* 0x104fe400078e0284 */
        /* <DEDUP_REMOVED lines=16> */
.L_x_184:
[----:B------:R-:W-:Y:S04]  /*bcd0*/  MOV R132, c[0x0][0x32c] ;  /* 0x0000cb0000847a02 */ /* 0x000fe80000000f00 */
[----:B------:R-:W-:Y:S11]  /*bce0*/  ISETP.NE.AND P0, PT, R132, 0x1, PT ;  /* 0x000000018400780c */ /* 0x000ff60003f05270 */
[----:B------:R-:W-:Y:S02]  /*bcf0*/  @!UPT UIADD3 URZ, URZ, URZ, URZ ;  /* 0x0000003f3f3ff290 */ /* 0x000fe4000fffe03f */
[----:B------:R-:W-:Y:S05]  /*bd00*/  @P0 IMAD.HI.U32 R132, R141, c[0x0][0x330], RZ ;  /* 0x0000cc008d840a27 */ /* 0x000fea00078e00ff */
[----:B------:R-:W-:Y:S02]  /*bd10*/  @P0 SHF.R.U32.HI R141, RZ, c[0x0][0x334], R132 ;  /* 0x0000cd00ff8d0a19 */ /* 0x000fe40000011684 */
.L_x_185:
[----:B------:R-:W-:Y:S05]  /*bd20*/  BSYNC B0 ;  /* 0x0000000000007941 */ /* 0x000fea0003800000 */
.L_x_183:
[----:B------:R-:W-:Y:S04]  /*bd30*/  IMAD.MOV.U32 R132, RZ, RZ, c[0x0][0x32c] ;  /* 0x0000cb00ff847624 */ /* 0x000fe800078e00ff */
[----:B------:R-:W-:Y:S04]  /*bd40*/  IMAD R132, R141, R132, -UR6 ;  /* 0x800000068d847e24 */ /* 0x000fe8000f8e0284 */
[----:B------:R-:W-:Y:S05]  /*bd50*/  IMAD.IADD R134, R132, 0x1, -R205 ;  /* 0x0000000184867824 */ /* 0x000fea00078e0acd */
[----:B------:R-:W-:Y:S02]  /*bd60*/  IADD3 R132, R134, c[0x0][0x32c], RZ ;  /* 0x0000cb0086847a10 */ /* 0x000fe40007ffe0ff */
[----:B------:R-:W-:Y:S02]  /*bd70*/  IMNMX R137, R137, R134, !PT ;  /* 0x0000008689897217 */ /* 0x000fe40007800200 */
[----:B------:R-:W-:Y:S02]  /*bd80*/  IMNMX R139, R139, R132, PT ;  /* 0x000000848b8b7217 */ /* 0x000fe40003800200 */
.L_x_182:
[----:B------:R-:W-:Y:S06]  /*bd90*/  UISETP.GT.AND UP0, UPT, UR13, -0x1, UPT ;  /* 0xffffffff0d00788c */ /* 0x000fec000bf04270 */
[----:B------:R-:W-:Y:S04]  /*bda0*/  PLOP3.LUT P0, PT, PT, PT, UP0, 0x80, 0x0 ;  /* 0x000000000000781c */ /* 0x000fe80003f0f008 */
[C---:B------:R-:W-:Y:S02]  /*bdb0*/  ISETP.GT.AND P4, PT, R137.reuse, 0x1, P0 ;  /* 0x000000018900780c */ /* 0x040fe40000784270 */
[----:B------:R-:W-:Y:S02]  /*bdc0*/  ISETP.GT.AND P5, PT, R137, RZ, P0 ;  /* 0x000000ff8900720c */ /* 0x000fe400007a4270 */
[C---:B------:R-:W-:Y:S02]  /*bdd0*/  ISETP.LT.OR P4, PT, R139.reuse, 0x2, P4 ;  /* 0x000000028b00780c */ /* 0x040fe40002781670 */
[----:B------:R-:W-:Y:S02]  /*bde0*/  ISETP.LT.OR P5, PT, R139, 0x1, P5 ;  /* 0x000000018b00780c */ /* 0x000fe40002fa1670 */
[----:B-1----:R-:W-:Y:S02]  /*bdf0*/  FSEL R150, R5, -INF , !P4 ;  /* 0xff80000005967808 */ /* 0x002fe40006000000 */
[C---:B------:R-:W-:Y:S02]  /*be00*/  ISETP.GT.AND P4, PT, R137.reuse, 0x10, P0 ;  /* 0x000000108900780c */ /* 0x040fe40000784270 */
[----:B------:R-:W-:Y:S02]  /*be10*/  ISETP.GT.AND P6, PT, R137, 0x8, P0 ;  /* 0x000000088900780c */ /* 0x000fe400007c4270 */
[----:B------:R-:W-:Y:S02]  /*be20*/  ISETP.LT.OR P4, PT, R139, 0x11, P4 ;  /* 0x000000118b00780c */ /* 0x000fe40002781670 */
[----:B------:R-:W-:Y:S02]  /*be30*/  FSEL R148, R4, -INF , !P5 ;  /* 0xff80000004947808 */ /* 0x000fe40006800000 */
[C---:B------:R-:W-:Y:S02]  /*be40*/  ISETP.GT.AND P5, PT, R137.reuse, 0x9, P0 ;  /* 0x000000098900780c */ /* 0x040fe400007a4270 */
[----:B------:R-:W-:Y:S02]  /*be50*/  FSEL R138, R12, -INF , !P4 ;  /* 0xff8000000c8a7808 */ /* 0x000fe40006000000 */
[----:B------:R-:W-:Y:S01]  /*be60*/  ISETP.GT.AND P4, PT, R137, 0x19, P0 ;  /* 0x000000198900780c */ /* 0x000fe20000784270 */
[----:B------:R-:W1:Y:S01]  /*be70*/  SHFL.IDX PT, R12, R0, 0x1, 0x1c1f ;  /* 0x003c1f00000c7f89 */ /* 0x000e6200000e0000 */
        /* <DEDUP_REMOVED lines=8> */
[----:B------:R-:W-:Y:S02]  /*bf00*/  ISETP.GT.AND P4, PT, R137, 0x28, P0 ;  /* 0x000000288900780c */ /* 0x000fe40000784270 */
[C---:B------:R-:W-:Y:S02]  /*bf10*/  ISETP.LT.OR P6, PT, R139.reuse, 0x12, P6 ;  /* 0x000000128b00780c */ /* 0x040fe400037c1670 */
[C---:B------:R-:W-:Y:S02]  /*bf20*/  ISETP.LT.OR P5, PT, R139.reuse, 0x19, P5 ;  /* 0x000000198b00780c */ /* 0x040fe40002fa1670 */
[----:B------:R-:W-:Y:S01]  /*bf30*/  ISETP.LT.OR P4, PT, R139, 0x29, P4 ;  /* 0x000000298b00780c */ /* 0x000fe20002781670 */
[--C-:B-1----:R-:W-:Y:S01]  /*bf40*/  IMAD.IADD R0, R135, 0x1, R12.reuse ;  /* 0x0000000187007824 */ /* 0x102fe200078e020c */
[----:B------:R-:W-:Y:S01]  /*bf50*/  FSEL R136, R13, -INF , !P6 ;  /* 0xff8000000d887808 */ /* 0x000fe20007000000 */
[----:B------:R-:W-:Y:S01]  /*bf60*/  IMAD.IADD R4, R133, 0x1, R12 ;  /* 0x0000000185047824 */ /* 0x000fe200078e020c */
        /* <DEDUP_REMOVED lines=39> */
.L_x_188:
[----:B------:R-:W-:Y:S04]  /*c1e0*/  MOV R5, c[0x0][0x32c] ;  /* 0x0000cb0000057a02 */ /* 0x000fe80000000f00 */
[----:B------:R-:W-:Y:S11]  /*c1f0*/  ISETP.NE.AND P4, PT, R5, 0x1, PT ;  /* 0x000000010500780c */ /* 0x000ff60003f85270 */
[----:B------:R-:W-:Y:S02]  /*c200*/  @!UPT UIADD3 URZ, URZ, URZ, URZ ;  /* 0x0000003f3f3ff290 */ /* 0x000fe4000fffe03f */
[----:B------:R-:W-:Y:S05]  /*c210*/  @P4 IMAD.HI.U32 R5, R12, c[0x0][0x330], RZ ;  /* 0x0000cc000c054a27 */ /* 0x000fea00078e00ff */
[----:B------:R-:W-:Y:S02]  /*c220*/  @P4 SHF.R.U32.HI R12, RZ, c[0x0][0x334], R5 ;  /* 0x0000cd00ff0c4a19 */ /* 0x000fe40000011605 */
.L_x_189:
[----:B------:R-:W-:Y:S05]  /*c230*/  BSYNC B0 ;  /* 0x0000000000007941 */ /* 0x000fea0003800000 */
.L_x_187:
[----:B------:R-:W-:Y:S04]  /*c240*/  IMAD.MOV.U32 R5, RZ, RZ, c[0x0][0x32c] ;  /* 0x0000cb00ff057624 */ /* 0x000fe800078e00ff */
[----:B------:R-:W-:Y:S04]  /*c250*/  IMAD R12, R12, R5, -UR6 ;  /* 0x800000060c0c7e24 */ /* 0x000fe8000f8e0205 */
[----:B------:R-:W-:Y:S05]  /*c260*/  IMAD.IADD R9, R12, 0x1, -R205 ;  /* 0x000000010c097824 */ /* 0x000fea00078e0acd */
[----:B------:R-:W-:Y:S02]  /*c270*/  IADD3 R5, R9, c[0x0][0x32c], RZ ;  /* 0x0000cb0009057a10 */ /* 0x000fe40007ffe0ff */
[----:B------:R-:W-:Y:S02]  /*c280*/  IMNMX R4, R4, R9, !PT ;  /* 0x0000000904047217 */ /* 0x000fe40007800200 */
[----:B------:R-:W-:Y:S02]  /*c290*/  IMNMX R0, R0, R5, PT ;  /* 0x0000000500007217 */ /* 0x000fe40003800200 */
.L_x_186:
        /* <DEDUP_REMOVED lines=9> */
[----:B------:R-:W-:Y:S02]  /*c330*/  FSEL R21, R6, -INF , !P6 ;  /* 0xff80000006157808 */ /* 0x000fe40007000000 */
[----:B------:R-:W-:Y:S02]  /*c340*/  FMNMX.FTZ R5, R138, R5, !PT ;  /* 0x000000058a057209 */ /* 0x000fe40007810000 */
[----:B------:R-:W-:Y:S02]  /*c350*/  ISETP.LT.OR P5, PT, R0, 0x2, P5 ;  /* 0x000000020000780c */ /* 0x000fe40002fa1670 */
[----:B------:R-:W-:Y:S02]  /*c360*/  FMNMX.FTZ R5, R136, R5, !PT ;  /* 0x0000000588057209 */ /* 0x000fe40007810000 */
[----:B------:R-:W-:Y:S02]  /*c370*/  ISETP.GT.AND P4, PT, R4, 0x8, P0 ;  /* 0x000000080400780c */ /* 0x000fe40000784270 */
[----:B------:R-:W-:Y:S02]  /*c380*/  FMNMX.FTZ R5, R134, R5, !PT ;  /* 0x0000000586057209 */ /* 0x000fe40007810000 */
[----:B------:R-:W-:Y:S02]  /*c390*/  FMNMX.FTZ R6, R21, R2, !PT ;  /* 0x0000000215067209 */ /* 0x000fe40007810000 */
[----:B------:R-:W-:Y:S02]  /*c3a0*/  FMNMX.FTZ R5, R132, R5, !PT ;  /* 0x0000000584057209 */ /* 0x000fe40007810000 */
[----:B------:R-:W-:Y:S02]  /*c3b0*/  ISETP.GT.AND P6, PT, R4, 0x9, P0 ;  /* 0x000000090400780c */ /* 0x000fe400007c4270 */
[----:B------:R-:W-:Y:S02]  /*c3c0*/  ISETP.LT.OR P4, PT, R0, 0x9, P4 ;  /* 0x000000090000780c */ /* 0x000fe40002781670 */
[----:B------:R-:W-:Y:S02]  /*c3d0*/  FSEL R17, R7, -INF , !P5 ;  /* 0xff80000007117808 */ /* 0x000fe40006800000 */
[----:B------:R-:W-:Y:S02]  /*c3e0*/  FMNMX.FTZ R5, R168, R5, !PT ;  /* 0x00000005a8057209 */ /* 0x000fe40007810000 */
[----:B------:R-:W-:Y:S02]  /*c3f0*/  ISETP.GT.AND P5, PT, R4, 0x10, P0 ;  /* 0x000000100400780c */ /* 0x000fe400007a4270 */
[----:B------:R-:W-:Y:S02]  /*c400*/  ISETP.LT.OR P6, PT, R0, 0xa, P6 ;  /* 0x0000000a0000780c */ /* 0x000fe400037c1670 */
[----:B------:R-:W-:Y:S02]  /*c410*/  FSEL R9, R10, -INF , !P4 ;  /* 0xff8000000a097808 */ /* 0x000fe40006000000 */
[----:B------:R-:W-:Y:S02]  /*c420*/  ISETP.GT.AND P4, PT, R4, 0x11, P0 ;  /* 0x000000110400780c */ /* 0x000fe40000784270 */
[----:B------:R-:W-:Y:S02]  /*c430*/  FMNMX.FTZ R5, R166, R5, !PT ;  /* 0x00000005a6057209 */ /* 0x000fe40007810000 */
        /* <DEDUP_REMOVED lines=8> */
[----:B------:R-:W-:Y:S02]  /*c4c0*/  FMNMX.FTZ R10, R162, R5, !PT ;  /* 0x00000005a20a7209 */ /* 0x000fe40007810000 */
[C---:B------:R-:W-:Y:S02]  /*c4d0*/  ISETP.GT.AND P5, PT, R4.reuse, 0x18, P0 ;  /* 0x000000180400780c */ /* 0x040fe400007a4270 */
[----:B------:R-:W-:Y:S02]  /*c4e0*/  ISETP.GT.AND P4, PT, R4, 0x19, P0 ;  /* 0x000000190400780c */ /* 0x000fe40000784270 */
[----:B------:R-:W-:Y:S02]  /*c4f0*/  FMNMX.FTZ R6, R11, R6, !PT ;  /* 0x000000060b067209 */ /* 0x000fe40007810000 */
[----:B------:R-:W-:Y:S02]  /*c500*/  FMNMX.FTZ R5, R147, R10, !PT ;  /* 0x0000000a93057209 */ /* 0x000fe40007810000 */
[----:B------:R-:W-:Y:S02]  /*c510*/  FMNMX.FTZ R10, R137, R6, !PT ;  /* 0x00000006890a7209 */ /* 0x000fe40007810000 */
[C---:B------:R-:W-:Y:S02]  /*c520*/  ISETP.LT.OR P5, PT, R0.reuse, 0x19, P5 ;  /* 0x000000190000780c */ /* 0x040fe40002fa1670 */
[----:B------:R-:W-:Y:S02]  /*c530*/  ISETP.LT.OR P4, PT, R0, 0x1a, P4 ;  /* 0x0000001a0000780c */ /* 0x000fe40002781670 */
[----:B------:R-:W-:Y:S02]  /*c540*/  FSEL R33, R18, -INF , !P5 ;  /* 0xff80000012217808 */ /* 0x000fe40006800000 */
[----:B------:R-:W-:Y:S02]  /*c550*/  FSEL R133, R19, -INF , !P4 ;  /* 0xff80000013857808 */ /* 0x000fe40006000000 */
[----:B------:R-:W-:Y:S02]  /*c560*/  FMNMX.FTZ R10, R135, R10, !PT ;  /* 0x0000000a870a7209 */ /* 0x000fe40007810000 */
[C---:B------:R-:W-:Y:S02]  /*c570*/  ISETP.GT.AND P4, PT, R4.reuse, 0x20, P0 ;  /* 0x000000200400780c */ /* 0x040fe40000784270 */
[----:B------:R-:W-:Y:S02]  /*c580*/  FMNMX.FTZ R10, R33, R10, !PT ;  /* 0x0000000a210a7209 */ /* 0x000fe40007810000 */
[----:B------:R-:W-:Y:S02]  /*c590*/  ISETP.GT.AND P6, PT, R4, 0x21, P0 ;  /* 0x000000210400780c */ /* 0x000fe400007c4270 */
[----:B------:R-:W-:Y:S02]  /*c5a0*/  ISETP.LT.OR P4, PT, R0, 0x21, P4 ;  /* 0x000000210000780c */ /* 0x000fe40002781670 */
[----:B------:R-:W-:Y:S02]  /*c5b0*/  FMNMX.FTZ R10, R133, R10, !PT ;  /* 0x0000000a850a7209 */ /* 0x000fe40007810000 */
[----:B------:R-:W-:Y:S02]  /*c5c0*/  FSEL R171, R22, -INF , !P4 ;  /* 0xff80000016ab7808 */ /* 0x000fe40006000000 */
[----:B------:R-:W-:Y:S02]  /*c5d0*/  ISETP.GT.AND P5, PT, R4, 0x28, P0 ;  /* 0x000000280400780c */ /* 0x000fe400007a4270 */
[----:B------:R-:W-:Y:S02]  /*c5e0*/  ISETP.LT.OR P6, PT, R0, 0x22, P6 ;  /* 0x000000220000780c */ /* 0x000fe400037c1670 */
[----:B------:R-:W-:Y:S02]  /*c5f0*/  ISETP.GT.AND P4, PT, R4, 0x29, P0 ;  /* 0x000000290400780c */ /* 0x000fe40000784270 */
[----:B------:R-:W-:Y:S02]  /*c600*/  FSEL R169, R23, -INF , !P6 ;  /* 0xff80000017a97808 */ /* 0x000fe40007000000 */
[----:B------:R-:W-:Y:S02]  /*c610*/  ISETP.LT.OR P5, PT, R0, 0x29, P5 ;  /* 0x000000290000780c */ /* 0x000fe40002fa1670 */
[----:B------:R-:W-:Y:S02]  /*c620*/  FMNMX.FTZ R10, R171, R10, !PT ;  /* 0x0000000aab0a7209 */ /* 0x000fe40007810000 */
[----:B------:R-:W-:Y:S02]  /*c630*/  FSEL R167, R26, -INF , !P5 ;  /* 0xff8000001aa77808 */ /* 0x000fe40006800000 */
[----:B------:R-:W-:Y:S02]  /*c640*/  ISETP.LT.OR P4, PT, R0, 0x2a, P4 ;  /* 0x0000002a0000780c */ /* 0x000fe40002781670 */
[C---:B------:R-:W-:Y:S02]  /*c650*/  ISETP.GT.AND P6, PT, R4.reuse, 0x30, P0 ;  /* 0x000000300400780c */ /* 0x040fe400007c4270 */
[----:B------:R-:W-:Y:S02]  /*c660*/  FMNMX.FTZ R10, R169, R10, !PT ;  /* 0x0000000aa90a7209 */ /* 0x000fe40007810000 */
[----:B------:R-:W-:Y:S02]  /*c670*/  FSEL R165, R27, -INF , !P4 ;  /* 0xff8000001ba57808 */ /* 0x000fe40006000000 */
[----:B------:R-:W-:Y:S01]  /*c680*/  ISETP.GT.AND P5, PT, R4, 0x31, P0 ;  /* 0x000000310400780c */ /* 0x000fe200007a4270 */
[----:B------:R-:W-:Y:S01]  /*c690*/  LDSM.16.MT88.4 R24, [R190+0x100] ;  /* 0x00010000be18783b */ /* 0x000fe20000004200 */
[----:B------:R-:W-:Y:S02]  /*c6a0*/  ISETP.LT.OR P6, PT, R0, 0x31, P6 ;  /* 0x000000310000780c */ /* 0x000fe400037c1670 */
[----:B------:R-:W-:Y:S02]  /*c6b0*/  FMNMX.FTZ R10, R167, R10, !PT ;  /* 0x0000000aa70a7209 */ /* 0x000fe40007810000 */
[----:B------:R-:W-:Y:S02]  /*c6c0*/  FMNMX.FTZ R5, R146, R5, !PT ;  /* 0x0000000592057209 */ /* 0x000fe40007810000 */
[----:B------:R-:W-:Y:S02]  /*c6d0*/  FSEL R145, R30, -INF , !P6 ;  /* 0xff8000001e917808 */ /* 0x000fe40007000000 */
[----:B------:R-:W-:Y:S02]  /*c6e0*/  ISETP.GT.AND P4, PT, R4, 0x38, P0 ;  /* 0x000000380400780c */ /* 0x000fe40000784270 */
[----:B------:R-:W-:Y:S02]  /*c6f0*/  ISETP.LT.OR P5, PT, R0, 0x32, P5 ;  /* 0x000000320000780c */ /* 0x000fe40002fa1670 */
[----:B------:R-:W-:Y:S02]  /*c700*/  FMNMX.FTZ R10, R165, R10, !PT ;  /* 0x0000000aa50a7209 */ /* 0x000fe40007810000 */
[----:B------:R-:W-:Y:S02]  /*c710*/  FMNMX.FTZ R5, R144, R5, !PT ;  /* 0x0000000590057209 */ /* 0x000fe40007810000 */
[----:B------:R-:W-:Y:S02]  /*c720*/  FSEL R143, R31, -INF , !P5 ;  /* 0xff8000001f8f7808 */ /* 0x000fe40006800000 */
[----:B------:R-:W-:Y:S01]  /*c730*/  ISETP.GT.AND P0, PT, R4, 0x39, P0 ;  /* 0x000000390400780c */ /* 0x000fe20000704270 */
[----:B------:R-:W-:Y:S01]  /*c740*/  LDSM.16.MT88.4 R28, [R189+0x100] ;  /* 0x00010000bd1c783b */ /* 0x000fe20000004200 */
[----:B------:R-:W-:Y:S02]  /*c750*/  FMNMX.FTZ R4, R145, R10, !PT ;  /* 0x0000000a91047209 */ /* 0x000fe40007810000 */
[----:B------:R-:W-:Y:S02]  /*c760*/  ISETP.LT.OR P4, PT, R0, 0x39, P4 ;  /* 0x000000390000780c */ /* 0x000fe40002781670 */
[----:B------:R-:W-:Y:S02]  /*c770*/  FMNMX.FTZ R6, R142, R5, !PT ;  /* 0x000000058e067209 */ /* 0x000fe40007810000 */
[----:B------:R-:W-:Y:S02]  /*c780*/  FSEL R141, R34, -INF , !P4 ;  /* 0xff800000228d7808 */ /* 0x000fe40006000000 */
[----:B------:R-:W-:Y:S01]  /*c790*/  ISETP.LT.OR P0, PT, R0, 0x3a, P0 ;  /* 0x0000003a0000780c */ /* 0x000fe20000701670 */
[----:B------:R-:W1:Y:S01]  /*c7a0*/  SHFL.BFLY PT, R5, R6, 0x2, 0x1f ;  /* 0x0c401f0006057f89 */ /* 0x000e6200000e0000 */
[----:B------:R-:W-:Y:S02]  /*c7b0*/  FMNMX.FTZ R0, R143, R4, !PT ;  /* 0x000000048f007209 */ /* 0x000fe40007810000 */
[----:B------:R-:W-:Y:S02]  /*c7c0*/  FSEL R13, R35, -INF , !P0 ;  /* 0xff800000230d7808 */ /* 0x000fe40004000000 */
[----:B------:R-:W-:Y:S04]  /*c7d0*/  FMNMX.FTZ R0, R141, R0, !PT ;  /* 0x000000008d007209 */ /* 0x000fe80007810000 */
[----:B------:R-:W-:Y:S05]  /*c7e0*/  FMNMX.FTZ R7, R13, R0, !PT ;  /* 0x000000000d077209 */ /* 0x000fea0007810000 */
[----:B------:R-:W2:Y:S01]  /*c7f0*/  SHFL.BFLY PT, R4, R7, 0x2, 0x1f ;  /* 0x0c401f0007047f89 */ /* 0x000ea200000e0000 */
[----:B-1----:R-:W-:Y:S07]  /*c800*/  FMNMX.FTZ R6, R6, R5, !PT ;  /* 0x0000000506067209 */ /* 0x002fee0007810000 */
[----:B------:R-:W1:Y:S01]  /*c810*/  SHFL.BFLY PT, R15, R6, 0x1, 0x1f ;  /* 0x0c201f00060f7f89 */ /* 0x000e6200000e0000 */
[----:B--2---:R-:W-:Y:S07]  /*c820*/  FMNMX.FTZ R5, R7, R4, !PT ;  /* 0x0000000407057209 */ /* 0x004fee0007810000 */
[----:B------:R-:W2:Y:S01]  /*c830*/  SHFL.BFLY PT, R12, R5, 0x1, 0x1f ;  /* 0x0c201f00050c7f89 */ /* 0x000ea200000e0000 */
[----:B-1----:R-:W-:Y:S04]  /*c840*/  FMNMX.FTZ R0, R6, R15, !PT ;  /* 0x0000000f06007209 */ /* 0x002fe80007810000 */
[C---:B------:R-:W-:Y:S01]  /*c850*/  FSETP.NEU.FTZ.AND P0, PT, R0.reuse, -INF , PT ;  /* 0xff8000000000780b */ /* 0x040fe20003f1d000 */
[C---:B------:R-:W-:Y:S03]  /*c860*/  FMUL.FTZ R155, R0.reuse, c[0x0][0x2d0] ;  /* 0x0000b400009b7a20 */ /* 0x040fe60000410000 */
[----:B------:R-:W-:Y:S02]  /*c870*/  FSEL R4, R0, RZ, P0 ;  /* 0x000000ff00047208 */ /* 0x000fe40000000000 */
[----:B------:R-:W-:Y:S03]  /*c880*/  FSEL R155, R155, RZ, P0 ;  /* 0x000000ff9b9b7208 */ /* 0x000fe60000000000 */
[----:B------:R-:W-:Y:S01]  /*c890*/  FADD.FTZ R3, -R4, R3 ;  /* 0x0000000304037221 */ /* 0x000fe20000010100 */
[----:B--2---:R-:W-:Y:S01]  /*c8a0*/  FMNMX.FTZ R12, R5, R12, !PT ;  /* 0x0000000c050c7209 */ /* 0x004fe20007810000 */
[--C-:B------:R-:W-:Y:S02]  /*c8b0*/  FFMA.FTZ R14, R140, c[0x0][0x2d0], -R155.reuse ;  /* 0x0000b4008c0e7a23 */ /* 0x100fe4000001089b */
[--C-:B------:R-:W-:Y:S01]  /*c8c0*/  FFMA.FTZ R148, R148, c[0x0][0x2d0], -R155.reuse ;  /* 0x0000b40094947a23 */ /* 0x100fe2000001089b */
[C---:B------:R-:W-:Y:S01]  /*c8d0*/  FSETP.NEU.FTZ.AND P0, PT, R12.reuse, -INF , PT ;  /* 0xff8000000c00780b */ /* 0x040fe20003f1d000 */
[----:B------:R-:W-:Y:S02]  /*c8e0*/  FMUL.FTZ R140, R12, c[0x0][0x2d0] ;  /* 0x0000b4000c8c7a20 */ /* 0x000fe40000410000 */
[--C-:B------:R-:W-:Y:S01]  /*c8f0*/  FFMA.FTZ R15, R150, c[0x0][0x2d0], -R155.reuse ;  /* 0x0000b400960f7a23 */ /* 0x100fe2000001089b */
[----:B------:R-:W-:Y:S01]  /*c900*/  FSEL R5, R12, RZ, P0 ;  /* 0x000000ff0c057208 */ /* 0x000fe20000000000 */
[--C-:B------:R-:W-:Y:S01]  /*c910*/  FFMA.FTZ R149, R8, c[0x0][0x2d0], -R155.reuse ;  /* 0x0000b40008957a23 */ /* 0x100fe2000001089b */
[----:B------:R-:W-:Y:S01]  /*c920*/  FSEL R140, R140, RZ, P0 ;  /* 0x000000ff8c8c7208 */ /* 0x000fe20000000000 */
[----:B------:R-:W-:Y:S01]  /*c930*/  FMUL.FTZ R6, R3, c[0x0][0x2d0] ;  /* 0x0000b40003067a20 */ /* 0x000fe20000410000 */
[----:B------:R-:W-:Y:S01]  /*c940*/  MUFU.EX2 R148, R148 ;  /* 0x0000009400947308 */ /* 0x000fe20000000800 */
[----:B------:R-:W-:Y:S01]  /*c950*/  FADD.FTZ R5, -R5, R2 ;  /* 0x0000000205057221 */ /* 0x000fe20000010100 */
[----:B------:R-:W-:Y:S01]  /*c960*/  PLOP3.LUT P0, PT, PT, PT, UP0, 0x80, 0x0 ;  /* 0x000000000000781c */ /* 0x000fe20003f0f008 */
[--C-:B------:R-:W-:Y:S02]  /*c970*/  FFMA.FTZ R153, R21, c[0x0][0x2d0], -R140.reuse ;  /* 0x0000b40015997a23 */ /* 0x100fe4000001088c */
[----:B------:R-:W1:Y:S01]  /*c980*/  LDSM.16.MT88.4 R20, [R195+0x100] ;  /* 0x00010000c314783b */ /* 0x000e620000004200 */
[--C-:B------:R-:W-:Y:S02]  /*c990*/  FFMA.FTZ R152, R17, c[0x0][0x2d0], -R140.reuse ;  /* 0x0000b40011987a23 */ /* 0x100fe4000001088c */
[--C-:B------:R-:W-:Y:S02]  /*c9a0*/  FFMA.FTZ R151, R9, c[0x0][0x2d0], -R140.reuse ;  /* 0x0000b40009977a23 */ /* 0x100fe4000001088c */
[--C-:B------:R-:W-:Y:S01]  /*c9b0*/  FFMA.FTZ R150, R11, c[0x0][0x2d0], -R140.reuse ;  /* 0x0000b4000b967a23 */ /* 0x100fe2000001088c */
[----:B------:R-:W2:Y:S01]  /*c9c0*/  MUFU.EX2 R3, R6 ;  /* 0x0000000600037308 */ /* 0x000ea20000000800 */
[----:B------:R-:W-:Y:S02]  /*c9d0*/  FMUL.FTZ R2, R5, c[0x0][0x2d0] ;  /* 0x0000b40005027a20 */ /* 0x000fe40000410000 */
[--C-:B------:R-:W-:Y:S02]  /*c9e0*/  FFMA.FTZ R154, R138, c[0x0][0x2d0], -R155.reuse ;  /* 0x0000b4008a9a7a23 */ /* 0x100fe4000001089b */
[--C-:B------:R-:W-:Y:S02]  /*c9f0*/  FFMA.FTZ R157, R136, c[0x0][0x2d0], -R155.reuse ;  /* 0x0000b400889d7a23 */ /* 0x100fe4000001089b */
[--C-:B------:R-:W-:Y:S02]  /*ca00*/  FFMA.FTZ R156, R134, c[0x0][0x2d0], -R155.reuse ;  /* 0x0000b400869c7a23 */ /* 0x100fe4000001089b */
[--C-:B------:R-:W-:Y:S01]  /*ca10*/  FFMA.FTZ R159, R132, c[0x0][0x2d0], -R155.reuse ;  /* 0x0000b400849f7a23 */ /* 0x100fe2000001089b */
[----:B------:R-:W3:Y:S01]  /*ca20*/  MUFU.EX2 R2, R2 ;  /* 0x0000000200027308 */ /* 0x000ee20000000800 */
[--C-:B------:R-:W-:Y:S02]  /*ca30*/  FFMA.FTZ R158, R137, c[0x0][0x2d0], -R140.reuse ;  /* 0x0000b400899e7a23 */ /* 0x100fe4000001088c */
[----:B------:R-:W-:Y:S01]  /*ca40*/  LDSM.16.MT88.4 R136, [R189+0x2900] ;  /* 0x00290000bd88783b */ /* 0x000fe20000004200 */
[--C-:B------:R-:W-:Y:S02]  /*ca50*/  FFMA.FTZ R161, R135, c[0x0][0x2d0], -R140.reuse ;  /* 0x0000b40087a17a23 */ /* 0x100fe4000001088c */
[--C-:B------:R-:W-:Y:S02]  /*ca60*/  FFMA.FTZ R160, R33, c[0x0][0x2d0], -R140.reuse ;  /* 0x0000b40021a07a23 */ /* 0x100fe4000001088c */
[--C-:B------:R-:W-:Y:S02]  /*ca70*/  FFMA.FTZ R163, R133, c[0x0][0x2d0], -R140.reuse ;  /* 0x0000b40085a37a23 */ /* 0x100fe4000001088c */
[----:B------:R-:W4:Y:S01]  /*ca80*/  MUFU.EX2 R15, R15 ;  /* 0x0000000f000f7308 */ /* 0x000f220000000800 */
[----:B------:R-:W-:Y:S01]  /*ca90*/  LDSM.16.MT88.4 R32, [R190+0x900] ;  /* 0x00090000be20783b */ /* 0x000fe20000004200 */
[--C-:B------:R-:W-:Y:S02]  /*caa0*/  FFMA.FTZ R170, R146, c[0x0][0x2d0], -R155.reuse ;  /* 0x0000b40092aa7a23 */ /* 0x100fe4000001089b */
[C---:B--2---:R-:W-:Y:S02]  /*cab0*/  FMUL.FTZ R4, R3.reuse, R128 ;  /* 0x0000008003047220 */ /* 0x044fe40000410000 */
[C---:B------:R-:W-:Y:S02]  /*cac0*/  FMUL.FTZ R5, R3.reuse, R129 ;  /* 0x0000008103057220 */ /* 0x040fe40000410000 */
[C---:B------:R-:W-:Y:S01]  /*cad0*/  FMUL.FTZ R8, R3.reuse, R124 ;  /* 0x0000007c03087220 */ /* 0x040fe20000410000 */
[----:B------:R-:W-:Y:S01]  /*cae0*/  LDSM.16.MT88.4 R132, [R190+0x2900] ;  /* 0x00290000be84783b */ /* 0x000fe20000004200 */
[----:B------:R-:W-:Y:S01]  /*caf0*/  MUFU.EX2 R14, R14 ;  /* 0x0000000e000e7308 */ /* 0x000fe20000000800 */
[C---:B------:R-:W-:Y:S02]  /*cb00*/  FMUL.FTZ R9, R3.reuse, R125 ;  /* 0x0000007d03097220 */ /* 0x040fe40000410000 */
[C---:B------:R-:W-:Y:S02]  /*cb10*/  FMUL.FTZ R100, R3.reuse, R100 ;  /* 0x0000006403647220 */ /* 0x040fe40000410000 */
[C---:B---3--:R-:W-:Y:S02]  /*cb20*/  FMUL.FTZ R6, R2.reuse, R130 ;  /* 0x0000008202067220 */ /* 0x048fe40000410000 */
[C---:B------:R-:W-:Y:S02]  /*cb30*/  FMUL.FTZ R7, R2.reuse, R131 ;  /* 0x0000008302077220 */ /* 0x040fe40000410000 */
[C---:B------:R-:W-:Y:S01]  /*cb40*/  FMUL.FTZ R10, R2.reuse, R126 ;  /* 0x0000007e020a7220 */ /* 0x040fe20000410000 */
[----:B------:R-:W2:Y:S01]  /*cb50*/  MUFU.EX2 R149, R149 ;  /* 0x0000009500957308 */ /* 0x000ea20000000800 */
[C---:B------:R-:W-:Y:S01]  /*cb60*/  FMUL.FTZ R11, R2.reuse, R127 ;  /* 0x0000007f020b7220 */ /* 0x040fe20000410000 */
[----:B------:R-:W-:Y:S01]  /*cb70*/  LDSM.16.MT88.4 R128, [R195+0x2900] ;  /* 0x00290000c380783b */ /* 0x000fe20000004200 */
[----:B------:R-:W-:Y:S01]  /*cb80*/  FMUL.FTZ R101, R3, R101 ;  /* 0x0000006503657220 */ /* 0x000fe20000410000 */
[----:B----4-:R-:W-:Y:S01]  /*cb90*/  F2FP.PACK_AB R16, R15, R148 ;  /* 0x000000940f10723e */ /* 0x010fe200000000ff */
[C---:B------:R-:W-:Y:S02]  /*cba0*/  FMUL.FTZ R102, R2.reuse, R102 ;  /* 0x0000006602667220 */ /* 0x040fe40000410000 */
[C---:B------:R-:W-:Y:S02]  /*cbb0*/  FMUL.FTZ R103, R2.reuse, R103 ;  /* 0x0000006702677220 */ /* 0x040fe40000410000 */
[C---:B------:R-:W-:Y:S01]  /*cbc0*/  FMUL.FTZ R104, R3.reuse, R104 ;  /* 0x0000006803687220 */ /* 0x040fe20000410000 */
[----:B------:R-:W-:Y:S01]  /*cbd0*/  MUFU.EX2 R153, R153 ;  /* 0x0000009900997308 */ /* 0x000fe20000000800 */
[C---:B------:R-:W-:Y:S01]  /*cbe0*/  FMUL.FTZ R105, R3.reuse, R105 ;  /* 0x0000006903697220 */ /* 0x040fe20000410000 */
[----:B------:R-:W-:Y:S01]  /*cbf0*/  LDSM.16.MT88.4 R124, [R188+0x900] ;  /* 0x00090000bc7c783b */ /* 0x000fe20000004200 */
[C---:B------:R-:W-:Y:S02]  /*cc00*/  FMUL.FTZ R106, R2.reuse, R106 ;  /* 0x0000006a026a7220 */ /* 0x040fe40000410000 */
[C---:B------:R-:W-:Y:S02]  /*cc10*/  FMUL.FTZ R107, R2.reuse, R107 ;  /* 0x0000006b026b7220 */ /* 0x040fe40000410000 */
[C---:B------:R-:W-:Y:S02]  /*cc20*/  FMUL.FTZ R108, R3.reuse, R108 ;  /* 0x0000006c036c7220 */ /* 0x040fe40000410000 */
[----:B------:R-:W-:Y:S01]  /*cc30*/  FMUL.FTZ R109, R3, R109 ;  /* 0x0000006d036d7220 */ /* 0x000fe20000410000 */
[----:B------:R-:W3:Y:S01]  /*cc40*/  MUFU.EX2 R152, R152 ;  /* 0x0000009800987308 */ /* 0x000ee20000000800 */
[C---:B------:R-:W-:Y:S02]  /*cc50*/  FMUL.FTZ R110, R2.reuse, R110 ;  /* 0x0000006e026e7220 */ /* 0x040fe40000410000 */
[C---:B------:R-:W-:Y:S01]  /*cc60*/  FMUL.FTZ R111, R2.reuse, R111 ;  /* 0x0000006f026f7220 */ /* 0x040fe20000410000 */
[----:B--2---:R-:W-:Y:S01]  /*cc70*/  F2FP.PACK_AB R18, R149, R14 ;  /* 0x0000000e9512723e */ /* 0x004fe200000000ff */
[--C-:B------:R-:W-:Y:S02]  /*cc80*/  FFMA.FTZ R174, R145, c[0x0][0x2d0], -R140.reuse ;  /* 0x0000b40091ae7a23 */ /* 0x100fe4000001088c */
[--C-:B------:R-:W-:Y:S02]  /*cc90*/  FFMA.FTZ R221, R143, c[0x0][0x2d0], -R140.reuse ;  /* 0x0000b4008fdd7a23 */ /* 0x100fe4000001088c */
[--C-:B------:R-:W-:Y:S01]  /*cca0*/  FFMA.FTZ R220, R141, c[0x0][0x2d0], -R140.reuse ;  /* 0x0000b4008ddc7a23 */ /* 0x100fe2000001088c */
        /* <DEDUP_REMOVED lines=9> */
[----:B---3--:R-:W-:Y:S01]  /*cd40*/  F2FP.PACK_AB R17, R152, R153 ;  /* 0x000000999811723e */ /* 0x008fe200000000ff */
[C---:B------:R-:W-:Y:S02]  /*cd50*/  FMUL.FTZ R119, R2.reuse, R119 ;  /* 0x0000007702777220 */ /* 0x040fe40000410000 */
        /* <DEDUP_REMOVED lines=8> */
[----:B------:R-:W3:Y:S01]  /*cde0*/  MUFU.EX2 R157, R157 ;  /* 0x0000009d009d7308 */ /* 0x000ee20000000800 */
[----:B------:R-:W-:Y:S02]  /*cdf0*/  FMUL.FTZ R39, R2, R39 ;  /* 0x0000002702277220 */ /* 0x000fe40000410000 */
[C---:B------:R-:W-:Y:S01]  /*ce00*/  FMUL.FTZ R40, R3.reuse, R40 ;  /* 0x0000002803287220 */ /* 0x040fe20000410000 */
[----:B--2---:R-:W-:Y:S01]  /*ce10*/  F2FP.PACK_AB R19, R150, R151 ;  /* 0x000000979613723e */ /* 0x004fe200000000ff */
[C---:B------:R-:W-:Y:S02]  /*ce20*/  FMUL.FTZ R41, R3.reuse, R41 ;  /* 0x0000002903297220 */ /* 0x040fe40000410000 */
[C---:B------:R-:W-:Y:S02]  /*ce30*/  FMUL.FTZ R42, R2.reuse, R42 ;  /* 0x0000002a022a7220 */ /* 0x040fe40000410000 */
[C---:B------:R-:W-:Y:S01]  /*ce40*/  FMUL.FTZ R43, R2.reuse, R43 ;  /* 0x0000002b022b7220 */ /* 0x040fe20000410000 */
[----:B------:R-:W-:Y:S01]  /*ce50*/  MUFU.EX2 R156, R156 ;  /* 0x0000009c009c7308 */ /* 0x000fe20000000800 */
[C---:B-1----:R-:W-:Y:S05]  /*ce60*/  HMMA.16816.F32 R4, R16.reuse, R20, R4 ;  /* 0x000000141004723c */ /* 0x042fea0000001804 */
[C---:B------:R-:W-:Y:S02]  /*ce70*/  FMUL.FTZ R44, R3.reuse, R44 ;  /* 0x0000002c032c7220 */ /* 0x040fe40000410000 */
[C---:B------:R-:W-:Y:S01]  /*ce80*/  FMUL.FTZ R45, R3.reuse, R45 ;  /* 0x0000002d032d7220 */ /* 0x040fe20000410000 */
[C---:B------:R-:W-:Y:S01]  /*ce90*/  HMMA.16816.F32 R8, R16.reuse, R22, R8 ;  /* 0x000000161008723c */ /* 0x040fe20000001808 */
[----:B------:R-:W1:Y:S01]  /*cea0*/  LDSM.16.MT88.4 R20, [R188+0x100] ;  /* 0x00010000bc14783b */ /* 0x000e620000004200 */
[----:B------:R-:W2:Y:S02]  /*ceb0*/  MUFU.EX2 R159, R159 ;  /* 0x0000009f009f7308 */ /* 0x000ea40000000800 */
[C---:B------:R-:W-:Y:S02]  /*cec0*/  FMUL.FTZ R46, R2.reuse, R46 ;  /* 0x0000002e022e7220 */ /* 0x040fe40000410000 */
[C---:B------:R-:W-:Y:S02]  /*ced0*/  FMUL.FTZ R47, R2.reuse, R47 ;  /* 0x0000002f022f7220 */ /* 0x040fe40000410000 */
[C---:B------:R-:W-:Y:S04]  /*cee0*/  HMMA.16816.F32 R100, R16.reuse, R24, R100 ;  /* 0x000000181064723c */ /* 0x040fe80000001864 */
[C---:B------:R-:W-:Y:S01]  /*cef0*/  FMUL.FTZ R48, R3.reuse, R48 ;  /* 0x0000003003307220 */ /* 0x040fe20000410000 */
[----:B------:R-:W-:Y:S01]  /*cf00*/  MUFU.EX2 R158, R158 ;  /* 0x0000009e009e7308 */ /* 0x000fe20000000800 */
[C---:B------:R-:W-:Y:S02]  /*cf10*/  FMUL.FTZ R49, R3.reuse, R49 ;  /* 0x0000003103317220 */ /* 0x040fe40000410000 */
[C---:B------:R-:W-:Y:S01]  /*cf20*/  HMMA.16816.F32 R104, R16.reuse, R26, R104 ;  /* 0x0000001a1068723c */ /* 0x040fe20000001868 */
[----:B------:R-:W4:Y:S03]  /*cf30*/  LDSM.16.MT88.4 R24, [R195+0x2100] ;  /* 0x00210000c318783b */ /* 0x000f260000004200 */
[C---:B------:R-:W-:Y:S02]  /*cf40*/  FMUL.FTZ R50, R2.reuse, R50 ;  /* 0x0000003202327220 */ /* 0x040fe40000410000 */
[C---:B------:R-:W-:Y:S01]  /*cf50*/  FMUL.FTZ R51, R2.reuse, R51 ;  /* 0x0000003302337220 */ /* 0x040fe20000410000 */
[----:B------:R-:W5:Y:S01]  /*cf60*/  MUFU.EX2 R161, R161 ;  /* 0x000000a100a17308 */ /* 0x000f620000000800 */
[C---:B------:R-:W-:Y:S04]  /*cf70*/  HMMA.16816.F32 R108, R16.reuse, R28, R108 ;  /* 0x0000001c106c723c */ /* 0x040fe8000000186c */
[C---:B------:R-:W-:Y:S02]  /*cf80*/  FMUL.FTZ R52, R3.reuse, R52 ;  /* 0x0000003403347220 */ /* 0x040fe40000410000 */
[C---:B------:R-:W-:Y:S02]  /*cf90*/  FMUL.FTZ R53, R3.reuse, R53 ;  /* 0x0000003503357220 */ /* 0x040fe40000410000 */
[C---:B------:R-:W-:Y:S01]  /*cfa0*/  HMMA.16816.F32 R112, R16.reuse, R30, R112 ;  /* 0x0000001e1070723c */ /* 0x040fe20000001870 */
[----:B------:R-:W2:Y:S01]  /*cfb0*/  LDSM.16.MT88.4 R28, [R190+0x2100] ;  /* 0x00210000be1c783b */ /* 0x000ea20000004200 */
[----:B------:R-:W-:Y:S02]  /*cfc0*/  MUFU.EX2 R160, R160 ;  /* 0x000000a000a07308 */ /* 0x000fe40000000800 */
[C---:B------:R-:W-:Y:S02]  /*cfd0*/  FMUL.FTZ R54, R2.reuse, R54 ;  /* 0x0000003602367220 */ /* 0x040fe40000410000 */
[C---:B------:R-:W-:Y:S02]  /*cfe0*/  FMUL.FTZ R55, R2.reuse, R55 ;  /* 0x0000003702377220 */ /* 0x040fe40000410000 */
[C---:B------:R-:W-:Y:S01]  /*cff0*/  FMUL.FTZ R56, R3.reuse, R56 ;  /* 0x0000003803387220 */ /* 0x040fe20000410000 */
[C---:B-1----:R-:W-:Y:S03]  /*d000*/  HMMA.16816.F32 R116, R16.reuse, R20, R116 ;  /* 0x000000141074723c */ /* 0x042fe60000001874 */
[C---:B------:R-:W-:Y:S01]  /*d010*/  FMUL.FTZ R57, R3.reuse, R57 ;  /* 0x0000003903397220 */ /* 0x040fe20000410000 */
[----:B------:R-:W1:Y:S01]  /*d020*/  MUFU.EX2 R163, R163 ;  /* 0x000000a300a37308 */ /* 0x000e620000000800 */
[C---:B------:R-:W-:Y:S02]  /*d030*/  FMUL.FTZ R58, R2.reuse, R58 ;  /* 0x0000003a023a7220 */ /* 0x040fe40000410000 */
[C---:B------:R-:W-:Y:S01]  /*d040*/  FMUL.FTZ R59, R2.reuse, R59 ;  /* 0x0000003b023b7220 */ /* 0x040fe20000410000 */
        /* <DEDUP_REMOVED lines=12> */
[C---:B------:R-:W-:Y:S02]  /*d110*/  FMUL.FTZ R65, R3.reuse, R65 ;  /* 0x0000004103417220 */ /* 0x040fe40000410000 */
[C---:B--2---:R-:W-:Y:S04]  /*d120*/  HMMA.16816.F32 R44, R16.reuse, R28, R44 ;  /* 0x0000001c102c723c */ /* 0x044fe8000000182c */
[C---:B------:R-:W-:Y:S01]  /*d130*/  FMUL.FTZ R66, R2.reuse, R66 ;  /* 0x0000004202427220 */ /* 0x040fe20000410000 */
[----:B------:R-:W-:Y:S01]  /*d140*/  MUFU.EX2 R221, R221 ;  /* 0x000000dd00dd7308 */ /* 0x000fe20000000800 */
[C---:B------:R-:W-:Y:S02]  /*d150*/  FMUL.FTZ R67, R2.reuse, R67 ;  /* 0x0000004302437220 */ /* 0x040fe40000410000 */
[C---:B------:R-:W-:Y:S01]  /*d160*/  HMMA.16816.F32 R48, R16.reuse, R30, R48 ;  /* 0x0000001e1030723c */ /* 0x040fe20000001830 */
[----:B------:R-:W2:Y:S03]  /*d170*/  LDSM.16.MT88.4 R28, [R195+0x4100] ;  /* 0x00410000c31c783b */ /* 0x000ea60000004200 */
[C---:B------:R-:W-:Y:S02]  /*d180*/  FMUL.FTZ R68, R3.reuse, R68 ;  /* 0x0000004403447220 */ /* 0x040fe40000410000 */
[C---:B------:R-:W-:Y:S01]  /*d190*/  FMUL.FTZ R69, R3.reuse, R69 ;  /* 0x0000004503457220 */ /* 0x040fe20000410000 */
[----:B------:R-:W-:Y:S01]  /*d1a0*/  MUFU.EX2 R220, R220 ;  /* 0x000000dc00dc7308 */ /* 0x000fe20000000800 */
        /* <DEDUP_REMOVED lines=9> */
[C---:B----4-:R-:W-:Y:S04]  /*d240*/  HMMA.16816.F32 R60, R16.reuse, R24, R60 ;  /* 0x00000018103c723c */ /* 0x050fe8000000183c */
[C---:B------:R-:W-:Y:S02]  /*d250*/  FMUL.FTZ R76, R3.reuse, R76 ;  /* 0x0000004c034c7220 */ /* 0x040fe40000410000 */
[C---:B------:R-:W-:Y:S02]  /*d260*/  FMUL.FTZ R77, R3.reuse, R77 ;  /* 0x0000004d034d7220 */ /* 0x040fe40000410000 */
[C---:B------:R-:W-:Y:S01]  /*d270*/  HMMA.16816.F32 R64, R16.reuse, R26, R64 ;  /* 0x0000001a1040723c */ /* 0x040fe20000001840 */
[----:B------:R-:W4:Y:S03]  /*d280*/  LDSM.16.MT88.4 R24, [R189+0x4100] ;  /* 0x00410000bd18783b */ /* 0x000f260000004200 */
        /* <DEDUP_REMOVED lines=21> */
[C---:B------:R-:W-:Y:S04]  /*d3e0*/  FMUL.FTZ R92, R3.reuse, R92 ;  /* 0x0000005c035c7220 */ /* 0x040fe80000410000 */
[C---:B------:R-:W-:Y:S01]  /*d3f0*/  FMUL.FTZ R93, R3.reuse, R93 ;  /* 0x0000005d035d7220 */ /* 0x040fe20000410000 */
[C---:B------:R-:W-:Y:S01]  /*d400*/  HMMA.16816.F32 R88, R16.reuse, R26, R88 ;  /* 0x0000001a1058723c */ /* 0x040fe20000001858 */
[----:B------:R-:W4:Y:S02]  /*d410*/  LDSM.16.MT88.4 R24, [R189+0x900] ;  /* 0x00090000bd18783b */ /* 0x000f240000004200 */
[C---:B------:R-:W-:Y:S02]  /*d420*/  FMUL.FTZ R94, R2.reuse, R94 ;  /* 0x0000005e025e7220 */ /* 0x040fe40000410000 */
[C---:B------:R-:W-:Y:S02]  /*d430*/  FMUL.FTZ R95, R2.reuse, R95 ;  /* 0x0000005f025f7220 */ /* 0x040fe40000410000 */
[C---:B------:R-:W-:Y:S02]  /*d440*/  FMUL.FTZ R96, R3.reuse, R96 ;  /* 0x0000006003607220 */ /* 0x040fe40000410000 */
[----:B------:R-:W-:Y:S03]  /*d450*/  FMUL.FTZ R97, R3, R97 ;  /* 0x0000006103617220 */ /* 0x000fe60000410000 */
[C---:B--2---:R-:W-:Y:S03]  /*d460*/  HMMA.16816.F32 R92, R16.reuse, R28, R92 ;  /* 0x0000001c105c723c */ /* 0x044fe6000000185c */
[C---:B------:R-:W-:Y:S02]  /*d470*/  FMUL.FTZ R98, R2.reuse, R98 ;  /* 0x0000006202627220 */ /* 0x040fe40000410000 */
[----:B------:R-:W-:Y:S02]  /*d480*/  FMUL.FTZ R99, R2, R99 ;  /* 0x0000006302637220 */ /* 0x000fe40000410000 */
[--C-:B------:R-:W-:Y:S02]  /*d490*/  FFMA.FTZ R168, R168, c[0x0][0x2d0], -R155.reuse ;  /* 0x0000b400a8a87a23 */ /* 0x100fe4000001089b */
[--C-:B------:R-:W-:Y:S03]  /*d4a0*/  FFMA.FTZ R173, R166, c[0x0][0x2d0], -R155.reuse ;  /* 0x0000b400a6ad7a23 */ /* 0x100fe6000001089b */
[----:B------:R-:W-:Y:S01]  /*d4b0*/  HMMA.16816.F32 R96, R16, R30, R96 ;  /* 0x0000001e1060723c */ /* 0x000fe20000001860 */
[----:B------:R-:W-:Y:S01]  /*d4c0*/  LDSM.16.MT88.4 R28, [R190+0x4900] ;  /* 0x00490000be1c783b */ /* 0x000fe20000004200 */
[----:B------:R-:W-:Y:S01]  /*d4d0*/  MUFU.EX2 R168, R168 ;  /* 0x000000a800a87308 */ /* 0x000fe20000000800 */
[--C-:B------:R-:W-:Y:S02]  /*d4e0*/  FFMA.FTZ R164, R164, c[0x0][0x2d0], -R155.reuse ;  /* 0x0000b400a4a47a23 */ /* 0x100fe4000001089b */
[--C-:B------:R-:W-:Y:S02]  /*d4f0*/  FFMA.FTZ R175, R162, c[0x0][0x2d0], -R155.reuse ;  /* 0x0000b400a2af7a23 */ /* 0x100fe4000001089b */
[----:B---3--:R-:W-:Y:S01]  /*d500*/  F2FP.PACK_AB R16, R157, R154 ;  /* 0x0000009a9d10723e */ /* 0x008fe200000000ff */
[--C-:B------:R-:W-:Y:S01]  /*d510*/  FFMA.FTZ R162, R171, c[0x0][0x2d0], -R140.reuse ;  /* 0x0000b400aba27a23 */ /* 0x100fe2000001088c */
[----:B------:R-:W-:Y:S03]  /*d520*/  F2FP.PACK_AB R18, R159, R156 ;  /* 0x0000009c9f12723e */ /* 0x000fe600000000ff */
[----:B-----5:R-:W-:Y:S01]  /*d530*/  F2FP.PACK_AB R17, R161, R158 ;  /* 0x0000009ea111723e */ /* 0x020fe200000000ff */
[--C-:B------:R-:W-:Y:S01]  /*d540*/  FFMA.FTZ R171, R144, c[0x0][0x2d0], -R155.reuse ;  /* 0x0000b40090ab7a23 */ /* 0x100fe2000001089b */
[----:B------:R-:W-:Y:S01]  /*d550*/  F2FP.PACK_AB R19, R163, R160 ;  /* 0x000000a0a313723e */ /* 0x000fe200000000ff */
[--C-:B------:R-:W-:Y:S01]  /*d560*/  FFMA.FTZ R169, R169, c[0x0][0x2d0], -R140.reuse ;  /* 0x0000b400a9a97a23 */ /* 0x100fe2000001088c */
[----:B------:R-:W2:Y:S01]  /*d570*/  MUFU.EX2 R173, R173 ;  /* 0x000000ad00ad7308 */ /* 0x000ea20000000800 */
[--C-:B------:R-:W-:Y:S02]  /*d580*/  FFMA.FTZ R166, R167, c[0x0][0x2d0], -R140.reuse ;  /* 0x0000b400a7a67a23 */ /* 0x100fe4000001088c */
[--C-:B------:R-:W-:Y:S02]  /*d590*/  FFMA.FTZ R167, R147, c[0x0][0x2d0], -R155.reuse ;  /* 0x0000b40093a77a23 */ /* 0x100fe4000001089b */
[C---:B-1----:R-:W-:Y:S01]  /*d5a0*/  HMMA.16816.F32 R4, R16.reuse, R20, R4 ;  /* 0x000000141004723c */ /* 0x042fe20000001804 */
[----:B------:R-:W-:Y:S02]  /*d5b0*/  LDSM.16.MT88.4 R144, [R195+0x5900] ;  /* 0x00590000c390783b */ /* 0x000fe40000004200 */
[----:B------:R-:W-:Y:S02]  /*d5c0*/  FFMA.FTZ R155, R142, c[0x0][0x2d0], -R155 ;  /* 0x0000b4008e9b7a23 */ /* 0x000fe4000001089b */
[--C-:B------:R-:W-:Y:S01]  /*d5d0*/  FFMA.FTZ R165, R165, c[0x0][0x2d0], -R140.reuse ;  /* 0x0000b400a5a57a23 */ /* 0x100fe2000001088c */
[----:B------:R-:W-:Y:S01]  /*d5e0*/  MUFU.EX2 R164, R164 ;  /* 0x000000a400a47308 */ /* 0x000fe20000000800 */
[----:B------:R-:W-:Y:S01]  /*d5f0*/  FFMA.FTZ R140, R13, c[0x0][0x2d0], -R140 ;  /* 0x0000b4000d8c7a23 */ /* 0x000fe2000001088c */
[C---:B------:R-:W-:Y:S01]  /*d600*/  HMMA.16816.F32 R8, R16.reuse, R22, R8 ;  /* 0x000000161008723c */ /* 0x040fe20000001808 */
[----:B------:R-:W1:Y:S03]  /*d610*/  LDSM.16.MT88.4 R20, [R188+0x2900] ;  /* 0x00290000bc14783b */ /* 0x000e660000004200 */
[----:B------:R-:W-:Y:S01]  /*d620*/  FFMA.FTZ R148, R3, R210, R148 ;  /* 0x000000d203947223 */ /* 0x000fe20000010094 */
[----:B------:R-:W-:Y:S01]  /*d630*/  MOV R3, R0 ;  /* 0x0000000000037202 */ /* 0x000fe20000000f00 */
[----:B------:R-:W-:Y:S01]  /*d640*/  FFMA.FTZ R153, R2, R211, R153 ;  /* 0x000000d302997223 */ /* 0x000fe20000010099 */
[----:B------:R-:W-:Y:S01]  /*d650*/  MOV R2, R12 ;  /* 0x0000000c00027202 */ /* 0x000fe20000000f00 */
[C---:B------:R-:W-:Y:S01]  /*d660*/  HMMA.16816.F32 R100, R16.reuse, R32, R100 ;  /* 0x000000201064723c */ /* 0x040fe20000001864 */
[----:B------:R3:W-:Y:S03]  /*d670*/  MUFU.EX2 R13, R140 ;  /* 0x0000008c000d7308 */ /* 0x0007e60000000800 */
[----:B------:R-:W-:Y:S02]  /*d680*/  FADD.FTZ R15, R15, R148 ;  /* 0x000000940f0f7221 */ /* 0x000fe40000010000 */
[----:B------:R-:W-:Y:S02]  /*d690*/  FADD.FTZ R152, R152, R153 ;  /* 0x0000009998987221 */ /* 0x000fe40000010000 */
[C---:B------:R-:W-:Y:S01]  /*d6a0*/  HMMA.16816.F32 R104, R16.reuse, R34, R104 ;  /* 0x000000221068723c */ /* 0x040fe20000001868 */
[----:B------:R-:W-:Y:S02]  /*d6b0*/  LDSM.16.MT88.4 R32, [R189+0x4900] ;  /* 0x00490000bd20783b */ /* 0x000fe40000004200 */
[----:B------:R-:W5:Y:S01]  /*d6c0*/  MUFU.EX2 R175, R175 ;  /* 0x000000af00af7308 */ /* 0x000f620000000800 */
[----:B------:R-:W-:Y:S04]  /*d6d0*/  FADD.FTZ R14, R14, R15 ;  /* 0x0000000f0e0e7221 */ /* 0x000fe80000010000 */
[C---:B----4-:R-:W-:Y:S04]  /*d6e0*/  HMMA.16816.F32 R108, R16.reuse, R24, R108 ;  /* 0x00000018106c723c */ /* 0x050fe8000000186c */
[----:B------:R-:W-:Y:S01]  /*d6f0*/  FADD.FTZ R149, R149, R14 ;  /* 0x0000000e95957221 */ /* 0x000fe20000010000 */
[----:B------:R-:W-:Y:S03]  /*d700*/  MUFU.EX2 R162, R162 ;  /* 0x000000a200a27308 */ /* 0x000fe60000000800 */
[C---:B------:R-:W-:Y:S01]  /*d710*/  HMMA.16816.F32 R112, R16.reuse, R26, R112 ;  /* 0x0000001a1070723c */ /* 0x040fe20000001870 */
[----:B------:R-:W4:Y:S03]  /*d720*/  LDSM.16.MT88.4 R24, [R195+0x4900] ;  /* 0x00490000c318783b */ /* 0x000f260000004200 */
[----:B------:R-:W-:Y:S03]  /*d730*/  FADD.FTZ R154, R154, R149 ;  /* 0x000000959a9a7221 */ /* 0x000fe60000010000 */
[----:B------:R-:W1:Y:S01]  /*d740*/  MUFU.EX2 R169, R169 ;  /* 0x000000a900a97308 */ /* 0x000e620000000800 */
[C---:B------:R-:W-:Y:S01]  /*d750*/  HMMA.16816.F32 R116, R16.reuse, R124, R116 ;  /* 0x0000007c1074723c */ /* 0x040fe20000001874 */
[----:B---3--:R-:W-:Y:S03]  /*d760*/  LDSM.16.MT88.4 R140, [R188+0x3900] ;  /* 0x00390000bc8c783b */ /* 0x008fe60000004200 */
[----:B------:R-:W-:Y:S04]  /*d770*/  FADD.FTZ R157, R157, R154 ;  /* 0x0000009a9d9d7221 */ /* 0x000fe80000010000 */
[C---:B------:R-:W-:Y:S01]  /*d780*/  HMMA.16816.F32 R120, R16.reuse, R126, R120 ;  /* 0x0000007e1078723c */ /* 0x040fe20000001878 */
[----:B------:R-:W-:Y:S01]  /*d790*/  LDSM.16.MT88.4 R124, [R190+0x1100] ;  /* 0x00110000be7c783b */ /* 0x000fe20000004200 */
[----:B------:R-:W-:Y:S02]  /*d7a0*/  MUFU.EX2 R166, R166 ;  /* 0x000000a600a67308 */ /* 0x000fe40000000800 */
[----:B------:R-:W-:Y:S04]  /*d7b0*/  FADD.FTZ R156, R156, R157 ;  /* 0x0000009d9c9c7221 */ /* 0x000fe80000010000 */
[C---:B------:R-:W-:Y:S04]  /*d7c0*/  HMMA.16816.F32 R36, R16.reuse, R128, R36 ;  /* 0x000000801024723c */ /* 0x040fe80000001824 */
[----:B------:R-:W3:Y:S01]  /*d7d0*/  MUFU.EX2 R165, R165 ;  /* 0x000000a500a57308 */ /* 0x000ee20000000800 */
[----:B------:R-:W-:Y:S03]  /*d7e0*/  FADD.FTZ R159, R159, R156 ;  /* 0x0000009c9f9f7221 */ /* 0x000fe60000010000 */
[C---:B------:R-:W-:Y:S01]  /*d7f0*/  HMMA.16816.F32 R40, R16.reuse, R130, R40 ;  /* 0x000000821028723c */ /* 0x040fe20000001828 */
[----:B------:R-:W-:Y:S05]  /*d800*/  LDSM.16.MT88.4 R128, [R188+0x1100] ;  /* 0x00110000bc80783b */ /* 0x000fea0000004200 */
[----:B------:R-:W1:Y:S02]  /*d810*/  MUFU.EX2 R167, R167 ;  /* 0x000000a700a77308 */ /* 0x000e640000000800 */
[C---:B------:R-:W-:Y:S08]  /*d820*/  HMMA.16816.F32 R44, R16.reuse, R132, R44 ;  /* 0x00000084102c723c */ /* 0x040ff0000000182c */
[C---:B------:R-:W-:Y:S01]  /*d830*/  HMMA.16816.F32 R48, R16.reuse, R134, R48 ;  /* 0x000000861030723c */ /* 0x040fe20000001830 */
[----:B------:R-:W-:Y:S01]  /*d840*/  LDSM.16.MT88.4 R132, [R190+0x3100] ;  /* 0x00310000be84783b */ /* 0x000fe20000004200 */
[----:B------:R-:W-:Y:S06]  /*d850*/  MUFU.EX2 R171, R171 ;  /* 0x000000ab00ab7308 */ /* 0x000fec0000000800 */
[C---:B------:R-:W-:Y:S04]  /*d860*/  HMMA.16816.F32 R52, R16.reuse, R136, R52 ;  /* 0x000000881034723c */ /* 0x040fe80000001834 */
[----:B------:R-:W2:Y:S04]  /*d870*/  MUFU.EX2 R172, R155 ;  /* 0x0000009b00ac7308 */ /* 0x000ea80000000800 */
[C---:B------:R-:W-:Y:S01]  /*d880*/  HMMA.16816.F32 R56, R16.reuse, R138, R56 ;  /* 0x0000008a1038723c */ /* 0x040fe20000001838 */
[----:B------:R-:W-:Y:S07]  /*d890*/  LDSM.16.MT88.4 R136, [R189+0x3100] ;  /* 0x00310000bd88783b */ /* 0x000fee0000004200 */
[C---:B-1----:R-:W-:Y:S08]  /*d8a0*/  HMMA.16816.F32 R60, R16.reuse, R20, R60 ;  /* 0x00000014103c723c */ /* 0x042ff0000000183c */
[C---:B------:R-:W-:Y:S01]  /*d8b0*/  HMMA.16816.F32 R64, R16.reuse, R22, R64 ;  /* 0x000000161040723c */ /* 0x040fe20000001840 */
[----:B------:R-:W1:Y:S07]  /*d8c0*/  LDSM.16.MT88.4 R20, [R188+0x4900] ;  /* 0x00490000bc14783b */ /* 0x000e6e0000004200 */
[C---:B----4-:R-:W-:Y:S08]  /*d8d0*/  HMMA.16816.F32 R68, R16.reuse, R24, R68 ;  /* 0x000000181044723c */ /* 0x050ff00000001844 */
        /* <DEDUP_REMOVED lines=8> */
[C---:B-1----:R-:W-:Y:S08]  /*d960*/  HMMA.16816.F32 R92, R16.reuse, R20, R92 ;  /* 0x00000014105c723c */ /* 0x042ff0000000185c */
[----:B------:R-:W-:Y:S01]  /*d970*/  HMMA.16816.F32 R96, R16, R22, R96 ;  /* 0x000000161060723c */ /* 0x000fe20000001860 */
[----:B------:R-:W1:Y:S06]  /*d980*/  LDSM.16.MT88.4 R20, [R188+0x3100] ;  /* 0x00310000bc14783b */ /* 0x000e6c0000004200 */
[----:B--2---:R-:W-:Y:S01]  /*d990*/  F2FP.PACK_AB R16, R173, R168 ;  /* 0x000000a8ad10723e */ /* 0x004fe200000000ff */
[----:B------:R-:W-:Y:S01]  /*d9a0*/  FADD.FTZ R168, R168, R159 ;  /* 0x0000009fa8a87221 */ /* 0x000fe20000010000 */
[----:B-----5:R-:W-:Y:S03]  /*d9b0*/  F2FP.PACK_AB R18, R175, R164 ;  /* 0x000000a4af12723e */ /* 0x020fe600000000ff */
[----:B------:R-:W-:Y:S01]  /*d9c0*/  F2FP.PACK_AB R17, R169, R162 ;  /* 0x000000a2a911723e */ /* 0x000fe200000000ff */
[----:B------:R-:W-:Y:S01]  /*d9d0*/  FADD.FTZ R173, R173, R168 ;  /* 0x000000a8adad7221 */ /* 0x000fe20000010000 */
[----:B---3--:R-:W-:Y:S03]  /*d9e0*/  F2FP.PACK_AB R19, R165, R166 ;  /* 0x000000a6a513723e */ /* 0x008fe600000000ff */
[----:B------:R-:W-:Y:S04]  /*d9f0*/  FADD.FTZ R164, R164, R173 ;  /* 0x000000ada4a47221 */ /* 0x000fe80000010000 */
[C---:B----4-:R-:W-:Y:S03]  /*da00*/  HMMA.16816.F32 R4, R16.reuse, R24, R4 ;  /* 0x000000181004723c */ /* 0x050fe60000001804 */
[----:B------:R-:W-:Y:S05]  /*da10*/  FADD.FTZ R164, R175, R164 ;  /* 0x000000a4afa47221 */ /* 0x000fea0000010000 */
[C---:B------:R-:W-:Y:S01]  /*da20*/  HMMA.16816.F32 R8, R16.reuse, R26, R8 ;  /* 0x0000001a1008723c */ /* 0x040fe20000001808 */
[----:B------:R-:W2:Y:S07]  /*da30*/  LDSM.16.MT88.4 R24, [R195+0x5100] ;  /* 0x00510000c318783b */ /* 0x000eae0000004200 */
[C---:B------:R-:W-:Y:S08]  /*da40*/  HMMA.16816.F32 R100, R16.reuse, R124, R100 ;  /* 0x0000007c1064723c */ /* 0x040ff00000001864 */
[C---:B------:R-:W-:Y:S01]  /*da50*/  HMMA.16816.F32 R104, R16.reuse, R126, R104 ;  /* 0x0000007e1068723c */ /* 0x040fe20000001868 */
[----:B------:R-:W-:Y:S07]  /*da60*/  LDSM.16.MT88.4 R124, [R195+0x1900] ;  /* 0x00190000c37c783b */ /* 0x000fee0000004200 */
[C---:B------:R-:W-:Y:S08]  /*da70*/  HMMA.16816.F32 R108, R16.reuse, R28, R108 ;  /* 0x0000001c106c723c */ /* 0x040ff0000000186c */
[C---:B------:R-:W-:Y:S01]  /*da80*/  HMMA.16816.F32 R112, R16.reuse, R30, R112 ;  /* 0x0000001e1070723c */ /* 0x040fe20000001870 */
[----:B------:R-:W3:Y:S07]  /*da90*/  LDSM.16.MT88.4 R28, [R190+0x5100] ;  /* 0x00510000be1c783b */ /* 0x000eee0000004200 */
[C---:B------:R-:W-:Y:S08]  /*daa0*/  HMMA.16816.F32 R116, R16.reuse, R128, R116 ;  /* 0x000000801074723c */ /* 0x040ff00000001874 */
[C---:B------:R-:W-:Y:S08]  /*dab0*/  HMMA.16816.F32 R120, R16.reuse, R130, R120 ;  /* 0x000000821078723c */ /* 0x040ff00000001878 */
[C---:B------:R-:W-:Y:S08]  /*dac0*/  HMMA.16816.F32 R36, R16.reuse, R32, R36 ;  /* 0x000000201024723c */ /* 0x040ff00000001824 */
[C---:B------:R-:W-:Y:S01]  /*dad0*/  HMMA.16816.F32 R40, R16.reuse, R34, R40 ;  /* 0x000000221028723c */ /* 0x040fe20000001828 */
[----:B------:R-:W4:Y:S07]  /*dae0*/  LDSM.16.MT88.4 R32, [R189+0x5100] ;  /* 0x00510000bd20783b */ /* 0x000f2e0000004200 */
        /* <DEDUP_REMOVED lines=22> */
[----:B------:R-:W-:Y:S01]  /*dc50*/  FADD.FTZ R167, R167, R164 ;  /* 0x000000a4a7a77221 */ /* 0x000fe20000010000 */
[----:B------:R-:W-:Y:S03]  /*dc60*/  F2FP.PACK_AB R18, R172, R171 ;  /* 0x000000abac12723e */ /* 0x000fe600000000ff */
[----:B------:R-:W-:Y:S01]  /*dc70*/  F2FP.PACK_AB R17, R221, R174 ;  /* 0x000000aedd11723e */ /* 0x000fe200000000ff */
[----:B------:R-:W-:Y:S01]  /*dc80*/  FADD.FTZ R170, R170, R167 ;  /* 0x000000a7aaaa7221 */ /* 0x000fe20000010000 */
[----:B------:R-:W-:Y:S03]  /*dc90*/  F2FP.PACK_AB R19, R13, R220 ;  /* 0x000000dc0d13723e */ /* 0x000fe600000000ff */
[----:B------:R-:W-:Y:S04]  /*dca0*/  FADD.FTZ R171, R171, R170 ;  /* 0x000000aaabab7221 */ /* 0x000fe80000010000 */
[C---:B------:R-:W-:Y:S01]  /*dcb0*/  HMMA.16816.F32 R128, R16.reuse, R124, R4 ;  /* 0x0000007c1080723c */ /* 0x040fe20000001804 */
[----:B------:R-:W5:Y:S02]  /*dcc0*/  LDSM.16.MT88.4 R4, [R190+0x5900] ;  /* 0x00590000be04783b */ /* 0x000f640000004200 */
[----:B------:R-:W-:Y:S05]  /*dcd0*/  FADD.FTZ R210, R172, R171 ;  /* 0x000000abacd27221 */ /* 0x000fea0000010000 */
[C---:B------:R-:W-:Y:S01]  /*dce0*/  HMMA.16816.F32 R124, R16.reuse, R126, R8 ;  /* 0x0000007e107c723c */ /* 0x040fe20000001808 */
[----:B------:R-:W1:Y:S07]  /*dcf0*/  LDSM.16.MT88.4 R8, [R189+0x5900] ;  /* 0x00590000bd08783b */ /* 0x000e6e0000004200 */
[C---:B--2---:R-:W-:Y:S08]  /*dd00*/  HMMA.16816.F32 R100, R16.reuse, R24, R100 ;  /* 0x000000181064723c */ /* 0x044ff00000001864 */
[C---:B------:R-:W-:Y:S08]  /*dd10*/  HMMA.16816.F32 R104, R16.reuse, R26, R104 ;  /* 0x0000001a1068723c */ /* 0x040ff00000001868 */
[C---:B---3--:R-:W-:Y:S08]  /*dd20*/  HMMA.16816.F32 R108, R16.reuse, R28, R108 ;  /* 0x0000001c106c723c */ /* 0x048ff0000000186c */
[C---:B------:R-:W-:Y:S08]  /*dd30*/  HMMA.16816.F32 R112, R16.reuse, R30, R112 ;  /* 0x0000001e1070723c */ /* 0x040ff00000001870 */
[C---:B----4-:R-:W-:Y:S08]  /*dd40*/  HMMA.16816.F32 R116, R16.reuse, R32, R116 ;  /* 0x000000201074723c */ /* 0x050ff00000001874 */
[C---:B------:R-:W-:Y:S08]  /*dd50*/  HMMA.16816.F32 R120, R16.reuse, R34, R120 ;  /* 0x000000221078723c */ /* 0x040ff00000001878 */
[C---:B------:R-:W-:Y:S08]  /*dd60*/  HMMA.16816.F32 R36, R16.reuse, R132, R36 ;  /* 0x000000841024723c */ /* 0x040ff00000001824 */
[C---:B------:R-:W-:Y:S08]  /*dd70*/  HMMA.16816.F32 R40, R16.reuse, R134, R40 ;  /* 0x000000861028723c */ /* 0x040ff00000001828 */
[C---:B------:R-:W-:Y:S08]  /*dd80*/  HMMA.16816.F32 R44, R16.reuse, R136, R44 ;  /* 0x00000088102c723c */ /* 0x040ff0000000182c */
[C---:B------:R-:W-:Y:S08]  /*dd90*/  HMMA.16816.F32 R48, R16.reuse, R138, R48 ;  /* 0x0000008a1030723c */ /* 0x040ff00000001830 */
[C---:B-1----:R-:W-:Y:S08]  /*dda0*/  HMMA.16816.F32 R52, R16.reuse, R20, R52 ;  /* 0x000000141034723c */ /* 0x042ff00000001834 */
[C---:B------:R-:W-:Y:S01]  /*ddb0*/  HMMA.16816.F32 R56, R16.reuse, R22, R56 ;  /* 0x000000161038723c */ /* 0x040fe20000001838 */
[----:B------:R-:W1:Y:S07]  /*ddc0*/  LDSM.16.MT88.4 R20, [R188+0x5900] ;  /* 0x00590000bc14783b */ /* 0x000e6e0000004200 */
[C---:B------:R-:W-:Y:S08]  /*ddd0*/  HMMA.16816.F32 R60, R16.reuse, R140, R60 ;  /* 0x0000008c103c723c */ /* 0x040ff0000000183c */
[C---:B------:R-:W-:Y:S08]  /*dde0*/  HMMA.16816.F32 R64, R16.reuse, R142, R64 ;  /* 0x0000008e1040723c */ /* 0x040ff00000001840 */
[C---:B------:R-:W-:Y:S08]  /*ddf0*/  HMMA.16816.F32 R68, R16.reuse, R144, R68 ;  /* 0x000000901044723c */ /* 0x040ff00000001844 */
[C---:B------:R-:W-:Y:S08]  /*de00*/  HMMA.16816.F32 R72, R16.reuse, R146, R72 ;  /* 0x000000921048723c */ /* 0x040ff00000001848 */
[C---:B-----5:R-:W-:Y:S07]  /*de10*/  HMMA.16816.F32 R76, R16.reuse, R4, R76 ;  /* 0x00000004104c723c */ /* 0x060fee000000184c */
[----:B------:R-:W-:Y:S01]  /*de20*/  FADD.FTZ R5, R151, R152 ;  /* 0x0000009897057221 */ /* 0x000fe20000010000 */
[C---:B------:R-:W-:Y:S04]  /*de30*/  HMMA.16816.F32 R80, R16.reuse, R6, R80 ;  /* 0x000000061050723c */ /* 0x040fe80000001850 */
[----:B------:R-:W-:Y:S04]  /*de40*/  FADD.FTZ R5, R150, R5 ;  /* 0x0000000596057221 */ /* 0x000fe80000010000 */
[C---:B------:R-:W-:Y:S04]  /*de50*/  HMMA.16816.F32 R84, R16.reuse, R8, R84 ;  /* 0x000000081054723c */ /* 0x040fe80000001854 */
[----:B------:R-:W-:Y:S04]  /*de60*/  FADD.FTZ R158, R158, R5 ;  /* 0x000000059e9e7221 */ /* 0x000fe80000010000 */
[C---:B------:R-:W-:Y:S04]  /*de70*/  HMMA.16816.F32 R88, R16.reuse, R10, R88 ;  /* 0x0000000a1058723c */ /* 0x040fe80000001858 */
[----:B------:R-:W-:Y:S04]  /*de80*/  FADD.FTZ R161, R161, R158 ;  /* 0x0000009ea1a17221 */ /* 0x000fe80000010000 */
[----:B------:R-:W-:Y:S01]  /*de90*/  FADD.FTZ R160, R160, R161 ;  /* 0x000000a1a0a07221 */ /* 0x000fe20000010000 */
[C---:B-1----:R-:W-:Y:S03]  /*dea0*/  HMMA.16816.F32 R92, R16.reuse, R20, R92 ;  /* 0x00000014105c723c */ /* 0x042fe6000000185c */
[----:B------:R-:W-:Y:S04]  /*deb0*/  FADD.FTZ R163, R163, R160 ;  /* 0x000000a0a3a37221 */ /* 0x000fe80000010000 */
[----:B------:R-:W-:Y:S01]  /*dec0*/  FADD.FTZ R162, R162, R163 ;  /* 0x000000a3a2a27221 */ /* 0x000fe20000010000 */
[----:B------:R-:W-:Y:S04]  /*ded0*/  HMMA.16816.F32 R96, R16, R22, R96 ;  /* 0x000000161060723c */ /* 0x000fe80000001860 */
[----:B------:R-:W-:Y:S04]  /*dee0*/  FADD.FTZ R169, R169, R162 ;  /* 0x000000a2a9a97221 */ /* 0x000fe80000010000 */
[----:B------:R-:W-:Y:S04]  /*def0*/  FADD.FTZ R166, R166, R169 ;  /* 0x000000a9a6a67221 */ /* 0x000fe80000010000 */
[----:B------:R-:W-:Y:S04]  /*df00*/  FADD.FTZ R165, R165, R166 ;  /* 0x000000a6a5a57221 */ /* 0x000fe80000010000 */
[----:B------:R-:W-:Y:S04]  /*df10*/  FADD.FTZ R174, R174, R165 ;  /* 0x000000a5aeae7221 */ /* 0x000fe80000010000 */
[----:B------:R-:W-:Y:S04]  /*df20*/  FADD.FTZ R221, R221, R174 ;  /* 0x000000aedddd7221 */ /* 0x000fe80000010000 */
[----:B------:R-:W-:Y:S04]  /*df30*/  FADD.FTZ R220, R220, R221 ;  /* 0x000000dddcdc7221 */ /* 0x000fe80000010000 */
[----:B------:R-:W-:Y:S01]  /*df40*/  FADD.FTZ R211, R13, R220 ;  /* 0x000000dc0dd37221 */ /* 0x000fe20000010000 */
[----:B------:R-:W-:-:S05]  /*df50*/  @P0 BRA `(.L_x_190) ;  /* 0xffffcc0000000947 */ /* 0x000fca000383ffff */
.L_x_181:
[----:B------:R-:W1:Y:S01]  /*df60*/  SHFL.BFLY PT, R3, R210, 0x2, 0x1f ;  /* 0x0c401f00d2037f89 */ /* 0x000e6200000e0000 */
[----:B------:R-:W-:Y:S01]  /*df70*/  CS2R R4, SRZ ;  /* 0x0000000000047805 */ /* 0x000fe2000001ff00 */
[----:B------:R-:W-:-:S02]  /*df80*/  MOV R8, 0xff800000 ;  /* 0xff80000000087802 */ /* 0x000fc40000000f00 */
[----:B------:R-:W2:Y:S01]  /*df90*/  SHFL.BFLY PT, R2, R211, 0x2, 0x1f ;  /* 0x0c401f00d3027f89 */ /* 0x000ea200000e0000 */
        /* <DEDUP_REMOVED lines=8> */
[----:B------:R-:W-:Y:S02]  /*e020*/  MOV R7, 0xff800000 ;  /* 0xff80000000077802 */ /* 0x000fe40000000f00 */
[----:B------:R-:W-:-:S09]  /*e030*/  FSETP.NE.FTZ.AND P0, PT, R2, RZ, PT ;  /* 0x000000ff0200720b */ /* 0x000fd20003f15000 */
[----:B------:R-:W1:Y:S01]  /*e040*/  @P1 MUFU.RCP R5, R3 ;  /* 0x0000000300051308 */ /* 0x000e620000001000 */
[----:B------:R-:W-:-:S03]  /*e050*/  @P1 MOV R10, 0x3f317218 ;  /* 0x3f317218000a1802 */ /* 0x000fc60000000f00 */
[----:B------:R-:W-:Y:S02]  /*e060*/  @P0 MOV R9, 0x3f317218 ;  /* 0x3f31721800090802 */ /* 0x000fe40000000f00 */
[----:B------:R-:W-:Y:S02]  /*e070*/  @P1 FMUL.FTZ R10, R10, c[0x0][0x2d0] ;  /* 0x0000b4000a0a1a20 */ /* 0x000fe40000410000 */
[----:B------:R-:W-:Y:S01]  /*e080*/  @P0 MUFU.RCP R4, R2 ;  /* 0x0000000200040308 */ /* 0x000fe20000001000 */
[----:B------:R-:W-:-:S07]  /*e090*/  @P0 FMUL.FTZ R9, R9, c[0x0][0x2d0] ;  /* 0x0000b40009090a20 */ /* 0x000fce0000410000 */
[----:B------:R-:W2:Y:S01]  /*e0a0*/  @P1 MUFU.LG2 R3, R3 ;  /* 0x0000000300031308 */ /* 0x000ea20000000c00 */
[C---:B-1----:R-:W-:Y:S02]  /*e0b0*/  FMUL.FTZ R128, R5.reuse, R128 ;  /* 0x0000008005807220 */ /* 0x042fe40000410000 */
[C---:B------:R-:W-:Y:S02]  /*e0c0*/  FMUL.FTZ R129, R5.reuse, R129 ;  /* 0x0000008105817220 */ /* 0x040fe40000410000 */
[C---:B------:R-:W-:Y:S02]  /*e0d0*/  FMUL.FTZ R124, R5.reuse, R124 ;  /* 0x0000007c057c7220 */ /* 0x040fe40000410000 */
[C---:B------:R-:W-:Y:S01]  /*e0e0*/  FMUL.FTZ R125, R5.reuse, R125 ;  /* 0x0000007d057d7220 */ /* 0x040fe20000410000 */
[----:B------:R-:W1:Y:S01]  /*e0f0*/  @P0 MUFU.LG2 R2, R2 ;  /* 0x0000000200020308 */ /* 0x000e620000000c00 */
[C---:B------:R-:W-:Y:S02]  /*e100*/  FMUL.FTZ R100, R5.reuse, R100 ;  /* 0x0000006405647220 */ /* 0x040fe40000410000 */
[----:B------:R-:W-:-:S02]  /*e110*/  FMUL.FTZ R101, R5, R101 ;  /* 0x0000006505657220 */ /* 0x000fc40000410000 */
[C---:B------:R-:W-:Y:S02]  /*e120*/  FMUL.FTZ R104, R5.reuse, R104 ;  /* 0x0000006805687220 */ /* 0x040fe40000410000 */
[----:B------:R-:W-:Y:S02]  /*e130*/  FMUL.FTZ R105, R5, R105 ;  /* 0x0000006905697220 */ /* 0x000fe40000410000 */
[----:B--2---:R-:W-:Y:S02]  /*e140*/  @P1 FMUL.FTZ R3, R3, 0.69314718246459960938 ;  /* 0x3f31721803031820 */ /* 0x004fe40000410000 */
[C---:B------:R-:W-:Y:S02]  /*e150*/  FMUL.FTZ R108, R5.reuse, R108 ;  /* 0x0000006c056c7220 */ /* 0x040fe40000410000 */
        /* <DEDUP_REMOVED lines=90> */
.L_x_154:
[----:B------:R-:W-:Y:S05]  /*e700*/  @P2 BRA `(.L_x_191) ;  /* 0x0000153000002947 */ /* 0x000fea0003800000 */
[----:B------:R-:W1:Y:S01]  /*e710*/  S2R R0, SR_CTAID.Y ;  /* 0x0000000000007919 */ /* 0x000e620000002600 */
[----:B------:R-:W-:Y:S01]  /*e720*/  F2FP.PACK_AB R128, R129, R128 ;  /* 0x000000808180723e */ /* 0x000fe200000000ff */
[----:B------:R-:W-:Y:S01]  /*e730*/  BSSY B0, `(.L_x_192) ;  /* 0x0000108000007945 */ /* 0x000fe20003800000 */
[----:B------:R-:W-:Y:S01]  /*e740*/  F2FP.PACK_AB R130, R131, R130 ;  /* 0x000000828382723e */ /* 0x000fe200000000ff */
[----:B------:R-:W2:Y:S01]  /*e750*/  S2R R2, SR_TID.X ;  /* 0x0000000000027919 */ /* 0x000ea20000002100 */
[----:B------:R-:W-:-:S02]  /*e760*/  F2FP.PACK_AB R124, R125, R124 ;  /* 0x0000007c7d7c723e */ /* 0x000fc400000000ff */
[----:B------:R-:W-:Y:S01]  /*e770*/  F2FP.PACK_AB R126, R127, R126 ;  /* 0x0000007e7f7e723e */ /* 0x000fe200000000ff */
[----:B------:R-:W3:Y:S01]  /*e780*/  S2R R22, SR_CTAID.Z ;  /* 0x0000000000167919 */ /* 0x000ee20000002700 */
[----:B------:R-:W-:Y:S02]  /*e790*/  F2FP.PACK_AB R100, R101, R100 ;  /* 0x000000646564723e */ /* 0x000fe400000000ff */
[----:B------:R-:W-:Y:S01]  /*e7a0*/  F2FP.PACK_AB R102, R103, R102 ;  /* 0x000000666766723e */ /* 0x000fe200000000ff */
[----:B------:R-:W-:Y:S01]  /*e7b0*/  BAR.SYNC.DEFER_BLOCKING 0x1, 0x100 ;  /* 0x0044000000007b1d */ /* 0x000fe20000010000 */
[----:B------:R-:W-:Y:S02]  /*e7c0*/  F2FP.PACK_AB R104, R105, R104 ;  /* 0x000000686968723e */ /* 0x000fe400000000ff */
[----:B------:R-:W-:Y:S02]  /*e7d0*/  F2FP.PACK_AB R106, R107, R106 ;  /* 0x0000006a6b6a723e */ /* 0x000fe400000000ff */
[----:B------:R-:W-:-:S02]  /*e7e0*/  F2FP.PACK_AB R108, R109, R108 ;  /* 0x0000006c6d6c723e */ /* 0x000fc400000000ff */
[----:B------:R-:W-:Y:S02]  /*e7f0*/  F2FP.PACK_AB R110, R111, R110 ;  /* 0x0000006e6f6e723e */ /* 0x000fe400000000ff */
[----:B------:R-:W-:Y:S02]  /*e800*/  F2FP.PACK_AB R112, R113, R112 ;  /* 0x000000707170723e */ /* 0x000fe400000000ff */
[----:B------:R-:W-:Y:S01]  /*e810*/  F2FP.PACK_AB R114, R115, R114 ;  /* 0x000000727372723e */ /* 0x000fe200000000ff */
[C---:B-1----:R-:W-:Y:S01]  /*e820*/  IMAD.WIDE.U32 R26, R0.reuse, c[0x0][0x490], RZ ;  /* 0x00012400001a7a25 */ /* 0x042fe200078e00ff */
[----:B------:R-:W-:Y:S02]  /*e830*/  SHF.R.S32.HI R3, RZ, 0x1f, R0 ;  /* 0x0000001fff037819 */ /* 0x000fe40000011400 */
[----:B------:R-:W-:Y:S01]  /*e840*/  F2FP.PACK_AB R116, R117, R116 ;  /* 0x000000747574723e */ /* 0x000fe200000000ff */
[----:B------:R-:W-:Y:S01]  /*e850*/  IMAD.WIDE.U32 R16, R0, c[0x0][0x3e8], RZ ;  /* 0x0000fa0000107a25 */ /* 0x000fe200078e00ff */
[----:B--2---:R-:W-:-:S02]  /*e860*/  SHF.R.S32.HI R11, RZ, 0x1f, R2 ;  /* 0x0000001fff0b7819 */ /* 0x004fc40000011402 */
[----:B------:R-:W-:Y:S01]  /*e870*/  F2FP.PACK_AB R118, R119, R118 ;  /* 0x000000767776723e */ /* 0x000fe200000000ff */
[----:B------:R-:W-:Y:S01]  /*e880*/  IMAD R9, R3, c[0x0][0x490], RZ ;  /* 0x0001240003097a24 */ /* 0x000fe200078e02ff */
[-C--:B------:R-:W-:Y:S01]  /*e890*/  LEA.HI R19, R11, R2.reuse, RZ, 0x5 ;  /* 0x000000020b137211 */ /* 0x080fe200078f28ff */
[----:B------:R-:W-:Y:S01]  /*e8a0*/  IMAD R3, R3, c[0x0][0x3e8], RZ ;  /* 0x0000fa0003037a24 */ /* 0x000fe200078e02ff */
[CC--:B------:R-:W-:Y:S01]  /*e8b0*/  LEA.HI R4, R11.reuse, R2.reuse, RZ, 0x3 ;  /* 0x000000020b047211 */ /* 0x0c0fe200078f18ff */
[C---:B------:R-:W-:Y:S01]  /*e8c0*/  IMAD R24, R0.reuse, c[0x0][0x494], R9 ;  /* 0x0001250000187a24 */ /* 0x040fe200078e0209 */
[-C--:B------:R-:W-:Y:S01]  /*e8d0*/  LEA.HI R9, R11, R2.reuse, RZ, 0x2 ;  /* 0x000000020b097211 */ /* 0x080fe200078f10ff */
[----:B------:R-:W-:Y:S01]  /*e8e0*/  IMAD R3, R0, c[0x0][0x3ec], R3 ;  /* 0x0000fb0000037a24 */ /* 0x000fe200078e0203 */
[----:B------:R-:W-:Y:S01]  /*e8f0*/  LOP3.LUT R13, R19, 0xffffffe0, RZ, 0xc0, !PT ;  /* 0xffffffe0130d7812 */ /* 0x000fe200078ec0ff */
[----:B------:R-:W-:Y:S01]  /*e900*/  IMAD.IADD R25, R27, 0x1, R24 ;  /* 0x000000011b197824 */ /* 0x000fe200078e0218 */
[----:B------:R-:W-:Y:S01]  /*e910*/  SHF.R.S32.HI R21, RZ, 0x2, R9 ;  /* 0x00000002ff157819 */ /* 0x000fe20000011409 */
[----:B------:R-:W-:Y:S01]  /*e920*/  IMAD.IADD R3, R17, 0x1, R3 ;  /* 0x0000000111037824 */ /* 0x000fe200078e0203 */
[----:B------:R-:W-:Y:S01]  /*e930*/  SHF.R.S32.HI R10, RZ, 0x1f, R9 ;  /* 0x0000001fff0a7819 */ /* 0x000fe20000011409 */
[----:B------:R-:W-:Y:S01]  /*e940*/  IMAD.MOV.U32 R24, RZ, RZ, R26 ;  /* 0x000000ffff187224 */ /* 0x000fe200078e001a */
[----:B------:R-:W-:-:S02]  /*e950*/  LEA.HI R0, R11, R2, RZ, 0x6 ;  /* 0x000000020b007211 */ /* 0x000fc400078f30ff */
[----:B------:R-:W-:Y:S01]  /*e960*/  LEA.HI R11, R10, R21, RZ, 0x3 ;  /* 0x000000150a0b7211 */ /* 0x000fe200078f18ff */
[----:B------:R-:W-:Y:S01]  /*e970*/  IMAD.IADD R10, R2, 0x1, -R13 ;  /* 0x00000001020a7824 */ /* 0x000fe200078e0a0d */
[----:B------:R-:W-:Y:S01]  /*e980*/  SHF.R.S32.HI R20, RZ, 0x5, R19 ;  /* 0x00000005ff147819 */ /* 0x000fe20000011413 */
[----:B---3--:R-:W-:Y:S01]  /*e990*/  IMAD.WIDE.U32 R24, R22, c[0x0][0x498], R24 ;  /* 0x0001260016187a25 */ /* 0x008fe200078e0018 */
[----:B------:R-:W-:Y:S02]  /*e9a0*/  LOP3.LUT R12, R11, 0xfffffff8, RZ, 0xc0, !PT ;  /* 0xfffffff80b0c7812 */ /* 0x000fe400078ec0ff */
[----:B------:R-:W-:Y:S02]  /*e9b0*/  SHF.R.S32.HI R11, RZ, 0x1f, R10 ;  /* 0x0000001fff0b7819 */ /* 0x000fe4000001140a */
[----:B------:R-:W-:Y:S01]  /*e9c0*/  LOP3.LUT P4, RZ, R10, 0x3, RZ, 0xc0, !PT ;  /* 0x000000030aff7812 */ /* 0x000fe2000788c0ff */
[----:B------:R-:W-:Y:S01]  /*e9d0*/  IMAD.IADD R21, R21, 0x1, -R12 ;  /* 0x0000000115157824 */ /* 0x000fe200078e0a0c */
[----:B------:R-:W-:Y:S01]  /*e9e0*/  LEA.HI R10, R11, R10, RZ, 0x2 ;  /* 0x0000000a0b0a7211 */ /* 0x000fe200078f10ff */
[----:B------:R-:W-:Y:S01]  /*e9f0*/  IMAD.MOV.U32 R12, RZ, RZ, c[0x0][0x4e8] ;  /* 0x00013a00ff0c7624 */ /* 0x000fe200078e00ff */
[----:B------:R-:W1:Y:S01]  /*ea00*/  S2R R11, SR_CTAID.X ;  /* 0x00000000000b7919 */ /* 0x000e620000002500 */
[----:B------:R-:W-:-:S02]  /*ea10*/  LOP3.LUT R9, R9, 0xfffffffc, RZ, 0xc0, !PT ;  /* 0xfffffffc09097812 */ /* 0x000fc400078ec0ff */
[----:B------:R-:W-:Y:S02]  /*ea20*/  SHF.R.S32.HI R13, RZ, 0x1f, R22 ;  /* 0x0000001fff0d7819 */ /* 0x000fe40000011416 */
[----:B------:R-:W-:Y:S01]  /*ea30*/  SHF.R.S32.HI R19, RZ, 0x1f, R19 ;  /* 0x0000001fff137819 */ /* 0x000fe20000011413 */
[----:B------:R-:W-:Y:S01]  /*ea40*/  IMAD.IADD R9, R2, 0x1, -R9 ;  /* 0x0000000102097824 */ /* 0x000fe200078e0a09 */
[----:B------:R-:W-:Y:S01]  /*ea50*/  LOP3.LUT R15, R4, 0xfffffff8, RZ, 0xc0, !PT ;  /* 0xfffffff8040f7812 */ /* 0x000fe200078ec0ff */
[----:B------:R-:W-:Y:S01]  /*ea60*/  IMAD R17, R13, c[0x0][0x498], RZ ;  /* 0x000126000d117a24 */ /* 0x000fe200078e02ff */
[----:B------:R-:W-:Y:S01]  /*ea70*/  LEA.HI R19, R19, R20, RZ, 0x3 ;  /* 0x0000001413137211 */ /* 0x000fe200078f18ff */
[----:B------:R-:W-:Y:S01]  /*ea80*/  IMAD R13, R13, c[0x0][0x3f0], RZ ;  /* 0x0000fc000d0d7a24 */ /* 0x000fe200078e02ff */
[----:B------:R-:W-:Y:S01]  /*ea90*/  SHF.R.S32.HI R4, RZ, 0x3, R4 ;  /* 0x00000003ff047819 */ /* 0x000fe20000011404 */
[----:B------:R-:W-:Y:S01]  /*eaa0*/  IMAD.IADD R15, R2, 0x1, -R15 ;  /* 0x00000001020f7824 */ /* 0x000fe200078e0a0f */
[----:B------:R-:W-:Y:S01]  /*eab0*/  ISETP.NE.AND P0, PT, R12, 0x1, PT ;  /* 0x000000010c00780c */ /* 0x000fe20003f05270 */
[----:B------:R-:W-:Y:S01]  /*eac0*/  IMAD.MOV.U32 R2, RZ, RZ, R16 ;  /* 0x000000ffff027224 */ /* 0x000fe200078e0010 */
[----:B------:R-:W-:Y:S01]  /*ead0*/  LOP3.LUT R19, R19, 0xffffff8, RZ, 0xc0, !PT ;  /* 0x0ffffff813137812 */ /* 0x000fe200078ec0ff */
[C---:B------:R-:W-:Y:S01]  /*eae0*/  IMAD R14, R22.reuse, c[0x0][0x49c], R17 ;  /* 0x00012700160e7a24 */ /* 0x040fe200078e0211 */
[----:B------:R-:W-:Y:S01]  /*eaf0*/  LEA.HI R16, R9, R9, RZ, 0x1 ;  /* 0x0000000909107211 */ /* 0x000fe200078f08ff */
[----:B------:R-:W-:Y:S01]  /*eb00*/  IMAD R13, R22, c[0x0][0x3f4], R13 ;  /* 0x0000fd00160d7a24 */ /* 0x000fe200078e020d */
[----:B------:R-:W-:Y:S01]  /*eb10*/  R2P PR, R21, 0x6 ;  /* 0x0000000615007804 */ /* 0x000fe20000000000 */
[----:B------:R-:W-:Y:S01]  /*eb20*/  IMAD.SHL.U32 R26, R4, 0x40, RZ ;  /* 0x00000040041a7824 */ /* 0x000fe200078e00ff */
[----:B------:R-:W-:Y:S01]  /*eb30*/  LOP3.LUT R16, R16, 0x1ffffffe, RZ, 0xc0, !PT ;  /* 0x1ffffffe10107812 */ /* 0x000fe200078ec0ff */
[----:B------:R-:W-:Y:S01]  /*eb40*/  IMAD.WIDE.U32 R22, R22, c[0x0][0x3f0], R2 ;  /* 0x0000fc0016167a25 */ /* 0x000fe200078e0002 */
[----:B------:R-:W-:-:S02]  /*eb50*/  SHF.R.S32.HI R10, RZ, 0x2, R10 ;  /* 0x00000002ff0a7819 */ /* 0x000fc4000001140a */
[----:B------:R-:W-:Y:S01]  /*eb60*/  LOP3.LUT R26, R26, 0x1c0, RZ, 0xc0, !PT ;  /* 0x000001c01a1a7812 */ /* 0x000fe200078ec0ff */
[----:B------:R-:W-:Y:S01]  /*eb70*/  IMAD.SHL.U32 R3, R15, 0x8, RZ ;  /* 0x000000080f037824 */ /* 0x000fe200078e00ff */
[----:B------:R-:W-:Y:S01]  /*eb80*/  F2FP.PACK_AB R120, R121, R120 ;  /* 0x000000787978723e */ /* 0x000fe200000000ff */
[----:B------:R-:W-:Y:S01]  /*eb90*/  IMAD R18, R15, 0x20, R4 ;  /* 0x000000200f127824 */ /* 0x000fe200078e0204 */
[----:B------:R-:W-:Y:S01]  /*eba0*/  SHF.R.U32.HI R2, RZ, 0x3, R26 ;  /* 0x00000003ff027819 */ /* 0x000fe2000001161a */
[----:B------:R-:W-:Y:S01]  /*ebb0*/  IMAD.IADD R19, R20, 0x1, -R19 ;  /* 0x0000000114137824 */ /* 0x000fe200078e0a13 */
[----:B------:R-:W-:Y:S01]  /*ebc0*/  LOP3.LUT R17, R26, 0x38, R3, 0xf8, !PT ;  /* 0x000000381a117812 */ /* 0x000fe200078ef803 */
[----:B------:R-:W-:Y:S01]  /*ebd0*/  IMAD R15, R20, 0x200, R9 ;  /* 0x00000200140f7824 */ /* 0x000fe200078e0209 */
[C---:B------:R-:W-:Y:S01]  /*ebe0*/  LOP3.LUT R20, R21.reuse, 0x1, RZ, 0xc0, !PT ;  /* 0x0000000115147812 */ /* 0x040fe200078ec0ff */
[----:B------:R-:W-:Y:S01]  /*ebf0*/  IMAD.SHL.U32 R21, R21, 0x40, RZ ;  /* 0x0000004015157824 */ /* 0x000fe200078e00ff */
[----:B------:R-:W-:Y:S01]  /*ec00*/  LOP3.LUT R2, R17, R2, RZ, 0x3c, !PT ;  /* 0x0000000211027212 */ /* 0x000fe200078e3cff */
[----:B-1----:R-:W-:Y:S01]  /*ec10*/  IMAD R18, R11, 0x80, R18 ;  /* 0x000000800b127824 */ /* 0x002fe200078e0212 */
[----:B------:R-:W-:Y:S01]  /*ec20*/  ISETP.NE.U32.AND P3, PT, R20, 0x1, PT ;  /* 0x000000011400780c */ /* 0x000fe20003f65070 */
[----:B------:R-:W-:Y:S01]  /*ec30*/  IMAD.IADD R9, R9, 0x1, -R16 ;  /* 0x0000000109097824 */ /* 0x000fe200078e0a10 */
[----:B------:R-:W-:Y:S01]  /*ec40*/  LOP3.LUT R21, R21, 0x1c0, RZ, 0xc0, !PT ;  /* 0x000001c015157812 */ /* 0x000fe200078ec0ff */
[----:B------:R-:W-:Y:S01]  /*ec50*/  @P0 IMAD.HI.U32 R16, R18, c[0x0][0x4ec], RZ ;  /* 0x00013b0012100a27 */ /* 0x000fe200078e00ff */
[----:B------:R-:W-:-:S02]  /*ec60*/  F2FP.PACK_AB R122, R123, R122 ;  /* 0x0000007a7b7a723e */ /* 0x000fc400000000ff */
[----:B------:R-:W-:Y:S01]  /*ec70*/  F2FP.PACK_AB R36, R37, R36 ;  /* 0x000000242524723e */ /* 0x000fe200000000ff */
[----:B------:R-:W-:Y:S01]  /*ec80*/  IMAD.IADD R23, R23, 0x1, R13 ;  /* 0x0000000117177824 */ /* 0x000fe200078e020d */
[----:B------:R-:W-:Y:S01]  /*ec90*/  F2FP.PACK_AB R38, R39, R38 ;  /* 0x000000262726723e */ /* 0x000fe200000000ff */
[----:B------:R-:W-:Y:S01]  /*eca0*/  IMAD R10, R19, 0x10, R10 ;  /* 0x00000010130a7824 */ /* 0x000fe200078e020a */
[----:B------:R-:W-:Y:S01]  /*ecb0*/  F2FP.PACK_AB R40, R41, R40 ;  /* 0x000000282928723e */ /* 0x000fe200000000ff */
[----:B------:R-:W-:Y:S01]  /*ecc0*/  IMAD.SHL.U32 R13, R0, 0x8, RZ ;  /* 0x00000008000d7824 */ /* 0x000fe200078e00ff */
[----:B------:R-:W-:Y:S01]  /*ecd0*/  LEA.HI R0, R21, R21, RZ, 0x1d ;  /* 0x0000001515007211 */ /* 0x000fe200078fe8ff */
[----:B------:R-:W-:Y:S01]  /*ece0*/  IMAD.MOV.U32 R17, RZ, RZ, R18 ;  /* 0x000000ffff117224 */ /* 0x000fe200078e0012 */
[----:B------:R-:W-:Y:S01]  /*ecf0*/  @P0 SHF.R.U32.HI R17, RZ, c[0x0][0x4f0], R16 ;  /* 0x00013c00ff110a19 */ /* 0x000fe20000011610 */
[----:B------:R-:W-:Y:S01]  /*ed00*/  IMAD R16, R9, 0x8, R10 ;  /* 0x0000000809107824 */ /* 0x000fe200078e020a */
[----:B------:R-:W-:Y:S01]  /*ed10*/  LOP3.LUT R13, R2, 0x7ffffe00, R13, 0xf8, !PT ;  /* 0x7ffffe00020d7812 */ /* 0x000fe200078ef80d */
[----:B------:R-:W-:Y:S01]  /*ed20*/  IMAD.U32 R0, R15, 0x2, R0 ;  /* 0x000000020f007824 */ /* 0x000fe200078e0000 */
[----:B------:R-:W-:Y:S01]  /*ed30*/  SHF.R.S32.HI R2, RZ, 0x1f, R17 ;  /* 0x0000001fff027819 */ /* 0x000fe20000011411 */
[----:B------:R-:W-:Y:S01]  /*ed40*/  IMAD R16, R11, 0x80, R16 ;  /* 0x000000800b107824 */ /* 0x000fe200078e0210 */
[----:B------:R-:W-:Y:S01]  /*ed50*/  F2FP.PACK_AB R42, R43, R42 ;  /* 0x0000002a2b2a723e */ /* 0x000fe200000000ff */
[----:B------:R-:W-:Y:S01]  /*ed60*/  IMAD R12, R12, c[0x0][0x388], RZ ;  /* 0x0000e2000c0c7a24 */ /* 0x000fe200078e02ff */
[----:B------:R-:W-:Y:S01]  /*ed70*/  F2FP.PACK_AB R44, R45, R44 ;  /* 0x0000002c2d2c723e */ /* 0x000fe200000000ff */
[----:B------:R-:W-:Y:S01]  /*ed80*/  IMAD R9, R11, 0x80, R10 ;  /* 0x000000800b097824 */ /* 0x000fe200078e020a */
[----:B------:R-:W-:Y:S01]  /*ed90*/  F2FP.PACK_AB R46, R47, R46 ;  /* 0x0000002e2f2e723e */ /* 0x000fe200000000ff */
[----:B------:R-:W-:Y:S01]  /*eda0*/  IMAD.SHL.U32 R21, R0, 0x2, RZ ;  /* 0x0000000200157824 */ /* 0x000fe200078e00ff */
[----:B------:R-:W-:Y:S01]  /*edb0*/  F2FP.PACK_AB R48, R49, R48 ;  /* 0x000000303130723e */ /* 0x000fe200000000ff */
[----:B------:R-:W-:Y:S01]  /*edc0*/  @P0 IMAD.HI.U32 R0, R16, c[0x0][0x4ec], RZ ;  /* 0x00013b0010000a27 */ /* 0x000fe200078e00ff */
[----:B------:R-:W-:-:S02]  /*edd0*/  ISETP.GE.OR P5, PT, R9, R12, P4 ;  /* 0x0000000c0900720c */ /* 0x000fc400027a6670 */
[----:B------:R-:W-:Y:S01]  /*ede0*/  IADD3 R9, R9, 0x8, RZ ;  /* 0x0000000809097810 */ /* 0x000fe20007ffe0ff */
[----:B------:R-:W-:Y:S01]  /*edf0*/  IMAD R2, R2, c[0x0][0x3e0], RZ ;  /* 0x0000f80002027a24 */ /* 0x000fe200078e02ff */
[----:B------:R-:W-:Y:S01]  /*ee00*/  STS [R21+0x80], R128 ;  /* 0x0000808015007388 */ /* 0x000fe20000000800 */
[----:B------:R-:W-:Y:S01]  /*ee10*/  IMAD.MOV.U32 R15, RZ, RZ, R16 ;  /* 0x000000ffff0f7224 */ /* 0x000fe200078e0010 */
[----:B------:R-:W-:Y:S01]  /*ee20*/  @P0 SHF.R.U32.HI R15, RZ, c[0x0][0x4f0], R0 ;  /* 0x00013c00ff0f0a19 */ /* 0x000fe20000011600 */
[----:B------:R-:W-:Y:S01]  /*ee30*/  IMAD.MOV R19, RZ, RZ, -R17 ;  /* 0x000000ffff137224 */ /* 0x000fe200078e0a11 */
[----:B------:R-:W-:Y:S01]  /*ee40*/  ISETP.GE.OR P4, PT, R9, R12, P4 ;  /* 0x0000000c0900720c */ /* 0x000fe20002786670 */
[----:B------:R-:W-:Y:S01]  /*ee50*/  IMAD.WIDE.U32 R22, R17, c[0x0][0x3e0], R22 ;  /* 0x0000f80011167a25 */ /* 0x000fe200078e0016 */
[----:B------:R-:W-:Y:S01]  /*ee60*/  SHF.R.S32.HI R9, RZ, 0x1f, R15 ;  /* 0x0000001fff097819 */ /* 0x000fe2000001140f */
[----:B------:R-:W-:Y:S01]  /*ee70*/  STS [R21+0x480], R130 ;  /* 0x0004808215007388 */ /* 0x000fe20000000800 */
[----:B------:R-:W-:Y:S01]  /*ee80*/  IADD3 R24, P0, R15, R24, RZ ;  /* 0x000000180f187210 */ /* 0x000fe20007f1e0ff */
[----:B------:R-:W-:Y:S01]  /*ee90*/  IMAD R17, R17, c[0x0][0x3e4], R2 ;  /* 0x0000f90011117a24 */ /* 0x000fe200078e0202 */
[----:B------:R-:W-:Y:S01]  /*eea0*/  IADD3 R0, R21, 0x80, RZ ;  /* 0x0000008015007810 */ /* 0x000fe20007ffe0ff */
[----:B------:R-:W-:Y:S01]  /*eeb0*/  IMAD R19, R19, c[0x0][0x4e8], R18 ;  /* 0x00013a0013137a24 */ /* 0x000fe200078e0212 */
[----:B------:R-:W-:Y:S01]  /*eec0*/  IADD3.X R25, R9, R25, R14, P0, !PT ;  /* 0x0000001909197210 */ /* 0x000fe200007fe40e */
[----:B------:R-:W-:Y:S01]  /*eed0*/  IMAD.IADD R23, R23, 0x1, R17 ;  /* 0x0000000117177824 */ /* 0x000fe200078e0211 */
[----:B------:R-:W-:Y:S01]  /*eee0*/  IADD3 R17, R21, 0x70, RZ ;  /* 0x0000007015117810 */ /* 0x000fe20007ffe0ff */
[----:B------:R-:W-:Y:S01]  /*eef0*/  IMAD.MOV R9, RZ, RZ, -R15 ;  /* 0x000000ffff097224 */ /* 0x000fe200078e0a0f */
[----:B------:R-:W-:Y:S01]  /*ef00*/  @P3 IADD3 R17, R0, 0x10, RZ ;  /* 0x0000001000113810 */ /* 0x000fe20007ffe0ff */
[----:B------:R-:W-:Y:S01]  /*ef10*/  IMAD.MOV.U32 R0, RZ, RZ, 0x20 ;  /* 0x00000020ff007424 */ /* 0x000fe200078e00ff */
[----:B------:R-:W-:Y:S01]  /*ef20*/  SHF.R.S32.HI R2, RZ, 0x1f, R19 ;  /* 0x0000001fff027819 */ /* 0x000fe20000011413 */
[----:B------:R-:W-:Y:S01]  /*ef30*/  IMAD R27, R9, c[0x0][0x4e8], R16 ;  /* 0x00013a00091b7a24 */ /* 0x000fe200078e0210 */
[----:B------:R-:W-:Y:S01]  /*ef40*/  F2FP.PACK_AB R50, R51, R50 ;  /* 0x000000323332723e */ /* 0x000fe200000000ff */
[----:B------:R-:W-:Y:S01]  /*ef50*/  IMAD.MOV.U32 R9, RZ, RZ, 0x40 ;  /* 0x00000040ff097424 */ /* 0x000fe200078e00ff */
[----:B------:R-:W-:Y:S01]  /*ef60*/  SEL R0, R0, 0xffffffe0, !P1 ;  /* 0xffffffe000007807 */ /* 0x000fe20004800000 */
[----:B------:R-:W-:Y:S01]  /*ef70*/  IMAD R2, R2, c[0x0][0x3d8], RZ ;  /* 0x0000f60002027a24 */ /* 0x000fe200078e02ff */
[----:B------:R-:W-:Y:S01]  /*ef80*/  STS [R17], R124 ;  /* 0x0000007c11007388 */ /* 0x000fe20000000800 */
[----:B------:R-:W-:Y:S01]  /*ef90*/  IMAD.WIDE.U32 R24, R27, c[0x0][0x488], R24 ;  /* 0x000122001b187a25 */ /* 0x000fe200078e0018 */
[----:B------:R-:W-:-:S02]  /*efa0*/  SEL R10, R9, 0xffffffc0, !P2 ;  /* 0xffffffc0090a7807 */ /* 0x000fc40005000000 */
[----:B------:R-:W-:Y:S01]  /*efb0*/  STS [R17+0x400], R126 ;  /* 0x0004007e11007388 */ /* 0x000fe20000000800 */
[----:B------:R-:W-:Y:S01]  /*efc0*/  IMAD.IADD R15, R21, 0x1, R0 ;  /* 0x00000001150f7824 */ /* 0x000fe200078e0200 */
[----:B------:R-:W-:Y:S01]  /*efd0*/  F2FP.PACK_AB R52, R53, R52 ;  /* 0x000000343534723e */ /* 0x000fe200000000ff */
[----:B------:R-:W-:Y:S01]  /*efe0*/  IMAD.IADD R9, R0, 0x1, R17 ;  /* 0x0000000100097824 */ /* 0x000fe200078e0211 */
[----:B------:R-:W-:Y:S01]  /*eff0*/  SHF.R.S32.HI R0, RZ, 0x1f, R27 ;  /* 0x0000001fff007819 */ /* 0x000fe2000001141b */
[C---:B------:R-:W-:Y:S01]  /*f000*/  IMAD R2, R19.reuse, c[0x0][0x3dc], R2 ;  /* 0x0000f70013027a24 */ /* 0x040fe200078e0202 */
[----:B------:R-:W-:Y:S01]  /*f010*/  STS [R15+0x80], R100 ;  /* 0x000080640f007388 */ /* 0x000fe20000000800 */
[----:B------:R-:W-:Y:S01]  /*f020*/  IMAD.WIDE.U32 R18, R19, c[0x0][0x3d8], R22 ;  /* 0x0000f60013127a25 */ /* 0x000fe200078e0016 */
[----:B------:R-:W-:Y:S02]  /*f030*/  F2FP.PACK_AB R54, R55, R54 ;  /* 0x000000363736723e */ /* 0x000fe400000000ff */
[----:B------:R-:W-:Y:S01]  /*f040*/  STS [R15+0x480], R102 ;  /* 0x000480660f007388 */ /* 0x000fe20000000800 */
[----:B------:R-:W-:Y:S01]  /*f050*/  IMAD R0, R0, c[0x0][0x488], RZ ;  /* 0x0001220000007a24 */ /* 0x000fe200078e02ff */
[----:B------:R-:W-:Y:S01]  /*f060*/  F2FP.PACK_AB R56, R57, R56 ;  /* 0x000000383938723e */ /* 0x000fe200000000ff */
[----:B------:R-:W-:Y:S01]  /*f070*/  IMAD.IADD R23, R21, 0x1, R10 ;  /* 0x0000000115177824 */ /* 0x000fe200078e020a */
[----:B------:R-:W-:Y:S01]  /*f080*/  STS [R9], R104 ;  /* 0x0000006809007388 */ /* 0x000fe20000000800 */
[----:B------:R-:W-:Y:S01]  /*f090*/  IMAD R0, R27, c[0x0][0x48c], R0 ;  /* 0x000123001b007a24 */ /* 0x000fe200078e0200 */
[----:B------:R-:W-:Y:S01]  /*f0a0*/  F2FP.PACK_AB R58, R59, R58 ;  /* 0x0000003a3b3a723e */ /* 0x000fe200000000ff */
[C---:B------:R-:W-:Y:S01]  /*f0b0*/  IMAD.IADD R27, R10.reuse, 0x1, R17 ;  /* 0x000000010a1b7824 */ /* 0x040fe200078e0211 */
[----:B------:R-:W-:Y:S01]  /*f0c0*/  STS [R9+0x400], R106 ;  /* 0x0004006a09007388 */ /* 0x000fe20000000800 */
[----:B------:R-:W-:Y:S01]  /*f0d0*/  IMAD.IADD R29, R10, 0x1, R15 ;  /* 0x000000010a1d7824 */ /* 0x000fe200078e020f */
[----:B------:R-:W-:Y:S01]  /*f0e0*/  F2FP.PACK_AB R60, R61, R60 ;  /* 0x0000003c3d3c723e */ /* 0x000fe200000000ff */
[----:B------:R-:W-:Y:S01]  /*f0f0*/  IMAD.IADD R31, R9, 0x1, R10 ;  /* 0x00000001091f7824 */ /* 0x000fe200078e020a */
[----:B------:R-:W-:Y:S01]  /*f100*/  STS [R23+0x80], R108 ;  /* 0x0000806c17007388 */ /* 0x000fe20000000800 */
[----:B------:R-:W-:Y:S01]  /*f110*/  F2FP.PACK_AB R62, R63, R62 ;  /* 0x0000003e3f3e723e */ /* 0x000fe200000000ff */
[----:B------:R-:W-:Y:S01]  /*f120*/  IMAD.IADD R25, R25, 0x1, R0 ;  /* 0x0000000119197824 */ /* 0x000fe200078e0200 */
[----:B------:R-:W-:Y:S01]  /*f130*/  F2FP.PACK_AB R64, R65, R64 ;  /* 0x000000404140723e */ /* 0x000fe200000000ff */
[----:B------:R-:W-:Y:S01]  /*f140*/  STS [R23+0x480], R110 ;  /* 0x0004806e17007388 */ /* 0x000fe20000000800 */
[----:B------:R-:W-:Y:S01]  /*f150*/  F2FP.PACK_AB R66, R67, R66 ;  /* 0x000000424342723e */ /* 0x000fe200000000ff */
[----:B------:R-:W-:Y:S01]  /*f160*/  IMAD R57, R11, 0x80, R4 ;  /* 0x000000800b397824 */ /* 0x000fe200078e0204 */
        /* <DEDUP_REMOVED lines=15> */
[----:B------:R-:W-:Y:S01]  /*f260*/  LEA R14, P0, R24, c[0x0][0x450], 0x2 ;  /* 0x00011400180e7a11 */ /* 0x000fe200078010ff */
        /* <DEDUP_REMOVED lines=10> */
[----:B------:R-:W-:Y:S02]  /*f310*/  LEA.HI.X R25, R24, c[0x0][0x454], R25, 0x2, P0 ;  /* 0x0001150018197a11 */ /* 0x000fe400000f1419 */
[----:B------:R-:W-:Y:S01]  /*f320*/  LEA R0, P0, R18, c[0x0][0x380], 0x1 ;  /* 0x0000e00012007a11 */ /* 0x000fe200078008ff */
        /* <DEDUP_REMOVED lines=15> */
[----:B-1----:R-:W-:-:S03]  /*f420*/  IMAD.SHL.U32 R58, R13, 0x2, RZ ;  /* 0x000000020d3a7824 */ /* 0x002fc600078e00ff */
        /* <DEDUP_REMOVED lines=14> */
[----:B------:R-:W-:Y:S04]  /*f510*/  SHFL.IDX PT, R80, R14, RZ, 0x1c1f ;  /* 0x001c1fff0e507589 */ /* 0x000fe800000e0000 */
[----:B------:R-:W2:Y:S04]  /*f520*/  SHFL.IDX PT, R81, R25, RZ, 0x1c1f ;  /* 0x001c1fff19517589 */ /* 0x000ea800000e0000 */
[----:B------:R-:W-:Y:S06]  /*f530*/  BAR.SYNC.DEFER_BLOCKING 0x1, 0x100 ;  /* 0x0044000000007b1d */ /* 0x000fec0000010000 */
[----:B------:R-:W-:Y:S01]  /*f540*/  SHFL.IDX PT, R96, R14, 0x1, 0x1c1f ;  /* 0x003c1f000e607f89 */ /* 0x000fe200000e0000 */
[----:B-1----:R-:W-:-:S03]  /*f550*/  IMAD.IADD R5, R19, 0x1, R2 ;  /* 0x0000000113057824 */ /* 0x002fc600078e0202 */
[----:B------:R-:W1:Y:S02]  /*f560*/  SHFL.IDX PT, R97, R25, 0x1, 0x1c1f ;  /* 0x003c1f0019617f89 */ /* 0x000e6400000e0000 */
[----:B------:R-:W-:Y:S02]  /*f570*/  LEA.HI.X R2, R18, c[0x0][0x384], R5, 0x1, P0 ;  /* 0x0000e10012027a11 */ /* 0x000fe400000f0c05 */
[----:B------:R3:W4:Y:S01]  /*f580*/  SHFL.IDX PT, R60, R0, RZ, 0x181f ;  /* 0x00181fff003c7589 */ /* 0x00072200000e0000 */
[----:B------:R-:W-:-:S03]  /*f590*/  ISETP.GE.AND P0, PT, R57, R12, PT ;  /* 0x0000000c3900720c */ /* 0x000fc60003f06270 */
[----:B------:R3:W3:Y:S04]  /*f5a0*/  SHFL.IDX PT, R61, R2, RZ, 0x181f ;  /* 0x00181fff023d7589 */ /* 0x0006e800000e0000 */
[----:B--2---:R2:W-:Y:S04]  /*f5b0*/  @!P5 ST.E [R80.64], R7 ;  /* 0x000000075000d985 */ /* 0x0045e8000c101910 */
[----:B-1----:R2:W-:Y:S04]  /*f5c0*/  @!P4 ST.E [R96.64], R8 ;  /* 0x000000086000c985 */ /* 0x0025e8000c101910 */
[----:B------:R2:W1:Y:S04]  /*f5d0*/  LDS.128 R52, [R58+0x1080] ;  /* 0x001080003a347984 */ /* 0x0004680000000c00 */
[----:B------:R2:W1:Y:S04]  /*f5e0*/  LDS.128 R48, [R58+0x2080] ;  /* 0x002080003a307984 */ /* 0x0004680000000c00 */
[----:B------:R2:W1:Y:S04]  /*f5f0*/  LDS.128 R44, [R58+0x3080] ;  /* 0x003080003a2c7984 */ /* 0x0004680000000c00 */
[----:B------:R2:W1:Y:S04]  /*f600*/  LDS.128 R40, [R58+0x5080] ;  /* 0x005080003a287984 */ /* 0x0004680000000c00 */
[----:B------:R2:W1:Y:S04]  /*f610*/  LDS.128 R36, [R58+0x6080] ;  /* 0x006080003a247984 */ /* 0x0004680000000c00 */
[----:B------:R2:W1:Y:S04]  /*f620*/  LDS.128 R32, [R58+0x7080] ;  /* 0x007080003a207984 */ /* 0x0004680000000c00 */
[----:B------:R2:W1:Y:S04]  /*f630*/  LDS.128 R28, [R58+0x9080] ;  /* 0x009080003a1c7984 */ /* 0x0004680000000c00 */
[----:B------:R2:W1:Y:S04]  /*f640*/  LDS.128 R24, [R58+0xa080] ;  /* 0x00a080003a187984 */ /* 0x0004680000000c00 */
[----:B------:R2:W1:Y:S01]  /*f650*/  LDS.128 R20, [R58+0xb080] ;  /* 0x00b080003a147984 */ /* 0x0004620000000c00 */
[----:B------:R-:W-:Y:S05]  /*f660*/  @P0 BRA `(.L_x_193) ;  /* 0x0000014000000947 */ /* 0x000fea0003800000 */
[----:B---34-:R-:W3:Y:S01]  /*f670*/  LDS.128 R16, [R58+0x80] ;  /* 0x000080003a107984 */ /* 0x018ee20000000c00 */
[----:B------:R-:W-:-:S02]  /*f680*/  IADD3 R56, R3, 0x40, RZ ;  /* 0x0000004003387810 */ /* 0x000fc40007ffe0ff */
[C---:B------:R-:W-:Y:S01]  /*f690*/  IADD3 R14, R3.reuse, 0x80, RZ ;  /* 0x00000080030e7810 */ /* 0x040fe20007ffe0ff */
[----:B--2---:R-:W2:Y:S01]  /*f6a0*/  LDS.128 R8, [R58+0x4080] ;  /* 0x004080003a087984 */ /* 0x004ea20000000c00 */
[----:B------:R-:W-:Y:S02]  /*f6b0*/  ISETP.GE.AND P1, PT, R56, c[0x0][0x3c8], PT ;  /* 0x0000f20038007a0c */ /* 0x000fe40003f26270 */
[----:B------:R-:W-:Y:S01]  /*f6c0*/  ISETP.GE.AND P0, PT, R14, c[0x0][0x3c8], PT ;  /* 0x0000f2000e007a0c */ /* 0x000fe20003f06270 */
[----:B------:R4:W5:Y:S01]  /*f6d0*/  LDS.128 R4, [R58+0x8080] ;  /* 0x008080003a047984 */ /* 0x0009620000000c00 */
[----:B------:R-:W-:-:S09]  /*f6e0*/  ISETP.GE.AND P2, PT, R3, c[0x0][0x3c8], PT ;  /* 0x0000f20003007a0c */ /* 0x000fd20003f46270 */
[----:B------:R-:W-:Y:S02]  /*f6f0*/  @!P1 SHF.R.S32.HI R15, RZ, 0x1f, R56 ;  /* 0x0000001fff0f9819 */ /* 0x000fe40000011438 */
[----:B------:R-:W-:Y:S02]  /*f700*/  @!P0 SHF.R.S32.HI R13, RZ, 0x1f, R14 ;  /* 0x0000001fff0d8819 */ /* 0x000fe4000001140e */
[----:B------:R-:W-:Y:S02]  /*f710*/  @!P1 LEA.HI R15, R15, R56, RZ, 0x3 ;  /* 0x000000380f0f9211 */ /* 0x000fe400078f18ff */
[----:B------:R-:W-:Y:S02]  /*f720*/  @!P0 LEA.HI R13, R13, R14, RZ, 0x3 ;  /* 0x0000000e0d0d8211 */ /* 0x000fe400078f18ff */
[----:B------:R-:W-:Y:S02]  /*f730*/  @!P1 LOP3.LUT R15, R15, 0xfffffff8, RZ, 0xc0, !PT ;  /* 0xfffffff80f0f9812 */ /* 0x000fe400078ec0ff */
[----:B------:R-:W-:Y:S01]  /*f740*/  @!P0 LOP3.LUT R13, R13, 0xfffffff8, RZ, 0xc0, !PT ;  /* 0xfffffff80d0d8812 */ /* 0x000fe200078ec0ff */
[----:B----4-:R-:W-:-:S04]  /*f750*/  @!P2 IMAD.WIDE R58, R3, 0x2, R60 ;  /* 0x00000002033aa825 */ /* 0x010fc800078e023c */
[----:B------:R-:W-:-:S04]  /*f760*/  @!P1 IMAD.WIDE R14, R15, 0x2, R60 ;  /* 0x000000020f0e9825 */ /* 0x000fc800078e023c */
[----:B------:R-:W-:Y:S01]  /*f770*/  @!P0 IMAD.WIDE R60, R13, 0x2, R60 ;  /* 0x000000020d3c8825 */ /* 0x000fe200078e023c */
[----:B---3--:R3:W-:Y:S04]  /*f780*/  @!P2 ST.E.128 [R58.64], R16 ;  /* 0x000000103a00a985 */ /* 0x0087e8000c101d10 */
[----:B--2---:R3:W-:Y:S04]  /*f790*/  @!P1 ST.E.128 [R14.64], R8 ;  /* 0x000000080e009985 */ /* 0x0047e8000c101d10 */
[----:B-----5:R3:W-:Y:S02]  /*f7a0*/  @!P0 ST.E.128 [R60.64], R4 ;  /* 0x000000043c008985 */ /* 0x0207e4000c101d10 */
.L_x_193:
[----:B---34-:R-:W-:Y:S05]  /*f7b0*/  BSYNC B0 ;  /* 0x0000000000007941 */ /* 0x018fea0003800000 */
.L_x_192:
[----:B------:R-:W-:Y:S01]  /*f7c0*/  IADD3 R5, R57, 0x20, RZ ;  /* 0x0000002039057810 */ /* 0x000fe20007ffe0ff */
[----:B------:R3:W4:Y:S01]  /*f7d0*/  SHFL.IDX PT, R9, R2, 0x1, 0x181f ;  /* 0x00381f0002097f89 */ /* 0x00072200000e0000 */
[----:B------:R-:W-:Y:S02]  /*f7e0*/  BSSY B0, `(.L_x_194) ;  /* 0x0000015000007945 */ /* 0x000fe40003800000 */
[----:B------:R-:W-:Y:S01]  /*f7f0*/  ISETP.GE.AND P0, PT, R5, R12, PT ;  /* 0x0000000c0500720c */ /* 0x000fe20003f06270 */
[----:B--2---:R3:W2:-:S12]  /*f800*/  SHFL.IDX PT, R8, R0, 0x1, 0x181f ;  /* 0x00381f0000087f89 */ /* 0x00469800000e0000 */
        /* <DEDUP_REMOVED lines=13> */
[----:B-1----:R1:W-:Y:S02]  /*f8e0*/  @!P2 ST.E.128 [R10.64], R52 ;  /* 0x000000340a00a985 */ /* 0x0023e4000c101d10 */
[----:B------:R-:W-:-:S04]  /*f8f0*/  @!P1 IMAD.WIDE R6, R6, 0x2, R8 ;  /* 0x0000000206069825 */ /* 0x000fc800078e0208 */
[----:B------:R-:W-:Y:S01]  /*f900*/  @!P0 IMAD.WIDE R4, R4, 0x2, R8 ;  /* 0x0000000204048825 */ /* 0x000fe200078e0208 */
[----:B------:R1:W-:Y:S04]  /*f910*/  @!P1 ST.E.128 [R6.64], R40 ;  /* 0x0000002806009985 */ /* 0x0003e8000c101d10 */
[----:B------:R1:W-:Y:S02]  /*f920*/  @!P0 ST.E.128 [R4.64], R28 ;  /* 0x0000001c04008985 */ /* 0x0003e4000c101d10 */
.L_x_195:
[----:B------:R-:W-:Y:S05]  /*f930*/  BSYNC B0 ;  /* 0x0000000000007941 */ /* 0x000fea0003800000 */
.L_x_194:
[----:B-1----:R-:W-:Y:S01]  /*f940*/  IADD3 R5, R57, 0x40, RZ ;  /* 0x0000004039057810 */ /* 0x002fe20007ffe0ff */
[----:B----4-:R1:W4:Y:S01]  /*f950*/  SHFL.IDX PT, R9, R2, 0x2, 0x181f ;  /* 0x00581f0002097f89 */ /* 0x01032200000e0000 */
        /* <DEDUP_REMOVED lines=21> */
.L_x_197:
[----:B------:R-:W-:Y:S05]  /*fab0*/  BSYNC B0 ;  /* 0x0000000000007941 */ /* 0x000fea0003800000 */
.L_x_196:
[----:B------:R-:W-:Y:S01]  /*fac0*/  IADD3 R57, R57, 0x60, RZ ;  /* 0x0000006039397810 */ /* 0x000fe20007ffe0ff */
[----:B--2---:R2:W1:Y:S03]  /*fad0*/  SHFL.IDX PT, R7, R2, 0x3, 0x181f ;  /* 0x00781f0002077f89 */ /* 0x00446600000e0000 */
[----:B------:R-:W-:Y:S01]  /*fae0*/  ISETP.GE.AND P0, PT, R57, R12, PT ;  /* 0x0000000c3900720c */ /* 0x000fe20003f06270 */
[----:B------:R2:W3:-:S12]  /*faf0*/  SHFL.IDX PT, R6, R0, 0x3, 0x181f ;  /* 0x00781f0000067f89 */ /* 0x0004d800000e0000 */
[----:B------:R-:W-:Y:S05]  /*fb00*/  @P0 EXIT ;  /* 0x000000000000094d */ /* 0x000fea0003800000 */
[C---:B------:R-:W-:Y:S02]  /*fb10*/  IADD3 R5, R3.reuse, 0x40, RZ ;  /* 0x0000004003057810 */ /* 0x040fe40007ffe0ff */
[----:B------:R-:W-:Y:S02]  /*fb20*/  ISETP.GE.AND P1, PT, R3, c[0x0][0x3c8], PT ;  /* 0x0000f20003007a0c */ /* 0x000fe40003f26270 */
[----:B------:R-:W-:-:S13]  /*fb30*/  ISETP.GE.AND P0, PT, R5, c[0x0][0x3c8], PT ;  /* 0x0000f20005007a0c */ /* 0x000fda0003f06270 */
[----:B-123--:R-:W-:-:S04]  /*fb40*/  @!P0 SHF.R.S32.HI R0, RZ, 0x1f, R5 ;  /* 0x0000001fff008819 */ /* 0x00efc80000011405 */
[----:B------:R-:W-:Y:S01]  /*fb50*/  @!P0 LEA.HI R0, R0, R5, RZ, 0x3 ;  /* 0x0000000500008211 */ /* 0x000fe200078f18ff */
[C-C-:B------:R-:W-:Y:S01]  /*fb60*/  @!P1 IMAD.WIDE R4, R3.reuse, 0x2, R6.reuse ;  /* 0x0000000203049825 */ /* 0x140fe200078e0206 */
[----:B------:R-:W-:Y:S02]  /*fb70*/  IADD3 R3, R3, 0x80, RZ ;  /* 0x0000008003037810 */ /* 0x000fe40007ffe0ff */
[----:B------:R-:W-:Y:S02]  /*fb80*/  @!P0 LOP3.LUT R0, R0, 0xfffffff8, RZ, 0xc0, !PT ;  /* 0xfffffff800008812 */ /* 0x000fe400078ec0ff */
[----:B------:R1:W-:Y:S03]  /*fb90*/  @!P1 ST.E.128 [R4.64], R44 ;  /* 0x0000002c04009985 */ /* 0x0003e6000c101d10 */
[----:B----4-:R-:W-:-:S05]  /*fba0*/  @!P0 IMAD.WIDE R8, R0, 0x2, R6 ;  /* 0x0000000200088825 */ /* 0x010fca00078e0206 */
[----:B------:R1:W-:Y:S01]  /*fbb0*/  @!P0 ST.E.128 [R8.64], R32 ;  /* 0x0000002008008985 */ /* 0x0003e2000c101d10 */
[----:B------:R-:W-:-:S13]  /*fbc0*/  ISETP.GE.AND P0, PT, R3, c[0x0][0x3c8], PT ;  /* 0x0000f20003007a0c */ /* 0x000fda0003f06270 */
[----:B------:R-:W-:Y:S05]  /*fbd0*/  @P0 EXIT ;  /* 0x000000000000094d */ /* 0x000fea0003800000 */
[----:B------:R-:W-:-:S04]  /*fbe0*/  SHF.R.S32.HI R0, RZ, 0x1f, R3 ;  /* 0x0000001fff007819 */ /* 0x000fc80000011403 */
[----:B------:R-:W-:-:S04]  /*fbf0*/  LEA.HI R3, R0, R3, RZ, 0x3 ;  /* 0x0000000300037211 */ /* 0x000fc800078f18ff */
[----:B------:R-:W-:-:S05]  /*fc00*/  LOP3.LUT R3, R3, 0xfffffff8, RZ, 0xc0, !PT ;  /* 0xfffffff803037812 */ /* 0x000fca00078ec0ff */
[----:B------:R-:W-:-:S05]  /*fc10*/  IMAD.WIDE R6, R3, 0x2, R6 ;  /* 0x0000000203067825 */ /* 0x000fca00078e0206 */
[----:B------:R-:W-:Y:S01]  /*fc20*/  ST.E.128 [R6.64], R20 ;  /* 0x0000001406007985 */ /* 0x000fe2000c101d10 */
[----:B------:R-:W-:Y:S05]  /*fc30*/  EXIT ;  /* 0x000000000000794d */ /* 0x000fea0003800000 */
.L_x_191:
[----:B------:R-:W1:Y:S01]  /*fc40*/  S2R R7, SR_TID.X ;  /* 0x0000000000077919 */ /* 0x000e620000002100 */
[----:B------:R-:W-:Y:S03]  /*fc50*/  BSSY B0, `(.L_x_198) ;  /* 0x0000027000007945 */ /* 0x000fe60003800000 */
[----:B------:R-:W2:Y:S01]  /*fc60*/  S2R R8, SR_CTAID.Z ;  /* 0x0000000000087919 */ /* 0x000ea20000002700 */
[----:B-1----:R-:W-:Y:S02]  /*fc70*/  ISETP.GT.AND P0, PT, R7, 0x7f, PT ;  /* 0x0000007f0700780c */ /* 0x002fe40003f04270 */
[----:B--2---:R-:W-:-:S11]  /*fc80*/  SHF.R.S32.HI R11, RZ, 0x1f, R8 ;  /* 0x0000001fff0b7819 */ /* 0x004fd60000011408 */
[----:B------:R-:W-:Y:S05]  /*fc90*/  @P0 BRA `(.L_x_199) ;  /* 0x0000022000000947 */ /* 0x000fea0003800000 */
[----:B------:R-:W1:Y:S01]  /*fca0*/  S2R R0, SR_CTAID.X ;  /* 0x0000000000007919 */ /* 0x000e620000002500 */
[----:B------:R-:W-:-:S05]  /*fcb0*/  MOV R2, c[0x0][0x4e8] ;  /* 0x00013a0000027a02 */ /* 0x000fca0000000f00 */
[----:B------:R-:W-:Y:S01]  /*fcc0*/  IMAD R3, R2, c[0x0][0x388], RZ ;  /* 0x0000e20002037a24 */ /* 0x000fe200078e02ff */
[----:B-1----:R-:W-:-:S04]  /*fcd0*/  LEA R0, R0, R7, 0x7 ;  /* 0x0000000700007211 */ /* 0x002fc800078e38ff */
[----:B------:R-:W-:-:S13]  /*fce0*/  ISETP.GE.AND P0, PT, R0, R3, PT ;  /* 0x000000030000720c */ /* 0x000fda0003f06270 */
[----:B------:R-:W-:Y:S05]  /*fcf0*/  @P0 BRA `(.L_x_199) ;  /* 0x000001c000000947 */ /* 0x000fea0003800000 */
[----:B------:R-:W1:Y:S01]  /*fd00*/  S2R R9, SR_CTAID.Y ;  /* 0x0000000000097919 */ /* 0x000e620000002600 */
[----:B------:R-:W-:Y:S02]  /*fd10*/  ISETP.NE.AND P0, PT, R2, 0x1, PT ;  /* 0x000000010200780c */ /* 0x000fe40003f05270 */
[----:B------:R-:W-:-:S11]  /*fd20*/  MOV R5, R0 ;  /* 0x0000000000057202 */ /* 0x000fd60000000f00 */
[----:B------:R-:W-:-:S05]  /*fd30*/  @P0 IMAD.HI.U32 R6, R0, c[0x0][0x4ec], RZ ;  /* 0x00013b0000060a27 */ /* 0x000fca00078e00ff */
[----:B------:R-:W-:Y:S02]  /*fd40*/  @P0 SHF.R.U32.HI R5, RZ, c[0x0][0x4f0], R6 ;  /* 0x00013c00ff050a19 */ /* 0x000fe40000011606 */
[----:B-1----:R-:W-:Y:S01]  /*fd50*/  SHF.R.S32.HI R4, RZ, 0x1f, R9 ;  /* 0x0000001fff047819 */ /* 0x002fe20000011409 */
[----:B------:R-:W-:-:S04]  /*fd60*/  IMAD.WIDE.U32 R2, R9, c[0x0][0x490], RZ ;  /* 0x0001240009027a25 */ /* 0x000fc800078e00ff */
[----:B------:R-:W-:Y:S02]  /*fd70*/  IMAD R4, R4, c[0x0][0x490], RZ ;  /* 0x0001240004047a24 */ /* 0x000fe400078e02ff */
[----:B------:R-:W-:Y:S02]  /*fd80*/  IMAD.MOV.U32 R12, RZ, RZ, R2 ;  /* 0x000000ffff0c7224 */ /* 0x000fe400078e0002 */
[----:B------:R-:W-:Y:S01]  /*fd90*/  IMAD R13, R9, c[0x0][0x494], R4 ;  /* 0x00012500090d7a24 */ /* 0x000fe200078e0204 */
[----:B------:R-:W-:-:S04]  /*fda0*/  IADD3 R9, -R5, RZ, RZ ;  /* 0x000000ff05097210 */ /* 0x000fc80007ffe1ff */
[----:B------:R-:W-:Y:S01]  /*fdb0*/  IADD3 R13, R3, R13, RZ ;  /* 0x0000000d030d7210 */ /* 0x000fe20007ffe0ff */
[----:B------:R-:W-:Y:S02]  /*fdc0*/  IMAD R3, R11, c[0x0][0x498], RZ ;  /* 0x000126000b037a24 */ /* 0x000fe400078e02ff */
[----:B------:R-:W-:Y:S02]  /*fdd0*/  IMAD R4, R9, c[0x0][0x4e8], R0 ;  /* 0x00013a0009047a24 */ /* 0x000fe400078e0200 */
[----:B------:R-:W-:-:S03]  /*fde0*/  IMAD.WIDE.U32 R12, R8, c[0x0][0x498], R12 ;  /* 0x00012600080c7a25 */ /* 0x000fc600078e000c */
[----:B------:R-:W-:Y:S01]  /*fdf0*/  SHF.R.S32.HI R2, RZ, 0x1f, R4 ;  /* 0x0000001fff027819 */ /* 0x000fe20000011404 */
[----:B------:R-:W-:Y:S01]  /*fe00*/  IMAD R0, R8, c[0x0][0x49c], R3 ;  /* 0x0001270008007a24 */ /* 0x000fe200078e0203 */
[----:B------:R-:W-:Y:S02]  /*fe10*/  SHF.R.S32.HI R3, RZ, 0x1f, R5 ;  /* 0x0000001fff037819 */ /* 0x000fe40000011405 */
[----:B------:R-:W-:Y:S01]  /*fe20*/  IADD3 R12, P0, R5, R12, RZ ;  /* 0x0000000c050c7210 */ /* 0x000fe20007f1e0ff */
[----:B------:R-:W-:-:S03]  /*fe30*/  IMAD R5, R2, c[0x0][0x488], RZ ;  /* 0x0001220002057a24 */ /* 0x000fc600078e02ff */
[----:B------:R-:W-:Y:S01]  /*fe40*/  IADD3.X R13, R3, R13, R0, P0, !PT ;  /* 0x0000000d030d7210 */ /* 0x000fe200007fe400 */
[----:B------:R-:W-:-:S04]  /*fe50*/  IMAD R5, R4, c[0x0][0x48c], R5 ;  /* 0x0001230004057a24 */ /* 0x000fc800078e0205 */
[----:B------:R-:W-:-:S05]  /*fe60*/  IMAD.WIDE.U32 R12, R4, c[0x0][0x488], R12 ;  /* 0x00012200040c7a25 */ /* 0x000fca00078e000c */
[----:B------:R-:W-:Y:S02]  /*fe70*/  IADD3 R5, R13, R5, RZ ;  /* 0x000000050d057210 */ /* 0x000fe40007ffe0ff */
[----:B------:R-:W-:-:S04]  /*fe80*/  LEA R2, P0, R12, c[0x0][0x450], 0x2 ;  /* 0x000114000c027a11 */ /* 0x000fc800078010ff */
[----:B------:R-:W-:Y:S01]  /*fe90*/  LEA.HI.X R3, R12, c[0x0][0x454], R5, 0x2, P0 ;  /* 0x000115000c037a11 */ /* 0x000fe200000f1405 */
[----:B------:R-:W-:-:S05]  /*fea0*/  IMAD.MOV.U32 R5, RZ, RZ, -0x800000 ;  /* 0xff800000ff057424 */ /* 0x000fca00078e00ff */
[----:B------:R1:W-:Y:S03]  /*feb0*/  STG.E [R2.64], R5 ;  /* 0x0000000502007986 */ /* 0x0003e6000c101910 */
.L_x_199:
[----:B------:R-:W-:Y:S05]  /*fec0*/  BSYNC B0 ;  /* 0x0000000000007941 */ /* 0x000fea0003800000 */
.L_x_198:
[----:B------:R-:W2:Y:S01]  /*fed0*/  S2R R12, SR_CTAID.Y ;  /* 0x00000000000c7919 */ /* 0x000ea20000002600 */
[----:B------:R-:W-:Y:S01]  /*fee0*/  SHF.R.S32.HI R4, RZ, 0x1f, R7 ;  /* 0x0000001fff047819 */ /* 0x000fe20000011407 */
[----:B------:R-:W-:Y:S01]  /*fef0*/  IMAD R11, R11, c[0x0][0x3f0], RZ ;  /* 0x0000fc000b0b7a24 */ /* 0x000fe200078e02ff */
[----:B-1----:R-:W-:Y:S01]  /*ff00*/  MOV R3, c[0x0][0x4e8] ;  /* 0x00013a0000037a02 */ /* 0x002fe20000000f00 */
[----:B------:R-:W1:Y:S01]  /*ff10*/  S2R R5, SR_CTAID.X ;  /* 0x0000000000057919 */ /* 0x000e620000002500 */
[----:B------:R-:W-:Y:S01]  /*ff20*/  LEA.HI R4, R4, R7, RZ, 0x3 ;  /* 0x0000000704047211 */ /* 0x000fe200078f18ff */
[----:B------:R-:W-:Y:S01]  /*ff30*/  BSSY B0, `(.L_x_200) ;  /* 0x0000038000007945 */ /* 0x000fe20003800000 */
[C---:B------:R-:W-:Y:S01]  /*ff40*/  ISETP.NE.AND P0, PT, R3.reuse, 0x1, PT ;  /* 0x000000010300780c */ /* 0x040fe20003f05270 */
[----:B------:R-:W-:Y:S01]  /*ff50*/  IMAD R3, R3, c[0x0][0x388], RZ ;  /* 0x0000e20003037a24 */ /* 0x000fe200078e02ff */
[----:B------:R-:W-:Y:S02]  /*ff60*/  LOP3.LUT R2, R4, 0xfffffff8, RZ, 0xc0, !PT ;  /* 0xfffffff804027812 */ /* 0x000fe400078ec0ff */
[----:B------:R-:W-:-:S03]  /*ff70*/  SHF.R.S32.HI R4, RZ, 0x3, R4 ;  /* 0x00000003ff047819 */ /* 0x000fc60000011404 */
[----:B------:R-:W-:-:S05]  /*ff80*/  IMAD.IADD R7, R7, 0x1, -R2 ;  /* 0x0000000107077824 */ /* 0x000fca00078e0a02 */
[CC--:B------:R-:W-:Y:S02]  /*ff90*/  LEA R6, R7.reuse, R4.reuse, 0x5 ;  /* 0x0000000407067211 */ /* 0x0c0fe400078e28ff */
[----:B------:R-:W-:Y:S02]  /*ffa0*/  SHF.L.U32 R7, R7, 0x3, RZ ;  /* 0x0000000307077819 */ /* 0x000fe400000006ff */
[----:B--2---:R-:W-:Y:S01]  /*ffb0*/  SHF.R.S32.HI R0, RZ, 0x1f, R12 ;  /* 0x0000001fff007819 */ /* 0x004fe2000001140c */
[C---:B-1----:R-:W-:Y:S01]  /*ffc0*/  IMAD R6, R5.reuse, 0x80, R6 ;  /* 0x0000008005067824 */ /* 0x042fe200078e0206 */
[----:B------:R-:W-:-:S03]  /*ffd0*/  LEA R4, R5, R4, 0x7 ;  /* 0x0000000405047211 */ /* 0x000fc600078e38ff */
[----:B------:R-:W-:Y:S01]  /*ffe0*/  IMAD R9, R0, c[0x0][0x3e8], RZ ;  /* 0x0000fa0000097a24 */ /* 0x000fe200078e02ff */
[----:B------:R-:W-:Y:S01]  /*fff0*/  IADD3 R5, R7, 0x80, RZ ;  /* 0x0000008007057810 */ /* 0x000fe20007ffe0ff */
[----:B------:R-:W-:-:S04]  /*10000*/  @P0 IMAD.HI.U32 R2, R6, c[0x0][0x4ec], RZ ;  /* 0x00013b0006020a27 */ /* 0x000fc800078e00ff */
[C---:B------:R-:W-:Y:S02]  /*10010*/  IMAD R9, R12.reuse, c[0x0][0x3ec], R9 ;  /* 0x0000fb000c097a24 */ /* 0x040fe400078e0209 */
[----:B------:R-:W-:-:S04]  /*10020*/  IMAD.WIDE.U32 R12, R12, c[0x0][0x3e8], RZ ;  /* 0x0000fa000c0c7a25 */ /* 0x000fc800078e00ff */
[----:B------:R-:W-:Y:S01]  /*10030*/  IMAD R0, R8, c[0x0][0x3f4], R11 ;  /* 0x0000fd0008007a24 */ /* 0x000fe200078e020b */
[----:B------:R-:W-:Y:S01]  /*10040*/  IADD3 R13, R13, R9, RZ ;  /* 0x000000090d0d7210 */ /* 0x000fe20007ffe0ff */
[----:B------:R-:W-:Y:S01]  /*10050*/  IMAD.MOV.U32 R9, RZ, RZ, R6 ;  /* 0x000000ffff097224 */ /* 0x000fe200078e0006 */
[----:B------:R-:W-:-:S03]  /*10060*/  @P0 SHF.R.U32.HI R9, RZ, c[0x0][0x4f0], R2 ;  /* 0x00013c00ff090a19 */ /* 0x000fc60000011602 */
[----:B------:R-:W-:Y:S01]  /*10070*/  IMAD.WIDE.U32 R12, R8, c[0x0][0x3f0], R12 ;  /* 0x0000fc00080c7a25 */ /* 0x000fe200078e000c */
[----:B------:R-:W-:Y:S02]  /*10080*/  SHF.R.S32.HI R2, RZ, 0x1f, R9 ;  /* 0x0000001fff027819 */ /* 0x000fe40000011409 */
[----:B------:R-:W-:Y:S01]  /*10090*/  IADD3 R11, -R9, RZ, RZ ;  /* 0x000000ff090b7210 */ /* 0x000fe20007ffe1ff */
[----:B------:R-:W-:Y:S02]  /*100a0*/  IMAD.IADD R13, R13, 0x1, R0 ;  /* 0x000000010d0d7824 */ /* 0x000fe400078e0200 */
[----:B------:R-:W-:Y:S02]  /*100b0*/  IMAD R2, R2, c[0x0][0x3e0], RZ ;  /* 0x0000f80002027a24 */ /* 0x000fe400078e02ff */
[----:B------:R-:W-:Y:S01]  /*100c0*/  IMAD R11, R11, c[0x0][0x4e8], R6 ;  /* 0x00013a000b0b7a24 */ /* 0x000fe200078e0206 */
[----:B------:R-:W-:Y:S01]  /*100d0*/  IADD3 R6, R7, 0x40, RZ ;  /* 0x0000004007067810 */ /* 0x000fe20007ffe0ff */
[----:B------:R-:W-:-:S03]  /*100e0*/  IMAD.WIDE.U32 R12, R9, c[0x0][0x3e0], R12 ;  /* 0x0000f800090c7a25 */ /* 0x000fc600078e000c */
[----:B------:R-:W-:Y:S01]  /*100f0*/  SHF.R.S32.HI R0, RZ, 0x1f, R11 ;  /* 0x0000001fff007819 */ /* 0x000fe2000001140b */
[----:B------:R-:W-:-:S04]  /*10100*/  IMAD R9, R9, c[0x0][0x3e4], R2 ;  /* 0x0000f90009097a24 */ /* 0x000fc800078e0202 */
[----:B------:R-:W-:Y:S01]  /*10110*/  IMAD R0, R0, c[0x0][0x3d8], RZ ;  /* 0x0000f60000007a24 */ /* 0x000fe200078e02ff */
[----:B------:R-:W-:-:S03]  /*10120*/  IADD3 R13, R13, R9, RZ ;  /* 0x000000090d0d7210 */ /* 0x000fc60007ffe0ff */
[C---:B------:R-:W-:Y:S02]  /*10130*/  IMAD R0, R11.reuse, c[0x0][0x3dc], R0 ;  /* 0x0000f7000b007a24 */ /* 0x040fe400078e0200 */
[----:B------:R-:W-:-:S04]  /*10140*/  IMAD.WIDE.U32 R8, R11, c[0x0][0x3d8], R12 ;  /* 0x0000f6000b087a25 */ /* 0x000fc800078e000c */
[----:B------:R-:W-:Y:S01]  /*10150*/  IMAD.IADD R11, R9, 0x1, R0 ;  /* 0x00000001090b7824 */ /* 0x000fe200078e0200 */
[----:B------:R-:W-:-:S04]  /*10160*/  LEA R9, P0, R8, c[0x0][0x380], 0x1 ;  /* 0x0000e00008097a11 */ /* 0x000fc800078008ff */
[----:B------:R-:W-:Y:S01]  /*10170*/  LEA.HI.X R8, R8, c[0x0][0x384], R11, 0x1, P0 ;  /* 0x0000e10008087a11 */ /* 0x000fe200000f0c0b */
[----:B------:R1:W2:Y:S01]  /*10180*/  SHFL.IDX PT, R10, R9, RZ, 0x181f ;  /* 0x00181fff090a7589 */ /* 0x0002a200000e0000 */
[----:B------:R-:W-:-:S03]  /*10190*/  ISETP.GE.AND P0, PT, R4, R3, PT ;  /* 0x000000030400720c */ /* 0x000fc60003f06270 */
[----:B------:R1:W3:Y:S10]  /*101a0*/  SHFL.IDX PT, R11, R8, RZ, 0x181f ;  /* 0x00181fff080b7589 */ /* 0x0002f400000e0000 */
        /* <DEDUP_REMOVED lines=16> */
.L_x_201:
[----:B------:R-:W-:Y:S05]  /*102b0*/  BSYNC B0 ;  /* 0x0000000000007941 */ /* 0x000fea0003800000 */
.L_x_200:
        /* <DEDUP_REMOVED lines=21> */
.L_x_203:
[----:B------:R-:W-:Y:S05]  /*10410*/  BSYNC B0 ;  /* 0x0000000000007941 */ /* 0x000fea0003800000 */
.L_x_202:
        /* <DEDUP_REMOVED lines=21> */
.L_x_205:
[----:B------:R-:W-:Y:S05]  /*10570*/  BSYNC B0 ;  /* 0x0000000000007941 */ /* 0x000fea0003800000 */
.L_x_204:
        /* <DEDUP_REMOVED lines=12> */
[----:B------:R-:W-:-:S05]  /*10640*/  @!P0 IMAD.WIDE R2, R3, 0x2, R10 ;  /* 0x0000000203028825 */ /* 0x000fca00078e020a */
        /* <DEDUP_REMOVED lines=9> */
.L_x_206:
        /* <DEDUP_REMOVED lines=10> */
.L_x_1286:


//--------------------- .text._ZN7cutlass13device_kernelIN5flash19enable_sm80_to_sm89INS1_16FlashAttnFwdSm80INS1_25CollectiveMainloopFwdSm80ILi8ELi1ELb0EN4cute5tupleIJNS5_1CILi128EEENS7_ILi64EEENS7_ILi192EEEEEELi192ENS_6half_tEfNS_4arch4Sm80ELb0ELb1ELb0ELb1ELb0ELb0ELb1ELb0EEENS1_21CollectiveEpilogueFwdINS6_IJS8_SA_S9_EEENS6_IJNS7_ILi1EEESI_SI_EEESC_SE_Li256ELb1ELb1ELb0ELb0EEENS1_19SingleTileSchedulerILb1ELb0ELb1ELi128EEEEEEEEEvNT_6ParamsE --------------------------
	.section	.text._ZN7cutlass13device_kernelIN5flash19enable_sm80_to_sm89INS1_16FlashAttnFwdSm80INS1_25CollectiveMainloopFwdSm80ILi8ELi1ELb0EN4cute5tupleIJNS5_1CILi128EEENS7_ILi64EEENS7_ILi192EEEEEELi192ENS_6half_tEfNS_4arch4Sm80ELb0ELb1ELb0ELb1ELb0ELb0ELb1ELb0EEENS1_21CollectiveEpilogueFwdINS6_IJS8_SA_S9_EEENS6_IJNS7_ILi1EEESI_SI_EEESC_SE_Li256ELb1ELb1ELb0ELb0EEENS1_19SingleTileSchedulerILb1ELb0ELb1ELi128EEEEEEEEEvNT_6ParamsE,"ax",@progbits
	.sectioninfo	@"SHI_REGISTERS=240"
	.align	128
.text._ZN7cutlass13device_kernelIN5flash19enable_sm80_to_sm89INS1_16FlashAttnFwdSm80INS1_25CollectiveMainloopFwdSm80ILi8ELi1ELb0EN4cute5tupleIJNS5_1CILi128EEENS7_ILi64EEENS7_ILi192EEEEEELi192ENS_6half_tEfNS_4arch4Sm80ELb0ELb1ELb0ELb1ELb0ELb0ELb1ELb0EEENS1_21CollectiveEpilogueFwdINS6_IJS8_SA_S9_EEENS6_IJNS7_ILi1EEESI_SI_EEESC_SE_Li256ELb1ELb1ELb0ELb0EEENS1_19SingleTileSchedulerILb1ELb0ELb1ELi128EEEEEEEEEvNT_6ParamsE:
        .type           _ZN7cutlass13device_kernelIN5flash19enable_sm80_to_sm89INS1_16FlashAttnFwdSm80INS1_25CollectiveMainloopFwdSm80ILi8ELi1ELb0EN4cute5tupleIJNS5_1CILi128EEENS7_ILi64EEENS7_ILi192EEEEEELi192ENS_6half_tEfNS_4arch4Sm80ELb0ELb1ELb0ELb1ELb0ELb0ELb1ELb0EEENS1_21CollectiveEpilogueFwdINS6_IJS8_SA_S9_EEENS6_IJNS7_ILi1EEESI_SI_EEESC_SE_Li256ELb1ELb1ELb0ELb0EEENS1_19SingleTileSchedulerILb1ELb0ELb1ELi128EEEEEEEEEvNT_6ParamsE,@function
        .size           _ZN7cutlass13device_kernelIN5flash19enable_sm80_to_sm89INS1_16FlashAttnFwdSm80INS1_25CollectiveMainloopFwdSm80ILi8ELi1ELb0EN4cute5tupleIJNS5_1CILi128EEENS7_ILi64EEENS7_ILi192EEEEEELi192ENS_6half_tEfNS_4arch4Sm80ELb0ELb1ELb0ELb1ELb0ELb0ELb1ELb0EEENS1_21CollectiveEpilogueFwdINS6_IJS8_SA_S9_EEENS6_IJNS7_ILi1EEESI_SI_EEESC_SE_Li256ELb1ELb1ELb0ELb0EEENS1_19SingleTileSchedulerILb1ELb0ELb1ELi128EEEEEEEEEvNT_6ParamsE,(.L_x_1287 - _ZN7cutlass13device_kernelIN5flash19enable_sm80_to_sm89INS1_16FlashAttnFwdSm80INS1_25CollectiveMainloopFwdSm80ILi8ELi1ELb0EN4cute5tupleIJNS5_1CILi128EEENS7_ILi64EEENS7_ILi192EEEEEELi192ENS_6half_tEfNS_4arch4Sm80ELb0ELb1ELb0ELb1ELb0ELb0ELb1ELb0EEENS1_21CollectiveEpilogueFwdINS6_IJS8_SA_S9_EEENS6_IJNS7_ILi1EEESI_SI_EEESC_SE_Li256ELb1ELb1ELb0ELb0EEENS1_19SingleTileSchedulerILb1ELb0ELb1ELi128EEEEEEEEEvNT_6ParamsE)
        .other          _ZN7cutlass13device_kernelIN5flash19enable_sm80_to_sm89INS1_16FlashAttnFwdSm80INS1_25CollectiveMainloopFwdSm80ILi8ELi1ELb0EN4cute5tupleIJNS5_1CILi128EEENS7_ILi64EEENS7_ILi192EEEEEELi192ENS_6half_tEfNS_4arch4Sm80ELb0ELb1ELb0ELb1ELb0ELb0ELb1ELb0EEENS1_21CollectiveEpilogueFwdINS6_IJS8_SA_S9_EEENS6_IJNS7_ILi1EEESI_SI_EEESC_SE_Li256ELb1ELb1ELb0ELb0EEENS1_19SingleTileSchedulerILb1ELb0ELb1ELi128EEEEEEEEEvNT_6ParamsE,@"STO_CUDA_ENTRY STV_DEFAULT"
_ZN7cutlass13device_kernelIN5flash19enable_sm80_to_sm89INS1_16FlashAttnFwdSm80INS1_25CollectiveMainloopFwdSm80ILi8ELi1ELb0EN4cute5tupleIJNS5_1CILi128EEENS7_ILi64EEENS7_ILi192EEEEEELi192ENS_6half_tEfNS_4arch4Sm80ELb0ELb1ELb0ELb1ELb0ELb0ELb1ELb0EEENS1_21CollectiveEpilogueFwdINS6_IJS8_SA_S9_EEENS6_IJNS7_ILi1EEESI_SI_EEESC_SE_Li256ELb1ELb1ELb0ELb0EEENS1_19SingleTileSchedulerILb1ELb0ELb1ELi128EEEEEEEEEvNT_6ParamsE:
[----:B------:R-:W-:Y:S02]  /*0000*/  MOV R1, c[0x0][0x28] ;  /* 0x00000a0000017a02 */ /* 0x000fe40000000f00 */
[----:B------:R-:W1:Y:S01]  /*0010*/  S2R R6, SR_TID.X ;  /* 0x0000000000067919 */ /* 0x000e620000002100 */
[----:B------:R-:W-:Y:S01]  /*0020*/  MOV R5, 0x4 ;  /* 0x0000000400057802 */ /* 0x000fe20000000f00 */
[----:B------:R-:W2:Y:S01]  /*0030*/  S2UR UR17, SR_CTAID.X ;  /* 0x00000000001179c3 */ /* 0x000ea20000002500 */
[----:B------:R-:W-:Y:S01]  /*0040*/  ULDC.64 UR18, c[0x0][0x118] ;  /* 0x0000460000127ab9 */ /* 0x000fe20000000a00 */
[----:B------:R-:W3:Y:S01]  /*0050*/  S2R R200, SR_CTAID.Z ;  /* 0x0000000000c87919 */ /* 0x000ee20000002700 */
[----:B-1----:R-:W-:Y:S01]  /*0060*/  SHF.R.U32.HI R0, RZ, 0x5, R6 ;  /* 0x00000005ff007819 */ /* 0x002fe20000011606 */
[----:B---3--:R-:W-:-:S05]  /*0070*/  IMAD.WIDE R2, R200, R5, c[0x0][0x568] ;  /* 0x00015a00c8027625 */ /* 0x008fca00078e0205 */
[----:B------:R-:W1:Y:S02]  /*0080*/  SHFL.IDX PT, R0, R0, RZ, 0x1f ;  /* 0x00001fff00007589 */ /* 0x000e6400000e0000 */
[----:B-1----:R-:W-:-:S13]  /*0090*/  ISETP.NE.AND P0, PT, R0, RZ, PT ;  /* 0x000000ff0000720c */ /* 0x002fda0003f05270 */
[----:B------:R-:W-:Y:S05]  /*00a0*/  @!P0 BRA `(.L_x_207) ;  /* 0x0000013000008947 */ /* 0x000fea0003800000 */
[----:B--2---:R-:W-:-:S04]  /*00b0*/  ISETP.NE.U32.AND P0, PT, RZ, c[0x0][0x568], PT ;  /* 0x00015a00ff007a0c */ /* 0x004fc80003f05070 */
[----:B------:R-:W-:-:S13]  /*00c0*/  ISETP.NE.AND.EX P0, PT, RZ, c[0x0][0x56c], PT, P0 ;  /* 0x00015b00ff007a0c */ /* 0x000fda0003f05300 */
[----:B------:R-:W-:Y:S05]  /*00d0*/  @!P0 BRA `(.L_x_208) ;  /* 0x0000002000008947 */ /* 0x000fea0003800000 */
[----:B------:R1:W5:Y:S01]  /*00e0*/  LDG.E R0, [R2.64] ;  /* 0x0000001202007981 */ /* 0x000362000c1e1900 */
[----:B------:R-:W-:Y:S05]  /*00f0*/  BRA `(.L_x_209) ;  /* 0x0000009000007947 */ /* 0x000fea0003800000 */
.L_x_208:
        /* <DEDUP_REMOVED lines=8> */
.L_x_210:
[----:B------:R-:W-:-:S04]  /*0180*/  MOV R0, c[0x0][0x54c] ;  /* 0x0001530000007a02 */ /* 0x000fc80000000f00 */
.L_x_209:
[----:B------:R-:W-:Y:S01]  /*0190*/  USHF.L.U32 UR7, UR17, 0x7, URZ ;  /* 0x0000000711077899 */ /* 0x000fe2000800063f */
[----:B-----5:R-:W-:-:S05]  /*01a0*/  IMAD R0, R0, c[0x0][0x548], RZ ;  /* 0x0001520000007a24 */ /* 0x020fca00078e02ff */
[----:B------:R-:W-:-:S04]  /*01b0*/  ISETP.LE.AND P0, PT, R0, UR7, PT ;  /* 0x0000000700007c0c */ /* 0x000fc8000bf03270 */
[----:B------:R-:W-:Y:S01]  /*01c0*/  SEL R200, R200, 0xffffffff, !P0 ;  /* 0xffffffffc8c87807 */ /* 0x000fe20004000000 */
[----:B------:R-:W-:Y:S05]  /*01d0*/  BRA `(.L_x_211) ;  /* 0x0000012000007947 */ /* 0x000fea0003800000 */
.L_x_207:
[----:B--2---:R-:W-:-:S04]  /*01e0*/  ISETP.NE.U32.AND P0, PT, RZ, c[0x0][0x568], PT ;  /* 0x00015a00ff007a0c */ /* 0x004fc80003f05070 */
[----:B------:R-:W-:-:S13]  /*01f0*/  ISETP.NE.AND.EX P0, PT, RZ, c[0x0][0x56c], PT, P0 ;  /* 0x00015b00ff007a0c */ /* 0x000fda0003f05300 */
[----:B------:R-:W-:Y:S05]  /*0200*/  @!P0 BRA `(.L_x_212) ;  /* 0x0000002000008947 */ /* 0x000fea0003800000 */
[----:B------:R1:W5:Y:S01]  /*0210*/  LDG.E R0, [R2.64] ;  /* 0x0000001202007981 */ /* 0x000362000c1e1900 */
[----:B------:R-:W-:Y:S05]  /*0220*/  BRA `(.L_x_213) ;  /* 0x0000009000007947 */ /* 0x000fea0003800000 */
.L_x_212:
        /* <DEDUP_REMOVED lines=8> */
.L_x_214:
[----:B------:R-:W-:-:S04]  /*02b0*/  MOV R0, c[0x0][0x54c] ;  /* 0x0001530000007a02 */ /* 0x000fc80000000f00 */
.L_x_213:
[----:B------:R-:W-:Y:S01]  /*02c0*/  USHF.L.U32 UR7, UR17, 0x7, URZ ;  /* 0x0000000711077899 */ /* 0x000fe2000800063f */
[----:B-----5:R-:W-:-:S05]  /*02d0*/  IMAD R0, R0, c[0x0][0x548], RZ ;  /* 0x0001520000007a24 */ /* 0x020fca00078e02ff */
[----:B------:R-:W-:-:S04]  /*02e0*/  ISETP.LE.AND P0, PT, R0, UR7, PT ;  /* 0x0000000700007c0c */ /* 0x000fc8000bf03270 */
[----:B------:R-:W-:-:S04]  /*02f0*/  SEL R200, R200, 0xffffffff, !P0 ;  /* 0xffffffffc8c87807 */ /* 0x000fc80004000000 */
.L_x_211:
[----:B------:R-:W-:-:S13]  /*0300*/  ISETP.GE.AND P0, PT, R200, RZ, PT ;  /* 0x000000ffc800720c */ /* 0x000fda0003f06270 */
[----:B------:R-:W-:Y:S05]  /*0310*/  @!P0 EXIT ;  /* 0x000000000000894d */ /* 0x000fea0003800000 */
[----:B------:R-:W-:Y:S02]  /*0320*/  ISETP.NE.U32.AND P1, PT, RZ, c[0x0][0x370], PT ;  /* 0x0000dc00ff007a0c */ /* 0x000fe40003f25070 */
[----:B------:R-:W-:Y:S02]  /*0330*/  ISETP.NE.U32.AND P0, PT, RZ, c[0x0][0x360], PT ;  /* 0x0000d800ff007a0c */ /* 0x000fe40003f05070 */
[----:B------:R-:W-:Y:S02]  /*0340*/  ISETP.NE.AND.EX P1, PT, RZ, c[0x0][0x374], PT, P1 ;  /* 0x0000dd00ff007a0c */ /* 0x000fe40003f25310 */
[----:B------:R-:W-:Y:S02]  /*0350*/  ISETP.NE.AND.EX P0, PT, RZ, c[0x0][0x364], PT, P0 ;  /* 0x0000d900ff007a0c */ /* 0x000fe40003f05300 */
[----:B------:R-:W-:Y:S02]  /*0360*/  ISETP.NE.U32.AND P5, PT, RZ, c[0x0][0x348], PT ;  /* 0x0000d200ff007a0c */ /* 0x000fe40003fa5070 */
[----:B------:R-:W-:-:S02]  /*0370*/  ISETP.NE.U32.AND P3, PT, RZ, c[0x0][0x350], PT ;  /* 0x0000d400ff007a0c */ /* 0x000fc40003f65070 */
[----:B------:R-:W-:Y:S02]  /*0380*/  ISETP.NE.AND.EX P5, PT, RZ, c[0x0][0x34c], PT, P5 ;  /* 0x0000d300ff007a0c */ /* 0x000fe40003fa5350 */
[----:B------:R-:W-:-:S03]  /*0390*/  ISETP.NE.AND.EX P3, PT, RZ, c[0x0][0x354], PT, P3 ;  /* 0x0000d500ff007a0c */ /* 0x000fc60003f65330 */
[----:B------:R-:W-:-:S04]  /*03a0*/  @P1 IMAD.WIDE R14, R200, R5, c[0x0][0x370] ;  /* 0x0000dc00c80e1625 */ /* 0x000fc800078e0205 */
[----:B------:R-:W-:Y:S01]  /*03b0*/  @P0 IMAD.WIDE R12, R200, R5, c[0x0][0x360] ;  /* 0x0000d800c80c0625 */ /* 0x000fe200078e0205 */
[----:B------:R-:W2:Y:S01]  /*03c0*/  @P1 LDG.E R4, [R14.64] ;  /* 0x000000120e041981 */ /* 0x000ea2000c1e1900 */
[----:B-1----:R-:W-:-:S03]  /*03d0*/  CS2R R2, SRZ ;  /* 0x0000000000027805 */ /* 0x002fc6000001ff00 */
[----:B------:R-:W3:Y:S01]  /*03e0*/  @P0 LDG.E R0, [R12.64] ;  /* 0x000000120c000981 */ /* 0x000ee2000c1e1900 */
[----:B------:R-:W-:-:S04]  /*03f0*/  IMAD.WIDE R10, R200, R5, c[0x0][0x348] ;  /* 0x0000d200c80a7625 */ /* 0x000fc800078e0205 */
[----:B------:R-:W-:Y:S01]  /*0400*/  IMAD.WIDE R8, R200, R5, c[0x0][0x350] ;  /* 0x0000d400c8087625 */ /* 0x000fe200078e0205 */
[----:B------:R1:W5:Y:S04]  /*0410*/  @P5 LDG.E R2, [R10.64] ;  /* 0x000000120a025981 */ /* 0x000368000c1e1900 */
[----:B------:R1:W5:Y:S01]  /*0420*/  @P3 LDG.E R3, [R8.64] ;  /* 0x0000001208033981 */ /* 0x000362000c1e1900 */
[----:B------:R-:W-:Y:S02]  /*0430*/  UMOV UR6, URZ ;  /* 0x0000003f00067c82 */ /* 0x000fe40008000000 */
[----:B------:R-:W-:Y:S02]  /*0440*/  ULDC UR16, c[0x0][0x168] ;  /* 0x00005a0000107ab9 */ /* 0x000fe40000000800 */
[----:B------:R-:W-:Y:S01]  /*0450*/  ULDC UR9, c[0x0][0x1d0] ;  /* 0x0000740000097ab9 */ /* 0x000fe20000000800 */
[----:B--2---:R1:W2:Y:S08]  /*0460*/  @P1 R2UR UR6, R4 ;  /* 0x00000000040613c2 */ /* 0x0042b000000e0000 */
[----:B---3--:R1:W3:Y:S02]  /*0470*/  @P0 R2UR UR16, R0 ;  /* 0x00000000001003c2 */ /* 0x0082e400000e0000 */
[----:B-12---:R-:W-:Y:S05]  /*0480*/  @P0 BRA `(.L_x_215) ;  /* 0x0000006000000947 */ /* 0x006fea0003800000 */
[----:B------:R-:W-:Y:S05]  /*0490*/  @!P5 BRA `(.L_x_215) ;  /* 0x000000500000d947 */ /* 0x000fea0003800000 */
[----:B------:R-:W2:Y:S04]  /*04a0*/  LDG.E R0, [R10.64] ;  /* 0x000000120a007981 */ /* 0x000ea8000c1e1900 */
[----:B------:R-:W4:Y:S01]  /*04b0*/  LDG.E R4, [R10.64+0x4] ;  /* 0x000004120a047981 */ /* 0x000f22000c1e1900 */
[----:B--23--:R-:W1:Y:S08]  /*04c0*/  R2UR UR16, R0 ;  /* 0x00000000001073c2 */ /* 0x00ce7000000e0000 */
[----:B----4-:R-:W1:Y:S02]  /*04d0*/  R2UR UR4, R4 ;  /* 0x00000000040473c2 */ /* 0x010e6400000e0000 */
[----:B-1----:R-:W-:-:S06]  /*04e0*/  UIADD3 UR16, -UR16, UR4, URZ ;  /* 0x0000000410107290 */ /* 0x002fcc000fffe13f */
.L_x_215:
[----:B------:R-:W-:-:S04]  /*04f0*/  ISETP.NE.U32.AND P0, PT, RZ, c[0x0][0x368], PT ;  /* 0x0000da00ff007a0c */ /* 0x000fc80003f05070 */
[----:B------:R-:W-:-:S13]  /*0500*/  ISETP.NE.AND.EX P0, PT, RZ, c[0x0][0x36c], PT, P0 ;  /* 0x0000db00ff007a0c */ /* 0x000fda0003f05300 */
[----:B------:R-:W-:Y:S05]  /*0510*/  @!P0 BRA `(.L_x_216) ;  /* 0x0000004000008947 */ /* 0x000fea0003800000 */
[----:B------:R-:W-:-:S05]  /*0520*/  IMAD.WIDE R8, R200, R5, c[0x0][0x368] ;  /* 0x0000da00c8087625 */ /* 0x000fca00078e0205 */
[----:B------:R-:W2:Y:S02]  /*0530*/  LDG.E R0, [R8.64] ;  /* 0x0000001208007981 */ /* 0x000ea4000c1e1900 */
[----:B--2---:R1:W2:Y:S02]  /*0540*/  R2UR UR9, R0 ;  /* 0x00000000000973c2 */ /* 0x0042a400000e0000 */
[----:B-12---:R-:W-:Y:S05]  /*0550*/  BRA `(.L_x_217) ;  /* 0x0000006000007947 */ /* 0x006fea0003800000 */
.L_x_216:
[----:B------:R-:W-:Y:S05]  /*0560*/  @!P3 BRA `(.L_x_217) ;  /* 0x000000500000b947 */ /* 0x000fea0003800000 */
[----:B------:R-:W2:Y:S04]  /*0570*/  LDG.E R0, [R8.64] ;  /* 0x0000001208007981 */ /* 0x000ea8000c1e1900 */
[----:B------:R-:W4:Y:S01]  /*0580*/  LDG.E R4, [R8.64+0x4] ;  /* 0x0000041208047981 */ /* 0x000f22000c1e1900 */
[----:B--2---:R-:W1:Y:S08]  /*0590*/  R2UR UR9, R0 ;  /* 0x00000000000973c2 */ /* 0x004e7000000e0000 */
[----:B----4-:R-:W1:Y:S02]  /*05a0*/  R2UR UR4, R4 ;  /* 0x00000000040473c2 */ /* 0x010e6400000e0000 */
[----:B-1----:R-:W-:-:S06]  /*05b0*/  UIADD3 UR9, -UR9, UR4, URZ ;  /* 0x0000000409097290 */ /* 0x002fcc000fffe13f */
.L_x_217:
[----:B------:R-:W-:Y:S01]  /*05c0*/  ULDC UR4, c[0x0][0x2c4] ;  /* 0x0000b10000047ab9 */ /* 0x000fe20000000800 */
[----:B-----5:R-:W-:Y:S01]  /*05d0*/  IADD3 R0, R3, UR6, RZ ;  /* 0x0000000603007c10 */ /* 0x020fe2000fffe0ff */
[----:B------:R-:W-:-:S02]  /*05e0*/  UISETP.NE.AND UP2, UPT, UR4, 0x1, UPT ;  /* 0x000000010400788c */ /* 0x000fc4000bf45270 */
[----:B------:R-:W-:Y:S02]  /*05f0*/  ULDC.64 UR10, c[0x0][0x2c8] ;  /* 0x0000b200000a7ab9 */ /* 0x000fe40000000a00 */
[----:B------:R-:W-:Y:S02]  /*0600*/  ULDC.64 UR4, c[0x0][0x328] ;  /* 0x0000ca0000047ab9 */ /* 0x000fe40000000a00 */
[----:B------:R-:W-:Y:S02]  /*0610*/  UISETP.GE.AND UP1, UPT, UR5, 0x1, UPT ;  /* 0x000000010500788c */ /* 0x000fe4000bf26270 */
[----:B------:R-:W-:-:S03]  /*0620*/  UIADD3 UR9, -UR6, UR9, URZ ;  /* 0x0000000906097290 */ /* 0x000fc6000fffe13f */
[----:B------:R-:W-:Y:S01]  /*0630*/  @UP2 UIADD3 UR12, UR7, 0x7f, URZ ;  /* 0x0000007f070c2890 */ /* 0x000fe2000fffe03f */
[----:B------:R-:W-:Y:S01]  /*0640*/  PLOP3.LUT P0, PT, PT, PT, UP1, 0x40, 0x0 ;  /* 0x000000000000781c */ /* 0x000fe20003f0e818 */
[----:B---3--:R-:W-:Y:S02]  /*0650*/  UIADD3 UR8, UR9, 0x1, -UR16 ;  /* 0x0000000109087890 */ /* 0x008fe4000fffe810 */
[----:B------:R-:W-:Y:S02]  /*0660*/  UIMAD.WIDE.U32 UR12, UR12, UR10, URZ ;  /* 0x0000000a0c0c72a5 */ /* 0x000fe4000f8e003f */
[----:B------:R-:W-:Y:S02]  /*0670*/  UIADD3 UR10, UR7, 0x7f, URZ ;  /* 0x0000007f070a7890 */ /* 0x000fe4000fffe03f */
[----:B------:R-:W-:-:S04]  /*0680*/  @UP2 USHF.R.U32.HI UR10, URZ, UR11, UR13 ;  /* 0x0000000b3f0a2299 */ /* 0x000fc8000801160d */
[----:B------:R-:W-:-:S04]  /*0690*/  UIADD3 UR8, UR8, UR10, URZ ;  /* 0x0000000a08087290 */ /* 0x000fc8000fffe03f */
[----:B------:R-:W-:Y:S01]  /*06a0*/  UIADD3 UR4, UR8, UR4, URZ ;  /* 0x0000000408047290 */ /* 0x000fe2000fffe03f */
[----:B------:R-:W-:Y:S05]  /*06b0*/  @P0 BRA `(.L_x_218) ;  /* 0x0000012000000947 */ /* 0x000fea0003800000 */
[----:B------:R-:W-:Y:S01]  /*06c0*/  ISETP.LT.AND P0, PT, RZ, UR8, PT ;  /* 0x00000008ff007c0c */ /* 0x000fe2000bf01270 */
[----:B------:R-:W-:-:S12]  /*06d0*/  UIADD3 UR6, UR8, -0x1, URZ ;  /* 0xffffffff08067890 */ /* 0x000fd8000fffe03f */
[----:B------:R-:W-:Y:S05]  /*06e0*/  @P0 BRA `(.L_x_219) ;  /* 0x0000007000000947 */ /* 0x000fea0003800000 */
[----:B------:R-:W-:Y:S02]  /*06f0*/  UISETP.NE.AND UP0, UPT, UR5, 0x1, UPT ;  /* 0x000000010500788c */ /* 0x000fe4000bf05270 */
[----:B------:R-:W-:Y:S02]  /*0700*/  UIADD3 UR6, -UR8, URZ, URZ ;  /* 0x0000003f08067290 */ /* 0x000fe4000fffe13f */
[----:B------:R-:W-:Y:S02]  /*0710*/  ULDC.64 UR10, c[0x0][0x330] ;  /* 0x0000cc00000a7ab9 */ /* 0x000fe40000000a00 */
[----:B------:R-:W-:-:S05]  /*0720*/  UIMAD.WIDE.U32 UR12, UR6, UR10, URZ ;  /* 0x0000000a060c72a5 */ /* 0x000fca000f8e003f */
[----:B------:R-:W-:-:S04]  /*0730*/  @UP0 USHF.R.U32.HI UR6, URZ, UR11, UR13 ;  /* 0x0000000b3f060299 */ /* 0x000fc8000801160d */
[----:B------:R-:W-:Y:S01]  /*0740*/  ULOP3.LUT UR6, URZ, UR6, URZ, 0x33, !UPT ;  /* 0x000000063f067292 */ /* 0x000fe2000f8e333f */
[----:B------:R-:W-:Y:S05]  /*0750*/  BRA `(.L_x_220) ;  /* 0x0000004000007947 */ /* 0x000fea0003800000 */
.L_x_219:
[----:B------:R-:W-:Y:S02]  /*0760*/  UISETP.NE.AND UP0, UPT, UR5, 0x1, UPT ;  /* 0x000000010500788c */ /* 0x000fe4000bf05270 */
[----:B------:R-:W-:Y:S02]  /*0770*/  ULDC.64 UR10, c[0x0][0x330] ;  /* 0x0000cc00000a7ab9 */ /* 0x000fe40000000a00 */
[----:B------:R-:W-:-:S07]  /*0780*/  UIMAD.WIDE.U32 UR12, UR6, UR10, URZ ;  /* 0x0000000a060c72a5 */ /* 0x000fce000f8e003f */
[----:B------:R-:W-:Y:S02]  /*0790*/  @UP0 USHF.R.U32.HI UR6, URZ, UR11, UR13 ;  /* 0x0000000b3f060299 */ /* 0x000fe4000801160d */
.L_x_220:
[----:B------:R-:W-:Y:S02]  /*07a0*/  ULDC UR8, c[0x0][0x32c] ;  /* 0x0000cb0000087ab9 */ /* 0x000fe40000000800 */
[----:B------:R-:W-:-:S04]  /*07b0*/  UIMAD UR8, UR6, UR5, UR8 ;  /* 0x00000005060872a4 */ /* 0x000fc8000f8e0208 */
[----:B------:R-:W-:-:S04]  /*07c0*/  UISETP.LT.AND UP0, UPT, UR4, UR8, UPT ;  /* 0x000000080400728c */ /* 0x000fc8000bf01270 */
[----:B------:R-:W-:Y:S02]  /*07d0*/  USEL UR4, UR4, UR8, UP0 ;  /* 0x0000000804047287 */ /* 0x000fe40008000000 */
.L_x_218:
[----:B------:R-:W-:Y:S01]  /*07e0*/  UIADD3 UR12, UR9, 0x3f, URZ ;  /* 0x0000003f090c7890 */ /* 0x000fe2000fffe03f */
[----:B------:R-:W-:Y:S01]  /*07f0*/  PLOP3.LUT P0, PT, PT, PT, UP1, 0x40, 0x0 ;  /* 0x000000000000781c */ /* 0x000fe20003f0e818 */
[----:B------:R-:W-:Y:S02]  /*0800*/  UIADD3 UR6, UR4, 0x3f, URZ ;  /* 0x0000003f04067890 */ /* 0x000fe4000fffe03f */
[----:B------:R-:W-:Y:S02]  /*0810*/  ULDC.64 UR10, c[0x0][0x2c8] ;  /* 0x0000b200000a7ab9 */ /* 0x000fe40000000a00 */
[----:B------:R-:W-:Y:S02]  /*0820*/  UIMAD.WIDE.U32 UR14, UR7, UR10, URZ ;  /* 0x0000000a070e72a5 */ /* 0x000fe4000f8e003f */
[----:B------:R-:W-:Y:S02]  /*0830*/  USHF.R.S32.HI UR8, URZ, 0x1f, UR12 ;  /* 0x0000001f3f087899 */ /* 0x000fe4000801140c */
[----:B------:R-:W-:-:S02]  /*0840*/  USHF.R.S32.HI UR10, URZ, 0x1f, UR6 ;  /* 0x0000001f3f0a7899 */ /* 0x000fc40008011406 */
[----:B------:R-:W-:Y:S02]  /*0850*/  ULEA.HI UR8, UR8, UR12, URZ, 0x6 ;  /* 0x0000000c08087291 */ /* 0x000fe4000f8f303f */
[----:B------:R-:W-:Y:S02]  /*0860*/  ULEA.HI UR10, UR10, UR6, URZ, 0x6 ;  /* 0x000000060a0a7291 */ /* 0x000fe4000f8f303f */
[----:B------:R-:W-:Y:S02]  /*0870*/  UMOV UR4, UR7 ;  /* 0x0000000700047c82 */ /* 0x000fe40008000000 */
[----:B------:R-:W-:Y:S02]  /*0880*/  @UP2 USHF.R.U32.HI UR4, URZ, UR11, UR15 ;  /* 0x0000000b3f042299 */ /* 0x000fe4000801160f */
[----:B------:R-:W-:Y:S02]  /*0890*/  USHF.R.S32.HI UR14, URZ, 0x6, UR8 ;  /* 0x000000063f0e7899 */ /* 0x000fe40008011408 */
[----:B------:R-:W-:-:S02]  /*08a0*/  USHF.R.S32.HI UR11, URZ, 0x6, UR10 ;  /* 0x000000063f0b7899 */ /* 0x000fc4000801140a */
[----:B------:R-:W-:Y:S02]  /*08b0*/  UIADD3 UR6, UR9, -UR16, URZ ;  /* 0x8000001009067290 */ /* 0x000fe4000fffe03f */
[----:B------:R-:W-:Y:S02]  /*08c0*/  UISETP.LT.AND UP0, UPT, UR14, UR11, UPT ;  /* 0x0000000b0e00728c */ /* 0x000fe4000bf01270 */
[----:B------:R-:W-:Y:S02]  /*08d0*/  UIADD3 UR10, UR6, UR4, URZ ;  /* 0x00000004060a7290 */ /* 0x000fe4000fffe03f */
[----:B------:R-:W-:Y:S02]  /*08e0*/  ULDC UR8, c[0x0][0x324] ;  /* 0x0000c90000087ab9 */ /* 0x000fe40000000800 */
[----:B------:R-:W-:Y:S02]  /*08f0*/  USEL UR14, UR14, UR11, UP0 ;  /* 0x0000000b0e0e7287 */ /* 0x000fe40008000000 */
[----:B------:R-:W-:Y:S01]  /*0900*/  UIADD3 UR8, UR10, -UR8, URZ ;  /* 0x800000080a087290 */ /* 0x000fe2000fffe03f */
[----:B------:R-:W-:Y:S05]  /*0910*/  @P0 BRA `(.L_x_221) ;  /* 0x0000014000000947 */ /* 0x000fea0003800000 */
[----:B------:R-:W-:-:S06]  /*0920*/  UISETP.GT.AND UP0, UPT, UR10, -0x1, UPT ;  /* 0xffffffff0a00788c */ /* 0x000fcc000bf04270 */
[----:B------:R-:W-:-:S13]  /*0930*/  PLOP3.LUT P0, PT, PT, PT, UP0, 0x80, 0x0 ;  /* 0x000000000000781c */ /* 0x000fda0003f0f008 */
[----:B------:R-:W-:Y:S05]  /*0940*/  @P0 BRA `(.L_x_222) ;  /* 0x0000008000000947 */ /* 0x000fea0003800000 */
        /* <DEDUP_REMOVED lines=8> */
.L_x_222:
[----:B------:R-:W-:-:S03]  /*09d0*/  UISETP.NE.AND UP0, UPT, UR5, 0x1, UPT ;  /* 0x000000010500788c */ /* 0x000fc6000bf05270 */
[----:B------:R-:W-:Y:S02]  /*09e0*/  ULDC.64 UR4, c[0x0][0x330] ;  /* 0x0000cc0000047ab9 */ /* 0x000fe40000000a00 */
[----:B------:R-:W-:-:S07]  /*09f0*/  UIMAD.WIDE.U32 UR12, UR10, UR4, URZ ;  /* 0x000000040a0c72a5 */ /* 0x000fce000f8e003f */
[----:B------:R-:W-:Y:S02]  /*0a00*/  @UP0 UMOV UR11, UR13 ;  /* 0x0000000d000b0c82 */ /* 0x000fe40008000000 */
[----:B------:R-:W-:Y:S02]  /*0a10*/  @UP0 USHF.R.U32.HI UR10, URZ, UR5, UR11 ;  /* 0x000000053f0a0299 */ /* 0x000fe4000801160b */
.L_x_223:
[----:B------:R-:W-:Y:S02]  /*0a20*/  ULDC UR4, c[0x0][0x32c] ;  /* 0x0000cb0000047ab9 */ /* 0x000fe40000000800 */
[----:B------:R-:W-:-:S04]  /*0a30*/  UIMAD UR4, UR10, UR4, URZ ;  /* 0x000000040a0472a4 */ /* 0x000fc8000f8e023f */
[----:B------:R-:W-:-:S04]  /*0a40*/  UISETP.LT.AND UP0, UPT, UR8, UR4, UPT ;  /* 0x000000040800728c */ /* 0x000fc8000bf01270 */
[----:B------:R-:W-:-:S04]  /*0a50*/  USEL UR8, UR8, UR4, !UP0 ;  /* 0x0000000408087287 */ /* 0x000fc8000c000000 */
.L_x_221:
[----:B------:R-:W-:Y:S01]  /*0a60*/  USHF.R.S32.HI UR4, URZ, 0x1f, UR8 ;  /* 0x0000001f3f047899 */ /* 0x000fe20008011408 */
[----:B------:R-:W-:Y:S01]  /*0a70*/  PLOP3.LUT P1, PT, PT, PT, PT, 0x80, 0x0 ;  /* 0x000000000000781c */ /* 0x000fe20003f2f070 */
[----:B------:R-:W-:Y:S01]  /*0a80*/  IMAD.MOV.U32 R3, RZ, RZ, RZ ;  /* 0x000000ffff037224 */ /* 0x000fe200078e00ff */
[----:B------:R-:W-:Y:S01]  /*0a90*/  CS2R R96, SRZ ;  /* 0x0000000000607805 */ /* 0x000fe2000001ff00 */
[----:B------:R-:W-:Y:S01]  /*0aa0*/  ULEA.HI UR8, UR4, UR8, URZ, 0x6 ;  /* 0x0000000804087291 */ /* 0x000fe2000f8f303f */
[----:B------:R-:W-:Y:S01]  /*0ab0*/  IMAD.MOV.U32 R98, RZ, RZ, RZ ;  /* 0x000000ffff627224 */ /* 0x000fe200078e00ff */
[----:B------:R-:W-:Y:S01]  /*0ac0*/  CS2R R94, SRZ ;  /* 0x00000000005e7805 */ /* 0x000fe2000001ff00 */
[----:B------:R-:W-:Y:S01]  /*0ad0*/  CS2R R92, SRZ ;  /* 0x00000000005c7805 */ /* 0x000fe2000001ff00 */
        /* <DEDUP_REMOVED lines=9> */
[----:B------:R-:W-:Y:S01]  /*0b70*/  CS2R R78, SRZ ;  /* 0x00000000004e7805 */ /* 0x000fe2000001ff00 */
        /* <DEDUP_REMOVED lines=40> */
[----:B------:R-:W-:Y:S01]  /*0e00*/  IMAD.MOV.U32 R4, RZ, RZ, RZ ;  /* 0x000000ffff047224 */ /* 0x000fe200078e00ff */
[----:B------:R-:W-:Y:S05]  /*0e10*/  @!P0 BRA `(.L_x_224) ;  /* 0x0000df8000008947 */ /* 0x000fea0003800000 */
[----:B------:R-:W-:-:S04]  /*0e20*/  ISETP.NE.U32.AND P2, PT, RZ, c[0x0][0x340], PT ;  /* 0x0000d000ff007a0c */ /* 0x000fc80003f45070 */
[----:B------:R-:W-:-:S13]  /*0e30*/  ISETP.NE.AND.EX P2, PT, RZ, c[0x0][0x344], PT, P2 ;  /* 0x0000d100ff007a0c */ /* 0x000fda0003f45320 */
[----:B------:R-:W-:-:S06]  /*0e40*/  @P2 IMAD.WIDE R10, R200, R5, c[0x0][0x340] ;  /* 0x0000d000c80a2625 */ /* 0x000fcc00078e0205 */
[----:B------:R1:W2:Y:S01]  /*0e50*/  @P2 LDG.E R10, [R10.64] ;  /* 0x000000120a0a2981 */ /* 0x0002a2000c1e1900 */
[----:B------:R-:W-:Y:S01]  /*0e60*/  SHF.R.S32.HI R7, RZ, 0x1f, R2 ;  /* 0x0000001fff077819 */ /* 0x000fe20000011402 */
[C---:B------:R-:W-:Y:S01]  /*0e70*/  IMAD.WIDE.U32 R28, R2.reuse, c[0x0][0x178], RZ ;  /* 0x00005e00021c7a25 */ /* 0x040fe200078e00ff */
[----:B------:R-:W-:Y:S01]  /*0e80*/  SHF.R.S32.HI R87, RZ, 0x1f, R6 ;  /* 0x0000001fff577819 */ /* 0x000fe20000011406 */
[----:B------:R-:W3:Y:S01]  /*0e90*/  S2R R4, SR_CTAID.Y ;  /* 0x0000000000047919 */ /* 0x000ee20000002600 */
[----:B------:R-:W-:Y:S01]  /*0ea0*/  PLOP3.LUT P4, PT, PT, PT, UP2, 0x80, 0x0 ;  /* 0x000000000000781c */ /* 0x000fe20003f8f028 */
[----:B------:R-:W-:Y:S01]  /*0eb0*/  IMAD R7, R7, c[0x0][0x178], RZ ;  /* 0x00005e0007077a24 */ /* 0x000fe200078e02ff */
[CC--:B------:R-:W-:Y:S01]  /*0ec0*/  LEA.HI R5, R87.reuse, R6.reuse, RZ, 0x3 ;  /* 0x0000000657057211 */ /* 0x0c0fe200078f18ff */
[----:B------:R-:W-:Y:S01]  /*0ed0*/  ULDC UR4, c[0x0][0x2c4] ;  /* 0x0000b10000047ab9 */ /* 0x000fe20000000800 */
[----:B------:R-:W-:Y:S01]  /*0ee0*/  LEA.HI R3, R87, R6, RZ, 0x4 ;  /* 0x0000000657037211 */ /* 0x000fe200078f20ff */
[----:B------:R-:W-:Y:S01]  /*0ef0*/  IMAD R7, R2, c[0x0][0x17c], R7 ;  /* 0x00005f0002077a24 */ /* 0x000fe200078e0207 */
[----:B------:R-:W-:Y:S01]  /*0f00*/  SHF.R.S32.HI R8, RZ, 0x3, R5 ;  /* 0x00000003ff087819 */ /* 0x000fe20000011405 */
[----:B------:R-:W-:Y:S01]  /*0f10*/  UIMAD UR4, UR16, UR4, URZ ;  /* 0x00000004100472a4 */ /* 0x000fe2000f8e023f */
[----:B------:R-:W-:Y:S01]  /*0f20*/  LOP3.LUT R5, R5, 0xfffffff8, RZ, 0xc0, !PT ;  /* 0xfffffff805057812 */ /* 0x000fe200078ec0ff */
[----:B------:R-:W-:Y:S01]  /*0f30*/  IMAD.IADD R29, R29, 0x1, R7 ;  /* 0x000000011d1d7824 */ /* 0x000fe200078e0207 */
[----:B------:R-:W-:Y:S01]  /*0f40*/  SHF.R.S32.HI R2, RZ, 0x4, R3 ;  /* 0x00000004ff027819 */ /* 0x000fe20000011403 */
[----:B------:R-:W-:Y:S01]  /*0f50*/  IMAD.SHL.U32 R199, R8, 0x40, RZ ;  /* 0x0000004008c77824 */ /* 0x000fe200078e00ff */
[----:B------:R-:W-:Y:S01]  /*0f60*/  IADD3 R23, P0, R0, R8, RZ ;  /* 0x0000000800177210 */ /* 0x000fe20007f1e0ff */
[----:B------:R-:W-:Y:S01]  /*0f70*/  IMAD.IADD R24, R6, 0x1, -R5 ;  /* 0x0000000106187824 */ /* 0x000fe200078e0a05 */
[----:B------:R-:W-:Y:S01]  /*0f80*/  LEA.HI R197, R3, R2, RZ, 0x1 ;  /* 0x0000000203c57211 */ /* 0x000fe200078f08ff */
[----:B------:R-:W-:Y:S01]  /*0f90*/  BSSY B0, `(.L_x_225) ;  /* 0x0000081000007945 */ /* 0x000fe20003800000 */
[----:B------:R-:W-:Y:S01]  /*0fa0*/  SHF.R.S32.HI R5, RZ, 0x1f, R0 ;  /* 0x0000001fff057819 */ /* 0x000fe20000011400 */
[----:B------:R-:W-:Y:S01]  /*0fb0*/  IMAD.SHL.U32 R18, R24, 0x8, RZ ;  /* 0x0000000818127824 */ /* 0x000fe200078e00ff */
[----:B------:R-:W-:-:S02]  /*0fc0*/  LOP3.LUT R197, R197, 0xfffffffe, RZ, 0xc0, !PT ;  /* 0xfffffffec5c57812 */ /* 0x000fc400078ec0ff */
[----:B------:R-:W-:Y:S02]  /*0fd0*/  LEA.HI.X.SX32 R0, R8, R5, 0x1, P0 ;  /* 0x0000000508007211 */ /* 0x000fe400000f0eff */
[----:B------:R-:W-:Y:S01]  /*0fe0*/  LOP3.LUT R199, R199, 0x1c0, RZ, 0xc0, !PT ;  /* 0x000001c0c7c77812 */ /* 0x000fe200078ec0ff */
[----:B------:R-:W-:Y:S01]  /*0ff0*/  IMAD.IADD R197, R2, 0x1, -R197 ;  /* 0x0000000102c57824 */ /* 0x000fe200078e0ac5 */
[----:B------:R-:W-:Y:S01]  /*1000*/  IADD3 R5, R18, 0x80, RZ ;  /* 0x0000008012057810 */ /* 0x000fe20007ffe0ff */
[C---:B------:R-:W-:Y:S01]  /*1010*/  IMAD R2, R0.reuse, c[0x0][0x1e0], RZ ;  /* 0x0000780000027a24 */ /* 0x040fe200078e02ff */
[----:B------:R-:W-:Y:S01]  /*1020*/  LOP3.LUT R12, R199, 0x38, R18, 0xf8, !PT ;  /* 0x00000038c70c7812 */ /* 0x000fe200078ef812 */
[----:B------:R-:W-:Y:S01]  /*1030*/  IMAD R0, R0, c[0x0][0x208], RZ ;  /* 0x0000820000007a24 */ /* 0x000fe200078e02ff */
[----:B------:R-:W-:Y:S01]  /*1040*/  SHF.R.U32.HI R199, RZ, 0x3, R199 ;  /* 0x00000003ffc77819 */ /* 0x000fe200000116c7 */
[----:B------:R-:W-:Y:S01]  /*1050*/  IMAD R9, R23, c[0x0][0x1e4], R2 ;  /* 0x0000790017097a24 */ /* 0x000fe200078e0202 */
[----:B------:R-:W-:Y:S01]  /*1060*/  LOP3.LUT R3, R3, 0xfffffff0, RZ, 0xc0, !PT ;  /* 0xfffffff003037812 */ /* 0x000fe200078ec0ff */
[----:B------:R-:W-:Y:S01]  /*1070*/  IMAD R7, R23, c[0x0][0x20c], R0 ;  /* 0x0000830017077a24 */ /* 0x000fe200078e0200 */
[----:B------:R-:W-:Y:S01]  /*1080*/  LOP3.LUT R199, R12, R199, RZ, 0x3c, !PT ;  /* 0x000000c70cc77212 */ /* 0x000fe200078e3cff */
[----:B------:R-:W-:Y:S01]  /*1090*/  IMAD R0, R24, 0x20, R8 ;  /* 0x0000002018007824 */ /* 0x000fe200078e0208 */
[----:B---3--:R-:W-:Y:S01]  /*10a0*/  SHF.R.S32.HI R12, RZ, 0x1f, R4 ;  /* 0x0000001fff0c7819 */ /* 0x008fe20000011404 */
[----:B------:R-:W-:Y:S01]  /*10b0*/  IMAD.IADD R16, R6, 0x1, -R3 ;  /* 0x0000000106107824 */ /* 0x000fe200078e0a03 */
[----:B------:R-:W-:Y:S01]  /*10c0*/  PLOP3.LUT P0, PT, PT, PT, UP2, 0x80, 0x0 ;  /* 0x000000000000781c */ /* 0x000fe20003f0f028 */
[----:B------:R-:W-:Y:S01]  /*10d0*/  IMAD.WIDE.U32 R28, R4, c[0x0][0x1b8], R28 ;  /* 0x00006e00041c7a25 */ /* 0x000fe200078e001c */
[----:B------:R-:W-:-:S02]  /*10e0*/  ISETP.GE.AND P1, PT, R5, c[0x0][0x1d4], PT ;  /* 0x0000750005007a0c */ /* 0x000fc40003f26270 */
[----:B------:R-:W-:Y:S01]  /*10f0*/  IADD3 R0, R0, UR7, RZ ;  /* 0x0000000700007c10 */ /* 0x000fe2000fffe0ff */
[----:B------:R-:W-:Y:S01]  /*1100*/  IMAD R5, R12, c[0x0][0x1b8], RZ ;  /* 0x00006e000c057a24 */ /* 0x000fe200078e02ff */
[----:B------:R-:W-:Y:S02]  /*1110*/  SHF.R.S32.HI R3, RZ, 0x1f, R200 ;  /* 0x0000001fff037819 */ /* 0x000fe400000114c8 */
[--C-:B------:R-:W-:Y:S01]  /*1120*/  SHF.R.S32.HI R19, RZ, 0x1f, R18.reuse ;  /* 0x0000001fff137819 */ /* 0x100fe20000011412 */
[----:B------:R-:W-:Y:S01]  /*1130*/  IMAD R20, R4, c[0x0][0x1bc], R5 ;  /* 0x00006f0004147a24 */ /* 0x000fe200078e0205 */
[----:B------:R-:W-:Y:S01]  /*1140*/  SEL R2, R3, RZ, !P5 ;  /* 0x000000ff03027207 */ /* 0x000fe20006800000 */
[----:B------:R-:W-:Y:S01]  /*1150*/  @P4 IMAD.HI.U32 R13, R0, c[0x0][0x2c8], RZ ;  /* 0x0000b200000d4a27 */ /* 0x000fe200078e00ff */
[----:B-1----:R-:W-:Y:S02]  /*1160*/  SEL R11, R200, RZ, !P5 ;  /* 0x000000ffc80b7207 */ /* 0x002fe40006800000 */
[----:B------:R-:W-:Y:S01]  /*1170*/  IADD3 R21, R29, R20, RZ ;  /* 0x000000141d157210 */ /* 0x000fe20007ffe0ff */
[----:B------:R-:W-:Y:S01]  /*1180*/  IMAD.WIDE.U32 R26, R23, c[0x0][0x1e0], R18 ;  /* 0x00007800171a7a25 */ /* 0x000fe200078e0012 */
[----:B------:R-:W-:-:S03]  /*1190*/  SHF.R.S32.HI R5, RZ, 0x1f, R16 ;  /* 0x0000001fff057819 */ /* 0x000fc60000011410 */
[----:B------:R-:W-:Y:S01]  /*11a0*/  IMAD.MOV.U32 R14, RZ, RZ, R0 ;  /* 0x000000ffff0e7224 */ /* 0x000fe200078e0000 */
[----:B------:R-:W-:Y:S01]  /*11b0*/  @P0 SHF.R.U32.HI R14, RZ, c[0x0][0x2cc], R13 ;  /* 0x0000b300ff0e0a19 */ /* 0x000fe2000001160d */
[----:B------:R-:W-:Y:S01]  /*11c0*/  IMAD.WIDE.U32 R22, R23, c[0x0][0x208], R18 ;  /* 0x0000820017167a25 */ /* 0x000fe200078e0012 */
[----:B------:R-:W-:-:S03]  /*11d0*/  LEA.HI R5, R5, R16, RZ, 0x3 ;  /* 0x0000001005057211 */ /* 0x000fc600078f18ff */
[----:B------:R-:W-:Y:S01]  /*11e0*/  IMAD R2, R2, c[0x0][0x1c0], RZ ;  /* 0x0000700002027a24 */ /* 0x000fe200078e02ff */
[----:B------:R-:W-:Y:S01]  /*11f0*/  LOP3.LUT R15, R5, 0xfffffff8, RZ, 0xc0, !PT ;  /* 0xfffffff8050f7812 */ /* 0x000fe200078ec0ff */
[----:B------:R-:W-:Y:S02]  /*1200*/  IMAD.MOV.U32 R20, RZ, RZ, R28 ;  /* 0x000000ffff147224 */ /* 0x000fe400078e001c */
[----:B------:R-:W-:Y:S02]  /*1210*/  IMAD.IADD R23, R23, 0x1, R7 ;  /* 0x0000000117177824 */ /* 0x000fe400078e0207 */
[C---:B------:R-:W-:Y:S02]  /*1220*/  IMAD R2, R11.reuse, c[0x0][0x1c4], R2 ;  /* 0x000071000b027a24 */ /* 0x040fe400078e0202 */
[----:B------:R-:W-:-:S04]  /*1230*/  IMAD.WIDE.U32 R20, R11, c[0x0][0x1c0], R20 ;  /* 0x000070000b147a25 */ /* 0x000fc800078e0014 */
[----:B------:R-:W-:Y:S01]  /*1240*/  IMAD.IADD R27, R27, 0x1, R9 ;  /* 0x000000011b1b7824 */ /* 0x000fe200078e0209 */
[--C-:B------:R-:W-:Y:S01]  /*1250*/  SHF.R.S32.HI R9, RZ, 0x1f, R14.reuse ;  /* 0x0000001fff097819 */ /* 0x100fe2000001140e */
[----:B------:R-:W-:Y:S01]  /*1260*/  IMAD.MOV R7, RZ, RZ, -R14 ;  /* 0x000000ffff077224 */ /* 0x000fe200078e0a0e */
[----:B------:R-:W-:Y:S01]  /*1270*/  IADD3 R21, R21, R2, RZ ;  /* 0x0000000215157210 */ /* 0x000fe20007ffe0ff */
[----:B------:R-:W-:Y:S02]  /*1280*/  IMAD.IADD R15, R16, 0x1, -R15 ;  /* 0x00000001100f7824 */ /* 0x000fe400078e0a0f */
[----:B------:R-:W-:Y:S02]  /*1290*/  IMAD R7, R7, c[0x0][0x2c4], R0 ;  /* 0x0000b10007077a24 */ /* 0x000fe400078e0200 */
[----:B------:R-:W-:Y:S01]  /*12a0*/  IMAD R9, R9, c[0x0][0x1b0], RZ ;  /* 0x00006c0009097a24 */ /* 0x000fe200078e02ff */
[----:B------:R-:W-:Y:S01]  /*12b0*/  LOP3.LUT P4, RZ, R15, 0x4, RZ, 0xc0, !PT ;  /* 0x000000040fff7812 */ /* 0x000fe2000788c0ff */
[----:B------:R-:W-:Y:S01]  /*12c0*/  IMAD.WIDE.U32 R20, R14, c[0x0][0x1b0], R20 ;  /* 0x00006c000e147a25 */ /* 0x000fe200078e0014 */
[----:B------:R-:W-:-:S02]  /*12d0*/  SHF.R.S32.HI R0, RZ, 0x1f, R7 ;  /* 0x0000001fff007819 */ /* 0x000fc40000011407 */
[----:B------:R-:W-:Y:S01]  /*12e0*/  LOP3.LUT P5, RZ, R15, 0x2, RZ, 0xc0, !PT ;  /* 0x000000020fff7812 */ /* 0x000fe200078ac0ff */
[----:B------:R-:W-:Y:S02]  /*12f0*/  IMAD R9, R14, c[0x0][0x1b4], R9 ;  /* 0x00006d000e097a24 */ /* 0x000fe400078e0209 */
[----:B------:R-:W-:Y:S02]  /*1300*/  IMAD R0, R0, c[0x0][0x1a8], RZ ;  /* 0x00006a0000007a24 */ /* 0x000fe400078e02ff */
[----:B------:R-:W-:Y:S02]  /*1310*/  IMAD.IADD R21, R21, 0x1, R9 ;  /* 0x0000000115157824 */ /* 0x000fe400078e0209 */
[C---:B------:R-:W-:Y:S02]  /*1320*/  IMAD R11, R12.reuse, c[0x0][0x1e8], RZ ;  /* 0x00007a000c0b7a24 */ /* 0x040fe400078e02ff */
[----:B------:R-:W-:Y:S02]  /*1330*/  IMAD R13, R12, c[0x0][0x210], RZ ;  /* 0x000084000c0d7a24 */ /* 0x000fe400078e02ff */
[----:B------:R-:W-:-:S02]  /*1340*/  IMAD R0, R7, c[0x0][0x1ac], R0 ;  /* 0x00006b0007007a24 */ /* 0x000fc400078e0200 */
[----:B------:R-:W-:-:S04]  /*1350*/  IMAD.WIDE.U32 R16, R7, c[0x0][0x1a8], R20 ;  /* 0x00006a0007107a25 */ /* 0x000fc800078e0014 */
[C---:B------:R-:W-:Y:S01]  /*1360*/  IMAD R11, R4.reuse, c[0x0][0x1ec], R11 ;  /* 0x00007b00040b7a24 */ /* 0x040fe200078e020b */
[----:B------:R-:W-:Y:S01]  /*1370*/  IADD3 R0, R17, R0, RZ ;  /* 0x0000000011007210 */ /* 0x000fe20007ffe0ff */
[----:B------:R-:W-:Y:S01]  /*1380*/  IMAD R13, R4, c[0x0][0x214], R13 ;  /* 0x00008500040d7a24 */ /* 0x000fe200078e020d */
[----:B------:R-:W-:Y:S01]  /*1390*/  LEA R12, P0, R16, c[0x0][0x160], 0x1 ;  /* 0x00005800100c7a11 */ /* 0x000fe200078008ff */
[----:B------:R-:W-:-:S04]  /*13a0*/  IMAD.WIDE.U32 R204, R4, c[0x0][0x1e8], R26 ;  /* 0x00007a0004cc7a25 */ /* 0x000fc800078e001a */
[----:B------:R-:W-:Y:S01]  /*13b0*/  IMAD.WIDE.U32 R22, R4, c[0x0][0x210], R22 ;  /* 0x0000840004167a25 */ /* 0x000fe200078e0016 */
[----:B------:R1:W3:Y:S03]  /*13c0*/  SHFL.IDX PT, R20, R12, RZ, 0x181f ;  /* 0x00181fff0c147589 */ /* 0x0002e600000e0000 */
[----:B------:R-:W-:Y:S02]  /*13d0*/  IMAD.SHL.U32 R4, R15, 0x40, RZ ;  /* 0x000000400f047824 */ /* 0x000fe400078e00ff */
[----:B------:R-:W-:Y:S01]  /*13e0*/  IMAD.IADD R205, R205, 0x1, R11 ;  /* 0x00000001cdcd7824 */ /* 0x000fe200078e020b */
[----:B------:R-:W-:Y:S01]  /*13f0*/  LEA.HI.X R11, R16, c[0x0][0x164], R0, 0x1, P0 ;  /* 0x00005900100b7a11 */ /* 0x000fe200000f0c00 */
[----:B------:R-:W-:Y:S01]  /*1400*/  IMAD.SHL.U32 R9, R197, 0x8, RZ ;  /* 0x00000008c5097824 */ /* 0x000fe200078e00ff */
[----:B------:R-:W-:Y:S01]  /*1410*/  LOP3.LUT R4, R4, 0x1c0, RZ, 0xc0, !PT ;  /* 0x000001c004047812 */ /* 0x000fe200078ec0ff */
[----:B------:R-:W-:Y:S01]  /*1420*/  IMAD.MOV.U32 R2, RZ, RZ, 0x10 ;  /* 0x00000010ff027424 */ /* 0x000fe200078e00ff */
[----:B------:R-:W-:Y:S01]  /*1430*/  LEA.HI R16, R87, R6, RZ, 0x6 ;  /* 0x0000000657107211 */ /* 0x000fe200078f30ff */
[----:B------:R-:W-:Y:S01]  /*1440*/  IMAD.IADD R23, R23, 0x1, R13 ;  /* 0x0000000117177824 */ /* 0x000fe200078e020d */
[----:B------:R-:W-:Y:S01]  /*1450*/  IADD3 R13, R18, 0x40, RZ ;  /* 0x00000040120d7810 */ /* 0x000fe20007ffe0ff */
[----:B------:R-:W-:Y:S01]  /*1460*/  IMAD.SHL.U32 R5, R5, 0x40, RZ ;  /* 0x0000004005057824 */ /* 0x000fe200078e00ff */
[----:B------:R-:W-:Y:S01]  /*1470*/  LOP3.LUT R7, R4, 0x8, R9, 0xf8, !PT ;  /* 0x0000000804077812 */ /* 0x000fe200078ef809 */
[----:B------:R-:W-:Y:S01]  /*1480*/  IMAD.SHL.U32 R9, R24, 0x8, RZ ;  /* 0x0000000818097824 */ /* 0x000fe200078e00ff */
[----:B------:R-:W-:Y:S01]  /*1490*/  SEL R2, R2, 0xfffffff0, !P5 ;  /* 0xfffffff002027807 */ /* 0x000fe20006800000 */
[----:B------:R1:W4:Y:S01]  /*14a0*/  SHFL.IDX PT, R21, R11, RZ, 0x181f ;  /* 0x00181fff0b157589 */ /* 0x00032200000e0000 */
[----:B------:R-:W-:-:S02]  /*14b0*/  SHF.R.U32.HI R4, RZ, 0x3, R4 ;  /* 0x00000003ff047819 */ /* 0x000fc40000011604 */
[----:B------:R-:W-:Y:S02]  /*14c0*/  ISETP.GE.AND P5, PT, R13, c[0x0][0x198], PT ;  /* 0x000066000d007a0c */ /* 0x000fe40003fa6270 */
[----:B------:R-:W-:Y:S02]  /*14d0*/  LOP3.LUT R4, R7, R4, RZ, 0x3c, !PT ;  /* 0x0000000407047212 */ /* 0x000fe400078e3cff */
[----:B------:R-:W-:Y:S02]  /*14e0*/  SHF.L.U32 R16, R16, 0x3, RZ ;  /* 0x0000000310107819 */ /* 0x000fe400000006ff */
[C---:B------:R-:W-:Y:S02]  /*14f0*/  IADD3 R0, R9.reuse, 0x80, RZ ;  /* 0x0000008009007810 */ /* 0x040fe40007ffe0ff */
[----:B------:R-:W-:Y:S02]  /*1500*/  ISETP.GE.AND P6, PT, R9, c[0x0][0x198], PT ;  /* 0x0000660009007a0c */ /* 0x000fe40003fc6270 */
[----:B------:R-:W-:-:S02]  /*1510*/  LOP3.LUT R199, R199, 0xfffffe00, R16, 0xf8, !PT ;  /* 0xfffffe00c7c77812 */ /* 0x000fc400078ef810 */
[----:B------:R-:W-:Y:S02]  /*1520*/  LOP3.LUT R4, R4, 0xfffffe00, R5, 0xf8, !PT ;  /* 0xfffffe0004047812 */ /* 0x000fe400078ef805 */
[--C-:B--2---:R-:W-:Y:S01]  /*1530*/  @P2 SHF.R.S32.HI R15, RZ, 0x1f, R10.reuse ;  /* 0x0000001fff0f2819 */ /* 0x104fe2000001140a */
[----:B------:R-:W-:Y:S01]  /*1540*/  @P2 IMAD.MOV.U32 R14, RZ, RZ, R10 ;  /* 0x000000ffff0e2224 */ /* 0x000fe200078e000a */
[----:B------:R-:W-:Y:S01]  /*1550*/  IADD3 R10, R8, UR7, RZ ;  /* 0x00000007080a7c10 */ /* 0x000fe2000fffe0ff */
[----:B------:R-:W-:Y:S02]  /*1560*/  @!P2 IMAD.MOV.U32 R15, RZ, RZ, R3 ;  /* 0x000000ffff0fa224 */ /* 0x000fe400078e0003 */
[----:B------:R-:W-:Y:S01]  /*1570*/  @!P2 IMAD.MOV.U32 R14, RZ, RZ, R200 ;  /* 0x000000ffff0ea224 */ /* 0x000fe200078e00c8 */
[----:B------:R-:W-:Y:S01]  /*1580*/  ISETP.GE.AND P0, PT, R10, UR4, PT ;  /* 0x000000040a007c0c */ /* 0x000fe2000bf06270 */
[----:B------:R-:W-:Y:S01]  /*1590*/  IMAD.MOV.U32 R3, RZ, RZ, 0x20 ;  /* 0x00000020ff037424 */ /* 0x000fe200078e00ff */
[----:B------:R-:W-:-:S02]  /*15a0*/  SEL R207, R15, RZ, !P3 ;  /* 0x000000ff0fcf7207 */ /* 0x000fc40005800000 */
[----:B------:R-:W-:Y:S02]  /*15b0*/  SEL R202, R14, RZ, !P3 ;  /* 0x000000ff0eca7207 */ /* 0x000fe40005800000 */
[----:B------:R-:W-:Y:S01]  /*15c0*/  P2R R14, PR, RZ, 0x20 ;  /* 0x00000020ff0e7803 */ /* 0x000fe20000000000 */
[----:B------:R-:W-:Y:S01]  /*15d0*/  IMAD R211, R207, c[0x0][0x1f0], RZ ;  /* 0x00007c00cfd37a24 */ /* 0x000fe200078e02ff */
[----:B------:R-:W-:Y:S01]  /*15e0*/  SEL R3, R3, 0xffffffe0, !P4 ;  /* 0xffffffe003037807 */ /* 0x000fe20006000000 */
[----:B------:R-:W-:Y:S01]  /*15f0*/  IMAD R207, R207, c[0x0][0x218], RZ ;  /* 0x00008600cfcf7a24 */ /* 0x000fe200078e02ff */
[----:B------:R-:W-:Y:S01]  /*1600*/  ISETP.GE.AND P3, PT, R18, c[0x0][0x1d4], PT ;  /* 0x0000750012007a0c */ /* 0x000fe20003f66270 */
[C---:B------:R-:W-:Y:S01]  /*1610*/  IMAD R211, R202.reuse, c[0x0][0x1f4], R211 ;  /* 0x00007d00cad37a24 */ /* 0x040fe200078e02d3 */
[----:B------:R-:W-:Y:S01]  /*1620*/  ISETP.GE.AND P2, PT, R13, c[0x0][0x1d4], PT ;  /* 0x000075000d007a0c */ /* 0x000fe20003f46270 */
[----:B------:R-:W-:Y:S01]  /*1630*/  IMAD R207, R202, c[0x0][0x21c], R207 ;  /* 0x00008700cacf7a24 */ /* 0x000fe200078e02cf */
[----:B------:R-:W-:Y:S01]  /*1640*/  ISETP.NE.AND P4, PT, R14, RZ, PT ;  /* 0x000000ff0e00720c */ /* 0x000fe20003f85270 */
[----:B------:R-:W-:Y:S01]  /*1650*/  IMAD.WIDE.U32 R204, R202, c[0x0][0x1f0], R204 ;  /* 0x00007c00cacc7a25 */ /* 0x000fe200078e00cc */
[----:B------:R-:W-:-:S03]  /*1660*/  ISETP.GE.AND P5, PT, R0, c[0x0][0x198], PT ;  /* 0x0000660000007a0c */ /* 0x000fc60003fa6270 */
[----:B------:R-:W-:-:S04]  /*1670*/  IMAD.WIDE.U32 R202, R202, c[0x0][0x218], R22 ;  /* 0x00008600caca7a25 */ /* 0x000fc800078e0016 */
[----:B------:R-:W-:Y:S02]  /*1680*/  IMAD.IADD R211, R205, 0x1, R211 ;  /* 0x00000001cdd37824 */ /* 0x000fe400078e02d3 */
[----:B------:R-:W-:Y:S01]  /*1690*/  IMAD.IADD R207, R203, 0x1, R207 ;  /* 0x00000001cbcf7824 */ /* 0x000fe200078e02cf */
[----:B------:R-:W-:Y:S05]  /*16a0*/  @P0 BRA `(.L_x_226) ;  /* 0x000000f000000947 */ /* 0x000fea0003800000 */
[----:B-1-34-:R-:W-:Y:S02]  /*16b0*/  SHF.R.S32.HI R16, RZ, 0x1f, R13 ;  /* 0x0000001fff107819 */ /* 0x01afe4000001140d */
[----:B------:R-:W-:Y:S02]  /*16c0*/  SHF.R.S32.HI R5, RZ, 0x1f, R0 ;  /* 0x0000001fff057819 */ /* 0x000fe40000011400 */
[----:B------:R-:W-:Y:S02]  /*16d0*/  LEA.HI R7, R16, R13, RZ, 0x3 ;  /* 0x0000000d10077211 */ /* 0x000fe400078f18ff */
[----:B------:R-:W-:Y:S01]  /*16e0*/  LEA.HI R5, R5, R0, RZ, 0x3 ;  /* 0x0000000005057211 */ /* 0x000fe200078f18ff */
[----:B------:R-:W-:Y:S01]  /*16f0*/  IMAD.SHL.U32 R0, R199, 0x2, RZ ;  /* 0x00000002c7007824 */ /* 0x000fe200078e00ff */
[----:B------:R-:W-:-:S02]  /*1700*/  LEA R16, P0, R9, R20, 0x1 ;  /* 0x0000001409107211 */ /* 0x000fc400078008ff */
[----:B------:R-:W-:Y:S02]  /*1710*/  LOP3.LUT R7, R7, 0xfffffff8, RZ, 0xc0, !PT ;  /* 0xfffffff807077812 */ /* 0x000fe400078ec0ff */
[----:B------:R-:W-:Y:S02]  /*1720*/  LOP3.LUT R5, R5, 0xfffffff8, RZ, 0xc0, !PT ;  /* 0xfffffff805057812 */ /* 0x000fe400078ec0ff */
[----:B------:R-:W-:Y:S01]  /*1730*/  LEA.HI.X R17, R9, R21, R19, 0x1, P0 ;  /* 0x0000001509117211 */ /* 0x000fe200000f0c13 */
[----:B------:R-:W-:-:S04]  /*1740*/  IMAD.WIDE R22, R7, 0x2, R20 ;  /* 0x0000000207167825 */ /* 0x000fc800078e0214 */
[----:B------:R-:W-:Y:S01]  /*1750*/  IMAD.WIDE R20, R5, 0x2, R20 ;  /* 0x0000000205147825 */ /* 0x000fe200078e0214 */
[----:B------:R-:W-:Y:S01]  /*1760*/  @!PT LDS RZ, [RZ] ;  /* 0x00000000fffff984 */ /* 0x000fe20000000800 */
[----:B------:R1:W-:Y:S04]  /*1770*/  LDGSTS.E.BYPASS.LTC128B.128 [R0+0xc100], [R16.64], !P6 ;  /* 0x0c10000010007fae */ /* 0x0003e8000f101d52 */
[----:B------:R1:W-:Y:S04]  /*1780*/  LDGSTS.E.BYPASS.LTC128B.128 [R0+0x10100], [R22.64], !P4 ;  /* 0x1010000016007fae */ /* 0x0003e8000e101d52 */
[----:B------:R1:W-:Y:S02]  /*1790*/  LDGSTS.E.BYPASS.LTC128B.128 [R0+0x14100], [R20.64], !P5 ;  /* 0x1410000014007fae */ /* 0x0003e4000e901d52 */
.L_x_226:
[----:B-1-34-:R-:W-:Y:S05]  /*17a0*/  BSYNC B0 ;  /* 0x0000000000007941 */ /* 0x01afea0003800000 */
.L_x_225:
[----:B------:R-:W-:Y:S01]  /*17b0*/  IADD3 R0, R10, 0x20, RZ ;  /* 0x000000200a007810 */ /* 0x000fe20007ffe0ff */
[----:B------:R1:W2:Y:S01]  /*17c0*/  SHFL.IDX PT, R21, R11, 0x1, 0x181f ;  /* 0x00381f000b157f89 */ /* 0x0002a200000e0000 */
[----:B------:R-:W-:Y:S02]  /*17d0*/  BSSY B0, `(.L_x_227) ;  /* 0x0000014000007945 */ /* 0x000fe40003800000 */
[----:B------:R-:W-:Y:S01]  /*17e0*/  ISETP.GE.AND P0, PT, R0, UR4, PT ;  /* 0x0000000400007c0c */ /* 0x000fe2000bf06270 */
        /* <DEDUP_REMOVED lines=18> */
.L_x_228:
[----:B------:R-:W-:Y:S05]  /*1910*/  BSYNC B0 ;  /* 0x0000000000007941 */ /* 0x000fea0003800000 */
.L_x_227:
[----:B------:R-:W-:Y:S01]  /*1920*/  IADD3 R0, R10, 0x40, RZ ;  /* 0x000000400a007810 */ /* 0x000fe20007ffe0ff */
[----:B--2---:R2:W4:Y:S01]  /*1930*/  SHFL.IDX PT, R21, R11, 0x2, 0x181f ;  /* 0x00581f000b157f89 */ /* 0x00452200000e0000 */
[----:B------:R-:W-:Y:S02]  /*1940*/  BSSY B0, `(.L_x_229) ;  /* 0x0000014000007945 */ /* 0x000fe40003800000 */
[----:B------:R-:W-:Y:S01]  /*1950*/  ISETP.GE.AND P0, PT, R0, UR4, PT ;  /* 0x0000000400007c0c */ /* 0x000fe2000bf06270 */
        /* <DEDUP_REMOVED lines=18> */
.L_x_230:
[----:B------:R-:W-:Y:S05]  /*1a80*/  BSYNC B0 ;  /* 0x0000000000007941 */ /* 0x000fea0003800000 */
.L_x_229:
[----:B---3--:R-:W3:Y:S01]  /*1a90*/  SHFL.IDX PT, R16, R12, 0x3, 0x181f ;  /* 0x00781f000c107f89 */ /* 0x008ee200000e0000 */
[----:B------:R-:W-:Y:S01]  /*1aa0*/  IADD3 R10, R10, 0x60, RZ ;  /* 0x000000600a0a7810 */ /* 0x000fe20007ffe0ff */
[----:B------:R-:W-:Y:S01]  /*1ab0*/  UIADD3 UR20, UR14, -0x1, URZ ;  /* 0xffffffff0e147890 */ /* 0x000fe2000fffe03f */
[----:B------:R-:W-:Y:S01]  /*1ac0*/  IMAD.SHL.U32 R199, R199, 0x2, RZ ;  /* 0x00000002c7c77824 */ /* 0x000fe200078e00ff */
[----:B------:R-:W5:Y:S01]  /*1ad0*/  SHFL.IDX PT, R17, R11, 0x3, 0x181f ;  /* 0x00781f000b117f89 */ /* 0x000f6200000e0000 */
[----:B------:R-:W-:Y:S01]  /*1ae0*/  ISETP.GE.AND P4, PT, R10, UR4, PT ;  /* 0x000000040a007c0c */ /* 0x000fe2000bf86270 */
[----:B------:R-:W-:Y:S01]  /*1af0*/  USHF.L.U32 UR15, UR20, 0x6, URZ ;  /* 0x00000006140f7899 */ /* 0x000fe2000800063f */
[----:B------:R-:W-:Y:S01]  /*1b00*/  IMAD.MOV.U32 R210, RZ, RZ, R204 ;  /* 0x000000ffffd27224 */ /* 0x000fe200078e00cc */
[----:B------:R-:W-:Y:S01]  /*1b10*/  ULDC.64 UR4, c[0x0][0x1e0] ;  /* 0x0000780000047ab9 */ /* 0x000fe20000000a00 */
[----:B------:R-:W-:Y:S01]  /*1b20*/  LEA.HI R84, R87, R6, RZ, 0x5 ;  /* 0x0000000657547211 */ /* 0x000fe200078f28ff */
[----:B------:R-:W-:-:S02]  /*1b30*/  UMOV UR10, 0x6 ;  /* 0x00000006000a7882 */ /* 0x000fc40000000000 */
[----:B------:R-:W-:Y:S01]  /*1b40*/  IMAD.U32 R5, RZ, RZ, UR15 ;  /* 0x0000000fff057e24 */ /* 0x000fe2000f8e00ff */
[----:B------:R-:W-:Y:S01]  /*1b50*/  USHF.L.U32 UR22, UR4, 0x6, URZ ;  /* 0x0000000604167899 */ /* 0x000fe2000800063f */
[----:B------:R-:W-:Y:S01]  /*1b60*/  SHF.R.S32.HI R85, RZ, 0x5, R84 ;  /* 0x00000005ff557819 */ /* 0x000fe20000011454 */
[----:B------:R-:W-:Y:S02]  /*1b70*/  USHF.L.U64.HI UR21, UR4, UR10, UR5 ;  /* 0x0000000a04157299 */ /* 0x000fe40008010205 */
[----:B------:R-:W-:Y:S01]  /*1b80*/  USHF.R.S32.HI UR11, URZ, 0x1f, UR20 ;  /* 0x0000001f3f0b7899 */ /* 0x000fe20008011414 */
[----:B------:R-:W-:Y:S01]  /*1b90*/  @!P4 SHF.R.S32.HI R10, RZ, 0x1f, R13 ;  /* 0x0000001fff0ac819 */ /* 0x000fe2000001140d */
[----:B------:R-:W-:Y:S01]  /*1ba0*/  UIMAD UR23, UR21, UR20, URZ ;  /* 0x00000014151772a4 */ /* 0x000fe2000f8e023f */
[----:B------:R-:W-:Y:S01]  /*1bb0*/  IMAD R198, R85, 0x400, R4 ;  /* 0x0000040055c67824 */ /* 0x000fe200078e0204 */
[----:B------:R-:W-:Y:S01]  /*1bc0*/  USHF.L.U32 UR13, UR4, 0x5, URZ ;  /* 0x00000005040d7899 */ /* 0x000fe2000800063f */
[----:B------:R-:W-:Y:S01]  /*1bd0*/  @!P4 LEA.HI R7, R10, R13, RZ, 0x3 ;  /* 0x0000000d0a07c211 */ /* 0x000fe200078f18ff */
[----:B------:R-:W-:Y:S01]  /*1be0*/  UIMAD UR23, UR11, UR22, UR23 ;  /* 0x000000160b1772a4 */ /* 0x000fe2000f8e0217 */
[----:B---3--:R-:W-:Y:S01]  /*1bf0*/  @!P4 LEA R18, P0, R9, R16, 0x1 ;  /* 0x000000100912c211 */ /* 0x008fe200078008ff */
[----:B------:R-:W-:Y:S01]  /*1c00*/  UMOV UR12, 0x5 ;  /* 0x00000005000c7882 */ /* 0x000fe20000000000 */
[----:B------:R-:W-:Y:S01]  /*1c10*/  @!P4 LOP3.LUT R7, R7, 0xfffffff8, RZ, 0xc0, !PT ;  /* 0xfffffff80707c812 */ /* 0x000fe200078ec0ff */
[----:B------:R-:W-:Y:S01]  /*1c20*/  USHF.L.U64.HI UR12, UR4, UR12, UR5 ;  /* 0x0000000c040c7299 */ /* 0x000fe20008010205 */
[C---:B-----5:R-:W-:Y:S01]  /*1c30*/  @!P4 LEA.HI.X R19, R9.reuse, R17, R19, 0x1, P0 ;  /* 0x000000110913c211 */ /* 0x060fe200000f0c13 */
[----:B------:R-:W-:Y:S01]  /*1c40*/  IMAD.SHL.U32 R198, R198, 0x2, RZ ;  /* 0x00000002c6c67824 */ /* 0x000fe200078e00ff */
[----:B------:R-:W-:Y:S01]  /*1c50*/  @!P4 IADD3 R9, R9, 0x80, RZ ;  /* 0x000000800909c810 */ /* 0x000fe20007ffe0ff */
[----:B-12---:R-:W-:Y:S01]  /*1c60*/  @!P4 IMAD.WIDE R12, R7, 0x2, R16 ;  /* 0x00000002070cc825 */ /* 0x006fe200078e0210 */
[----:B------:R-:W-:Y:S01]  /*1c70*/  ISETP.NE.AND P0, PT, R14, RZ, PT ;  /* 0x000000ff0e00720c */ /* 0x000fe20003f05270 */
[----:B------:R-:W-:Y:S01]  /*1c80*/  @!PT LDS RZ, [RZ] ;  /* 0x00000000fffff984 */ /* 0x000fe20000000800 */
[----:B------:R1:W-:Y:S01]  /*1c90*/  @!P4 LDGSTS.E.BYPASS.LTC128B.128 [R199+0xf100], [R18.64], !P6 ;  /* 0x0f10000012c7cfae */ /* 0x0003e2000f101d52 */
[----:B------:R-:W-:Y:S01]  /*1ca0*/  @!P4 SHF.R.S32.HI R0, RZ, 0x1f, R9 ;  /* 0x0000001fff00c819 */ /* 0x000fe20000011409 */
[----:B------:R-:W-:Y:S01]  /*1cb0*/  IMAD.U32 R7, RZ, RZ, UR22 ;  /* 0x00000016ff077e24 */ /* 0x000fe2000f8e00ff */
[----:B------:R-:W-:Y:S01]  /*1cc0*/  ULDC.64 UR4, c[0x0][0x208] ;  /* 0x0000820000047ab9 */ /* 0x000fe20000000a00 */
[----:B------:R-:W-:Y:S01]  /*1cd0*/  IMAD R194, R2, 0x2, R198 ;  /* 0x0000000202c27824 */ /* 0x000fe200078e02c6 */
[----:B------:R-:W-:Y:S01]  /*1ce0*/  @!P4 LEA.HI R0, R0, R9, RZ, 0x3 ;  /* 0x000000090000c211 */ /* 0x000fe200078f18ff */
[----:B------:R-:W-:Y:S01]  /*1cf0*/  UIMAD UR11, UR11, UR4, URZ ;  /* 0x000000040b0b72a4 */ /* 0x000fe2000f8e023f */
[----:B------:R-:W-:Y:S01]  /*1d00*/  IADD3 R9, -R5, UR9, -R8 ;  /* 0x0000000905097c10 */ /* 0x000fe2000fffe908 */
[----:B------:R-:W-:Y:S01]  /*1d10*/  UIMAD.WIDE.U32 UR24, UR20, UR4, URZ ;  /* 0x00000004141872a5 */ /* 0x000fe2000f8e003f */
[----:B------:R-:W-:Y:S01]  /*1d20*/  @!P4 LOP3.LUT R11, R0, 0xfffffff8, RZ, 0xc0, !PT ;  /* 0xfffffff8000bc812 */ /* 0x000fe200078ec0ff */
[----:B------:R-:W-:Y:S01]  /*1d30*/  UIMAD UR11, UR20, UR5, UR11 ;  /* 0x00000005140b72a4 */ /* 0x000fe2000f8e020b */
[C---:B------:R-:W-:Y:S01]  /*1d40*/  ISETP.GE.AND P6, PT, R9.reuse, 0x1, PT ;  /* 0x000000010900780c */ /* 0x040fe20003fc6270 */
[----:B------:R2:W-:Y:S01]  /*1d50*/  @!P4 LDGSTS.E.BYPASS.LTC128B.128 [R199+0x13100], [R12.64], !P0 ;  /* 0x131000000cc7cfae */ /* 0x0005e2000c101d52 */
[----:B------:R-:W-:Y:S01]  /*1d60*/  ISETP.GE.AND P0, PT, R9, 0x21, PT ;  /* 0x000000210900780c */ /* 0x000fe20003f06270 */
[----:B------:R-:W-:Y:S01]  /*1d70*/  @!P4 IMAD.WIDE R16, R11, 0x2, R16 ;  /* 0x000000020b10c825 */ /* 0x000fe200078e0210 */
[----:B------:R-:W-:-:S02]  /*1d80*/  UIADD3 UR11, UR25, UR11, URZ ;  /* 0x0000000b190b7290 */ /* 0x000fc4000fffe03f */
[----:B------:R-:W-:Y:S01]  /*1d90*/  USHF.L.U64.HI UR10, UR4, UR10, UR5 ;  /* 0x0000000a040a7299 */ /* 0x000fe20008010205 */
[----:B------:R-:W-:Y:S01]  /*1da0*/  IMAD.WIDE.U32 R10, R7, UR20, R210 ;  /* 0x00000014070a7c25 */ /* 0x000fe2000f8e00d2 */
[----:B------:R1:W-:Y:S01]  /*1db0*/  @!P4 LDGSTS.E.BYPASS.LTC128B.128 [R199+0x17100], [R16.64], !P5 ;  /* 0x1710000010c7cfae */ /* 0x0003e2000e901d52 */
[----:B------:R-:W-:Y:S02]  /*1dc0*/  UISETP.GT.AND UP0, UPT, UR20, UR8, UPT ;  /* 0x000000081400728c */ /* 0x000fe4000bf04270 */
[----:B------:R-:W-:Y:S01]  /*1dd0*/  IMAD R193, R3, 0x2, R198 ;  /* 0x0000000203c17824 */ /* 0x000fe200078e02c6 */
[----:B------:R-:W0:Y:S01]  /*1de0*/  LDGDEPBAR ;  /* 0x00000000000079af */ /* 0x000e220000000000 */
[----:B------:R-:W-:Y:S01]  /*1df0*/  IADD3 R0, R11, UR23, RZ ;  /* 0x000000170b007c10 */ /* 0x000fe2000fffe0ff */
[----:B------:R-:W-:Y:S02]  /*1e00*/  IMAD.SHL.U32 R11, R24, 0x40, RZ ;  /* 0x00000040180b7824 */ /* 0x000fe400078e00ff */
[----:B------:R-:W-:Y:S01]  /*1e10*/  BAR.SYNC.DEFER_BLOCKING 0x0 ;  /* 0x0000000000007b1d */ /* 0x000fe20000010000 */
[----:B------:R-:W-:Y:S01]  /*1e20*/  @P0 IADD3 R9, P4, R10, UR13, RZ ;  /* 0x0000000d0a090c10 */ /* 0x000fe2000ff9e0ff */
[----:B------:R-:W-:Y:S01]  /*1e30*/  IMAD R191, R3, 0x2, R194 ;  /* 0x0000000203bf7824 */ /* 0x000fe200078e02c2 */
[----:B------:R-:W-:Y:S01]  /*1e40*/  LOP3.LUT R11, R11, 0x1c0, RZ, 0xc0, !PT ;  /* 0x000001c00b0b7812 */ /* 0x000fe200078ec0ff */
[----:B------:R-:W-:-:S02]  /*1e50*/  @UP0 UIADD3 UR5, UR14, -0x2, URZ ;  /* 0xfffffffe0e050890 */ /* 0x000fc4000fffe03f */
[----:B------:R-:W-:Y:S01]  /*1e60*/  UIADD3 UR15, UR9, 0x1, -UR15 ;  /* 0x00000001090f7890 */ /* 0x000fe2000fffe80f */
[----:B--2---:R-:W-:-:S04]  /*1e70*/  @P6 LEA R12, P5, R10, c[0x0][0x1c8], 0x1 ;  /* 0x000072000a0c6a11 */ /* 0x004fc800078a08ff */
[----:B------:R-:W-:Y:S01]  /*1e80*/  @P6 LEA.HI.X R13, R10, c[0x0][0x1cc], R0, 0x1, P5 ;  /* 0x000073000a0d6a11 */ /* 0x000fe200028f0c00 */
[----:B------:R-:W-:Y:S01]  /*1e90*/  IMAD.SHL.U32 R10, R8, 0x8, RZ ;  /* 0x00000008080a7824 */ /* 0x000fe200078e00ff */
[----:B------:R-:W-:Y:S02]  /*1ea0*/  @P0 IADD3.X R0, R0, UR12, RZ, P4, !PT ;  /* 0x0000000c00000c10 */ /* 0x000fe4000a7fe4ff */
[----:B------:R-:W-:Y:S02]  /*1eb0*/  @P0 LEA R14, P4, R9, c[0x0][0x1c8], 0x1 ;  /* 0x00007200090e0a11 */ /* 0x000fe400078808ff */
[----:B------:R-:W-:Y:S02]  /*1ec0*/  LOP3.LUT R10, R11, 0x8, R10, 0xf8, !PT ;  /* 0x000000080b0a7812 */ /* 0x000fe400078ef80a */
[----:B------:R-:W-:Y:S01]  /*1ed0*/  @P0 LEA.HI.X R15, R9, c[0x0][0x1cc], R0, 0x1, P4 ;  /* 0x00007300090f0a11 */ /* 0x000fe200020f0c00 */
[----:B------:R-:W-:Y:S01]  /*1ee0*/  @!PT LDS RZ, [RZ] ;  /* 0x00000000fffff984 */ /* 0x000fe20000000800 */
[----:B------:R-:W-:Y:S01]  /*1ef0*/  @!PT LDS RZ, [RZ] ;  /* 0x00000000fffff984 */ /* 0x000fe20000000800 */
[----:B------:R-:W-:Y:S01]  /*1f00*/  @!PT LDS RZ, [RZ] ;  /* 0x00000000fffff984 */ /* 0x000fe20000000800 */
[----:B------:R2:W-:Y:S01]  /*1f10*/  @P6 LDGSTS.E.BYPASS.LTC128B.128 [R199+0x6100], [R12.64], !P3 ;  /* 0x061000000cc76fae */ /* 0x0005e2000d901d52 */
[----:B------:R-:W-:-:S02]  /*1f20*/  SHF.R.U32.HI R11, RZ, 0x3, R11 ;  /* 0x00000003ff0b7819 */ /* 0x000fc4000001160b */
[----:B------:R-:W-:Y:S01]  /*1f30*/  SEL R9, RZ, 0x1, P3 ;  /* 0x00000001ff097807 */ /* 0x000fe20001800000 */
[----:B------:R2:W-:Y:S01]  /*1f40*/  @P6 LDGSTS.E.BYPASS.LTC128B.128 [R199+0x8100], [R12.64+0x80], !P2 ;  /* 0x081000800cc76fae */ /* 0x0005e2000d101d52 */
[----:B------:R-:W-:Y:S02]  /*1f50*/  LOP3.LUT R10, R10, R11, RZ, 0x3c, !PT ;  /* 0x0000000b0a0a7212 */ /* 0x000fe400078e3cff */
[----:B------:R-:W-:Y:S01]  /*1f60*/  SEL R0, RZ, 0x2, P2 ;  /* 0x00000002ff007807 */ /* 0x000fe20001000000 */
[----:B------:R2:W-:Y:S01]  /*1f70*/  @P6 LDGSTS.E.BYPASS.LTC128B.128 [R199+0xa100], [R12.64+0x100], !P1 ;  /* 0x0a1001000cc76fae */ /* 0x0005e2000c901d52 */
[----:B------:R-:W-:Y:S01]  /*1f80*/  LOP3.LUT P4, RZ, R24, 0x2, RZ, 0xc0, !PT ;  /* 0x0000000218ff7812 */ /* 0x000fe2000788c0ff */
[----:B------:R-:W-:Y:S01]  /*1f90*/  IMAD R197, R197, 0x200, R10 ;  /* 0x00000200c5c57824 */ /* 0x000fe200078e020a */
[----:B------:R-:W-:Y:S01]  /*1fa0*/  SEL R10, RZ, 0x4, P1 ;  /* 0x00000004ff0a7807 */ /* 0x000fe20000800000 */
[----:B------:R3:W-:Y:S02]  /*1fb0*/  @P0 LDGSTS.E.BYPASS.LTC128B.128 [R199+0x7100], [R14.64], !P3 ;  /* 0x071000000ec70fae */ /* 0x0007e4000d901d52 */
[----:B------:R-:W-:Y:S01]  /*1fc0*/  IMAD.SHL.U32 R197, R197, 0x2, RZ ;  /* 0x00000002c5c57824 */ /* 0x000fe200078e00ff */
[----:B------:R-:W-:Y:S01]  /*1fd0*/  IADD3 R9, R10, R0, R9 ;  /* 0x000000000a097210 */ /* 0x000fe20007ffe009 */
[----:B------:R3:W-:Y:S01]  /*1fe0*/  @P0 LDGSTS.E.BYPASS.LTC128B.128 [R199+0x9100], [R14.64+0x80], !P2 ;  /* 0x091000800ec70fae */ /* 0x0007e2000d101d52 */
[----:B------:R-:W-:-:S02]  /*1ff0*/  IADD3 R0, -R8, UR9, -R5 ;  /* 0x0000000908007c10 */ /* 0x000fc4000fffe905 */
[----:B------:R-:W-:Y:S01]  /*2000*/  IADD3 R196, R197, 0x6120, RZ ;  /* 0x00006120c5c47810 */ /* 0x000fe20007ffe0ff */
[----:B------:R3:W-:Y:S01]  /*2010*/  @P0 LDGSTS.E.BYPASS.LTC128B.128 [R199+0xb100], [R14.64+0x100], !P1 ;  /* 0x0b1001000ec70fae */ /* 0x0007e2000c901d52 */
[----:B------:R-:W-:Y:S02]  /*2020*/  ISETP.LT.OR P6, PT, R0, 0x1, P3 ;  /* 0x000000010000780c */ /* 0x000fe40001fc1670 */
[----:B------:R-:W-:Y:S01]  /*2030*/  LOP3.LUT P5, RZ, R9, 0x2, RZ, 0xc0, !PT ;  /* 0x0000000209ff7812 */ /* 0x000fe200078ac0ff */
[----:B------:R-:W0:Y:S01]  /*2040*/  LDGDEPBAR ;  /* 0x00000000000079af */ /* 0x000e220000000000 */
[----:B--2---:R-:W-:Y:S02]  /*2050*/  IMAD.U32 R12, RZ, RZ, UR24 ;  /* 0x00000018ff0c7e24 */ /* 0x004fe4000f8e00ff */
[----:B------:R-:W-:Y:S02]  /*2060*/  IMAD.U32 R13, RZ, RZ, UR25 ;  /* 0x00000019ff0d7e24 */ /* 0x000fe4000f8e00ff */
[----:B------:R-:W-:Y:S01]  /*2070*/  IMAD.U32 R13, RZ, RZ, UR11 ;  /* 0x0000000bff0d7e24 */ /* 0x000fe2000f8e00ff */
[----:B------:R-:W-:Y:S01]  /*2080*/  LEA R11, P0, R12, R202, 0x6 ;  /* 0x000000ca0c0b7211 */ /* 0x000fe200078030ff */
[----:B------:R-:W-:-:S02]  /*2090*/  USHF.L.U32 UR11, UR4, 0x6, URZ ;  /* 0x00000006040b7899 */ /* 0x000fc4000800063f */
[----:B------:R-:W-:Y:S01]  /*20a0*/  @UP0 USHF.R.S32.HI UR4, URZ, 0x1f, UR5 ;  /* 0x0000001f3f040899 */ /* 0x000fe20008011405 */
[----:B------:R-:W-:Y:S02]  /*20b0*/  LEA.HI.X R10, R12, R207, R13, 0x6, P0 ;  /* 0x000000cf0c0a7211 */ /* 0x000fe400000f340d */
[----:B------:R-:W-:Y:S01]  /*20c0*/  IADD3 R12, R197, 0x6100, RZ ;  /* 0x00006100c50c7810 */ /* 0x000fe20007ffe0ff */
[----:B------:R-:W-:-:S04]  /*20d0*/  DEPBAR.LE SB0, 0x1 ;  /* 0x000080400000791a */ /* 0x000fc80000000000 */
[----:B------:R-:W-:-:S04]  /*20e0*/  DEPBAR.LE SB0, 0x0 ;  /* 0x000080000000791a */ /* 0x000fc80000000000 */
[----:B------:R-:W-:Y:S01]  /*20f0*/  BAR.SYNC.DEFER_BLOCKING 0x0 ;  /* 0x0000000000007b1d */ /* 0x000fe20000010000 */
[C---:B------:R-:W-:Y:S02]  /*2100*/  LEA R26, P0, R11.reuse, c[0x0][0x1f8], 0x1 ;  /* 0x00007e000b1a7a11 */ /* 0x040fe400078008ff */
[----:B------:R-:W-:Y:S02]  /*2110*/  @P4 IADD3 R196, R12, -0x20, RZ ;  /* 0xffffffe00cc44810 */ /* 0x000fe40007ffe0ff */
[----:B------:R-:W-:Y:S02]  /*2120*/  LEA.HI.X R27, R11, c[0x0][0x1fc], R10, 0x1, P0 ;  /* 0x00007f000b1b7a11 */ /* 0x000fe400000f0c0a */
[----:B------:R-:W-:Y:S02]  /*2130*/  IADD3 R76, P0, R26, UR11, RZ ;  /* 0x0000000b1a4c7c10 */ /* 0x000fe4000ff1e0ff */
[----:B------:R-:W-:Y:S02]  /*2140*/  LOP3.LUT P4, RZ, R9, 0x4, RZ, 0xc0, !PT ;  /* 0x0000000409ff7812 */ /* 0x000fe4000788c0ff */
[----:B------:R-:W-:-:S02]  /*2150*/  IADD3.X R77, R27, UR10, RZ, P0, !PT ;  /* 0x0000000a1b4d7c10 */ /* 0x000fc400087fe4ff */
[C---:B------:R-:W-:Y:S02]  /*2160*/  ISETP.LT.OR P0, PT, R0.reuse, 0x1, !P5 ;  /* 0x000000010000780c */ /* 0x040fe40006f01670 */
[----:B------:R-:W-:Y:S02]  /*2170*/  ISETP.LT.OR P5, PT, R0, 0x21, !P5 ;  /* 0x000000210000780c */ /* 0x000fe40006fa1670 */
[C---:B------:R-:W-:Y:S02]  /*2180*/  IADD3 R187, R196.reuse, 0x800, RZ ;  /* 0x00000800c4bb7810 */ /* 0x040fe40007ffe0ff */
[C---:B------:R-:W-:Y:S02]  /*2190*/  IADD3 R186, R196.reuse, 0x1000, RZ ;  /* 0x00001000c4ba7810 */ /* 0x040fe40007ffe0ff */
[C---:B------:R-:W-:Y:S02]  /*21a0*/  IADD3 R185, R196.reuse, 0x1800, RZ ;  /* 0x00001800c4b97810 */ /* 0x040fe40007ffe0ff */
[C---:B------:R-:W-:Y:S01]  /*21b0*/  IADD3 R183, R196.reuse, 0x2000, RZ ;  /* 0x00002000c4b77810 */ /* 0x040fe20007ffe0ff */
[----:B------:R-:W-:Y:S01]  /*21c0*/  LDSM.16.M88.4 R44, [R198+0xc100] ;  /* 0x00c10000c62c783b */ /* 0x000fe20000000200 */
[----:B------:R-:W-:-:S02]  /*21d0*/  IADD3 R182, R196, 0x2800, RZ ;  /* 0x00002800c4b67810 */ /* 0x000fc40007ffe0ff */
[C---:B------:R-:W-:Y:S01]  /*21e0*/  IADD3 R181, R196.reuse, 0x3000, RZ ;  /* 0x00003000c4b57810 */ /* 0x040fe20007ffe0ff */
[----:B------:R-:W2:Y:S01]  /*21f0*/  LDSM.16.M88.4 R52, [R197+0x7100] ;  /* 0x00710000c534783b */ /* 0x000ea20000000200 */
[C---:B------:R-:W-:Y:S02]  /*2200*/  IADD3 R180, R196.reuse, 0x3800, RZ ;  /* 0x00003800c4b47810 */ /* 0x040fe40007ffe0ff */
[C---:B------:R-:W-:Y:S01]  /*2210*/  IADD3 R179, R196.reuse, 0x4000, RZ ;  /* 0x00004000c4b37810 */ /* 0x040fe20007ffe0ff */
[----:B-1----:R-:W1:Y:S01]  /*2220*/  LDSM.16.M88.4 R16, [R197+0x6100] ;  /* 0x00610000c510783b */ /* 0x002e620000000200 */
[C---:B------:R-:W-:Y:S02]  /*2230*/  IADD3 R178, R196.reuse, 0x4800, RZ ;  /* 0x00004800c4b27810 */ /* 0x040fe40007ffe0ff */
[C---:B------:R-:W-:Y:S01]  /*2240*/  IADD3 R177, R196.reuse, 0x5000, RZ ;  /* 0x00005000c4b17810 */ /* 0x040fe20007ffe0ff */
[----:B------:R-:W5:Y:S01]  /*2250*/  LDSM.16.M88.4 R60, [R197+0x6900] ;  /* 0x00690000c53c783b */ /* 0x000f620000000200 */
[----:B------:R-:W-:-:S03]  /*2260*/  IADD3 R176, R196, 0x5800, RZ ;  /* 0x00005800c4b07810 */ /* 0x000fc60007ffe0ff */
[----:B------:R-:W4:Y:S04]  /*2270*/  LDSM.16.M88.4 R68, [R197+0x7900] ;  /* 0x00790000c544783b */ /* 0x000f280000000200 */
[----:B---3--:R-:W-:Y:S04]  /*2280*/  LDSM.16.M88.4 R12, [R194+0xc100] ;  /* 0x00c10000c20c783b */ /* 0x008fe80000000200 */
[----:B------:R-:W3:Y:S04]  /*2290*/  LDSM.16.M88.4 R8, [R196+0x1000] ;  /* 0x00100000c408783b */ /* 0x000ee80000000200 */
[----:B------:R-:W3:Y:S04]  /*22a0*/  LDSM.16.M88.4 R36, [R196] ;  /* 0x00000000c424783b */ /* 0x000ee80000000200 */
[----:B------:R-:W3:Y:S04]  /*22b0*/  LDSM.16.M88.4 R32, [R196+0x800] ;  /* 0x00080000c420783b */ /* 0x000ee80000000200 */
[----:B------:R-:W3:Y:S04]  /*22c0*/  LDSM.16.M88.4 R28, [R196+0x1800] ;  /* 0x00180000c41c783b */ /* 0x000ee80000000200 */
[----:B------:R-:W-:Y:S01]  /*22d0*/  @!PT LDS RZ, [RZ] ;  /* 0x00000000fffff984 */ /* 0x000fe20000000800 */
[----:B------:R-:W-:Y:S01]  /*22e0*/  @!PT LDS RZ, [RZ] ;  /* 0x00000000fffff984 */ /* 0x000fe20000000800 */
[----:B------:R-:W-:Y:S01]  /*22f0*/  @!PT LDS RZ, [RZ] ;  /* 0x00000000fffff984 */ /* 0x000fe20000000800 */
[----:B------:R3:W-:Y:S01]  /*2300*/  LDGSTS.E.BYPASS.LTC128B.128 [R199+0x100], [R26.64], !P6 ;  /* 0x001000001ac77fae */ /* 0x0007e2000f101d52 */
[----:B------:R-:W-:-:S02]  /*2310*/  ISETP.LT.OR P6, PT, R0, 0x1, !P4 ;  /* 0x000000010000780c */ /* 0x000fc400067c1670 */
[----:B------:R-:W-:Y:S01]  /*2320*/  ISETP.LT.OR P4, PT, R0, 0x21, !P4 ;  /* 0x000000210000780c */ /* 0x000fe20006781670 */
[----:B--2---:R-:W-:Y:S01]  /*2330*/  HMMA.16816.F32 R56, R44, R52, RZ ;  /* 0x000000342c38723c */ /* 0x004fe200000018ff */
[----:B------:R3:W-:Y:S01]  /*2340*/  LDGSTS.E.BYPASS.LTC128B.128 [R199+0x2100], [R26.64+0x80], !P0 ;  /* 0x021000801ac77fae */ /* 0x0007e2000c101d52 */
[----:B------:R-:W-:-:S06]  /*2350*/  LOP3.LUT P0, RZ, R24, 0x4, RZ, 0xc0, !PT ;  /* 0x0000000418ff7812 */ /* 0x000fcc000780c0ff */
[----:B------:R-:W-:Y:S02]  /*2360*/  HMMA.16816.F32 R52, R44, R54, RZ ;  /* 0x000000362c34723c */ /* 0x000fe400000018ff */
[----:B------:R3:W-:Y:S01]  /*2370*/  LDGSTS.E.BYPASS.LTC128B.128 [R199+0x4100], [R26.64+0x100], !P6 ;  /* 0x041001001ac77fae */ /* 0x0007e2000f101d52 */
[----:B------:R-:W-:Y:S01]  /*2380*/  ISETP.LT.OR P6, PT, R0, 0x21, P3 ;  /* 0x000000210000780c */ /* 0x000fe20001fc1670 */
[----:B------:R-:W-:-:S04]  /*2390*/  IMAD.MOV.U32 R0, RZ, RZ, 0x40 ;  /* 0x00000040ff007424 */ /* 0x000fc800078e00ff */
[----:B-1--4-:R-:W-:Y:S01]  /*23a0*/  HMMA.16816.F32 R20, R44, R16, RZ ;  /* 0x000000102c14723c */ /* 0x012fe200000018ff */
[----:B------:R-:W-:-:S05]  /*23b0*/  SEL R0, R0, 0xffffffc0, !P0 ;  /* 0xffffffc000007807 */ /* 0x000fca0004000000 */
[----:B------:R-:W-:Y:S02]  /*23c0*/  IMAD.IADD R192, R197, 0x1, R0 ;  /* 0x00000001c5c07824 */ /* 0x000fe400078e0200 */
[C---:B------:R-:W-:Y:S01]  /*23d0*/  HMMA.16816.F32 R16, R44.reuse, R18, RZ ;  /* 0x000000122c10723c */ /* 0x040fe200000018ff */
[----:B------:R1:W-:Y:S01]  /*23e0*/  LDGSTS.E.BYPASS.LTC128B.128 [R199+0x1100], [R76.64], !P6 ;  /* 0x011000004cc77fae */ /* 0x0003e2000f101d52 */
[----:B------:R-:W-:Y:S01]  /*23f0*/  IMAD.IADD R184, R0, 0x1, R196 ;  /* 0x0000000100b87824 */ /* 0x000fe200078e02c4 */
[----:B------:R-:W-:Y:S02]  /*2400*/  SHF.R.S32.HI R0, RZ, 0x1f, R85 ;  /* 0x0000001fff007819 */ /* 0x000fe40000011455 */
[----:B------:R1:W-:Y:S01]  /*2410*/  LDGSTS.E.BYPASS.LTC128B.128 [R199+0x3100], [R76.64+0x80], !P5 ;  /* 0x031000804cc77fae */ /* 0x0003e2000e901d52 */
[----:B------:R-:W-:Y:S02]  /*2420*/  PLOP3.LUT P5, PT, PT, PT, UP0, 0x80, 0x0 ;  /* 0x000000000000781c */ /* 0x000fe40003faf008 */
[----:B-----5:R-:W-:Y:S01]  /*2430*/  HMMA.16816.F32 R64, R44, R60, RZ ;  /* 0x0000003c2c40723c */ /* 0x020fe200000018ff */
[----:B------:R1:W-:Y:S01]  /*2440*/  LDGSTS.E.BYPASS.LTC128B.128 [R199+0x5100], [R76.64+0x100], !P4 ;  /* 0x051001004cc77fae */ /* 0x0003e2000e101d52 */
[----:B------:R-:W-:-:S02]  /*2450*/  LEA.HI R0, R0, R85, RZ, 0x3 ;  /* 0x0000005500007211 */ /* 0x000fc400078f18ff */
[----:B------:R-:W-:Y:S01]  /*2460*/  PLOP3.LUT P4, PT, PT, PT, UP2, 0x80, 0x0 ;  /* 0x000000000000781c */ /* 0x000fe20003f8f028 */
[----:B------:R-:W-:Y:S01]  /*2470*/  LDSM.16.M88.4 R40, [R193+0xc100] ;  /* 0x00c10000c128783b */ /* 0x000fe20000000200 */
[----:B------:R-:W-:Y:S02]  /*2480*/  LOP3.LUT R0, R0, 0xffffff8, RZ, 0xc0, !PT ;  /* 0x0ffffff800007812 */ /* 0x000fe400078ec0ff */
[C---:B------:R-:W-:Y:S01]  /*2490*/  HMMA.16816.F32 R60, R44.reuse, R62, RZ ;  /* 0x0000003e2c3c723c */ /* 0x040fe200000018ff */
[----:B---3--:R-:W2:Y:S02]  /*24a0*/  LDSM.16.M88.4 R24, [R192+0x6100] ;  /* 0x00610000c018783b */ /* 0x008ea40000000200 */
[----:B------:R-:W-:Y:S02]  /*24b0*/  IMAD.IADD R85, R85, 0x1, -R0 ;  /* 0x0000000155557824 */ /* 0x000fe400078e0a00 */
[----:B------:R-:W-:Y:S03]  /*24c0*/  LDSM.16.M88.4 R72, [R192+0x6900] ;  /* 0x00690000c048783b */ /* 0x000fe60000000200 */
[C---:B------:R-:W-:Y:S01]  /*24d0*/  HMMA.16816.F32 R48, R44.reuse, R68, RZ ;  /* 0x000000442c30723c */ /* 0x040fe200000018ff */
[----:B------:R-:W-:Y:S04]  /*24e0*/  LDSM.16.M88.4 R80, [R198+0x10100] ;  /* 0x01010000c650783b */ /* 0x000fe80000000200 */
[----:B------:R-:W0:Y:S03]  /*24f0*/  LDGDEPBAR ;  /* 0x00000000000079af */ /* 0x000e260000000000 */
[----:B------:R-:W-:Y:S01]  /*2500*/  HMMA.16816.F32 R44, R44, R70, RZ ;  /* 0x000000462c2c723c */ /* 0x000fe200000018ff */
[----:B------:R-:W-:Y:S04]  /*2510*/  LDSM.16.M88.4 R68, [R192+0x7900] ;  /* 0x00790000c044783b */ /* 0x000fe80000000200 */
[----:B-1----:R-:W-:Y:S03]  /*2520*/  LDSM.16.M88.4 R76, [R197+0x8900] ;  /* 0x00890000c54c783b */ /* 0x002fe60000000200 */
[C---:B------:R-:W-:Y:S08]  /*2530*/  HMMA.16816.F32 R56, R12.reuse, R8, R56 ;  /* 0x000000080c38723c */ /* 0x040ff00000001838 */
[C---:B------:R-:W-:Y:S01]  /*2540*/  HMMA.16816.F32 R52, R12.reuse, R10, R52 ;  /* 0x0000000a0c34723c */ /* 0x040fe20000001834 */
[----:B------:R-:W1:Y:S07]  /*2550*/  LDSM.16.M88.4 R8, [R192+0x7100] ;  /* 0x00710000c008783b */ /* 0x000e6e0000000200 */
[C---:B------:R-:W-:Y:S08]  /*2560*/  HMMA.16816.F32 R20, R12.reuse, R36, R20 ;  /* 0x000000240c14723c */ /* 0x040ff00000001814 */
[C---:B------:R-:W-:Y:S01]  /*2570*/  HMMA.16816.F32 R16, R12.reuse, R38, R16 ;  /* 0x000000260c10723c */ /* 0x040fe20000001810 */
[----:B------:R-:W-:Y:S07]  /*2580*/  LDSM.16.M88.4 R36, [R184] ;  /* 0x00000000b824783b */ /* 0x000fee0000000200 */
[C---:B------:R-:W-:Y:S08]  /*2590*/  HMMA.16816.F32 R64, R12.reuse, R32, R64 ;  /* 0x000000200c40723c */ /* 0x040ff00000001840 */
[C---:B------:R-:W-:Y:S01]  /*25a0*/  HMMA.16816.F32 R60, R12.reuse, R34, R60 ;  /* 0x000000220c3c723c */ /* 0x040fe2000000183c */
[----:B------:R-:W-:Y:S07]  /*25b0*/  LDSM.16.M88.4 R32, [R184+0x800] ;  /* 0x00080000b820783b */ /* 0x000fee0000000200 */
[C---:B------:R-:W-:Y:S08]  /*25c0*/  HMMA.16816.F32 R48, R12.reuse, R28, R48 ;  /* 0x0000001c0c30723c */ /* 0x040ff00000001830 */
[----:B------:R-:W-:Y:S01]  /*25d0*/  HMMA.16816.F32 R44, R12, R30, R44 ;  /* 0x0000001e0c2c723c */ /* 0x000fe2000000182c */
[----:B------:R-:W3:Y:S04]  /*25e0*/  LDSM.16.M88.4 R12, [R191+0xc100] ;  /* 0x00c10000bf0c783b */ /* 0x000ee80000000200 */
[----:B------:R-:W-:Y:S03]  /*25f0*/  LDSM.16.M88.4 R28, [R184+0x1000] ;  /* 0x00100000b81c783b */ /* 0x000fe60000000200 */
[C---:B--2---:R-:W-:Y:S08]  /*2600*/  HMMA.16816.F32 R20, R40.reuse, R24, R20 ;  /* 0x000000182814723c */ /* 0x044ff00000001814 */
[C---:B------:R-:W-:Y:S01]  /*2610*/  HMMA.16816.F32 R16, R40.reuse, R26, R16 ;  /* 0x0000001a2810723c */ /* 0x040fe20000001810 */
[----:B------:R-:W2:Y:S07]  /*2620*/  LDSM.16.M88.4 R24, [R184+0x1800] ;  /* 0x00180000b818783b */ /* 0x000eae0000000200 */
[C---:B-1----:R-:W-:Y:S08]  /*2630*/  HMMA.16816.F32 R56, R40.reuse, R8, R56 ;  /* 0x000000082838723c */ /* 0x042ff00000001838 */
[C---:B------:R-:W-:Y:S01]  /*2640*/  HMMA.16816.F32 R52, R40.reuse, R10, R52 ;  /* 0x0000000a2834723c */ /* 0x040fe20000001834 */
[----:B------:R-:W1:Y:S07]  /*2650*/  LDSM.16.M88.4 R8, [R197+0x8100] ;  /* 0x00810000c508783b */ /* 0x000e6e0000000200 */
[C---:B------:R-:W-:Y:S08]  /*2660*/  HMMA.16816.F32 R64, R40.reuse, R72, R64 ;  /* 0x000000482840723c */ /* 0x040ff00000001840 */
[C---:B------:R-:W-:Y:S01]  /*2670*/  HMMA.16816.F32 R60, R40.reuse, R74, R60 ;  /* 0x0000004a283c723c */ /* 0x040fe2000000183c */
[----:B------:R-:W-:Y:S07]  /*2680*/  LDSM.16.M88.4 R72, [R197+0x9100] ;  /* 0x00910000c548783b */ /* 0x000fee0000000200 */
[C---:B------:R-:W-:Y:S08]  /*2690*/  HMMA.16816.F32 R48, R40.reuse, R68, R48 ;  /* 0x000000442830723c */ /* 0x040ff00000001830 */
[----:B------:R-:W-:Y:S01]  /*26a0*/  HMMA.16816.F32 R44, R40, R70, R44 ;  /* 0x00000046282c723c */ /* 0x000fe2000000182c */
[----:B------:R-:W4:Y:S04]  /*26b0*/  LDSM.16.M88.4 R68, [R197+0x9900] ;  /* 0x00990000c544783b */ /* 0x000f280000000200 */
[----:B------:R-:W-:Y:S03]  /*26c0*/  LDSM.16.M88.4 R40, [R194+0x10100] ;  /* 0x01010000c228783b */ /* 0x000fe60000000200 */
[C---:B---3--:R-:W-:Y:S08]  /*26d0*/  HMMA.16816.F32 R20, R12.reuse, R36, R20 ;  /* 0x000000240c14723c */ /* 0x048ff00000001814 */
[C---:B------:R-:W-:Y:S01]  /*26e0*/  HMMA.16816.F32 R16, R12.reuse, R38, R16 ;  /* 0x000000260c10723c */ /* 0x040fe20000001810 */
[----:B------:R-:W3:Y:S07]  /*26f0*/  LDSM.16.M88.4 R36, [R196+0x2000] ;  /* 0x00200000c424783b */ /* 0x000eee0000000200 */
[C---:B------:R-:W-:Y:S08]  /*2700*/  HMMA.16816.F32 R64, R12.reuse, R32, R64 ;  /* 0x000000200c40723c */ /* 0x040ff00000001840 */
[C---:B------:R-:W-:Y:S01]  /*2710*/  HMMA.16816.F32 R60, R12.reuse, R34, R60 ;  /* 0x000000220c3c723c */ /* 0x040fe2000000183c */
[----:B------:R-:W5:Y:S07]  /*2720*/  LDSM.16.M88.4 R32, [R196+0x2800] ;  /* 0x00280000c420783b */ /* 0x000f6e0000000200 */
[C---:B--2---:R-:W-:Y:S08]  /*2730*/  HMMA.16816.F32 R48, R12.reuse, R24, R48 ;  /* 0x000000180c30723c */ /* 0x044ff00000001830 */
[C---:B------:R-:W-:Y:S01]  /*2740*/  HMMA.16816.F32 R44, R12.reuse, R26, R44 ;  /* 0x0000001a0c2c723c */ /* 0x040fe2000000182c */
[----:B------:R-:W2:Y:S07]  /*2750*/  LDSM.16.M88.4 R24, [R196+0x3800] ;  /* 0x00380000c418783b */ /* 0x000eae0000000200 */
[C---:B------:R-:W-:Y:S08]  /*2760*/  HMMA.16816.F32 R56, R12.reuse, R28, R56 ;  /* 0x0000001c0c38723c */ /* 0x040ff00000001838 */
[----:B------:R-:W-:Y:S01]  /*2770*/  HMMA.16816.F32 R52, R12, R30, R52 ;  /* 0x0000001e0c34723c */ /* 0x000fe20000001834 */
[----:B------:R-:W2:Y:S04]  /*2780*/  LDSM.16.M88.4 R28, [R196+0x3000] ;  /* 0x00300000c41c783b */ /* 0x000ea80000000200 */
[----:B------:R-:W-:Y:S03]  /*2790*/  LDSM.16.M88.4 R12, [R193+0x10100] ;  /* 0x01010000c10c783b */ /* 0x000fe60000000200 */
[C---:B-1----:R-:W-:Y:S08]  /*27a0*/  HMMA.16816.F32 R20, R80.reuse, R8, R20 ;  /* 0x000000085014723c */ /* 0x042ff00000001814 */
[C---:B------:R-:W-:Y:S01]  /*27b0*/  HMMA.16816.F32 R16, R80.reuse, R10, R16 ;  /* 0x0000000a5010723c */ /* 0x040fe20000001810 */
[----:B------:R-:W1:Y:S07]  /*27c0*/  LDSM.16.M88.4 R8, [R192+0x8100] ;  /* 0x00810000c008783b */ /* 0x000e6e0000000200 */
[C---:B------:R-:W-:Y:S08]  /*27d0*/  HMMA.16816.F32 R64, R80.reuse, R76, R64 ;  /* 0x0000004c5040723c */ /* 0x040ff00000001840 */
[C---:B------:R-:W-:Y:S08]  /*27e0*/  HMMA.16816.F32 R60, R80.reuse, R78, R60 ;  /* 0x0000004e503c723c */ /* 0x040ff0000000183c */
[C---:B----4-:R-:W-:Y:S08]  /*27f0*/  HMMA.16816.F32 R48, R80.reuse, R68, R48 ;  /* 0x000000445030723c */ /* 0x050ff00000001830 */
[C---:B------:R-:W-:Y:S01]  /*2800*/  HMMA.16816.F32 R44, R80.reuse, R70, R44 ;  /* 0x00000046502c723c */ /* 0x040fe2000000182c */
[----:B------:R-:W-:Y:S07]  /*2810*/  LDSM.16.M88.4 R68, [R192+0x9100] ;  /* 0x00910000c044783b */ /* 0x000fee0000000200 */
[C---:B------:R-:W-:Y:S08]  /*2820*/  HMMA.16816.F32 R56, R80.reuse, R72, R56 ;  /* 0x000000485038723c */ /* 0x040ff00000001838 */
[----:B------:R-:W-:Y:S08]  /*2830*/  HMMA.16816.F32 R52, R80, R74, R52 ;  /* 0x0000004a5034723c */ /* 0x000ff00000001834 */
[C---:B---3--:R-:W-:Y:S08]  /*2840*/  HMMA.16816.F32 R20, R40.reuse, R36, R20 ;  /* 0x000000242814723c */ /* 0x048ff00000001814 */
[C---:B------:R-:W-:Y:S01]  /*2850*/  HMMA.16816.F32 R16, R40.reuse, R38, R16 ;  /* 0x000000262810723c */ /* 0x040fe20000001810 */
[----:B------:R-:W3:Y:S07]  /*2860*/  LDSM.16.M88.4 R36, [R192+0x8900] ;  /* 0x00890000c024783b */ /* 0x000eee0000000200 */
[C---:B-----5:R-:W-:Y:S08]  /*2870*/  HMMA.16816.F32 R64, R40.reuse, R32, R64 ;  /* 0x000000202840723c */ /* 0x060ff00000001840 */
[C---:B------:R-:W-:Y:S01]  /*2880*/  HMMA.16816.F32 R60, R40.reuse, R34, R60 ;  /* 0x00000022283c723c */ /* 0x040fe2000000183c */
[----:B------:R-:W-:Y:S07]  /*2890*/  LDSM.16.M88.4 R32, [R184+0x2800] ;  /* 0x00280000b820783b */ /* 0x000fee0000000200 */
[C---:B--2---:R-:W-:Y:S08]  /*28a0*/  HMMA.16816.F32 R48, R40.reuse, R24, R48 ;  /* 0x000000182830723c */ /* 0x044ff00000001830 */
[C---:B------:R-:W-:Y:S01]  /*28b0*/  HMMA.16816.F32 R44, R40.reuse, R26, R44 ;  /* 0x0000001a282c723c */ /* 0x040fe2000000182c */
[----:B------:R-:W2:Y:S07]  /*28c0*/  LDSM.16.M88.4 R24, [R192+0x9900] ;  /* 0x00990000c018783b */ /* 0x000eae0000000200 */
[C---:B------:R-:W-:Y:S08]  /*28d0*/  HMMA.16816.F32 R56, R40.reuse, R28, R56 ;  /* 0x0000001c2838723c */ /* 0x040ff00000001838 */
[----:B------:R-:W-:Y:S01]  /*28e0*/  HMMA.16816.F32 R52, R40, R30, R52 ;  /* 0x0000001e2834723c */ /* 0x000fe20000001834 */
[----:B------:R-:W-:Y:S04]  /*28f0*/  LDSM.16.M88.4 R28, [R191+0x10100] ;  /* 0x01010000bf1c783b */ /* 0x000fe80000000200 */
[----:B------:R-:W-:Y:S03]  /*2900*/  LDSM.16.M88.4 R40, [R184+0x3000] ;  /* 0x00300000b828783b */ /* 0x000fe60000000200 */
[C---:B-1----:R-:W-:Y:S08]  /*2910*/  HMMA.16816.F32 R20, R12.reuse, R8, R20 ;  /* 0x000000080c14723c */ /* 0x042ff00000001814 */
[C---:B------:R-:W-:Y:S01]  /*2920*/  HMMA.16816.F32 R16, R12.reuse, R10, R16 ;  /* 0x0000000a0c10723c */ /* 0x040fe20000001810 */
[----:B------:R-:W1:Y:S07]  /*2930*/  LDSM.16.M88.4 R8, [R184+0x2000] ;  /* 0x00200000b808783b */ /* 0x000e6e0000000200 */
[C---:B---3--:R-:W-:Y:S08]  /*2940*/  HMMA.16816.F32 R64, R12.reuse, R36, R64 ;  /* 0x000000240c40723c */ /* 0x048ff00000001840 */
[C---:B------:R-:W-:Y:S01]  /*2950*/  HMMA.16816.F32 R60, R12.reuse, R38, R60 ;  /* 0x000000260c3c723c */ /* 0x040fe2000000183c */
[----:B------:R-:W3:Y:S07]  /*2960*/  LDSM.16.M88.4 R36, [R184+0x3800] ;  /* 0x00380000b824783b */ /* 0x000eee0000000200 */
[C---:B--2---:R-:W-:Y:S08]  /*2970*/  HMMA.16816.F32 R48, R12.reuse, R24, R48 ;  /* 0x000000180c30723c */ /* 0x044ff00000001830 */
[C---:B------:R-:W-:Y:S01]  /*2980*/  HMMA.16816.F32 R44, R12.reuse, R26, R44 ;  /* 0x0000001a0c2c723c */ /* 0x040fe2000000182c */
[----:B------:R-:W-:Y:S07]  /*2990*/  LDSM.16.M88.4 R24, [R197+0xb100] ;  /* 0x00b10000c518783b */ /* 0x000fee0000000200 */
[C---:B------:R-:W-:Y:S08]  /*29a0*/  HMMA.16816.F32 R56, R12.reuse, R68, R56 ;  /* 0x000000440c38723c */ /* 0x040ff00000001838 */
[----:B------:R-:W-:Y:S01]  /*29b0*/  HMMA.16816.F32 R72, R12, R70, R52 ;  /* 0x000000460c48723c */ /* 0x000fe20000001834 */
[----:B------:R-:W-:Y:S04]  /*29c0*/  LDSM.16.M88.4 R68, [R198+0x14100] ;  /* 0x01410000c644783b */ /* 0x000fe80000000200 */
[----:B------:R-:W2:Y:S03]  /*29d0*/  LDSM.16.M88.4 R52, [R197+0xa100] ;  /* 0x00a10000c534783b */ /* 0x000ea60000000200 */
[C---:B-1----:R-:W-:Y:S01]  /*29e0*/  HMMA.16816.F32 R20, R28.reuse, R8, R20 ;  /* 0x000000081c14723c */ /* 0x042fe20000001814 */
[----:B------:R-:W-:Y:S07]  /*29f0*/  LDSM.16.M88.4 R12, [R197+0xa900] ;  /* 0x00a90000c50c783b */ /* 0x000fee0000000200 */
[C---:B------:R-:W-:Y:S01]  /*2a00*/  HMMA.16816.F32 R16, R28.reuse, R10, R16 ;  /* 0x0000000a1c10723c */ /* 0x040fe20000001810 */
[----:B------:R-:W1:Y:S07]  /*2a10*/  LDSM.16.M88.4 R8, [R197+0xb900] ;  /* 0x00b90000c508783b */ /* 0x000e6e0000000200 */
[C---:B---3--:R-:W-:Y:S08]  /*2a20*/  HMMA.16816.F32 R48, R28.reuse, R36, R48 ;  /* 0x000000241c30723c */ /* 0x048ff00000001830 */
[C---:B------:R-:W-:Y:S01]  /*2a30*/  HMMA.16816.F32 R44, R28.reuse, R38, R44 ;  /* 0x000000261c2c723c */ /* 0x040fe2000000182c */
[----:B------:R-:W-:Y:S07]  /*2a40*/  LDSM.16.M88.4 R36, [R196+0x4800] ;  /* 0x00480000c424783b */ /* 0x000fee0000000200 */
[C---:B------:R-:W-:Y:S08]  /*2a50*/  HMMA.16816.F32 R64, R28.reuse, R32, R64 ;  /* 0x000000201c40723c */ /* 0x040ff00000001840 */
[C---:B------:R-:W-:Y:S01]  /*2a60*/  HMMA.16816.F32 R60, R28.reuse, R34, R60 ;  /* 0x000000221c3c723c */ /* 0x040fe2000000183c */
[----:B------:R-:W-:Y:S07]  /*2a70*/  LDSM.16.M88.4 R32, [R194+0x14100] ;  /* 0x01410000c220783b */ /* 0x000fee0000000200 */
[C---:B------:R-:W-:Y:S08]  /*2a80*/  HMMA.16816.F32 R56, R28.reuse, R40, R56 ;  /* 0x000000281c38723c */ /* 0x040ff00000001838 */
[----:B------:R-:W-:Y:S01]  /*2a90*/  HMMA.16816.F32 R72, R28, R42, R72 ;  /* 0x0000002a1c48723c */ /* 0x000fe20000001848 */
[----:B------:R-:W3:Y:S04]  /*2aa0*/  LDSM.16.M88.4 R28, [R196+0x4000] ;  /* 0x00400000c41c783b */ /* 0x000ee80000000200 */
[----:B------:R-:W4:Y:S03]  /*2ab0*/  LDSM.16.M88.4 R40, [R196+0x5800] ;  /* 0x00580000c428783b */ /* 0x000f260000000200 */
[C---:B--2---:R-:W-:Y:S08]  /*2ac0*/  HMMA.16816.F32 R20, R68.reuse, R52, R20 ;  /* 0x000000344414723c */ /* 0x044ff00000001814 */
[C---:B------:R-:W-:Y:S01]  /*2ad0*/  HMMA.16816.F32 R16, R68.reuse, R54, R16 ;  /* 0x000000364410723c */ /* 0x040fe20000001810 */
[----:B------:R-:W2:Y:S07]  /*2ae0*/  LDSM.16.M88.4 R52, [R196+0x5000] ;  /* 0x00500000c434783b */ /* 0x000eae0000000200 */
[C---:B-1----:R-:W-:Y:S08]  /*2af0*/  HMMA.16816.F32 R48, R68.reuse, R8, R48 ;  /* 0x000000084430723c */ /* 0x042ff00000001830 */
[C---:B------:R-:W-:Y:S01]  /*2b00*/  HMMA.16816.F32 R44, R68.reuse, R10, R44 ;  /* 0x0000000a442c723c */ /* 0x040fe2000000182c */
[----:B------:R-:W-:Y:S07]  /*2b10*/  LDSM.16.M88.4 R8, [R192+0xa900] ;  /* 0x00a90000c008783b */ /* 0x000fee0000000200 */
[C---:B------:R-:W-:Y:S08]  /*2b20*/  HMMA.16816.F32 R64, R68.reuse, R12, R64 ;  /* 0x0000000c4440723c */ /* 0x040ff00000001840 */
[C---:B------:R-:W-:Y:S01]  /*2b30*/  HMMA.16816.F32 R60, R68.reuse, R14, R60 ;  /* 0x0000000e443c723c */ /* 0x040fe2000000183c */
[----:B------:R-:W-:Y:S07]  /*2b40*/  LDSM.16.M88.4 R12, [R192+0xa100] ;  /* 0x00a10000c00c783b */ /* 0x000fee0000000200 */
[C---:B------:R-:W-:Y:S08]  /*2b50*/  HMMA.16816.F32 R56, R68.reuse, R24, R56 ;  /* 0x000000184438723c */ /* 0x040ff00000001838 */
        /* <DEDUP_REMOVED lines=9> */
[C---:B------:R-:W-:Y:S08]  /*2bf0*/  HMMA.16816.F32 R64, R32.reuse, R36, R64 ;  /* 0x000000242040723c */ /* 0x040ff00000001840 */
[C---:B------:R-:W-:Y:S01]  /*2c00*/  HMMA.16816.F32 R60, R32.reuse, R38, R60 ;  /* 0x00000026203c723c */ /* 0x040fe2000000183c */
[----:B------:R-:W-:Y:S07]  /*2c10*/  LDSM.16.M88.4 R36, [R184+0x4000] ;  /* 0x00400000b824783b */ /* 0x000fee0000000200 */
[----:B------:R-:W-:Y:S01]  /*2c20*/  HMMA.16816.F32 R72, R32, R54, R72 ;  /* 0x000000362048723c */ /* 0x000fe20000001848 */
[----:B------:R-:W-:Y:S04]  /*2c30*/  LDSM.16.M88.4 R32, [R191+0x14100] ;  /* 0x01410000bf20783b */ /* 0x000fe80000000200 */
[----:B------:R-:W-:Y:S03]  /*2c40*/  LDSM.16.M88.4 R52, [R184+0x4800] ;  /* 0x00480000b834783b */ /* 0x000fe60000000200 */
[C---:B-1----:R-:W-:Y:S08]  /*2c50*/  HMMA.16816.F32 R20, R24.reuse, R12, R20 ;  /* 0x0000000c1814723c */ /* 0x042ff00000001814 */
[C---:B------:R-:W-:Y:S01]  /*2c60*/  HMMA.16816.F32 R16, R24.reuse, R14, R16 ;  /* 0x0000000e1810723c */ /* 0x040fe20000001810 */
[----:B------:R-:W1:Y:S07]  /*2c70*/  LDSM.16.M88.4 R12, [R184+0x5000] ;  /* 0x00500000b80c783b */ /* 0x000e6e0000000200 */
[C---:B---3--:R-:W-:Y:S08]  /*2c80*/  HMMA.16816.F32 R56, R24.reuse, R28, R56 ;  /* 0x0000001c1838723c */ /* 0x048ff00000001838 */
[C---:B------:R-:W-:Y:S08]  /*2c90*/  HMMA.16816.F32 R64, R24.reuse, R8, R64 ;  /* 0x000000081840723c */ /* 0x040ff00000001840 */
[----:B------:R-:W-:Y:S01]  /*2ca0*/  HMMA.16816.F32 R60, R24, R10, R60 ;  /* 0x0000000a183c723c */ /* 0x000fe2000000183c */
[----:B------:R-:W2:Y:S01]  /*2cb0*/  LDSM.16.M88.4 R8, [R184+0x5800] ;  /* 0x00580000b808783b */ /* 0x000ea20000000200 */
[----:B------:R-:W-:-:S06]  /*2cc0*/  DEPBAR.LE SB0, 0x0 ;  /* 0x000080000000791a */ /* 0x000fcc0000000000 */
[C---:B------:R-:W-:Y:S08]  /*2cd0*/  HMMA.16816.F32 R72, R24.reuse, R30, R72 ;  /* 0x0000001e1848723c */ /* 0x040ff00000001848 */
[C---:B----4-:R-:W-:Y:S08]  /*2ce0*/  HMMA.16816.F32 R48, R24.reuse, R40, R48 ;  /* 0x000000281830723c */ /* 0x050ff00000001830 */
[----:B------:R-:W-:Y:S07]  /*2cf0*/  HMMA.16816.F32 R44, R24, R42, R44 ;  /* 0x0000002a182c723c */ /* 0x000fee000000182c */
[----:B------:R-:W-:Y:S01]  /*2d00*/  LEA.HI R25, R87, R6, RZ, 0x2 ;  /* 0x0000000657197211 */ /* 0x000fe200078f10ff */
[----:B-1----:R-:W-:Y:S01]  /*2d10*/  HMMA.16816.F32 R56, R32, R12, R56 ;  /* 0x0000000c2038723c */ /* 0x002fe20000001838 */
[----:B------:R-:W-:-:S02]  /*2d20*/  LOP3.LUT R27, R84, 0xffffffe0, RZ, 0xc0, !PT ;  /* 0xffffffe0541b7812 */ /* 0x000fc400078ec0ff */
[----:B------:R-:W-:-:S03]  /*2d30*/  LOP3.LUT R25, R25, 0xfffffffc, RZ, 0xc0, !PT ;  /* 0xfffffffc19197812 */ /* 0x000fc600078ec0ff */
[C---:B------:R-:W-:Y:S02]  /*2d40*/  IMAD.IADD R24, R6.reuse, 0x1, -R27 ;  /* 0x0000000106187824 */ /* 0x040fe400078e0a1b */
[----:B------:R-:W-:Y:S01]  /*2d50*/  @P5 IMAD.WIDE.U32 R26, R7, UR5, R210 ;  /* 0x00000005071a5c25 */ /* 0x000fe2000f8e00d2 */
[----:B------:R-:W-:Y:S01]  /*2d60*/  @UP0 UIMAD UR5, UR21, UR5, URZ ;  /* 0x00000005150502a4 */ /* 0x000fe2000f8e023f */
[C---:B------:R-:W-:Y:S01]  /*2d70*/  HMMA.16816.F32 R72, R32.reuse, R14, R72 ;  /* 0x0000000e2048723c */ /* 0x040fe20000001848 */
[----:B------:R-:W-:Y:S01]  /*2d80*/  SHF.R.S32.HI R7, RZ, 0x1f, R24 ;  /* 0x0000001fff077819 */ /* 0x000fe20000011418 */
[----:B------:R-:W-:Y:S01]  /*2d90*/  IMAD.IADD R25, R6, 0x1, -R25 ;  /* 0x0000000106197824 */ /* 0x000fe200078e0a19 */
[----:B------:R-:W-:Y:S01]  /*2da0*/  @UP0 UIMAD UR4, UR4, UR22, UR5 ;  /* 0x00000016040402a4 */ /* 0x000fe2000f8e0205 */
[----:B------:R-:W-:Y:S02]  /*2db0*/  @P5 LEA R12, P0, R26, c[0x0][0x1c8], 0x1 ;  /* 0x000072001a0c5a11 */ /* 0x000fe400078008ff */
[----:B------:R-:W-:Y:S01]  /*2dc0*/  LEA.HI R0, R7, R24, RZ, 0x2 ;  /* 0x0000001807007211 */ /* 0x000fe200078f10ff */
[----:B------:R-:W-:Y:S01]  /*2dd0*/  IMAD.U32 R15, RZ, RZ, UR12 ;  /* 0x0000000cff0f7e24 */ /* 0x000fe2000f8e00ff */
[----:B------:R-:W-:Y:S01]  /*2de0*/  LEA.HI R28, R25, R25, RZ, 0x1 ;  /* 0x00000019191c7211 */ /* 0x000fe200078f08ff */
[----:B--2---:R-:W-:Y:S01]  /*2df0*/  HMMA.16816.F32 R48, R32, R8, R48 ;  /* 0x000000082030723c */ /* 0x004fe20000001830 */
[----:B------:R-:W-:-:S02]  /*2e00*/  LEA.HI.SX32 R6, R0, UR7, 0x1e ;  /* 0x0000000700067c11 */ /* 0x000fc4000f8ff2ff */
[----:B------:R-:W-:Y:S02]  /*2e10*/  LOP3.LUT R28, R28, 0x1ffffffe, RZ, 0xc0, !PT ;  /* 0x1ffffffe1c1c7812 */ /* 0x000fe400078ec0ff */
[----:B------:R-:W-:Y:S01]  /*2e20*/  @P5 IADD3 R7, R27, UR4, RZ ;  /* 0x000000041b075c10 */ /* 0x000fe2000fffe0ff */
[----:B------:R-:W-:Y:S02]  /*2e30*/  IMAD R85, R85, 0x10, R6 ;  /* 0x0000001055557824 */ /* 0x000fe400078e0206 */
[----:B------:R-:W-:Y:S01]  /*2e40*/  IMAD.IADD R28, R25, 0x1, -R28 ;  /* 0x00000001191c7824 */ /* 0x000fe200078e0a1c */
[----:B------:R-:W-:Y:S01]  /*2e50*/  @P5 LEA.HI.X R13, R26, c[0x0][0x1cc], R7, 0x1, P0 ;  /* 0x000073001a0d5a11 */ /* 0x000fe200000f0c07 */
[----:B------:R-:W-:Y:S01]  /*2e60*/  IMAD.U32 R7, RZ, RZ, UR13 ;  /* 0x0000000dff077e24 */ /* 0x000fe2000f8e00ff */
[----:B------:R-:W-:Y:S01]  /*2e70*/  PLOP3.LUT P0, PT, PT, PT, UP2, 0x80, 0x0 ;  /* 0x000000000000781c */ /* 0x000fe20003f0f028 */
[----:B------:R-:W-:Y:S01]  /*2e80*/  IMAD R201, R28, 0x8, R85 ;  /* 0x000000081cc97824 */ /* 0x000fe200078e0255 */
[----:B------:R-:W-:Y:S01]  /*2e90*/  LOP3.LUT R25, R0, 0x7ffffffc, RZ, 0xc0, !PT ;  /* 0x7ffffffc00197812 */ /* 0x000fe200078ec0ff */
[----:B------:R-:W-:Y:S01]  /*2ea0*/  BAR.SYNC.DEFER_BLOCKING 0x0 ;  /* 0x0000000000007b1d */ /* 0x000fe20000010000 */
[----:B------:R-:W-:Y:S01]  /*2eb0*/  @P5 LEA R14, P6, R7, R12, 0x1 ;  /* 0x0000000c070e5211 */ /* 0x000fe200078c08ff */
[----:B------:R-:W-:Y:S01]  /*2ec0*/  @P4 IMAD.HI.U32 R7, R201, c[0x0][0x2c8], RZ ;  /* 0x0000b200c9074a27 */ /* 0x000fe200078e00ff */
[----:B------:R-:W-:Y:S03]  /*2ed0*/  HMMA.16816.F32 R44, R32, R10, R44 ;  /* 0x0000000a202c723c */ /* 0x000fe6000000182c */
[----:B------:R-:W-:-:S02]  /*2ee0*/  IMAD.MOV.U32 R0, RZ, RZ, R201 ;  /* 0x000000ffff007224 */ /* 0x000fc400078e00c9 */
[----:B------:R-:W-:Y:S02]  /*2ef0*/  IMAD.IADD R208, R24, 0x1, -R25 ;  /* 0x0000000118d07824 */ /* 0x000fe400078e0a19 */
[----:B------:R-:W-:Y:S01]  /*2f00*/  @P0 SHF.R.U32.HI R0, RZ, c[0x0][0x2cc], R7 ;  /* 0x0000b300ff000a19 */ /* 0x000fe20000011607 */
[----:B------:R-:W-:Y:S01]  /*2f10*/  IMAD.U32 R9, RZ, RZ, UR15 ;  /* 0x0000000fff097e24 */ /* 0x000fe2000f8e00ff */
[----:B------:R-:W-:Y:S01]  /*2f20*/  PLOP3.LUT P0, PT, PT, PT, UP1, 0x40, 0x0 ;  /* 0x000000000000781c */ /* 0x000fe20003f0e818 */
[----:B------:R-:W-:Y:S01]  /*2f30*/  IMAD.SHL.U32 R208, R208, 0x2, RZ ;  /* 0x00000002d0d07824 */ /* 0x000fe200078e00ff */
[----:B------:R-:W-:Y:S01]  /*2f40*/  ULDC UR15, c[0x0][0x324] ;  /* 0x0000c900000f7ab9 */ /* 0x000fe20000000800 */
[----:B------:R-:W1:Y:S01]  /*2f50*/  SHFL.IDX PT, R7, R0, RZ, 0x1c1f ;  /* 0x001c1fff00077589 */ /* 0x000e6200000e0000 */
[----:B------:R-:W-:Y:S01]  /*2f60*/  IMAD.U32 R6, RZ, RZ, UR13 ;  /* 0x0000000dff067e24 */ /* 0x000fe2000f8e00ff */
[----:B------:R-:W-:Y:S01]  /*2f70*/  ULOP3.LUT UR15, URZ, UR15, URZ, 0x33, !UPT ;  /* 0x0000000f3f0f7292 */ /* 0x000fe2000f8e333f */
[----:B------:R-:W-:Y:S01]  /*2f80*/  IADD3 R8, R9, -UR16, -R208 ;  /* 0x8000001009087c10 */ /* 0x000fe2000fffe8d0 */
[----:B------:R-:W-:Y:S02]  /*2f90*/  HMMA.16816.F32 R20, R32, R36, R20 ;  /* 0x000000242014723c */ /* 0x000fe40000001814 */
[----:B------:R-:W-:-:S02]  /*2fa0*/  @P5 LEA.HI.X R15, R6, R13, R15, 0x1, P6 ;  /* 0x0000000d060f5211 */ /* 0x000fc400030f0c0f */
[C---:B------:R-:W-:Y:S01]  /*2fb0*/  IADD3 R10, R8.reuse, c[0x0][0x328], RZ ;  /* 0x0000ca00080a7a10 */ /* 0x040fe20007ffe0ff */
[----:B------:R-:W-:Y:S01]  /*2fc0*/  @!PT LDS RZ, [RZ] ;  /* 0x00000000fffff984 */ /* 0x000fe20000000800 */
[----:B------:R-:W-:Y:S01]  /*2fd0*/  @!PT LDS RZ, [RZ] ;  /* 0x00000000fffff984 */ /* 0x000fe20000000800 */
[----:B------:R2:W-:Y:S01]  /*2fe0*/  @P5 LDGSTS.E.BYPASS.LTC128B.128 [R199+0x6100], [R12.64], !P3 ;  /* 0x061000000cc75fae */ /* 0x0005e2000d901d52 */
[----:B------:R-:W-:Y:S02]  /*2ff0*/  IADD3 R8, R8, UR15, RZ ;  /* 0x0000000f08087c10 */ /* 0x000fe4000fffe0ff */
[----:B------:R-:W-:Y:S01]  /*3000*/  IADD3 R6, -R208, UR9, -R5 ;  /* 0x00000009d0067c10 */ /* 0x000fe2000fffe905 */
[----:B------:R2:W-:Y:S01]  /*3010*/  @P5 LDGSTS.E.BYPASS.LTC128B.128 [R199+0x8100], [R12.64+0x80], !P2 ;  /* 0x081000800cc75fae */ /* 0x0005e2000d101d52 */
[C---:B------:R-:W-:Y:S03]  /*3020*/  HMMA.16816.F32 R16, R32.reuse, R38, R16 ;  /* 0x000000262010723c */ /* 0x040fe60000001810 */
[----:B------:R2:W-:Y:S04]  /*3030*/  @P5 LDGSTS.E.BYPASS.LTC128B.128 [R199+0xa100], [R12.64+0x100], !P1 ;  /* 0x0a1001000cc75fae */ /* 0x0005e8000c901d52 */
[----:B------:R3:W-:Y:S01]  /*3040*/  @P5 LDGSTS.E.BYPASS.LTC128B.128 [R199+0x7100], [R14.64], !P3 ;  /* 0x071000000ec75fae */ /* 0x0007e2000d901d52 */
[----:B------:R-:W-:Y:S01]  /*3050*/  HMMA.16816.F32 R64, R32, R52, R64 ;  /* 0x000000342040723c */ /* 0x000fe20000001840 */
[----:B-1----:R-:W-:-:S02]  /*3060*/  IMAD.IADD R9, R10, 0x1, R7 ;  /* 0x000000010a097824 */ /* 0x002fc400078e0207 */
[----:B------:R3:W-:Y:S04]  /*3070*/  @P5 LDGSTS.E.BYPASS.LTC128B.128 [R199+0x9100], [R14.64+0x80], !P2 ;  /* 0x091000800ec75fae */ /* 0x0007e8000d101d52 */
[----:B------:R3:W-:Y:S01]  /*3080*/  @P5 LDGSTS.E.BYPASS.LTC128B.128 [R199+0xb100], [R14.64+0x100], !P1 ;  /* 0x0b1001000ec75fae */ /* 0x0007e2000c901d52 */
[----:B------:R-:W-:Y:S03]  /*3090*/  HMMA.16816.F32 R60, R32, R54, R60 ;  /* 0x00000036203c723c */ /* 0x000fe6000000183c */
[----:B------:R-:W0:Y:S01]  /*30a0*/  LDGDEPBAR ;  /* 0x00000000000079af */ /* 0x000e220000000000 */
[----:B--2---:R-:W-:Y:S01]  /*30b0*/  IMAD.IADD R12, R8, 0x1, R7 ;  /* 0x00000001080c7824 */ /* 0x004fe200078e0207 */
[----:B---3--:R-:W-:Y:S01]  /*30c0*/  IMNMX R14, R9, R6, PT ;  /* 0x00000006090e7217 */ /* 0x008fe20003800200 */
[----:B------:R-:W-:Y:S05]  /*30d0*/  @P0 BRA `(.L_x_231) ;  /* 0x0000016000000947 */ /* 0x000fea0003800000 */
[----:B------:R-:W-:Y:S01]  /*30e0*/  IMAD.U32 R24, RZ, RZ, UR16 ;  /* 0x00000010ff187e24 */ /* 0x000fe2000f8e00ff */
[----:B------:R-:W-:Y:S04]  /*30f0*/  BSSY B0, `(.L_x_232) ;  /* 0x000000f000007945 */ /* 0x000fe80003800000 */
[----:B------:R-:W-:-:S04]  /*3100*/  IADD3 R24, -R24, UR9, R7 ;  /* 0x0000000918187c10 */ /* 0x000fc8000fffe107 */
[----:B------:R-:W-:-:S13]  /*3110*/  ISETP.GT.AND P0, PT, R24, -0x1, PT ;  /* 0xffffffff1800780c */ /* 0x000fda0003f04270 */
[----:B------:R-:W-:Y:S05]  /*3120*/  @P0 BRA `(.L_x_233) ;  /* 0x0000007000000947 */ /* 0x000fea0003800000 */
[----:B------:R-:W-:Y:S01]  /*3130*/  IMAD.MOV.U32 R7, RZ, RZ, c[0x0][0x32c] ;  /* 0x0000cb00ff077624 */ /* 0x000fe200078e00ff */
[----:B------:R-:W-:-:S04]  /*3140*/  LOP3.LUT R24, RZ, R24, RZ, 0x33, !PT ;  /* 0x00000018ff187212 */ /* 0x000fc800078e33ff */
[----:B------:R-:W-:-:S13]  /*3150*/  ISETP.NE.AND P0, PT, R7, 0x1, PT ;  /* 0x000000010700780c */ /* 0x000fda0003f05270 */
[----:B------:R-:W-:-:S05]  /*3160*/  @P0 IMAD.HI.U32 R7, R24, c[0x0][0x330], RZ ;  /* 0x0000cc0018070a27 */ /* 0x000fca00078e00ff */
[----:B------:R-:W-:-:S04]  /*3170*/  @P0 SHF.R.U32.HI R24, RZ, c[0x0][0x334], R7 ;  /* 0x0000cd00ff180a19 */ /* 0x000fc80000011607 */
[----:B------:R-:W-:Y:S01]  /*3180*/  LOP3.LUT R24, RZ, R24, RZ, 0x33, !PT ;  /* 0x00000018ff187212 */ /* 0x000fe200078e33ff */
[----:B------:R-:W-:Y:S05]  /*3190*/  BRA `(.L_x_234) ;  /* 0x0000004000007947 */ /* 0x000fea0003800000 */
.L_x_233:
[----:B------:R-:W-:-:S04]  /*31a0*/  MOV R7, c[0x0][0x32c] ;  /* 0x0000cb0000077a02 */ /* 0x000fc80000000f00 */
[----:B------:R-:W-:-:S13]  /*31b0*/  ISETP.NE.AND P0, PT, R7, 0x1, PT ;  /* 0x000000010700780c */ /* 0x000fda0003f05270 */
[----:B------:R-:W-:-:S05]  /*31c0*/  @P0 IMAD.HI.U32 R7, R24, c[0x0][0x330], RZ ;  /* 0x0000cc0018070a27 */ /* 0x000fca00078e00ff */
[----:B------:R-:W-:Y:S02]  /*31d0*/  @P0 SHF.R.U32.HI R24, RZ, c[0x0][0x334], R7 ;  /* 0x0000cd00ff180a19 */ /* 0x000fe40000011607 */
.L_x_234:
[----:B------:R-:W-:Y:S05]  /*31e0*/  BSYNC B0 ;  /* 0x0000000000007941 */ /* 0x000fea0003800000 */
.L_x_232:
[----:B------:R-:W-:-:S04]  /*31f0*/  IMAD R9, R24, c[0x0][0x32c], -R5 ;  /* 0x0000cb0018097a24 */ /* 0x000fc800078e0a05 */
[----:B------:R-:W-:-:S05]  /*3200*/  IMAD.IADD R9, R9, 0x1, -R208 ;  /* 0x0000000109097824 */ /* 0x000fca00078e0ad0 */
[----:B------:R-:W-:Y:S02]  /*3210*/  IADD3 R7, R9, c[0x0][0x32c], RZ ;  /* 0x0000cb0009077a10 */ /* 0x000fe40007ffe0ff */
[----:B------:R-:W-:Y:S02]  /*3220*/  IMNMX R12, R12, R9, !PT ;  /* 0x000000090c0c7217 */ /* 0x000fe40007800200 */
[----:B------:R-:W-:Y:S02]  /*3230*/  IMNMX R14, R14, R7, PT ;  /* 0x000000070e0e7217 */ /* 0x000fe40003800200 */
.L_x_231:
[----:B------:R-:W-:Y:S01]  /*3240*/  ISETP.LT.AND P0, PT, RZ, UR14, PT ;  /* 0x0000000eff007c0c */ /* 0x000fe2000bf01270 */
[----:B------:R-:W1:Y:S03]  /*3250*/  SHFL.IDX PT, R25, R0, 0x1, 0x1c1f ;  /* 0x003c1f0000197f89 */ /* 0x000e6600000e0000 */
        /* <DEDUP_REMOVED lines=9> */
[----:B------:R-:W-:Y:S02]  /*32f0*/  ISETP.GT.AND P5, PT, R12, 0x9, P0 ;  /* 0x000000090c00780c */ /* 0x000fe400007a4270 */
[----:B------:R-:W-:Y:S01]  /*3300*/  FSEL R13, R64, -INF , !P4 ;  /* 0xff800000400d7808 */ /* 0x000fe20006000000 */
[----:B-1----:R-:W-:Y:S01]  /*3310*/  IMAD.IADD R27, R10, 0x1, R25 ;  /* 0x000000010a1b7824 */ /* 0x002fe200078e0219 */
        /* <DEDUP_REMOVED lines=16> */
[----:B------:R-:W-:Y:S02]  /*3420*/  ISETP.GT.AND P5, PT, R12, 0x21, P0 ;  /* 0x000000210c00780c */ /* 0x000fe400007a4270 */
        /* <DEDUP_REMOVED lines=17> */
[----:B------:R-:W-:Y:S01]  /*3540*/  IMAD.IADD R12, R8, 0x1, R25 ;  /* 0x00000001080c7824 */ /* 0x000fe200078e0219 */
[C---:B------:R-:W-:Y:S02]  /*3550*/  ISETP.LT.OR P6, PT, R14.reuse, 0x39, P6 ;  /* 0x000000390e00780c */ /* 0x040fe400037c1670 */
[----:B------:R-:W-:Y:S02]  /*3560*/  ISETP.LT.OR P5, PT, R14, 0x3a, P5 ;  /* 0x0000003a0e00780c */ /* 0x000fe40002fa1670 */
[----:B------:R-:W-:Y:S02]  /*3570*/  IMNMX R0, R27, R6, PT ;  /* 0x000000061b007217 */ /* 0x000fe40003800200 */
[----:B------:R-:W-:Y:S02]  /*3580*/  FSEL R143, R44, -INF , !P6 ;  /* 0xff8000002c8f7808 */ /* 0x000fe40007000000 */
[----:B------:R-:W-:Y:S01]  /*3590*/  FSEL R141, R45, -INF , !P5 ;  /* 0xff8000002d8d7808 */ /* 0x000fe20006800000 */
        /* <DEDUP_REMOVED lines=13> */
.L_x_237:
[----:B------:R-:W-:-:S04]  /*3670*/  MOV R6, c[0x0][0x32c] ;  /* 0x0000cb0000067a02 */ /* 0x000fc80000000f00 */
[----:B------:R-:W-:-:S13]  /*3680*/  ISETP.NE.AND P4, PT, R6, 0x1, PT ;  /* 0x000000010600780c */ /* 0x000fda0003f85270 */
[----:B------:R-:W-:-:S05]  /*3690*/  @P4 IMAD.HI.U32 R6, R8, c[0x0][0x330], RZ ;  /* 0x0000cc0008064a27 */ /* 0x000fca00078e00ff */
[----:B------:R-:W-:Y:S02]  /*36a0*/  @P4 SHF.R.U32.HI R8, RZ, c[0x0][0x334], R6 ;  /* 0x0000cd00ff084a19 */ /* 0x000fe40000011606 */
.L_x_238:
[----:B------:R-:W-:Y:S05]  /*36b0*/  BSYNC B0 ;  /* 0x0000000000007941 */ /* 0x000fea0003800000 */
.L_x_236:
[----:B------:R-:W-:-:S04]  /*36c0*/  IMAD R25, R8, c[0x0][0x32c], -R5 ;  /* 0x0000cb0008197a24 */ /* 0x000fc800078e0a05 */
[----:B------:R-:W-:-:S05]  /*36d0*/  IMAD.IADD R25, R25, 0x1, -R208 ;  /* 0x0000000119197824 */ /* 0x000fca00078e0ad0 */
[----:B------:R-:W-:Y:S02]  /*36e0*/  IADD3 R5, R25, c[0x0][0x32c], RZ ;  /* 0x0000cb0019057a10 */ /* 0x000fe40007ffe0ff */
[----:B------:R-:W-:Y:S02]  /*36f0*/  IMNMX R12, R12, R25, !PT ;  /* 0x000000190c0c7217 */ /* 0x000fe40007800200 */
[----:B------:R-:W-:Y:S02]  /*3700*/  IMNMX R0, R0, R5, PT ;  /* 0x0000000500007217 */ /* 0x000fe40003800200 */
.L_x_235:
[----:B------:R-:W-:Y:S01]  /*3710*/  ISETP.GT.AND P5, PT, R12, 0x8, P0 ;  /* 0x000000080c00780c */ /* 0x000fe200007a4270 */
[----:B------:R-:W-:Y:S01]  /*3720*/  IMAD.SHL.U32 R195, R4, 0x2, RZ ;  /* 0x0000000204c37824 */ /* 0x000fe200078e00ff */
[----:B------:R-:W-:Y:S01]  /*3730*/  ISETP.GT.AND P6, PT, R12, 0x10, P0 ;  /* 0x000000100c00780c */ /* 0x000fe200007c4270 */
[----:B------:R-:W-:Y:S01]  /*3740*/  @UP2 USHF.L.U32 UR17, UR17, 0x7, URZ ;  /* 0x0000000711112899 */ /* 0x000fe2000800063f */
[C---:B------:R-:W-:Y:S01]  /*3750*/  ISETP.LT.OR P5, PT, R0.reuse, 0x9, P5 ;  /* 0x000000090000780c */ /* 0x040fe20002fa1670 */
[C-C-:B------:R-:W-:Y:S01]  /*3760*/  IMAD R189, R3.reuse, 0x2, R195.reuse ;  /* 0x0000000203bd7824 */ /* 0x140fe200078e02c3 */
[----:B------:R-:W-:Y:S01]  /*3770*/  ISETP.LT.OR P6, PT, R0, 0x11, P6 ;  /* 0x000000110000780c */ /* 0x000fe200037c1670 */
[----:B------:R-:W-:Y:S01]  /*3780*/  LDSM.16.MT88.4 R40, [R195+0x2100] ;  /* 0x00210000c328783b */ /* 0x000fe20000004200 */
[----:B------:R-:W-:Y:S01]  /*3790*/  FSEL R14, R18, -INF , !P5 ;  /* 0xff800000120e7808 */ /* 0x000fe20006800000 */
[----:B------:R-:W-:Y:S01]  /*37a0*/  IMAD R190, R2, 0x2, R195 ;  /* 0x0000000202be7824 */ /* 0x000fe200078e02c3 */
[----:B------:R-:W-:Y:S01]  /*37b0*/  FSEL R18, R66, -INF , !P6 ;  /* 0xff80000042127808 */ /* 0x000fe20007000000 */
[----:B------:R-:W-:Y:S01]  /*37c0*/  LDSM.16.MT88.4 R124, [R195+0x100] ;  /* 0x00010000c37c783b */ /* 0x000fe20000004200 */
[C---:B------:R-:W-:Y:S01]  /*37d0*/  ISETP.GT.AND P5, PT, R12.reuse, 0x1, P0 ;  /* 0x000000010c00780c */ /* 0x040fe200007a4270 */
[----:B------:R-:W-:Y:S01]  /*37e0*/  IMAD R188, R3, 0x2, R190 ;  /* 0x0000000203bc7824 */ /* 0x000fe200078e02be */
[C---:B------:R-:W-:Y:S01]  /*37f0*/  ISETP.GT.AND P6, PT, R12.reuse, RZ, P0 ;  /* 0x000000ff0c00720c */ /* 0x040fe200007c4270 */
[----:B------:R-:W-:Y:S01]  /*3800*/  LDSM.16.MT88.4 R104, [R190+0x100] ;  /* 0x00010000be68783b */ /* 0x000fe20000004200 */
[----:B------:R-:W-:Y:S01]  /*3810*/  ISETP.GT.AND P4, PT, R12, 0x9, P0 ;  /* 0x000000090c00780c */ /* 0x000fe20000784270 */
[----:B------:R-:W-:Y:S01]  /*3820*/  ULDC.64 UR4, c[0x0][0x2c8] ;  /* 0x0000b20000047ab9 */ /* 0x000fe20000000a00 */
[C---:B------:R-:W-:Y:S01]  /*3830*/  ISETP.LT.OR P5, PT, R0.reuse, 0x2, P5 ;  /* 0x000000020000780c */ /* 0x040fe20002fa1670 */
[----:B------:R-:W-:Y:S01]  /*3840*/  LDSM.16.MT88.4 R112, [R189+0x100] ;  /* 0x00010000bd70783b */ /* 0x000fe20000004200 */
[----:B------:R-:W-:Y:S01]  /*3850*/  ISETP.LT.OR P6, PT, R0, 0x1, P6 ;  /* 0x000000010000780c */ /* 0x000fe200037c1670 */
[----:B------:R-:W-:Y:S01]  /*3860*/  UIMAD.WIDE.U32 UR20, UR17, UR4, URZ ;  /* 0x00000004111472a5 */ /* 0x000fe2000f8e003f */
[----:B------:R-:W-:Y:S01]  /*3870*/  FMNMX.FTZ R8, R20, R21, !PT ;  /* 0x0000001514087209 */ /* 0x000fe20007810000 */
[----:B------:R-:W-:Y:S01]  /*3880*/  LDSM.16.MT88.4 R120, [R188+0x100] ;  /* 0x00010000bc78783b */ /* 0x000fe20000004200 */
[----:B------:R-:W-:Y:S01]  /*3890*/  ISETP.LT.OR P4, PT, R0, 0xa, P4 ;  /* 0x0000000a0000780c */ /* 0x000fe20002781670 */
[----:B------:R-:W-:Y:S01]  /*38a0*/  UIADD3 UR14, UR14, -0x2, URZ ;  /* 0xfffffffe0e0e7890 */ /* 0x000fe2000fffe03f */
[----:B------:R-:W-:Y:S01]  /*38b0*/  FSEL R24, R23, -INF , !P5 ;  /* 0xff80000017187808 */ /* 0x000fe20006800000 */
[----:B------:R-:W-:Y:S01]  /*38c0*/  LDSM.16.MT88.4 R80, [R190+0x4100] ;  /* 0x00410000be50783b */ /* 0x000fe20000004200 */
[----:B------:R-:W-:Y:S01]  /*38d0*/  FSEL R22, R22, -INF , !P6 ;  /* 0xff80000016167808 */ /* 0x000fe20007000000 */
[----:B------:R-:W-:Y:S01]  /*38e0*/  @UP2 UMOV UR17, UR21 ;  /* 0x0000001500112c82 */ /* 0x000fe20008000000 */
[----:B------:R-:W-:Y:S01]  /*38f0*/  FMNMX.FTZ R8, R15, R8, !PT ;  /* 0x000000080f087209 */ /* 0x000fe20007810000 */
[----:B------:R-:W-:Y:S01]  /*3900*/  LDSM.16.MT88.4 R88, [R189+0x4100] ;  /* 0x00410000bd58783b */ /* 0x000fe20000004200 */
[----:B------:R-:W-:Y:S01]  /*3910*/  FSEL R6, R19, -INF , !P4 ;  /* 0xff80000013067808 */ /* 0x000fe20006000000 */
[----:B------:R-:W-:Y:S01]  /*3920*/  @UP2 USHF.R.U32.HI UR7, URZ, UR5, UR17 ;  /* 0x000000053f072299 */ /* 0x000fe20008011611 */
[----:B------:R-:W-:Y:S01]  /*3930*/  FMNMX.FTZ R5, R22, R24, !PT ;  /* 0x0000001816057209 */ /* 0x000fe20007810000 */
[----:B------:R-:W-:Y:S01]  /*3940*/  LDSM.16.MT88.4 R136, [R190+0x900] ;  /* 0x00090000be88783b */ /* 0x000fe20000004200 */
[----:B------:R-:W-:Y:S01]  /*3950*/  FMNMX.FTZ R8, R17, R8, !PT ;  /* 0x0000000811087209 */ /* 0x000fe20007810000 */
[----:B------:R-:W-:Y:S01]  /*3960*/  UIADD3 UR4, UR6, UR7, URZ ;  /* 0x0000000706047290 */ /* 0x000fe2000fffe03f */
[----:B------:R-:W-:Y:S01]  /*3970*/  ISETP.GT.AND P4, PT, R12, 0x11, P0 ;  /* 0x000000110c00780c */ /* 0x000fe20000784270 */
[----:B------:R-:W-:Y:S01]  /*3980*/  LDSM.16.MT88.4 R132, [R189+0x900] ;  /* 0x00090000bd84783b */ /* 0x000fe20000004200 */
[----:B------:R-:W-:Y:S01]  /*3990*/  FMNMX.FTZ R5, R14, R5, !PT ;  /* 0x000000050e057209 */ /* 0x000fe20007810000 */
[----:B------:R-:W-:Y:S01]  /*39a0*/  ULDC UR7, c[0x0][0x328] ;  /* 0x0000ca0000077ab9 */ /* 0x000fe20000000800 */
[----:B------:R-:W-:Y:S01]  /*39b0*/  FMNMX.FTZ R8, R13, R8, !PT ;  /* 0x000000080d087209 */ /* 0x000fe20007810000 */
[----:B------:R-:W-:Y:S01]  /*39c0*/  LDSM.16.MT88.4 R32, [R188+0x900] ;  /* 0x00090000bc20783b */ /* 0x000fe20000004200 */
[----:B------:R-:W-:Y:S01]  /*39d0*/  ISETP.LT.OR P4, PT, R0, 0x12, P4 ;  /* 0x000000120000780c */ /* 0x000fe20002781670 */
[----:B------:R-:W-:Y:S01]  /*39e0*/  UIADD3 UR7, UR4, UR7, URZ ;  /* 0x0000000704077290 */ /* 0x000fe2000fffe03f */
[----:B------:R-:W-:Y:S01]  /*39f0*/  ISETP.GT.AND P5, PT, R12, 0x18, P0 ;  /* 0x000000180c00780c */ /* 0x000fe200007a4270 */
[----:B------:R-:W-:Y:S01]  /*3a00*/  LDSM.16.MT88.4 R28, [R190+0x2900] ;  /* 0x00290000be1c783b */ /* 0x000fe20000004200 */
[----:B------:R-:W-:-:S02]  /*3a10*/  FMNMX.FTZ R5, R6, R5, !PT ;  /* 0x0000000506057209 */ /* 0x000fc40007810000 */
[----:B------:R-:W-:Y:S02]  /*3a20*/  FMNMX.FTZ R8, R11, R8, !PT ;  /* 0x000000080b087209 */ /* 0x000fe40007810000 */
[----:B------:R-:W-:Y:S02]  /*3a30*/  FSEL R16, R67, -INF , !P4 ;  /* 0xff80000043107808 */ /* 0x000fe40006000000 */
[----:B------:R-:W-:Y:S01]  /*3a40*/  ISETP.GT.AND P4, PT, R12, 0x19, P0 ;  /* 0x000000190c00780c */ /* 0x000fe20000784270 */
[----:B------:R-:W-:Y:S01]  /*3a50*/  LDSM.16.MT88.4 R64, [R188+0x2100] ;  /* 0x00210000bc40783b */ /* 0x000fe20000004200 */
[----:B------:R-:W-:Y:S02]  /*3a60*/  ISETP.LT.OR P5, PT, R0, 0x19, P5 ;  /* 0x000000190000780c */ /* 0x000fe40002fa1670 */
[----:B------:R-:W-:Y:S02]  /*3a70*/  FMNMX.FTZ R5, R18, R5, !PT ;  /* 0x0000000512057209 */ /* 0x000fe40007810000 */
[----:B------:R-:W-:-:S02]  /*3a80*/  FMNMX.FTZ R8, R9, R8, !PT ;  /* 0x0000000809087209 */ /* 0x000fc40007810000 */
[----:B------:R-:W-:Y:S02]  /*3a90*/  ISETP.LT.OR P4, PT, R0, 0x1a, P4 ;  /* 0x0000001a0000780c */ /* 0x000fe40002781670 */
[----:B------:R-:W-:Y:S02]  /*3aa0*/  FSEL R10, R62, -INF , !P5 ;  /* 0xff8000003e0a7808 */ /* 0x000fe40006800000 */
[----:B------:R-:W-:Y:S02]  /*3ab0*/  ISETP.GT.AND P5, PT, R12, 0x20, P0 ;  /* 0x000000200c00780c */ /* 0x000fe400007a4270 */
[----:B------:R-:W-:Y:S02]  /*3ac0*/  FMNMX.FTZ R5, R16, R5, !PT ;  /* 0x0000000510057209 */ /* 0x000fe40007810000 */
[----:B------:R-:W-:Y:S02]  /*3ad0*/  FMNMX.FTZ R26, R7, R8, !PT ;  /* 0x00000008071a7209 */ /* 0x000fe40007810000 */
[----:B------:R-:W-:-:S02]  /*3ae0*/  FSEL R8, R63, -INF , !P4 ;  /* 0xff8000003f087808 */ /* 0x000fc40006000000 */
[----:B------:R-:W-:Y:S02]  /*3af0*/  ISETP.GT.AND P4, PT, R12, 0x21, P0 ;  /* 0x000000210c00780c */ /* 0x000fe40000784270 */
[----:B------:R-:W-:Y:S02]  /*3b00*/  ISETP.LT.OR P5, PT, R0, 0x21, P5 ;  /* 0x000000210000780c */ /* 0x000fe40002fa1670 */
[----:B------:R-:W-:Y:S02]  /*3b10*/  FMNMX.FTZ R5, R10, R5, !PT ;  /* 0x000000050a057209 */ /* 0x000fe40007810000 */
[----:B------:R-:W-:Y:S02]  /*3b20*/  FMNMX.FTZ R26, R155, R26, !PT ;  /* 0x0000001a9b1a7209 */ /* 0x000fe40007810000 */
[----:B------:R-:W-:Y:S02]  /*3b30*/  ISETP.LT.OR P4, PT, R0, 0x22, P4 ;  /* 0x000000220000780c */ /* 0x000fe40002781670 */
[----:B------:R-:W-:-:S02]  /*3b40*/  FSEL R172, R58, -INF , !P5 ;  /* 0xff8000003aac7808 */ /* 0x000fc40006800000 */
[----:B------:R-:W-:Y:S02]  /*3b50*/  ISETP.GT.AND P5, PT, R12, 0x28, P0 ;  /* 0x000000280c00780c */ /* 0x000fe400007a4270 */
[----:B------:R-:W-:Y:S02]  /*3b60*/  FMNMX.FTZ R19, R8, R5, !PT ;  /* 0x0000000508137209 */ /* 0x000fe40007810000 */
[----:B------:R-:W-:Y:S02]  /*3b70*/  FMNMX.FTZ R26, R163, R26, !PT ;  /* 0x0000001aa31a7209 */ /* 0x000fe40007810000 */
[----:B------:R-:W-:Y:S02]  /*3b80*/  FSEL R162, R59, -INF , !P4 ;  /* 0xff8000003ba27808 */ /* 0x000fe40006000000 */
[----:B------:R-:W-:Y:S01]  /*3b90*/  ISETP.GT.AND P4, PT, R12, 0x29, P0 ;  /* 0x000000290c00780c */ /* 0x000fe20000784270 */
[----:B------:R-:W-:Y:S01]  /*3ba0*/  LDSM.16.MT88.4 R56, [R189+0x2100] ;  /* 0x00210000bd38783b */ /* 0x000fe20000004200 */
[----:B------:R-:W-:-:S02]  /*3bb0*/  ISETP.LT.OR P5, PT, R0, 0x29, P5 ;  /* 0x000000290000780c */ /* 0x000fc40002fa1670 */
[----:B------:R-:W-:Y:S02]  /*3bc0*/  FMNMX.FTZ R19, R172, R19, !PT ;  /* 0x00000013ac137209 */ /* 0x000fe40007810000 */
[----:B------:R-:W-:Y:S02]  /*3bd0*/  FMNMX.FTZ R26, R161, R26, !PT ;  /* 0x0000001aa11a7209 */ /* 0x000fe40007810000 */
[----:B------:R-:W-:Y:S02]  /*3be0*/  ISETP.GT.AND P6, PT, R12, 0x30, P0 ;  /* 0x000000300c00780c */ /* 0x000fe400007c4270 */
[----:B------:R-:W-:Y:S02]  /*3bf0*/  ISETP.LT.OR P4, PT, R0, 0x2a, P4 ;  /* 0x0000002a0000780c */ /* 0x000fe40002781670 */
[----:B------:R-:W-:Y:S02]  /*3c00*/  FSEL R170, R74, -INF , !P5 ;  /* 0xff8000004aaa7808 */ /* 0x000fe40006800000 */
        /* <DEDUP_REMOVED lines=8> */
[----:B------:R-:W-:Y:S02]  /*3c90*/  ISETP.GT.AND P4, PT, R12, 0x38, P0 ;  /* 0x000000380c00780c */ /* 0x000fe40000784270 */
[----:B------:R-:W-:Y:S02]  /*3ca0*/  ISETP.LT.OR P5, PT, R0, 0x32, P5 ;  /* 0x000000320000780c */ /* 0x000fe40002fa1670 */
[----:B------:R-:W-:Y:S02]  /*3cb0*/  FSEL R166, R50, -INF , !P6 ;  /* 0xff80000032a67808 */ /* 0x000fe40007000000 */
[----:B------:R-:W-:Y:S02]  /*3cc0*/  FMNMX.FTZ R19, R164, R19, !PT ;  /* 0x00000013a4137209 */ /* 0x000fe40007810000 */
[----:B------:R-:W-:Y:S02]  /*3cd0*/  FMNMX.FTZ R26, R165, R26, !PT ;  /* 0x0000001aa51a7209 */ /* 0x000fe40007810000 */
[----:B------:R-:W-:-:S02]  /*3ce0*/  ISETP.GT.AND P0, PT, R12, 0x39, P0 ;  /* 0x000000390c00780c */ /* 0x000fc40000704270 */
[----:B------:R-:W-:Y:S02]  /*3cf0*/  FSEL R142, R51, -INF , !P5 ;  /* 0xff800000338e7808 */ /* 0x000fe40006800000 */
[----:B------:R-:W-:Y:S01]  /*3d00*/  ISETP.LT.OR P4, PT, R0, 0x39, P4 ;  /* 0x000000390000780c */ /* 0x000fe20002781670 */
[----:B------:R-:W-:Y:S01]  /*3d10*/  LDSM.16.MT88.4 R48, [R190+0x2100] ;  /* 0x00210000be30783b */ /* 0x000fe20000004200 */
[----:B------:R-:W-:Y:S02]  /*3d20*/  FMNMX.FTZ R19, R166, R19, !PT ;  /* 0x00000013a6137209 */ /* 0x000fe40007810000 */
[----:B------:R-:W-:Y:S02]  /*3d30*/  FMNMX.FTZ R26, R143, R26, !PT ;  /* 0x0000001a8f1a7209 */ /* 0x000fe40007810000 */
[----:B------:R-:W-:Y:S02]  /*3d40*/  ISETP.LT.OR P0, PT, R0, 0x3a, P0 ;  /* 0x0000003a0000780c */ /* 0x000fe40000701670 */
[----:B------:R-:W-:-:S02]  /*3d50*/  FSEL R140, R46, -INF , !P4 ;  /* 0xff8000002e8c7808 */ /* 0x000fc40006000000 */
[----:B------:R-:W-:Y:S02]  /*3d60*/  FMNMX.FTZ R19, R142, R19, !PT ;  /* 0x000000138e137209 */ /* 0x000fe40007810000 */
[----:B------:R-:W-:Y:S02]  /*3d70*/  FMNMX.FTZ R5, R141, R26, !PT ;  /* 0x0000001a8d057209 */ /* 0x000fe40007810000 */
[----:B------:R-:W-:Y:S02]  /*3d80*/  FSEL R160, R47, -INF , !P0 ;  /* 0xff8000002fa07808 */ /* 0x000fe40004000000 */
[----:B------:R-:W-:Y:S01]  /*3d90*/  FMNMX.FTZ R19, R140, R19, !PT ;  /* 0x000000138c137209 */ /* 0x000fe20007810000 */
[----:B------:R-:W1:Y:S03]  /*3da0*/  SHFL.BFLY PT, R26, R5, 0x2, 0x1f ;  /* 0x0c401f00051a7f89 */ /* 0x000e6600000e0000 */
[----:B------:R-:W-:-:S05]  /*3db0*/  FMNMX.FTZ R19, R160, R19, !PT ;  /* 0x00000013a0137209 */ /* 0x000fca0007810000 */
[----:B------:R-:W2:Y:S01]  /*3dc0*/  SHFL.BFLY PT, R12, R19, 0x2, 0x1f ;  /* 0x0c401f00130c7f89 */ /* 0x000ea200000e0000 */
[----:B-1----:R-:W-:-:S05]  /*3dd0*/  FMNMX.FTZ R23, R5, R26, !PT ;  /* 0x0000001a05177209 */ /* 0x002fca0007810000 */
[----:B------:R-:W1:Y:S01]  /*3de0*/  SHFL.BFLY PT, R0, R23, 0x1, 0x1f ;  /* 0x0c201f0017007f89 */ /* 0x000e6200000e0000 */
[----:B--2---:R-:W-:-:S05]  /*3df0*/  FMNMX.FTZ R5, R19, R12, !PT ;  /* 0x0000000c13057209 */ /* 0x004fca0007810000 */
[----:B------:R-:W2:Y:S01]  /*3e00*/  SHFL.BFLY PT, R12, R5, 0x1, 0x1f ;  /* 0x0c201f00050c7f89 */ /* 0x000ea200000e0000 */
[----:B-1----:R-:W-:-:S04]  /*3e10*/  FMNMX.FTZ R0, R23, R0, !PT ;  /* 0x0000000017007209 */ /* 0x002fc80007810000 */
[C---:B------:R-:W-:Y:S01]  /*3e20*/  FSETP.NEU.FTZ.AND P0, PT, R0.reuse, -INF , PT ;  /* 0xff8000000000780b */ /* 0x040fe20003f1d000 */
[----:B------:R-:W-:Y:S01]  /*3e30*/  FMUL.FTZ R168, R0, c[0x0][0x2d0] ;  /* 0x0000b40000a87a20 */ /* 0x000fe20000410000 */
[----:B--2---:R-:W-:-:S04]  /*3e40*/  FMNMX.FTZ R12, R5, R12, !PT ;  /* 0x0000000c050c7209 */ /* 0x004fc80007810000 */
[----:B------:R-:W-:Y:S02]  /*3e50*/  FSEL R168, R168, RZ, P0 ;  /* 0x000000ffa8a87208 */ /* 0x000fe40000000000 */
[C---:B------:R-:W-:Y:S01]  /*3e60*/  FSETP.NEU.FTZ.AND P0, PT, R12.reuse, -INF , PT ;  /* 0xff8000000c00780b */ /* 0x040fe20003f1d000 */
[----:B------:R-:W-:Y:S02]  /*3e70*/  FMUL.FTZ R159, R12, c[0x0][0x2d0] ;  /* 0x0000b4000c9f7a20 */ /* 0x000fe40000410000 */
[--C-:B------:R-:W-:Y:S02]  /*3e80*/  FFMA.FTZ R152, R15, c[0x0][0x2d0], -R168.reuse ;  /* 0x0000b4000f987a23 */ /* 0x100fe400000108a8 */
[--C-:B------:R-:W-:Y:S01]  /*3e90*/  FFMA.FTZ R154, R20, c[0x0][0x2d0], -R168.reuse ;  /* 0x0000b400149a7a23 */ /* 0x100fe200000108a8 */
[----:B------:R-:W-:Y:S01]  /*3ea0*/  FSEL R159, R159, RZ, P0 ;  /* 0x000000ff9f9f7208 */ /* 0x000fe20000000000 */
[--C-:B------:R-:W-:Y:S01]  /*3eb0*/  FFMA.FTZ R153, R21, c[0x0][0x2d0], -R168.reuse ;  /* 0x0000b40015997a23 */ /* 0x100fe200000108a8 */
[----:B------:R-:W-:Y:S01]  /*3ec0*/  PLOP3.LUT P0, PT, PT, PT, UP1, 0x40, 0x0 ;  /* 0x000000000000781c */ /* 0x000fe20003f0e818 */
[----:B------:R-:W-:Y:S01]  /*3ed0*/  FFMA.FTZ R147, R17, c[0x0][0x2d0], -R168 ;  /* 0x0000b40011937a23 */ /* 0x000fe200000108a8 */
[----:B------:R-:W-:Y:S01]  /*3ee0*/  MUFU.EX2 R152, R152 ;  /* 0x0000009800987308 */ /* 0x000fe20000000800 */
[----:B------:R-:W-:-:S02]  /*3ef0*/  FFMA.FTZ R148, R22, c[0x0][0x2d0], -R159 ;  /* 0x0000b40016947a23 */ /* 0x000fc4000001089f */
[--C-:B------:R-:W-:Y:S01]  /*3f00*/  FFMA.FTZ R149, R24, c[0x0][0x2d0], -R159.reuse ;  /* 0x0000b40018957a23 */ /* 0x100fe2000001089f */
[----:B------:R-:W-:Y:S01]  /*3f10*/  LDSM.16.MT88.4 R20, [R189+0x2900] ;  /* 0x00290000bd14783b */ /* 0x000fe20000004200 */
[--C-:B------:R-:W-:Y:S02]  /*3f20*/  FFMA.FTZ R150, R14, c[0x0][0x2d0], -R159.reuse ;  /* 0x0000b4000e967a23 */ /* 0x100fe4000001089f */
[--C-:B------:R-:W-:Y:S01]  /*3f30*/  FFMA.FTZ R15, R6, c[0x0][0x2d0], -R159.reuse ;  /* 0x0000b400060f7a23 */ /* 0x100fe2000001089f */
[----:B------:R-:W-:Y:S01]  /*3f40*/  MUFU.EX2 R154, R154 ;  /* 0x0000009a009a7308 */ /* 0x000fe20000000800 */
[--C-:B------:R-:W-:Y:S01]  /*3f50*/  FFMA.FTZ R14, R7, c[0x0][0x2d0], -R168.reuse ;  /* 0x0000b400070e7a23 */ /* 0x100fe200000108a8 */
[----:B------:R-:W-:Y:S01]  /*3f60*/  LDSM.16.MT88.4 R24, [R195+0x900] ;  /* 0x00090000c318783b */ /* 0x000fe20000004200 */
[--C-:B------:R-:W-:Y:S02]  /*3f70*/  FFMA.FTZ R146, R11, c[0x0][0x2d0], -R168.reuse ;  /* 0x0000b4000b927a23 */ /* 0x100fe400000108a8 */
[----:B------:R-:W-:Y:S01]  /*3f80*/  FFMA.FTZ R145, R9, c[0x0][0x2d0], -R168 ;  /* 0x0000b40009917a23 */ /* 0x000fe200000108a8 */
[----:B------:R-:W1:Y:S01]  /*3f90*/  LDSM.16.MT88.4 R4, [R188+0x4100] ;  /* 0x00410000bc04783b */ /* 0x000e620000004200 */
[--C-:B------:R-:W-:Y:S01]  /*3fa0*/  FFMA.FTZ R3, R10, c[0x0][0x2d0], -R159.reuse ;  /* 0x0000b4000a037a23 */ /* 0x100fe2000001089f */
[----:B------:R-:W2:Y:S01]  /*3fb0*/  MUFU.EX2 R153, R153 ;  /* 0x0000009900997308 */ /* 0x000ea20000000800 */
[----:B------:R-:W-:-:S02]  /*3fc0*/  FFMA.FTZ R2, R8, c[0x0][0x2d0], -R159 ;  /* 0x0000b40008027a23 */ /* 0x000fc4000001089f */
[----:B------:R-:W3:Y:S01]  /*3fd0*/  LDSM.16.MT88.4 R8, [R195+0x2900] ;  /* 0x00290000c308783b */ /* 0x000ee20000004200 */
[--C-:B------:R-:W-:Y:S02]  /*3fe0*/  FFMA.FTZ R151, R13, c[0x0][0x2d0], -R168.reuse ;  /* 0x0000b4000d977a23 */ /* 0x100fe400000108a8 */
[--C-:B------:R-:W-:Y:S02]  /*3ff0*/  FFMA.FTZ R144, R18, c[0x0][0x2d0], -R159.reuse ;  /* 0x0000b40012907a23 */ /* 0x100fe4000001089f */
[----:B------:R-:W4:Y:S01]  /*4000*/  MUFU.EX2 R147, R147 ;  /* 0x0000009300937308 */ /* 0x000f220000000800 */
[----:B------:R-:W-:Y:S02]  /*4010*/  FFMA.FTZ R13, R16, c[0x0][0x2d0], -R159 ;  /* 0x0000b400100d7a23 */ /* 0x000fe4000001089f */
[----:B------:R-:W5:Y:S01]  /*4020*/  LDSM.16.MT88.4 R16, [R188+0x2900] ;  /* 0x00290000bc10783b */ /* 0x000f620000004200 */
[--C-:B------:R-:W-:Y:S02]  /*4030*/  FFMA.FTZ R158, R163, c[0x0][0x2d0], -R168.reuse ;  /* 0x0000b400a39e7a23 */ /* 0x100fe400000108a8 */
[----:B------:R-:W-:-:S02]  /*4040*/  FFMA.FTZ R156, R161, c[0x0][0x2d0], -R168 ;  /* 0x0000b400a19c7a23 */ /* 0x000fc400000108a8 */
[----:B------:R-:W-:Y:S01]  /*4050*/  MUFU.EX2 R148, R148 ;  /* 0x0000009400947308 */ /* 0x000fe20000000800 */
[----:B--2---:R-:W-:Y:S01]  /*4060*/  F2FP.PACK_AB R96, R153, R154 ;  /* 0x0000009a9960723e */ /* 0x004fe200000000ff */
[--C-:B------:R-:W-:Y:S02]  /*4070*/  FFMA.FTZ R155, R155, c[0x0][0x2d0], -R168.reuse ;  /* 0x0000b4009b9b7a23 */ /* 0x100fe400000108a8 */
[----:B------:R-:W-:Y:S02]  /*4080*/  FFMA.FTZ R157, R157, c[0x0][0x2d0], -R168 ;  /* 0x0000b4009d9d7a23 */ /* 0x000fe400000108a8 */
[--C-:B------:R-:W-:Y:S02]  /*4090*/  FFMA.FTZ R161, R172, c[0x0][0x2d0], -R159.reuse ;  /* 0x0000b400aca17a23 */ /* 0x100fe4000001089f */
[----:B------:R-:W2:Y:S01]  /*40a0*/  MUFU.EX2 R149, R149 ;  /* 0x0000009500957308 */ /* 0x000ea20000000800 */
[----:B----4-:R-:W-:Y:S01]  /*40b0*/  F2FP.PACK_AB R98, R147, R152 ;  /* 0x000000989362723e */ /* 0x010fe200000000ff */
[----:B------:R-:W-:-:S02]  /*40c0*/  FFMA.FTZ R162, R162, c[0x0][0x2d0], -R159 ;  /* 0x0000b400a2a27a23 */ /* 0x000fc4000001089f */
[--C-:B------:R-:W-:Y:S02]  /*40d0*/  FFMA.FTZ R163, R170, c[0x0][0x2d0], -R159.reuse ;  /* 0x0000b400aaa37a23 */ /* 0x100fe4000001089f */
[--C-:B------:R-:W-:Y:S02]  /*40e0*/  FFMA.FTZ R164, R164, c[0x0][0x2d0], -R159.reuse ;  /* 0x0000b400a4a47a23 */ /* 0x100fe4000001089f */
[----:B------:R-:W-:Y:S01]  /*40f0*/  MUFU.EX2 R150, R150 ;  /* 0x0000009600967308 */ /* 0x000fe20000000800 */
[--C-:B------:R-:W-:Y:S02]  /*4100*/  FFMA.FTZ R170, R165, c[0x0][0x2d0], -R168.reuse ;  /* 0x0000b400a5aa7a23 */ /* 0x100fe400000108a8 */
[--C-:B------:R-:W-:Y:S02]  /*4110*/  FFMA.FTZ R167, R167, c[0x0][0x2d0], -R168.reuse ;  /* 0x0000b400a7a77a23 */ /* 0x100fe400000108a8 */
[--C-:B------:R-:W-:Y:S02]  /*4120*/  FFMA.FTZ R165, R143, c[0x0][0x2d0], -R168.reuse ;  /* 0x0000b4008fa57a23 */ /* 0x100fe400000108a8 */
[----:B------:R-:W-:Y:S01]  /*4130*/  FFMA.FTZ R212, R141, c[0x0][0x2d0], -R168 ;  /* 0x0000b4008dd47a23 */ /* 0x000fe200000108a8 */
[----:B------:R-:W4:Y:S01]  /*4140*/  MUFU.EX2 R15, R15 ;  /* 0x0000000f000f7308 */ /* 0x000f220000000800 */
[----:B--2---:R-:W-:Y:S01]  /*4150*/  F2FP.PACK_AB R97, R149, R148 ;  /* 0x000000949561723e */ /* 0x004fe200000000ff */
[----:B------:R-:W-:-:S02]  /*4160*/  FFMA.FTZ R166, R166, c[0x0][0x2d0], -R159 ;  /* 0x0000b400a6a67a23 */ /* 0x000fc4000001089f */
[--C-:B------:R-:W-:Y:S02]  /*4170*/  FFMA.FTZ R169, R142, c[0x0][0x2d0], -R159.reuse ;  /* 0x0000b4008ea97a23 */ /* 0x100fe4000001089f */
[--C-:B------:R-:W-:Y:S02]  /*4180*/  FFMA.FTZ R168, R140, c[0x0][0x2d0], -R159.reuse ;  /* 0x0000b4008ca87a23 */ /* 0x100fe4000001089f */
[----:B------:R-:W-:Y:S01]  /*4190*/  MUFU.EX2 R151, R151 ;  /* 0x0000009700977308 */ /* 0x000fe20000000800 */
[----:B------:R-:W-:Y:S01]  /*41a0*/  FFMA.FTZ R209, R160, c[0x0][0x2d0], -R159 ;  /* 0x0000b400a0d17a23 */ /* 0x000fe2000001089f */
[----:B------:R-:W-:Y:S01]  /*41b0*/  LDSM.16.MT88.4 R140, [R190+0x1900] ;  /* 0x00190000be8c783b */ /* 0x000fe20000004200 */
[----:B------:R-:W-:Y:S02]  /*41c0*/  FADD.FTZ R153, R154, R153 ;  /* 0x000000999a997221 */ /* 0x000fe40000010000 */
[----:B------:R-:W-:Y:S02]  /*41d0*/  FADD.FTZ R149, R148, R149 ;  /* 0x0000009594957221 */ /* 0x000fe40000010000 */
[----:B------:R-:W-:Y:S01]  /*41e0*/  FADD.FTZ R152, R152, R153 ;  /* 0x0000009998987221 */ /* 0x000fe20000010000 */
[----:B----4-:R-:W-:Y:S01]  /*41f0*/  F2FP.PACK_AB R99, R15, R150 ;  /* 0x000000960f63723e */ /* 0x010fe200000000ff */
[----:B------:R-:W2:Y:S01]  /*4200*/  MUFU.EX2 R146, R146 ;  /* 0x0000009200927308 */ /* 0x000ea20000000800 */
[----:B------:R-:W-:-:S02]  /*4210*/  FADD.FTZ R150, R150, R149 ;  /* 0x0000009596967221 */ /* 0x000fc40000010000 */
[----:B------:R-:W-:Y:S02]  /*4220*/  FADD.FTZ R152, R147, R152 ;  /* 0x0000009893987221 */ /* 0x000fe40000010000 */
[----:B------:R-:W-:Y:S01]  /*4230*/  FADD.FTZ R15, R15, R150 ;  /* 0x000000960f0f7221 */ /* 0x000fe20000010000 */
[C---:B------:R-:W-:Y:S02]  /*4240*/  HMMA.16816.F32 R36, R96.reuse, R40, RZ ;  /* 0x000000286024723c */ /* 0x040fe400000018ff */
[----:B------:R-:W-:Y:S06]  /*4250*/  MUFU.EX2 R145, R145 ;  /* 0x0000009100917308 */ /* 0x000fec0000000800 */
[C---:B------:R-:W-:Y:S02]  /*4260*/  HMMA.16816.F32 R52, R96.reuse, R56, RZ ;  /* 0x000000386034723c */ /* 0x040fe400000018ff */
[----:B------:R-:W-:Y:S06]  /*4270*/  MUFU.EX2 R14, R14 ;  /* 0x0000000e000e7308 */ /* 0x000fec0000000800 */
[C---:B------:R-:W-:Y:S02]  /*4280*/  HMMA.16816.F32 R40, R96.reuse, R42, RZ ;  /* 0x0000002a6028723c */ /* 0x040fe400000018ff */
        /* <DEDUP_REMOVED lines=38> */
[----:B------:R-:W3:Y:S06]  /*44f0*/  MUFU.EX2 R209, R209 ;  /* 0x000000d100d17308 */ /* 0x000eec0000000800 */
[C---:B-1----:R-:W-:Y:S07]  /*4500*/  HMMA.16816.F32 R92, R96.reuse, R4, RZ ;  /* 0x00000004605c723c */ /* 0x042fee00000018ff */
[----:B--2---:R-:W-:Y:S01]  /*4510*/  F2FP.PACK_AB R4, R146, R151 ;  /* 0x000000979204723e */ /* 0x004fe200000000ff */
[----:B------:R-:W-:Y:S01]  /*4520*/  HMMA.16816.F32 R96, R96, R6, RZ ;  /* 0x000000066060723c */ /* 0x000fe200000018ff */
[----:B----4-:R-:W-:Y:S01]  /*4530*/  F2FP.PACK_AB R5, R13, R144 ;  /* 0x000000900d05723e */ /* 0x010fe200000000ff */
[----:B------:R-:W-:-:S02]  /*4540*/  FADD.FTZ R151, R151, R152 ;  /* 0x0000009897977221 */ /* 0x000fc40000010000 */
[----:B------:R-:W-:Y:S02]  /*4550*/  FADD.FTZ R144, R144, R15 ;  /* 0x0000000f90907221 */ /* 0x000fe40000010000 */
[----:B------:R-:W-:Y:S01]  /*4560*/  FADD.FTZ R146, R146, R151 ;  /* 0x0000009792927221 */ /* 0x000fe20000010000 */
[----:B------:R-:W-:Y:S01]  /*4570*/  F2FP.PACK_AB R6, R14, R145 ;  /* 0x000000910e06723e */ /* 0x000fe200000000ff */
[----:B------:R-:W-:Y:S01]  /*4580*/  FADD.FTZ R144, R13, R144 ;  /* 0x000000900d907221 */ /* 0x000fe20000010000 */
[----:B------:R-:W-:Y:S01]  /*4590*/  F2FP.PACK_AB R7, R2, R3 ;  /* 0x000000030207723e */ /* 0x000fe200000000ff */
[----:B------:R-:W-:Y:S02]  /*45a0*/  FADD.FTZ R145, R145, R146 ;  /* 0x0000009291917221 */ /* 0x000fe40000010000 */
[----:B------:R-:W-:Y:S02]  /*45b0*/  FADD.FTZ R3, R3, R144 ;  /* 0x0000009003037221 */ /* 0x000fe40000010000 */
[----:B------:R-:W-:-:S02]  /*45c0*/  FADD.FTZ R14, R14, R145 ;  /* 0x000000910e0e7221 */ /* 0x000fc40000010000 */
[----:B---3--:R-:W-:Y:S01]  /*45d0*/  HMMA.16816.F32 R36, R4, R8, R36 ;  /* 0x000000080424723c */ /* 0x008fe20000001824 */
        /* <DEDUP_REMOVED lines=125> */
[----:B------:R-:W-:-:S02]  /*4db0*/  UIADD3 UR17, UR4, -0x1, URZ ;  /* 0xffffffff04117890 */ /* 0x000fc4000fffe03f */
[----:B------:R-:W-:-:S10]  /*4dc0*/  ULDC UR6, c[0x0][0x32c] ;  /* 0x0000cb0000067ab9 */ /* 0x000fd40000000800 */
[----:B------:R-:W-:Y:S05]  /*4dd0*/  @P0 BRA `(.L_x_240) ;  /* 0x0000007000000947 */ /* 0x000fea0003800000 */
[----:B------:R-:W-:Y:S02]  /*4de0*/  UISETP.NE.AND UP0, UPT, UR6, 0x1, UPT ;  /* 0x000000010600788c */ /* 0x000fe4000bf05270 */
[----:B------:R-:W-:-:S03]  /*4df0*/  UIADD3 UR17, -UR4, URZ, URZ ;  /* 0x0000003f04117290 */ /* 0x000fc6000fffe13f */
[----:B------:R-:W-:Y:S02]  /*4e00*/  ULDC.64 UR4, c[0x0][0x330] ;  /* 0x0000cc0000047ab9 */ /* 0x000fe40000000a00 */
[----:B------:R-:W-:-:S04]  /*4e10*/  UIMAD.WIDE.U32 UR20, UR17, UR4, URZ ;  /* 0x00000004111472a5 */ /* 0x000fc8000f8e003f */
[----:B------:R-:W-:-:S04]  /*4e20*/  @UP0 USHF.R.U32.HI UR17, URZ, UR5, UR21 ;  /* 0x000000053f110299 */ /* 0x000fc80008011615 */
[----:B------:R-:W-:Y:S01]  /*4e30*/  ULOP3.LUT UR17, URZ, UR17, URZ, 0x33, !UPT ;  /* 0x000000113f117292 */ /* 0x000fe2000f8e333f */
[----:B------:R-:W-:Y:S05]  /*4e40*/  BRA `(.L_x_241) ;  /* 0x0000004000007947 */ /* 0x000fea0003800000 */
.L_x_240:
[----:B------:R-:W-:Y:S02]  /*4e50*/  UISETP.NE.AND UP0, UPT, UR6, 0x1, UPT ;  /* 0x000000010600788c */ /* 0x000fe4000bf05270 */
[----:B------:R-:W-:Y:S02]  /*4e60*/  ULDC.64 UR4, c[0x0][0x330] ;  /* 0x0000cc0000047ab9 */ /* 0x000fe40000000a00 */
[----:B------:R-:W-:-:S07]  /*4e70*/  UIMAD.WIDE.U32 UR20, UR17, UR4, URZ ;  /* 0x00000004111472a5 */ /* 0x000fce000f8e003f */
[----:B------:R-:W-:Y:S02]  /*4e80*/  @UP0 USHF.R.U32.HI UR17, URZ, UR5, UR21 ;  /* 0x000000053f110299 */ /* 0x000fe40008011615 */
.L_x_241:
[----:B------:R-:W-:Y:S02]  /*4e90*/  ULDC UR4, c[0x0][0x32c] ;  /* 0x0000cb0000047ab9 */ /* 0x000fe40000000800 */
[----:B------:R-:W-:-:S04]  /*4ea0*/  UIMAD UR4, UR17, UR6, UR4 ;  /* 0x00000006110472a4 */ /* 0x000fc8000f8e0204 */
[----:B------:R-:W-:-:S04]  /*4eb0*/  UISETP.LT.AND UP0, UPT, UR7, UR4, UPT ;  /* 0x000000040700728c */ /* 0x000fc8000bf01270 */
[----:B------:R-:W-:-:S04]  /*4ec0*/  USEL UR7, UR7, UR4, UP0 ;  /* 0x0000000407077287 */ /* 0x000fc80008000000 */
.L_x_239:
        /* <DEDUP_REMOVED lines=21> */
[----:B------:R-:W-:Y:S01]  /*5020*/  IMAD.X R214, RZ, RZ, R211, P6 ;  /* 0x000000ffffd67224 */ /* 0x000fe200030e06d3 */
[----:B------:R-:W-:Y:S01]  /*5030*/  @P0 SHF.R.U32.HI R213, RZ, c[0x0][0x2cc], R213 ;  /* 0x0000b300ffd50a19 */ /* 0x000fe200000116d5 */
[----:B------:R-:W-:Y:S02]  /*5040*/  IMAD.X R216, RZ, RZ, R211, P4 ;  /* 0x000000ffffd87224 */ /* 0x000fe400020e06d3 */
.L_x_251:
        /* <DEDUP_REMOVED lines=20> */
[C---:B------:R-:W-:Y:S02]  /*5190*/  @!P0 LEA R230, P6, R223.reuse, c[0x0][0x1f8], 0x1 ;  /* 0x00007e00dfe68a11 */ /* 0x040fe400078c08ff */
[----:B------:R-:W-:Y:S02]  /*51a0*/  @!P0 IADD3.X R222, R220, UR20, RZ, P5, !PT ;  /* 0x00000014dcde8c10 */ /* 0x000fe4000affe4ff */
[----:B------:R-:W4:Y:S01]  /*51b0*/  LDSM.16.M88.4 R148, [R197+0x7900] ;  /* 0x00790000c594783b */ /* 0x000f220000000200 */
[----:B------:R-:W-:Y:S02]  /*51c0*/  @!P0 LEA.HI.X R231, R223, c[0x0][0x1fc], R0, 0x1, P6 ;  /* 0x00007f00dfe78a11 */ /* 0x000fe400030f0c00 */
[C---:B------:R-:W-:Y:S02]  /*51d0*/  @!P0 LEA R228, P5, R225.reuse, c[0x0][0x1f8], 0x1 ;  /* 0x00007e00e1e48a11 */ /* 0x040fe400078a08ff */
        /* <DEDUP_REMOVED lines=12> */
[C---:B------:R-:W-:Y:S02]  /*52a0*/  @!P0 LEA R232, P6, R0.reuse, c[0x0][0x1f8], 0x1 ;  /* 0x00007e0000e88a11 */ /* 0x040fe400078c08ff */
        /* <DEDUP_REMOVED lines=39> */
[----:B------:R-:W4:Y:S05]  /*5520*/  LDSM.16.M88.4 R168, [R192+0x6100] ;  /* 0x00610000c0a8783b */ /* 0x000f2a0000000200 */
[----:B------:R-:W4:Y:S02]  /*5530*/  LDSM.16.M88.4 R172, [R192+0x6900] ;  /* 0x00690000c0ac783b */ /* 0x000f240000000200 */
[C---:B-----5:R-:W-:Y:S03]  /*5540*/  HMMA.16816.F32 R4, R152.reuse, R156, R4 ;  /* 0x0000009c9804723c */ /* 0x060fe60000001804 */
[----:B------:R-:W5:Y:S02]  /*5550*/  LDSM.16.M88.4 R132, [R192+0x7100] ;  /* 0x00710000c084783b */ /* 0x000f640000000200 */
[C---:B-1----:R-:W-:Y:S02]  /*5560*/  @P0 LEA R222, P4, R0.reuse, c[0x0][0x1c8], 0x1 ;  /* 0x0000720000de0a11 */ /* 0x042fe400078808ff */
[----:B------:R-:W-:Y:S01]  /*5570*/  @P0 IADD3.X R223, R211, UR20, RZ, P5, !PT ;  /* 0x00000014d3df0c10 */ /* 0x000fe2000affe4ff */
[C---:B------:R-:W-:Y:S01]  /*5580*/  HMMA.16816.F32 R8, R152.reuse, R158, R8 ;  /* 0x0000009e9808723c */ /* 0x040fe20000001808 */
[----:B------:R-:W1:Y:S03]  /*5590*/  LDSM.16.M88.4 R144, [R192+0x7900] ;  /* 0x00790000c090783b */ /* 0x000e660000000200 */
[----:B------:R-:W-:Y:S02]  /*55a0*/  @P0 LEA.HI.X R223, R0, c[0x0][0x1cc], R223, 0x1, P4 ;  /* 0x0000730000df0a11 */ /* 0x000fe400020f0cdf */
[----:B------:R-:W-:Y:S01]  /*55b0*/  LDSM.16.M88.4 R148, [R184] ;  /* 0x00000000b894783b */ /* 0x000fe20000000200 */
[----:B------:R-:W-:Y:S01]  /*55c0*/  @P0 IADD3 R0, P4, R217, UR21, RZ ;  /* 0x00000015d9000c10 */ /* 0x000fe2000ff9e0ff */
[C---:B------:R-:W-:Y:S03]  /*55d0*/  HMMA.16816.F32 R12, R152.reuse, R160, R12 ;  /* 0x000000a0980c723c */ /* 0x040fe6000000180c */
[----:B------:R-:W-:Y:S01]  /*55e0*/  LDSM.16.M88.4 R156, [R184+0x1000] ;  /* 0x00100000b89c783b */ /* 0x000fe20000000200 */
[----:B------:R-:W-:Y:S02]  /*55f0*/  @P0 LEA R226, P6, R0, c[0x0][0x1c8], 0x1 ;  /* 0x0000720000e20a11 */ /* 0x000fe400078c08ff */
[----:B--2---:R-:W-:Y:S01]  /*5600*/  @P0 IADD3 R229, P5, R215, UR21, RZ ;  /* 0x00000015d7e50c10 */ /* 0x004fe2000ffbe0ff */
[----:B------:R-:W-:Y:S01]  /*5610*/  @UP3 UIADD3 UR21, UP0, UR13, UR21, URZ ;  /* 0x000000150d153290 */ /* 0x000fe2000ff1e03f */
[C---:B------:R-:W-:Y:S01]  /*5620*/  HMMA.16816.F32 R16, R152.reuse, R162, R16 ;  /* 0x000000a29810723c */ /* 0x040fe20000001810 */
[----:B------:R-:W-:Y:S03]  /*5630*/  LDSM.16.M88.4 R160, [R184+0x1800] ;  /* 0x00180000b8a0783b */ /* 0x000fe60000000200 */
[----:B---3--:R-:W-:Y:S02]  /*5640*/  @P0 IADD3.X R225, R216, UR20, RZ, P4, !PT ;  /* 0x00000014d8e10c10 */ /* 0x008fe4000a7fe4ff */
[C---:B------:R-:W-:Y:S02]  /*5650*/  @P0 LEA R224, P4, R229.reuse, c[0x0][0x1c8], 0x1 ;  /* 0x00007200e5e00a11 */ /* 0x040fe400078808ff */
[C---:B------:R-:W-:Y:S04]  /*5660*/  HMMA.16816.F32 R20, R152.reuse, R136, R20 ;  /* 0x000000889814723c */ /* 0x040fe80000001814 */
[----:B------:R-:W-:Y:S02]  /*5670*/  @P0 LEA.HI.X R227, R0, c[0x0][0x1cc], R225, 0x1, P6 ;  /* 0x0000730000e30a11 */ /* 0x000fe400030f0ce1 */
[----:B------:R-:W-:Y:S01]  /*5680*/  @P0 IADD3.X R228, R214, UR20, RZ, P5, !PT ;  /* 0x00000014d6e40c10 */ /* 0x000fe2000affe4ff */
[----:B------:R-:W-:Y:S01]  /*5690*/  @UP3 UIADD3.X UR20, UR12, UR20, URZ, UP0, !UPT ;  /* 0x000000140c143290 */ /* 0x000fe200087fe43f */
[C---:B------:R-:W-:Y:S01]  /*56a0*/  HMMA.16816.F32 R24, R152.reuse, R138, R24 ;  /* 0x0000008a9818723c */ /* 0x040fe20000001818 */
[----:B------:R-:W2:Y:S03]  /*56b0*/  LDSM.16.M88.4 R136, [R191+0xc100] ;  /* 0x00c10000bf88783b */ /* 0x000ea60000000200 */
[----:B------:R-:W-:Y:S02]  /*56c0*/  @P0 LEA.HI.X R225, R229, c[0x0][0x1cc], R228, 0x1, P4 ;  /* 0x00007300e5e10a11 */ /* 0x000fe400020f0ce4 */
[----:B------:R-:W-:Y:S02]  /*56d0*/  @P0 IADD3 R232, P5, R217, UR21, RZ ;  /* 0x00000015d9e80c10 */ /* 0x000fe4000ffbe0ff */
[C---:B------:R-:W-:Y:S04]  /*56e0*/  HMMA.16816.F32 R28, R152.reuse, R164, R28 ;  /* 0x000000a4981c723c */ /* 0x040fe8000000181c */
[----:B------:R-:W-:Y:S02]  /*56f0*/  @P0 IADD3 R0, P6, R204, UR21, RZ ;  /* 0x00000015cc000c10 */ /* 0x000fe4000ffde0ff */
[----:B------:R-:W-:Y:S02]  /*5700*/  @P0 IADD3.X R231, R216, UR20, RZ, P5, !PT ;  /* 0x00000014d8e70c10 */ /* 0x000fe4000affe4ff */
[----:B------:R-:W-:Y:S01]  /*5710*/  HMMA.16816.F32 R32, R152, R166, R32 ;  /* 0x000000a69820723c */ /* 0x000fe20000001820 */
[----:B------:R-:W3:Y:S03]  /*5720*/  LDSM.16.M88.4 R152, [R184+0x800] ;  /* 0x00080000b898783b */ /* 0x000ee60000000200 */
[----:B------:R-:W-:Y:S02]  /*5730*/  @P0 LEA R230, P5, R232, c[0x0][0x1c8], 0x1 ;  /* 0x00007200e8e60a11 */ /* 0x000fe400078a08ff */
[----:B------:R-:W-:Y:S01]  /*5740*/  LDSM.16.M88.4 R164, [R197+0x8100] ;  /* 0x00810000c5a4783b */ /* 0x000fe20000000200 */
[----:B------:R-:W-:Y:S01]  /*5750*/  @P0 IADD3.X R229, R211, UR20, RZ, P6, !PT ;  /* 0x00000014d3e50c10 */ /* 0x000fe2000b7fe4ff */
[C---:B----4-:R-:W-:Y:S05]  /*5760*/  HMMA.16816.F32 R4, R140.reuse, R168, R4 ;  /* 0x000000a88c04723c */ /* 0x050fea0000001804 */
[----:B------:R-:W-:Y:S02]  /*5770*/  @P0 LEA R236, P6, R0, c[0x0][0x1c8], 0x1 ;  /* 0x0000720000ec0a11 */ /* 0x000fe400078c08ff */
[----:B------:R-:W-:Y:S01]  /*5780*/  @P0 LEA.HI.X R231, R232, c[0x0][0x1cc], R231, 0x1, P5 ;  /* 0x00007300e8e70a11 */ /* 0x000fe200028f0ce7 */
[C---:B------:R-:W-:Y:S01]  /*5790*/  HMMA.16816.F32 R8, R140.reuse, R170, R8 ;  /* 0x000000aa8c08723c */ /* 0x040fe20000001808 */
[----:B------:R-:W-:Y:S01]  /*57a0*/  LDSM.16.M88.4 R168, [R198+0x14100] ;  /* 0x01410000c6a8783b */ /* 0x000fe20000000200 */
[----:B------:R-:W-:Y:S02]  /*57b0*/  PLOP3.LUT P5, PT, PT, PT, UP2, 0x80, 0x0 ;  /* 0x000000000000781c */ /* 0x000fe40003faf028 */
[----:B------:R-:W-:Y:S01]  /*57c0*/  @P0 LEA.HI.X R237, R0, c[0x0][0x1cc], R229, 0x1, P6 ;  /* 0x0000730000ed0a11 */ /* 0x000fe200030f0ce5 */
[----:B------:R-:W-:Y:S01]  /*57d0*/  IMAD.MOV.U32 R0, RZ, RZ, R201 ;  /* 0x000000ffff007224 */ /* 0x000fe200078e00c9 */
[----:B------:R-:W-:Y:S02]  /*57e0*/  @P0 IADD3 R234, P4, R215, UR21, RZ ;  /* 0x00000015d7ea0c10 */ /* 0x000fe4000ff9e0ff */
[C---:B------:R-:W-:Y:S04]  /*57f0*/  HMMA.16816.F32 R12, R140.reuse, R172, R12 ;  /* 0x000000ac8c0c723c */ /* 0x040fe8000000180c */
[----:B------:R-:W-:Y:S01]  /*5800*/  @P0 IADD3.X R233, R214, UR20, RZ, P4, !PT ;  /* 0x00000014d6e90c10 */ /* 0x000fe2000a7fe4ff */
[----:B------:R-:W-:Y:S01]  /*5810*/  USHF.L.U32 UR20, UR14, 0x6, URZ ;  /* 0x000000060e147899 */ /* 0x000fe2000800063f */
[C---:B------:R-:W-:Y:S01]  /*5820*/  @P0 LEA R228, P4, R234.reuse, c[0x0][0x1c8], 0x1 ;  /* 0x00007200eae40a11 */ /* 0x040fe200078808ff */
[----:B------:R-:W-:Y:S01]  /*5830*/  @P5 IMAD.MOV.U32 R0, RZ, RZ, R213 ;  /* 0x000000ffff005224 */ /* 0x000fe200078e00d5 */
[C---:B------:R-:W-:Y:S01]  /*5840*/  HMMA.16816.F32 R16, R140.reuse, R174, R16 ;  /* 0x000000ae8c10723c */ /* 0x040fe20000001810 */
[----:B------:R-:W-:Y:S03]  /*5850*/  LDSM.16.M88.4 R172, [R197+0xa100] ;  /* 0x00a10000c5ac783b */ /* 0x000fe60000000200 */
[----:B------:R-:W-:Y:S02]  /*5860*/  @P0 LEA.HI.X R229, R234, c[0x0][0x1cc], R233, 0x1, P4 ;  /* 0x00007300eae50a11 */ /* 0x000fe400020f0ce9 */
[----:B------:R-:W-:Y:S02]  /*5870*/  SHFL.IDX PT, R232, R0, RZ, 0x1c1f ;  /* 0x001c1fff00e87589 */ /* 0x000fe400000e0000 */
[C---:B-----5:R-:W-:Y:S08]  /*5880*/  HMMA.16816.F32 R20, R140.reuse, R132, R20 ;  /* 0x000000848c14723c */ /* 0x060ff00000001814 */
[C---:B------:R-:W-:Y:S01]  /*5890*/  HMMA.16816.F32 R24, R140.reuse, R134, R24 ;  /* 0x000000868c18723c */ /* 0x040fe20000001818 */
[----:B------:R-:W4:Y:S07]  /*58a0*/  LDSM.16.M88.4 R132, [R198+0x10100] ;  /* 0x01010000c684783b */ /* 0x000f2e0000000200 */
[C---:B-1----:R-:W-:Y:S08]  /*58b0*/  HMMA.16816.F32 R28, R140.reuse, R144, R28 ;  /* 0x000000908c1c723c */ /* 0x042ff0000000181c */
[----:B------:R-:W-:Y:S01]  /*58c0*/  HMMA.16816.F32 R32, R140, R146, R32 ;  /* 0x000000928c20723c */ /* 0x000fe20000001820 */
[----:B------:R-:W1:Y:S05]  /*58d0*/  LDSM.16.M88.4 R140, [R197+0x8900] ;  /* 0x00890000c58c783b */ /* 0x000e6a0000000200 */
[----:B------:R-:W5:Y:S02]  /*58e0*/  LDSM.16.M88.4 R144, [R197+0x9100] ;  /* 0x00910000c590783b */ /* 0x000f640000000200 */
[C---:B--2---:R-:W-:Y:S08]  /*58f0*/  HMMA.16816.F32 R4, R136.reuse, R148, R4 ;  /* 0x000000948804723c */ /* 0x044ff00000001804 */
[C---:B------:R-:W-:Y:S01]  /*5900*/  HMMA.16816.F32 R8, R136.reuse, R150, R8 ;  /* 0x000000968808723c */ /* 0x040fe20000001808 */
[----:B------:R-:W2:Y:S07]  /*5910*/  LDSM.16.M88.4 R148, [R197+0x9900] ;  /* 0x00990000c594783b */ /* 0x000eae0000000200 */
[C---:B---3--:R-:W-:Y:S08]  /*5920*/  HMMA.16816.F32 R12, R136.reuse, R152, R12 ;  /* 0x00000098880c723c */ /* 0x048ff0000000180c */
[C---:B------:R-:W-:Y:S01]  /*5930*/  HMMA.16816.F32 R16, R136.reuse, R154, R16 ;  /* 0x0000009a8810723c */ /* 0x040fe20000001810 */
[----:B------:R-:W-:Y:S07]  /*5940*/  LDSM.16.M88.4 R152, [R183] ;  /* 0x00000000b798783b */ /* 0x000fee0000000200 */
[C---:B------:R-:W-:Y:S08]  /*5950*/  HMMA.16816.F32 R20, R136.reuse, R156, R20 ;  /* 0x0000009c8814723c */ /* 0x040ff00000001814 */
[C---:B------:R-:W-:Y:S01]  /*5960*/  HMMA.16816.F32 R24, R136.reuse, R158, R24 ;  /* 0x0000009e8818723c */ /* 0x040fe20000001818 */
[----:B------:R-:W-:Y:S07]  /*5970*/  LDSM.16.M88.4 R156, [R182] ;  /* 0x00000000b69c783b */ /* 0x000fee0000000200 */
[C---:B------:R-:W-:Y:S08]  /*5980*/  HMMA.16816.F32 R28, R136.reuse, R160, R28 ;  /* 0x000000a0881c723c */ /* 0x040ff0000000181c */
[----:B------:R-:W-:Y:S01]  /*5990*/  HMMA.16816.F32 R32, R136, R162, R32 ;  /* 0x000000a28820723c */ /* 0x000fe20000001820 */
[----:B------:R-:W3:Y:S05]  /*59a0*/  LDSM.16.M88.4 R136, [R194+0x10100] ;  /* 0x01010000c288783b */ /* 0x000eea0000000200 */
[----:B------:R-:W2:Y:S02]  /*59b0*/  LDSM.16.M88.4 R160, [R181] ;  /* 0x00000000b5a0783b */ /* 0x000ea40000000200 */
[C---:B----4-:R-:W-:Y:S08]  /*59c0*/  HMMA.16816.F32 R4, R132.reuse, R164, R4 ;  /* 0x000000a48404723c */ /* 0x050ff00000001804 */
[C---:B------:R-:W-:Y:S01]  /*59d0*/  HMMA.16816.F32 R8, R132.reuse, R166, R8 ;  /* 0x000000a68408723c */ /* 0x040fe20000001808 */
[----:B------:R-:W4:Y:S07]  /*59e0*/  LDSM.16.M88.4 R164, [R180] ;  /* 0x00000000b4a4783b */ /* 0x000f2e0000000200 */
[C---:B-1----:R-:W-:Y:S08]  /*59f0*/  HMMA.16816.F32 R12, R132.reuse, R140, R12 ;  /* 0x0000008c840c723c */ /* 0x042ff0000000180c */
[C---:B------:R-:W-:Y:S01]  /*5a00*/  HMMA.16816.F32 R16, R132.reuse, R142, R16 ;  /* 0x0000008e8410723c */ /* 0x040fe20000001810 */
[----:B------:R-:W-:Y:S07]  /*5a10*/  LDSM.16.M88.4 R140, [R193+0x10100] ;  /* 0x01010000c18c783b */ /* 0x000fee0000000200 */
[C---:B-----5:R-:W-:Y:S08]  /*5a20*/  HMMA.16816.F32 R20, R132.reuse, R144, R20 ;  /* 0x000000908414723c */ /* 0x060ff00000001814 */
[C---:B------:R-:W-:Y:S01]  /*5a30*/  HMMA.16816.F32 R24, R132.reuse, R146, R24 ;  /* 0x000000928418723c */ /* 0x040fe20000001818 */
[----:B------:R-:W1:Y:S07]  /*5a40*/  LDSM.16.M88.4 R144, [R192+0x8100] ;  /* 0x00810000c090783b */ /* 0x000e6e0000000200 */
[C---:B--2---:R-:W-:Y:S08]  /*5a50*/  HMMA.16816.F32 R28, R132.reuse, R148, R28 ;  /* 0x00000094841c723c */ /* 0x044ff0000000181c */
[----:B------:R-:W-:Y:S01]  /*5a60*/  HMMA.16816.F32 R32, R132, R150, R32 ;  /* 0x000000968420723c */ /* 0x000fe20000001820 */
[----:B------:R-:W2:Y:S05]  /*5a70*/  LDSM.16.M88.4 R132, [R192+0x8900] ;  /* 0x00890000c084783b */ /* 0x000eaa0000000200 */
[----:B------:R-:W5:Y:S02]  /*5a80*/  LDSM.16.M88.4 R148, [R192+0x9100] ;  /* 0x00910000c094783b */ /* 0x000f640000000200 */
[C---:B---3--:R-:W-:Y:S08]  /*5a90*/  HMMA.16816.F32 R4, R136.reuse, R152, R4 ;  /* 0x000000988804723c */ /* 0x048ff00000001804 */
        /* <DEDUP_REMOVED lines=8> */
[C---:B----4-:R-:W-:Y:S08]  /*5b20*/  HMMA.16816.F32 R28, R136.reuse, R164, R28 ;  /* 0x000000a4881c723c */ /* 0x050ff0000000181c */
[----:B------:R-:W-:Y:S01]  /*5b30*/  HMMA.16816.F32 R32, R136, R166, R32 ;  /* 0x000000a68820723c */ /* 0x000fe20000001820 */
[----:B------:R-:W3:Y:S05]  /*5b40*/  LDSM.16.M88.4 R136, [R192+0x9900] ;  /* 0x00990000c088783b */ /* 0x000eea0000000200 */
[----:B------:R-:W-:Y:S02]  /*5b50*/  LDSM.16.M88.4 R164, [R184+0x3800] ;  /* 0x00380000b8a4783b */ /* 0x000fe40000000200 */
[C---:B-1----:R-:W-:Y:S08]  /*5b60*/  HMMA.16816.F32 R4, R140.reuse, R144, R4 ;  /* 0x000000908c04723c */ /* 0x042ff00000001804 */
[C---:B------:R-:W-:Y:S01]  /*5b70*/  HMMA.16816.F32 R8, R140.reuse, R146, R8 ;  /* 0x000000928c08723c */ /* 0x040fe20000001808 */
[----:B------:R-:W1:Y:S07]  /*5b80*/  LDSM.16.M88.4 R144, [R184+0x3000] ;  /* 0x00300000b890783b */ /* 0x000e6e0000000200 */
[C---:B--2---:R-:W-:Y:S08]  /*5b90*/  HMMA.16816.F32 R12, R140.reuse, R132, R12 ;  /* 0x000000848c0c723c */ /* 0x044ff0000000180c */
[C---:B------:R-:W-:Y:S01]  /*5ba0*/  HMMA.16816.F32 R16, R140.reuse, R134, R16 ;  /* 0x000000868c10723c */ /* 0x040fe20000001810 */
[----:B------:R-:W2:Y:S07]  /*5bb0*/  LDSM.16.M88.4 R132, [R197+0xa900] ;  /* 0x00a90000c584783b */ /* 0x000eae0000000200 */
[C---:B-----5:R-:W-:Y:S08]  /*5bc0*/  HMMA.16816.F32 R20, R140.reuse, R148, R20 ;  /* 0x000000948c14723c */ /* 0x060ff00000001814 */
[C---:B------:R-:W-:Y:S01]  /*5bd0*/  HMMA.16816.F32 R24, R140.reuse, R150, R24 ;  /* 0x000000968c18723c */ /* 0x040fe20000001818 */
[----:B------:R-:W-:Y:S07]  /*5be0*/  LDSM.16.M88.4 R148, [R194+0x14100] ;  /* 0x01410000c294783b */ /* 0x000fee0000000200 */
[C---:B---3--:R-:W-:Y:S08]  /*5bf0*/  HMMA.16816.F32 R28, R140.reuse, R136, R28 ;  /* 0x000000888c1c723c */ /* 0x048ff0000000181c */
[----:B------:R-:W-:Y:S01]  /*5c00*/  HMMA.16816.F32 R32, R140, R138, R32 ;  /* 0x0000008a8c20723c */ /* 0x000fe20000001820 */
[----:B------:R-:W3:Y:S05]  /*5c10*/  LDSM.16.M88.4 R136, [R197+0xb100] ;  /* 0x00b10000c588783b */ /* 0x000eea0000000200 */
        /* <DEDUP_REMOVED lines=16> */
[C---:B--2---:R-:W-:Y:S08]  /*5d20*/  HMMA.16816.F32 R12, R168.reuse, R132, R12 ;  /* 0x00000084a80c723c */ /* 0x044ff0000000180c */
[C---:B------:R-:W-:Y:S01]  /*5d30*/  HMMA.16816.F32 R16, R168.reuse, R134, R16 ;  /* 0x00000086a810723c */ /* 0x040fe20000001810 */
[----:B------:R-:W2:Y:S07]  /*5d40*/  LDSM.16.M88.4 R132, [R176] ;  /* 0x00000000b084783b */ /* 0x000eae0000000200 */
[C---:B---3--:R-:W-:Y:S08]  /*5d50*/  HMMA.16816.F32 R20, R168.reuse, R136, R20 ;  /* 0x00000088a814723c */ /* 0x048ff00000001814 */
[C---:B------:R-:W-:Y:S01]  /*5d60*/  HMMA.16816.F32 R24, R168.reuse, R138, R24 ;  /* 0x0000008aa818723c */ /* 0x040fe20000001818 */
[----:B------:R-:W-:Y:S07]  /*5d70*/  LDSM.16.M88.4 R136, [R193+0x14100] ;  /* 0x01410000c188783b */ /* 0x000fee0000000200 */
[C---:B----4-:R-:W-:Y:S08]  /*5d80*/  HMMA.16816.F32 R28, R168.reuse, R140, R28 ;  /* 0x0000008ca81c723c */ /* 0x050ff0000000181c */
[----:B------:R-:W-:Y:S01]  /*5d90*/  HMMA.16816.F32 R32, R168, R142, R32 ;  /* 0x0000008ea820723c */ /* 0x000fe20000001820 */
[----:B------:R-:W3:Y:S07]  /*5da0*/  LDSM.16.M88.4 R140, [R192+0xa100] ;  /* 0x00a10000c08c783b */ /* 0x000eee0000000200 */
        /* <DEDUP_REMOVED lines=9> */
[C---:B--2---:R-:W-:Y:S08]  /*5e40*/  HMMA.16816.F32 R28, R148.reuse, R132, R28 ;  /* 0x00000084941c723c */ /* 0x044ff0000000181c */
[----:B------:R-:W-:Y:S01]  /*5e50*/  HMMA.16816.F32 R32, R148, R134, R32 ;  /* 0x000000869420723c */ /* 0x000fe20000001820 */
[----:B------:R-:W2:Y:S07]  /*5e60*/  LDSM.16.M88.4 R132, [R184+0x4800] ;  /* 0x00480000b884783b */ /* 0x000eae0000000200 */
[C---:B---3--:R-:W-:Y:S08]  /*5e70*/  HMMA.16816.F32 R4, R136.reuse, R140, R4 ;  /* 0x0000008c8804723c */ /* 0x048ff00000001804 */
[C---:B------:R-:W-:Y:S01]  /*5e80*/  HMMA.16816.F32 R8, R136.reuse, R142, R8 ;  /* 0x0000008e8808723c */ /* 0x040fe20000001808 */
[----:B------:R-:W-:Y:S07]  /*5e90*/  LDSM.16.M88.4 R140, [R184+0x5800] ;  /* 0x00580000b88c783b */ /* 0x000fee0000000200 */
[C---:B----4-:R-:W-:Y:S08]  /*5ea0*/  HMMA.16816.F32 R12, R136.reuse, R156, R12 ;  /* 0x0000009c880c723c */ /* 0x050ff0000000180c */
[C---:B------:R-:W-:Y:S08]  /*5eb0*/  HMMA.16816.F32 R16, R136.reuse, R158, R16 ;  /* 0x0000009e8810723c */ /* 0x040ff00000001810 */
[C---:B------:R-:W-:Y:S08]  /*5ec0*/  HMMA.16816.F32 R20, R136.reuse, R160, R20 ;  /* 0x000000a08814723c */ /* 0x040ff00000001814 */
[C---:B------:R-:W-:Y:S08]  /*5ed0*/  HMMA.16816.F32 R24, R136.reuse, R162, R24 ;  /* 0x000000a28818723c */ /* 0x040ff00000001818 */
[C---:B-1----:R-:W-:Y:S08]  /*5ee0*/  HMMA.16816.F32 R28, R136.reuse, R144, R28 ;  /* 0x00000090881c723c */ /* 0x042ff0000000181c */
[----:B------:R-:W-:Y:S01]  /*5ef0*/  HMMA.16816.F32 R32, R136, R146, R32 ;  /* 0x000000928820723c */ /* 0x000fe20000001820 */
[----:B------:R-:W1:Y:S01]  /*5f00*/  LDSM.16.M88.4 R136, [R184+0x5000] ;  /* 0x00500000b888783b */ /* 0x000e620000000200 */
[----:B------:R-:W-:Y:S04]  /*5f10*/  DEPBAR.LE SB0, 0x0 ;  /* 0x000080000000791a */ /* 0x000fe80000000000 */
[----:B------:R-:W-:Y:S02]  /*5f20*/  BAR.SYNC.DEFER_BLOCKING 0x0 ;  /* 0x0000000000007b1d */ /* 0x000fe40000010000 */
[C---:B-----5:R-:W-:Y:S08]  /*5f30*/  HMMA.16816.F32 R4, R152.reuse, R164, R4 ;  /* 0x000000a49804723c */ /* 0x060ff00000001804 */
[C---:B------:R-:W-:Y:S08]  /*5f40*/  HMMA.16816.F32 R8, R152.reuse, R166, R8 ;  /* 0x000000a69808723c */ /* 0x040ff00000001808 */
[C---:B--2---:R-:W-:Y:S01]  /*5f50*/  HMMA.16816.F32 R12, R152.reuse, R132, R12 ;  /* 0x00000084980c723c */ /* 0x044fe2000000180c */
[----:B------:R-:W-:Y:S01]  /*5f60*/  @!PT LDS RZ, [RZ] ;  /* 0x00000000fffff984 */ /* 0x000fe20000000800 */
[----:B------:R-:W-:Y:S01]  /*5f70*/  @!PT LDS RZ, [RZ] ;  /* 0x00000000fffff984 */ /* 0x000fe20000000800 */
[----:B------:R-:W-:Y:S01]  /*5f80*/  @!PT LDS RZ, [RZ] ;  /* 0x00000000fffff984 */ /* 0x000fe20000000800 */
[----:B------:R2:W-:Y:S07]  /*5f90*/  @P0 LDGSTS.E.BYPASS.LTC128B.128 [R199+0x6100], [R222.64], !P3 ;  /* 0x06100000dec70fae */ /* 0x0005ee000d901d52 */
[C---:B------:R-:W-:Y:S01]  /*5fa0*/  HMMA.16816.F32 R16, R152.reuse, R134, R16 ;  /* 0x000000869810723c */ /* 0x040fe20000001810 */
[----:B------:R3:W-:Y:S05]  /*5fb0*/  @P0 LDGSTS.E.BYPASS.LTC128B.128 [R199+0x8100], [R226.64], !P2 ;  /* 0x08100000e2c70fae */ /* 0x0007ea000d101d52 */
[----:B------:R4:W-:Y:S02]  /*5fc0*/  @P0 LDGSTS.E.BYPASS.LTC128B.128 [R199+0xa100], [R224.64], !P1 ;  /* 0x0a100000e0c70fae */ /* 0x0009e4000c901d52 */
[C---:B-1----:R-:W-:Y:S03]  /*5fd0*/  HMMA.16816.F32 R20, R152.reuse, R136, R20 ;  /* 0x000000889814723c */ /* 0x042fe60000001814 */
[----:B------:R3:W-:Y:S05]  /*5fe0*/  @P0 LDGSTS.E.BYPASS.LTC128B.128 [R199+0x7100], [R236.64], !P3 ;  /* 0x07100000ecc70fae */ /* 0x0007ea000d901d52 */
[C---:B------:R-:W-:Y:S01]  /*5ff0*/  HMMA.16816.F32 R24, R152.reuse, R138, R24 ;  /* 0x0000008a9818723c */ /* 0x040fe20000001818 */
[----:B------:R3:W-:Y:S05]  /*6000*/  @P0 LDGSTS.E.BYPASS.LTC128B.128 [R199+0x9100], [R230.64], !P2 ;  /* 0x09100000e6c70fae */ /* 0x0007ea000d101d52 */
[----:B------:R3:W-:Y:S01]  /*6010*/  @P0 LDGSTS.E.BYPASS.LTC128B.128 [R199+0xb100], [R228.64], !P1 ;  /* 0x0b100000e4c70fae */ /* 0x0007e2000c901d52 */
[----:B------:R-:W-:Y:S01]  /*6020*/  PLOP3.LUT P0, PT, PT, PT, UP1, 0x40, 0x0 ;  /* 0x000000000000781c */ /* 0x000fe20003f0e818 */
[C---:B------:R-:W-:Y:S01]  /*6030*/  HMMA.16816.F32 R28, R152.reuse, R140, R28 ;  /* 0x0000008c981c723c */ /* 0x040fe2000000181c */
[----:B--2---:R-:W-:Y:S02]  /*6040*/  IMAD.U32 R223, RZ, RZ, UR20 ;  /* 0x00000014ffdf7e24 */ /* 0x004fe4000f8e00ff */
[----:B------:R-:W0:Y:S01]  /*6050*/  LDGDEPBAR ;  /* 0x00000000000079af */ /* 0x000e220000000000 */
[----:B------:R-:W-:Y:S02]  /*6060*/  IMAD.U32 R222, RZ, RZ, UR16 ;  /* 0x00000010ffde7e24 */ /* 0x000fe4000f8e00ff */
[----:B------:R-:W-:Y:S02]  /*6070*/  IADD3 R223, -R208, 0x1, -R223 ;  /* 0x00000001d0df7810 */ /* 0x000fe40007ffe9df */
[----:B------:R-:W-:Y:S04]  /*6080*/  HMMA.16816.F32 R32, R152, R142, R32 ;  /* 0x0000008e9820723c */ /* 0x000fe80000001820 */
[----:B------:R-:W-:Y:S04]  /*6090*/  IADD3 R222, -R222, UR9, R223 ;  /* 0x00000009dede7c10 */ /* 0x000fe8000fffe1df */
[C---:B----4-:R-:W-:Y:S04]  /*60a0*/  IADD3 R225, R222.reuse, c[0x0][0x328], RZ ;  /* 0x0000ca00dee17a10 */ /* 0x050fe80007ffe0ff */
[----:B------:R-:W-:Y:S01]  /*60b0*/  IADD3 R223, R222, UR15, RZ ;  /* 0x0000000fdedf7c10 */ /* 0x000fe2000fffe0ff */
[--C-:B------:R-:W-:Y:S04]  /*60c0*/  IMAD.IADD R224, R225, 0x1, R232.reuse ;  /* 0x00000001e1e07824 */ /* 0x100fe800078e02e8 */
[----:B------:R-:W-:Y:S01]  /*60d0*/  IMAD.IADD R222, R223, 0x1, R232 ;  /* 0x00000001dfde7824 */ /* 0x000fe200078e02e8 */
[----:B------:R-:W-:-:S05]  /*60e0*/  @P0 BRA `(.L_x_243) ;  /* 0x000001a000000947 */ /* 0x000fca0003800000 */
[----:B---3--:R-:W-:Y:S01]  /*60f0*/  IMAD.U32 R133, RZ, RZ, UR16 ;  /* 0x00000010ff857e24 */ /* 0x008fe2000f8e00ff */
[----:B------:R-:W-:Y:S04]  /*6100*/  BSSY B0, `(.L_x_244) ;  /* 0x0000012000007945 */ /* 0x000fe80003800000 */
[----:B------:R-:W-:Y:S04]  /*6110*/  IADD3 R133, -R133, UR9, R232 ;  /* 0x0000000985857c10 */ /* 0x000fe8000fffe1e8 */
        /* <DEDUP_REMOVED lines=11> */
.L_x_245:
[----:B------:R-:W-:Y:S04]  /*61d0*/  MOV R132, c[0x0][0x32c] ;  /* 0x0000cb0000847a02 */ /* 0x000fe80000000f00 */
[----:B------:R-:W-:Y:S11]  /*61e0*/  ISETP.NE.AND P0, PT, R132, 0x1, PT ;  /* 0x000000018400780c */ /* 0x000ff60003f05270 */
[----:B------:R-:W-:Y:S02]  /*61f0*/  @!UPT UIADD3 URZ, URZ, URZ, URZ ;  /* 0x0000003f3f3ff290 */ /* 0x000fe4000fffe03f */
[----:B------:R-:W-:Y:S05]  /*6200*/  @P0 IMAD.HI.U32 R132, R133, c[0x0][0x330], RZ ;  /* 0x0000cc0085840a27 */ /* 0x000fea00078e00ff */
[----:B------:R-:W-:Y:S02]  /*6210*/  @P0 SHF.R.U32.HI R133, RZ, c[0x0][0x334], R132 ;  /* 0x0000cd00ff850a19 */ /* 0x000fe40000011684 */
.L_x_246:
[----:B------:R-:W-:Y:S05]  /*6220*/  BSYNC B0 ;  /* 0x0000000000007941 */ /* 0x000fea0003800000 */
.L_x_244:
[----:B------:R-:W-:Y:S04]  /*6230*/  IMAD.MOV.U32 R132, RZ, RZ, c[0x0][0x32c] ;  /* 0x0000cb00ff847624 */ /* 0x000fe800078e00ff */
[----:B------:R-:W-:Y:S04]  /*6240*/  IMAD R135, R133, R132, -UR20 ;  /* 0x8000001485877e24 */ /* 0x000fe8000f8e0284 */
[----:B------:R-:W-:Y:S05]  /*6250*/  IMAD.IADD R135, R135, 0x1, -R208 ;  /* 0x0000000187877824 */ /* 0x000fea00078e0ad0 */
[----:B------:R-:W-:Y:S02]  /*6260*/  IADD3 R133, R135, c[0x0][0x32c], RZ ;  /* 0x0000cb0087857a10 */ /* 0x000fe40007ffe0ff */
[----:B------:R-:W-:Y:S02]  /*6270*/  IMNMX R222, R222, R135, !PT ;  /* 0x00000087dede7217 */ /* 0x000fe40007800200 */
[----:B------:R-:W-:Y:S02]  /*6280*/  IMNMX R224, R224, R133, PT ;  /* 0x00000085e0e07217 */ /* 0x000fe40003800200 */
.L_x_243:
[----:B---3--:R-:W-:Y:S01]  /*6290*/  UISETP.GT.AND UP0, UPT, UR14, -0x1, UPT ;  /* 0xffffffff0e00788c */ /* 0x008fe2000bf04270 */
[----:B------:R-:W1:Y:S05]  /*62a0*/  SHFL.IDX PT, R0, R0, 0x1, 0x1c1f ;  /* 0x003c1f0000007f89 */ /* 0x000e6a00000e0000 */
[----:B------:R-:W-:Y:S04]  /*62b0*/  PLOP3.LUT P0, PT, PT, PT, UP0, 0x80, 0x0 ;  /* 0x000000000000781c */ /* 0x000fe80003f0f008 */
[C---:B------:R-:W-:Y:S02]  /*62c0*/  ISETP.GT.AND P4, PT, R222.reuse, 0x1, P0 ;  /* 0x00000001de00780c */ /* 0x040fe40000784270 */
[----:B------:R-:W-:Y:S02]  /*62d0*/  ISETP.GT.AND P5, PT, R222, RZ, P0 ;  /* 0x000000ffde00720c */ /* 0x000fe400007a4270 */
[C---:B------:R-:W-:Y:S02]  /*62e0*/  ISETP.LT.OR P4, PT, R224.reuse, 0x2, P4 ;  /* 0x00000002e000780c */ /* 0x040fe40002781670 */
[----:B------:R-:W-:Y:S02]  /*62f0*/  ISETP.LT.OR P5, PT, R224, 0x1, P5 ;  /* 0x00000001e000780c */ /* 0x000fe40002fa1670 */
[----:B------:R-:W-:Y:S02]  /*6300*/  FSEL R136, R5, -INF , !P4 ;  /* 0xff80000005887808 */ /* 0x000fe40006000000 */
[C---:B------:R-:W-:Y:S02]  /*6310*/  ISETP.GT.AND P4, PT, R222.reuse, 0x10, P0 ;  /* 0x00000010de00780c */ /* 0x040fe40000784270 */
[----:B------:R-:W-:Y:S02]  /*6320*/  ISETP.GT.AND P6, PT, R222, 0x8, P0 ;  /* 0x00000008de00780c */ /* 0x000fe400007c4270 */
[----:B------:R-:W-:Y:S01]  /*6330*/  ISETP.LT.OR P4, PT, R224, 0x11, P4 ;  /* 0x00000011e000780c */ /* 0x000fe20002781670 */
[--C-:B-1----:R-:W-:Y:S01]  /*6340*/  IMAD.IADD R225, R225, 0x1, R0.reuse ;  /* 0x00000001e1e17824 */ /* 0x102fe200078e0200 */
[----:B------:R-:W-:Y:S01]  /*6350*/  FSEL R138, R4, -INF , !P5 ;  /* 0xff800000048a7808 */ /* 0x000fe20006800000 */
[----:B------:R-:W-:Y:S01]  /*6360*/  IMAD.IADD R223, R223, 0x1, R0 ;  /* 0x00000001dfdf7824 */ /* 0x000fe200078e0200 */
[----:B------:R-:W-:Y:S02]  /*6370*/  ISETP.GT.AND P5, PT, R222, 0x9, P0 ;  /* 0x00000009de00780c */ /* 0x000fe400007a4270 */
        /* <DEDUP_REMOVED lines=26> */
[----:B------:R-:W-:Y:S02]  /*6520*/  ISETP.GT.AND P5, PT, R222, 0x30, P0 ;  /* 0x00000030de00780c */ /* 0x000fe400007a4270 */
[----:B------:R-:W-:Y:S02]  /*6530*/  FSEL R150, R29, -INF , !P4 ;  /* 0xff8000001d967808 */ /* 0x000fe40006000000 */
[----:B------:R-:W-:Y:S02]  /*6540*/  PLOP3.LUT P4, PT, PT, PT, UP1, 0x40, 0x0 ;  /* 0x000000000000781c */ /* 0x000fe40003f8e818 */
[C---:B------:R-:W-:Y:S02]  /*6550*/  ISETP.LT.OR P6, PT, R224.reuse, 0x2a, P6 ;  /* 0x0000002ae000780c */ /* 0x040fe400037c1670 */
[----:B------:R-:W-:Y:S02]  /*6560*/  ISETP.LT.OR P5, PT, R224, 0x31, P5 ;  /* 0x00000031e000780c */ /* 0x000fe40002fa1670 */
[----:B------:R-:W-:Y:S02]  /*6570*/  FSEL R152, R25, -INF , !P6 ;  /* 0xff80000019987808 */ /* 0x000fe40007000000 */
[----:B------:R-:W-:Y:S02]  /*6580*/  ISETP.GT.AND P6, PT, R222, 0x38, P0 ;  /* 0x00000038de00780c */ /* 0x000fe400007c4270 */
[----:B------:R-:W-:Y:S02]  /*6590*/  FSEL R151, R28, -INF , !P5 ;  /* 0xff8000001c977808 */ /* 0x000fe40006800000 */
[----:B------:R-:W-:Y:S02]  /*65a0*/  ISETP.GT.AND P5, PT, R222, 0x39, P0 ;  /* 0x00000039de00780c */ /* 0x000fe400007a4270 */
[C---:B------:R-:W-:Y:S02]  /*65b0*/  ISETP.LT.OR P6, PT, R224.reuse, 0x39, P6 ;  /* 0x00000039e000780c */ /* 0x040fe400037c1670 */
[----:B------:R-:W-:Y:S02]  /*65c0*/  ISETP.LT.OR P5, PT, R224, 0x3a, P5 ;  /* 0x0000003ae000780c */ /* 0x000fe40002fa1670 */
[----:B------:R-:W-:Y:S02]  /*65d0*/  FSEL R148, R32, -INF , !P6 ;  /* 0xff80000020947808 */ /* 0x000fe40007000000 */
[----:B------:R-:W-:Y:S01]  /*65e0*/  FSEL R146, R33, -INF , !P5 ;  /* 0xff80000021927808 */ /* 0x000fe20006800000 */
[----:B------:R-:W-:-:S05]  /*65f0*/  @P4 BRA `(.L_x_247) ;  /* 0x000001a000004947 */ /* 0x000fca0003800000 */
[----:B------:R-:W-:Y:S01]  /*6600*/  IMAD.U32 R5, RZ, RZ, UR16 ;  /* 0x00000010ff057e24 */ /* 0x000fe2000f8e00ff */
        /* <DEDUP_REMOVED lines=13> */
.L_x_249:
[----:B------:R-:W-:Y:S04]  /*66e0*/  MOV R0, c[0x0][0x32c] ;  /* 0x0000cb0000007a02 */ /* 0x000fe80000000f00 */
[----:B------:R-:W-:Y:S11]  /*66f0*/  ISETP.NE.AND P4, PT, R0, 0x1, PT ;  /* 0x000000010000780c */ /* 0x000ff60003f85270 */
[----:B------:R-:W-:Y:S02]  /*6700*/  @!UPT UIADD3 URZ, URZ, URZ, URZ ;  /* 0x0000003f3f3ff290 */ /* 0x000fe4000fffe03f */
[----:B------:R-:W-:Y:S05]  /*6710*/  @P4 IMAD.HI.U32 R0, R5, c[0x0][0x330], RZ ;  /* 0x0000cc0005004a27 */ /* 0x000fea00078e00ff */
[----:B------:R-:W-:Y:S02]  /*6720*/  @P4 SHF.R.U32.HI R5, RZ, c[0x0][0x334], R0 ;  /* 0x0000cd00ff054a19 */ /* 0x000fe40000011600 */
.L_x_250:
[----:B------:R-:W-:Y:S05]  /*6730*/  BSYNC B0 ;  /* 0x0000000000007941 */ /* 0x000fea0003800000 */
.L_x_248:
[----:B------:R-:W-:Y:S04]  /*6740*/  IMAD.MOV.U32 R0, RZ, RZ, c[0x0][0x32c] ;  /* 0x0000cb00ff007624 */ /* 0x000fe800078e00ff */
[----:B------:R-:W-:Y:S04]  /*6750*/  IMAD R5, R5, R0, -UR20 ;  /* 0x8000001405057e24 */ /* 0x000fe8000f8e0200 */
[----:B------:R-:W-:Y:S05]  /*6760*/  IMAD.IADD R4, R5, 0x1, -R208 ;  /* 0x0000000105047824 */ /* 0x000fea00078e0ad0 */
[----:B------:R-:W-:Y:S02]  /*6770*/  IADD3 R0, R4, c[0x0][0x32c], RZ ;  /* 0x0000cb0004007a10 */ /* 0x000fe40007ffe0ff */
[----:B------:R-:W-:Y:S02]  /*6780*/  IMNMX R223, R223, R4, !PT ;  /* 0x00000004dfdf7217 */ /* 0x000fe40007800200 */
[----:B------:R-:W-:Y:S02]  /*6790*/  IMNMX R225, R225, R0, PT ;  /* 0x00000000e1e17217 */ /* 0x000fe40003800200 */
.L_x_247:
[----:B------:R-:W-:Y:S01]  /*67a0*/  FMNMX.FTZ R5, R138, R3, !PT ;  /* 0x000000038a057209 */ /* 0x000fe20007810000 */
[----:B------:R-:W-:Y:S01]  /*67b0*/  UISETP.GT.AND UP0, UPT, UR14, UR17, UPT ;  /* 0x000000110e00728c */ /* 0x000fe2000bf04270 */
[C---:B------:R-:W-:Y:S01]  /*67c0*/  ISETP.GT.AND P6, PT, R223.reuse, RZ, P0 ;  /* 0x000000ffdf00720c */ /* 0x040fe200007c4270 */
[----:B------:R-:W-:Y:S01]  /*67d0*/  UIADD3 UR14, UR14, -0x1, URZ ;  /* 0xffffffff0e0e7890 */ /* 0x000fe2000fffe03f */
[----:B------:R-:W-:Y:S02]  /*67e0*/  FMNMX.FTZ R5, R136, R5, !PT ;  /* 0x0000000588057209 */ /* 0x000fe40007810000 */
[----:B------:R-:W-:Y:S02]  /*67f0*/  ISETP.GT.AND P5, PT, R223, 0x1, P0 ;  /* 0x00000001df00780c */ /* 0x000fe400007a4270 */
[----:B------:R-:W-:Y:S02]  /*6800*/  FMNMX.FTZ R5, R134, R5, !PT ;  /* 0x0000000586057209 */ /* 0x000fe40007810000 */
[C---:B------:R-:W-:Y:S02]  /*6810*/  ISETP.LT.OR P6, PT, R225.reuse, 0x1, P6 ;  /* 0x00000001e100780c */ /* 0x040fe400037c1670 */
        /* <DEDUP_REMOVED lines=57> */
[----:B------:R-:W-:Y:S02]  /*6bb0*/  ISETP.GT.AND P6, PT, R223, 0x30, P0 ;  /* 0x00000030df00780c */ /* 0x000fe400007c4270 */
        /* <DEDUP_REMOVED lines=43> */
[--C-:B------:R-:W-:Y:S02]  /*6e70*/  FFMA.FTZ R228, R151, c[0x0][0x2d0], -R153.reuse ;  /* 0x0000b40097e47a23 */ /* 0x100fe40000010899 */
        /* <DEDUP_REMOVED lines=351> */
.L_x_242:
[----:B------:R-:W1:Y:S01]  /*8470*/  S2UR UR6, SR_CTAID.X ;  /* 0x00000000000679c3 */ /* 0x000e620000002500 */
[----:B------:R-:W-:Y:S01]  /*8480*/  ULDC.64 UR4, c[0x0][0x2c8] ;  /* 0x0000b20000047ab9 */ /* 0x000fe20000000a00 */
[----:B------:R-:W-:Y:S01]  /*8490*/  PLOP3.LUT P0, PT, PT, PT, UP1, 0x40, 0x0 ;  /* 0x000000000000781c */ /* 0x000fe20003f0e818 */
[----:B-1----:R-:W-:-:S04]  /*84a0*/  ULEA UR6, UR6, 0x7f, 0x7 ;  /* 0x0000007f06067891 */ /* 0x002fc8000f8e383f */
[----:B------:R-:W-:Y:S02]  /*84b0*/  UIMAD.WIDE.U32 UR20, UR6, UR4, URZ ;  /* 0x00000004061472a5 */ /* 0x000fe4000f8e003f */
[----:B------:R-:W-:Y:S02]  /*84c0*/  UIADD3 UR4, UR9, 0x1, -UR16 ;  /* 0x0000000109047890 */ /* 0x000fe4000fffe810 */
[----:B------:R-:W-:-:S04]  /*84d0*/  @UP2 USHF.R.U32.HI UR6, URZ, UR5, UR21 ;  /* 0x000000053f062299 */ /* 0x000fc80008011615 */
[----:B------:R-:W-:-:S03]  /*84e0*/  UIADD3 UR7, UR4, UR6, URZ ;  /* 0x0000000604077290 */ /* 0x000fc6000fffe03f */
[----:B------:R-:W-:Y:S02]  /*84f0*/  ULDC UR6, c[0x0][0x324] ;  /* 0x0000c90000067ab9 */ /* 0x000fe40000000800 */
        /* <DEDUP_REMOVED lines=14> */
.L_x_253:
[----:B------:R-:W-:Y:S02]  /*85e0*/  ULDC UR4, c[0x0][0x32c] ;  /* 0x0000cb0000047ab9 */ /* 0x000fe40000000800 */
[----:B------:R-:W-:-:S03]  /*85f0*/  UISETP.NE.AND UP0, UPT, UR4, 0x1, UPT ;  /* 0x000000010400788c */ /* 0x000fc6000bf05270 */
[----:B------:R-:W-:Y:S02]  /*8600*/  ULDC.64 UR4, c[0x0][0x330] ;  /* 0x0000cc0000047ab9 */ /* 0x000fe40000000a00 */
[----:B------:R-:W-:-:S07]  /*8610*/  UIMAD.WIDE.U32 UR20, UR7, UR4, URZ ;  /* 0x00000004071472a5 */ /* 0x000fce000f8e003f */
[----:B------:R-:W-:Y:S02]  /*8620*/  @UP0 UMOV UR17, UR21 ;  /* 0x0000001500110c82 */ /* 0x000fe40008000000 */
[----:B------:R-:W-:Y:S02]  /*8630*/  @UP0 USHF.R.U32.HI UR7, URZ, UR5, UR17 ;  /* 0x000000053f070299 */ /* 0x000fe40008011611 */
.L_x_254:
[----:B------:R-:W-:Y:S02]  /*8640*/  ULDC UR4, c[0x0][0x32c] ;  /* 0x0000cb0000047ab9 */ /* 0x000fe40000000800 */
[----:B------:R-:W-:-:S04]  /*8650*/  UIMAD UR4, UR7, UR4, URZ ;  /* 0x00000004070472a4 */ /* 0x000fc8000f8e023f */
[----:B------:R-:W-:-:S04]  /*8660*/  UISETP.LT.AND UP0, UPT, UR6, UR4, UPT ;  /* 0x000000040600728c */ /* 0x000fc8000bf01270 */
[----:B------:R-:W-:-:S04]  /*8670*/  USEL UR6, UR6, UR4, !UP0 ;  /* 0x0000000406067287 */ /* 0x000fc8000c000000 */
.L_x_252:
        /* <DEDUP_REMOVED lines=22> */
.L_x_256:
        /* <DEDUP_REMOVED lines=21> */
[----:B------:R-:W-:Y:S02]  /*8930*/  @!P0 LEA R168, P4, R0, c[0x0][0x1f8], 0x1 ;  /* 0x00007e0000a88a11 */ /* 0x000fe400078808ff */
        /* <DEDUP_REMOVED lines=14> */
[----:B------:R-:W-:Y:S01]  /*8a20*/  @!P0 IADD3.X R25, R218, UR14, RZ, P6, !PT ;  /* 0x0000000eda198c10 */ /* 0x000fe2000b7fe4ff */
        /* <DEDUP_REMOVED lines=257> */
[----:B------:R-:W-:Y:S01]  /*9a40*/  @P0 LEA R150, P6, R4, c[0x0][0x1c8], 0x1 ;  /* 0x0000720004960a11 */ /* 0x000fe200078c08ff */
[C---:B------:R-:W-:Y:S01]  /*9a50*/  FMUL.FTZ R101, R3.reuse, R101 ;  /* 0x0000006503657220 */ /* 0x040fe20000410000 */
        /* <DEDUP_REMOVED lines=359> */
.L_x_255:
        /* <DEDUP_REMOVED lines=18> */
.L_x_266:
        /* <DEDUP_REMOVED lines=214> */
[C---:B------:R-:W-:Y:S04]  /*bf50*/  HMMA.16816.F32 R16, R136.reuse, R142, R16 ;  /* 0x0000008e8810723c */ /* 0x040fe80000001810 */
[----:B------:R-:W-:Y:S02]  /*bf60*/  @P4 SHF.R.U32.HI R0, RZ, c[0x0][0x2cc], R140 ;  /* 0x0000b300ff004a19 */ /* 0x000fe4000001168c */
[----:B------:R-:W2:Y:S01]  /*bf70*/  LDSM.16.M88.4 R140, [R184+0x5800] ;  /* 0x00580000b88c783b */ /* 0x000ea20000000200 */
[----:B------:R-:W-:Y:S01]  /*bf80*/  @P0 IADD3 R152, P5, R216, UR7, RZ ;  /* 0x00000007d8980c10 */ /* 0x000fe2000ffbe0ff */
[----:B------:R-:W-:Y:S04]  /*bf90*/  DEPBAR.LE SB0, 0x0 ;  /* 0x000080000000791a */ /* 0x000fe80000000000 */
[----:B------:R-:W-:Y:S01]  /*bfa0*/  BAR.SYNC.DEFER_BLOCKING 0x0 ;  /* 0x0000000000007b1d */ /* 0x000fe20000010000 */
[----:B------:R-:W-:Y:S01]  /*bfb0*/  @P0 IADD3 R154, P4, R214, UR7, RZ ;  /* 0x00000007d69a0c10 */ /* 0x000fe2000ff9e0ff */
[C---:B-1----:R-:W-:Y:S05]  /*bfc0*/  HMMA.16816.F32 R20, R136.reuse, R132, R20 ;  /* 0x000000848814723c */ /* 0x042fea0000001814 */
[----:B------:R-:W-:Y:S02]  /*bfd0*/  @P0 IADD3.X R147, R215, UR6, RZ, P5, !PT ;  /* 0x00000006d7930c10 */ /* 0x000fe4000affe4ff */
[C---:B------:R-:W-:Y:S01]  /*bfe0*/  @P0 LEA R148, P5, R152.reuse, c[0x0][0x1c8], 0x1 ;  /* 0x0000720098940a11 */ /* 0x040fe200078a08ff */
[C---:B------:R-:W-:Y:S04]  /*bff0*/  HMMA.16816.F32 R24, R136.reuse, R134, R24 ;  /* 0x000000868818723c */ /* 0x040fe80000001818 */
[----:B------:R-:W-:Y:S02]  /*c000*/  @P0 LEA.HI.X R149, R152, c[0x0][0x1cc], R147, 0x1, P5 ;  /* 0x0000730098950a11 */ /* 0x000fe400028f0c93 */
[----:B------:R-:W-:Y:S01]  /*c010*/  @P0 IADD3.X R153, R213, UR6, RZ, P4, !PT ;  /* 0x00000006d5990c10 */ /* 0x000fe2000a7fe4ff */
[----:B------:R-:W-:Y:S01]  /*c020*/  @UP3 UIADD3.X UR6, UR12, UR6, URZ, UP0, !UPT ;  /* 0x000000060c063290 */ /* 0x000fe200087fe43f */
[C---:B------:R-:W-:Y:S04]  /*c030*/  @P0 LEA R146, P4, R154.reuse, c[0x0][0x1c8], 0x1 ;  /* 0x000072009a920a11 */ /* 0x040fe800078808ff */
[----:B------:R-:W-:Y:S01]  /*c040*/  @P0 LEA.HI.X R147, R154, c[0x0][0x1cc], R153, 0x1, P4 ;  /* 0x000073009a930a11 */ /* 0x000fe200020f0c99 */
[----:B------:R-:W-:Y:S01]  /*c050*/  @!PT LDS RZ, [RZ] ;  /* 0x00000000fffff984 */ /* 0x000fe20000000800 */
[----:B------:R-:W-:Y:S01]  /*c060*/  @!PT LDS RZ, [RZ] ;  /* 0x00000000fffff984 */ /* 0x000fe20000000800 */
[----:B------:R-:W-:Y:S01]  /*c070*/  @!PT LDS RZ, [RZ] ;  /* 0x00000000fffff984 */ /* 0x000fe20000000800 */
[----:B------:R1:W-:Y:S01]  /*c080*/  @P0 LDGSTS.E.BYPASS.LTC128B.128 [R199+0x6100], [R150.64], !P3 ;  /* 0x0610000096c70fae */ /* 0x0003e2000d901d52 */
[----:B------:R-:W-:Y:S02]  /*c090*/  @P0 IADD3.X R133, R211, UR6, RZ, P6, !PT ;  /* 0x00000006d3850c10 */ /* 0x000fe4000b7fe4ff */
[----:B------:R-:W-:Y:S02]  /*c0a0*/  @P0 LEA R158, P6, R144, c[0x0][0x1c8], 0x1 ;  /* 0x00007200909e0a11 */ /* 0x000fe400078c08ff */
[----:B------:R1:W-:Y:S01]  /*c0b0*/  @P0 LDGSTS.E.BYPASS.LTC128B.128 [R199+0x8100], [R148.64], !P2 ;  /* 0x0810000094c70fae */ /* 0x0003e2000d101d52 */
[----:B------:R-:W-:Y:S02]  /*c0c0*/  @P0 IADD3 R145, P5, R216, UR17, RZ ;  /* 0x00000011d8910c10 */ /* 0x000fe4000ffbe0ff */
[----:B------:R-:W-:Y:S01]  /*c0d0*/  @P0 LEA.HI.X R159, R144, c[0x0][0x1cc], R133, 0x1, P6 ;  /* 0x00007300909f0a11 */ /* 0x000fe200030f0c85 */
[----:B------:R-:W-:Y:S01]  /*c0e0*/  IMAD.U32 R133, RZ, RZ, UR16 ;  /* 0x00000010ff857e24 */ /* 0x000fe2000f8e00ff */
[----:B------:R1:W-:Y:S01]  /*c0f0*/  @P0 LDGSTS.E.BYPASS.LTC128B.128 [R199+0xa100], [R146.64], !P1 ;  /* 0x0a10000092c70fae */ /* 0x0003e2000c901d52 */
[----:B------:R-:W-:Y:S01]  /*c100*/  @P0 IADD3.X R132, R215, UR6, RZ, P5, !PT ;  /* 0x00000006d7840c10 */ /* 0x000fe2000affe4ff */
[C---:B--2---:R-:W-:Y:S03]  /*c110*/  HMMA.16816.F32 R28, R136.reuse, R140, R28 ;  /* 0x0000008c881c723c */ /* 0x044fe6000000181c */
[----:B------:R1:W-:Y:S01]  /*c120*/  @P0 LDGSTS.E.BYPASS.LTC128B.128 [R199+0x7100], [R158.64], !P3 ;  /* 0x071000009ec70fae */ /* 0x0003e2000d901d52 */
[C---:B------:R-:W-:Y:S02]  /*c130*/  @P0 LEA R156, P5, R145.reuse, c[0x0][0x1c8], 0x1 ;  /* 0x00007200919c0a11 */ /* 0x040fe400078a08ff */
[----:B------:R-:W-:Y:S02]  /*c140*/  @P0 IADD3 R153, P4, R214, UR17, RZ ;  /* 0x00000011d6990c10 */ /* 0x000fe4000ff9e0ff */
[----:B------:R-:W-:Y:S01]  /*c150*/  @P0 LEA.HI.X R157, R145, c[0x0][0x1cc], R132, 0x1, P5 ;  /* 0x00007300919d0a11 */ /* 0x000fe200028f0c84 */
[----:B------:R-:W-:Y:S01]  /*c160*/  HMMA.16816.F32 R32, R136, R142, R32 ;  /* 0x0000008e8820723c */ /* 0x000fe20000001820 */
[----:B------:R-:W2:Y:S02]  /*c170*/  SHFL.IDX PT, R132, R0, RZ, 0x1c1f ;  /* 0x001c1fff00847589 */ /* 0x000ea400000e0000 */
[----:B------:R-:W-:Y:S01]  /*c180*/  @P0 IADD3.X R152, R213, UR6, RZ, P4, !PT ;  /* 0x00000006d5980c10 */ /* 0x000fe2000a7fe4ff */
[----:B------:R-:W-:Y:S01]  /*c190*/  USHF.L.U32 UR6, UR14, 0x6, URZ ;  /* 0x000000060e067899 */ /* 0x000fe2000800063f */
[C---:B------:R-:W-:Y:S01]  /*c1a0*/  @P0 LEA R154, P4, R153.reuse, c[0x0][0x1c8], 0x1 ;  /* 0x00007200999a0a11 */ /* 0x040fe200078808ff */
[----:B------:R1:W-:Y:S03]  /*c1b0*/  @P0 LDGSTS.E.BYPASS.LTC128B.128 [R199+0x9100], [R156.64], !P2 ;  /* 0x091000009cc70fae */ /* 0x0003e6000d101d52 */
[----:B------:R-:W-:Y:S03]  /*c1c0*/  @P0 LEA.HI.X R155, R153, c[0x0][0x1cc], R152, 0x1, P4 ;  /* 0x00007300999b0a11 */ /* 0x000fe600020f0c98 */
[----:B------:R-:W-:Y:S02]  /*c1d0*/  IMAD.U32 R135, RZ, RZ, UR6 ;  /* 0x00000006ff877e24 */ /* 0x000fe4000f8e00ff */
[----:B------:R1:W-:Y:S01]  /*c1e0*/  @P0 LDGSTS.E.BYPASS.LTC128B.128 [R199+0xb100], [R154.64], !P1 ;  /* 0x0b1000009ac70fae */ /* 0x0003e2000c901d52 */
[----:B------:R-:W-:Y:S02]  /*c1f0*/  PLOP3.LUT P0, PT, PT, PT, UP1, 0x40, 0x0 ;  /* 0x000000000000781c */ /* 0x000fe40003f0e818 */
[----:B------:R-:W-:Y:S02]  /*c200*/  IADD3 R134, -R208, 0x1, -R135 ;  /* 0x00000001d0867810 */ /* 0x000fe40007ffe987 */
[----:B------:R-:W0:Y:S02]  /*c210*/  LDGDEPBAR ;  /* 0x00000000000079af */ /* 0x000e240000000000 */
[----:B------:R-:W-:Y:S04]  /*c220*/  IADD3 R133, -R133, UR9, R134 ;  /* 0x0000000985857c10 */ /* 0x000fe8000fffe186 */
[C---:B------:R-:W-:Y:S02]  /*c230*/  IADD3 R135, R133.reuse, c[0x0][0x328], RZ ;  /* 0x0000ca0085877a10 */ /* 0x040fe40007ffe0ff */
[----:B------:R-:W-:Y:S03]  /*c240*/  IADD3 R133, R133, UR15, RZ ;  /* 0x0000000f85857c10 */ /* 0x000fe6000fffe0ff */
[--C-:B--2---:R-:W-:Y:S02]  /*c250*/  IMAD.IADD R139, R135, 0x1, R132.reuse ;  /* 0x00000001878b7824 */ /* 0x104fe400078e0284 */
[----:B------:R-:W-:Y:S01]  /*c260*/  IMAD.IADD R137, R133, 0x1, R132 ;  /* 0x0000000185897824 */ /* 0x000fe200078e0284 */
        /* <DEDUP_REMOVED lines=15> */
.L_x_260:
[----:B------:R-:W-:Y:S04]  /*c360*/  MOV R132, c[0x0][0x32c] ;  /* 0x0000cb0000847a02 */ /* 0x000fe80000000f00 */
[----:B------:R-:W-:Y:S11]  /*c370*/  ISETP.NE.AND P0, PT, R132, 0x1, PT ;  /* 0x000000018400780c */ /* 0x000ff60003f05270 */
[----:B------:R-:W-:Y:S02]  /*c380*/  @!UPT UIADD3 URZ, URZ, URZ, URZ ;  /* 0x0000003f3f3ff290 */ /* 0x000fe4000fffe03f */
[----:B------:R-:W-:Y:S05]  /*c390*/  @P0 IMAD.HI.U32 R132, R141, c[0x0][0x330], RZ ;  /* 0x0000cc008d840a27 */ /* 0x000fea00078e00ff */
[----:B------:R-:W-:Y:S02]  /*c3a0*/  @P0 SHF.R.U32.HI R141, RZ, c[0x0][0x334], R132 ;  /* 0x0000cd00ff8d0a19 */ /* 0x000fe40000011684 */
.L_x_261:
[----:B------:R-:W-:Y:S05]  /*c3b0*/  BSYNC B0 ;  /* 0x0000000000007941 */ /* 0x000fea0003800000 */
.L_x_259:
[----:B------:R-:W-:Y:S04]  /*c3c0*/  IMAD.MOV.U32 R132, RZ, RZ, c[0x0][0x32c] ;  /* 0x0000cb00ff847624 */ /* 0x000fe800078e00ff */
[----:B------:R-:W-:Y:S04]  /*c3d0*/  IMAD R141, R141, R132, -UR6 ;  /* 0x800000068d8d7e24 */ /* 0x000fe8000f8e0284 */
[----:B------:R-:W-:Y:S05]  /*c3e0*/  IMAD.IADD R134, R141, 0x1, -R208 ;  /* 0x000000018d867824 */ /* 0x000fea00078e0ad0 */
[----:B------:R-:W-:Y:S02]  /*c3f0*/  IADD3 R132, R134, c[0x0][0x32c], RZ ;  /* 0x0000cb0086847a10 */ /* 0x000fe40007ffe0ff */
[----:B------:R-:W-:Y:S02]  /*c400*/  IMNMX R137, R137, R134, !PT ;  /* 0x0000008689897217 */ /* 0x000fe40007800200 */
[----:B------:R-:W-:Y:S02]  /*c410*/  IMNMX R139, R139, R132, PT ;  /* 0x000000848b8b7217 */ /* 0x000fe40003800200 */
.L_x_258:
        /* <DEDUP_REMOVED lines=69> */
.L_x_264:
[----:B------:R-:W-:Y:S04]  /*c870*/  MOV R5, c[0x0][0x32c] ;  /* 0x0000cb0000057a02 */ /* 0x000fe80000000f00 */
[----:B------:R-:W-:Y:S11]  /*c880*/  ISETP.NE.AND P4, PT, R5, 0x1, PT ;  /* 0x000000010500780c */ /* 0x000ff60003f85270 */
[----:B------:R-:W-:Y:S02]  /*c890*/  @!UPT UIADD3 URZ, URZ, URZ, URZ ;  /* 0x0000003f3f3ff290 */ /* 0x000fe4000fffe03f */
[----:B------:R-:W-:Y:S05]  /*c8a0*/  @P4 IMAD.HI.U32 R5, R12, c[0x0][0x330], RZ ;  /* 0x0000cc000c054a27 */ /* 0x000fea00078e00ff */
[----:B------:R-:W-:Y:S02]  /*c8b0*/  @P4 SHF.R.U32.HI R12, RZ, c[0x0][0x334], R5 ;  /* 0x0000cd00ff0c4a19 */ /* 0x000fe40000011605 */
.L_x_265:
[----:B------:R-:W-:Y:S05]  /*c8c0*/  BSYNC B0 ;  /* 0x0000000000007941 */ /* 0x000fea0003800000 */
.L_x_263:
[----:B------:R-:W-:Y:S04]  /*c8d0*/  IMAD.MOV.U32 R5, RZ, RZ, c[0x0][0x32c] ;  /* 0x0000cb00ff057624 */ /* 0x000fe800078e00ff */
[----:B------:R-:W-:Y:S04]  /*c8e0*/  IMAD R5, R12, R5, -UR6 ;  /* 0x800000060c057e24 */ /* 0x000fe8000f8e0205 */
[----:B------:R-:W-:Y:S05]  /*c8f0*/  IMAD.IADD R9, R5, 0x1, -R208 ;  /* 0x0000000105097824 */ /* 0x000fea00078e0ad0 */
[----:B------:R-:W-:Y:S02]  /*c900*/  IADD3 R5, R9, c[0x0][0x32c], RZ ;  /* 0x0000cb0009057a10 */ /* 0x000fe40007ffe0ff */
[----:B------:R-:W-:Y:S02]  /*c910*/  IMNMX R4, R4, R9, !PT ;  /* 0x0000000904047217 */ /* 0x000fe40007800200 */
[----:B------:R-:W-:Y:S02]  /*c920*/  IMNMX R0, R0, R5, PT ;  /* 0x0000000500007217 */ /* 0x000fe40003800200 */
.L_x_262:
        /* <DEDUP_REMOVED lines=460> */
.L_x_257:
[----:B------:R-:W1:Y:S01]  /*e5f0*/  SHFL.BFLY PT, R3, R212, 0x2, 0x1f ;  /* 0x0c401f00d4037f89 */ /* 0x000e6200000e0000 */
[----:B------:R-:W-:-:S02]  /*e600*/  MOV R4, RZ ;  /* 0x000000ff00047202 */ /* 0x000fc40000000f00 */
[----:B------:R-:W-:Y:S01]  /*e610*/  PLOP3.LUT P1, PT, PT, PT, PT, 0x8, 0x0 ;  /* 0x000000000000781c */ /* 0x000fe20003f2e170 */
[----:B------:R-:W2:Y:S01]  /*e620*/  SHFL.BFLY PT, R2, R209, 0x2, 0x1f ;  /* 0x0c401f00d1027f89 */ /* 0x000ea200000e0000 */
[----:B-1----:R-:W-:Y:S01]  /*e630*/  FADD.FTZ R6, R3, R212 ;  /* 0x000000d403067221 */ /* 0x002fe20000010000 */
[----:B------:R-:W-:Y:S01]  /*e640*/  MOV R3, RZ ;  /* 0x000000ff00037202 */ /* 0x000fe20000000f00 */
        /* <DEDUP_REMOVED lines=23> */
[C---:B------:R-:W-:Y:S02]  /*e7c0*/  FMUL.FTZ R105, R4.reuse, R105 ;  /* 0x0000006904697220 */ /* 0x040fe40000410000 */
        /* <DEDUP_REMOVED lines=42> */
[----:B------:R-:W-:Y:S01]  /*ea70*/  MOV R4, 0xff800000 ;  /* 0xff80000000047802 */ /* 0x000fe20000000f00 */
        /* <DEDUP_REMOVED lines=50> */
.L_x_224:
[----:B------:R-:W-:Y:S05]  /*eda0*/  @P1 BRA `(.L_x_267) ;  /* 0x000016a000001947 */ /* 0x000fea0003800000 */
[----:B------:R-:W1:Y:S01]  /*edb0*/  S2R R0, SR_TID.X ;  /* 0x0000000000007919 */ /* 0x000e620000002100 */
[----:B------:R-:W-:Y:S02]  /*edc0*/  F2FP.PACK_AB R128, R129, R128 ;  /* 0x000000808180723e */ /* 0x000fe400000000ff */
[----:B------:R-:W-:Y:S01]  /*edd0*/  F2FP.PACK_AB R130, R131, R130 ;  /* 0x000000828382723e */ /* 0x000fe200000000ff */
[----:B------:R-:W-:Y:S01]  /*ede0*/  BAR.SYNC.DEFER_BLOCKING 0x1, 0x100 ;  /* 0x0044000000007b1d */ /* 0x000fe20000010000 */
        /* <DEDUP_REMOVED lines=10> */
[----:B-1----:R-:W-:Y:S02]  /*ee90*/  SHF.R.S32.HI R5, RZ, 0x1f, R0 ;  /* 0x0000001fff057819 */ /* 0x002fe40000011400 */
[----:B------:R-:W-:Y:S02]  /*eea0*/  F2FP.PACK_AB R116, R117, R116 ;  /* 0x000000747574723e */ /* 0x000fe400000000ff */
[----:B------:R-:W-:-:S02]  /*eeb0*/  LEA.HI R2, R5, R0, RZ, 0x2 ;  /* 0x0000000005027211 */ /* 0x000fc400078f10ff */
[----:B------:R-:W-:Y:S02]  /*eec0*/  F2FP.PACK_AB R118, R119, R118 ;  /* 0x000000767776723e */ /* 0x000fe400000000ff */
[--C-:B------:R-:W-:Y:S02]  /*eed0*/  SHF.R.S32.HI R9, RZ, 0x2, R2.reuse ;  /* 0x00000002ff097819 */ /* 0x100fe40000011402 */
[----:B------:R-:W-:Y:S02]  /*eee0*/  SHF.R.S32.HI R6, RZ, 0x1f, R2 ;  /* 0x0000001fff067819 */ /* 0x000fe40000011402 */
[----:B------:R-:W-:Y:S02]  /*eef0*/  LOP3.LUT R11, R2, 0xfffffffc, RZ, 0xc0, !PT ;  /* 0xfffffffc020b7812 */ /* 0x000fe400078ec0ff */
[----:B------:R-:W-:Y:S02]  /*ef00*/  LEA.HI R6, R6, R9, RZ, 0x3 ;  /* 0x0000000906067211 */ /* 0x000fe400078f18ff */
[----:B------:R-:W-:Y:S01]  /*ef10*/  F2FP.PACK_AB R120, R121, R120 ;  /* 0x000000787978723e */ /* 0x000fe200000000ff */
[----:B------:R-:W-:Y:S01]  /*ef20*/  IMAD.IADD R11, R0, 0x1, -R11 ;  /* 0x00000001000b7824 */ /* 0x000fe200078e0a0b */
[----:B------:R-:W-:-:S02]  /*ef30*/  LOP3.LUT R6, R6, 0xfffffff8, RZ, 0xc0, !PT ;  /* 0xfffffff806067812 */ /* 0x000fc400078ec0ff */
[----:B------:R-:W-:Y:S02]  /*ef40*/  F2FP.PACK_AB R122, R123, R122 ;  /* 0x0000007a7b7a723e */ /* 0x000fe400000000ff */
[----:B------:R-:W-:Y:S01]  /*ef50*/  F2FP.PACK_AB R36, R37, R36 ;  /* 0x000000242524723e */ /* 0x000fe200000000ff */
[----:B------:R-:W-:Y:S01]  /*ef60*/  IMAD.IADD R9, R9, 0x1, -R6 ;  /* 0x0000000109097824 */ /* 0x000fe200078e0a06 */
[----:B------:R-:W-:Y:S02]  /*ef70*/  LEA.HI R6, R5, R0, RZ, 0x5 ;  /* 0x0000000005067211 */ /* 0x000fe400078f28ff */
[----:B------:R-:W-:Y:S01]  /*ef80*/  F2FP.PACK_AB R38, R39, R38 ;  /* 0x000000262726723e */ /* 0x000fe200000000ff */
[C---:B------:R-:W-:Y:S01]  /*ef90*/  IMAD.SHL.U32 R8, R9.reuse, 0x40, RZ ;  /* 0x0000004009087824 */ /* 0x040fe200078e00ff */
[----:B------:R-:W-:Y:S02]  /*efa0*/  SHF.R.S32.HI R2, RZ, 0x5, R6 ;  /* 0x00000005ff027819 */ /* 0x000fe40000011406 */
[----:B------:R-:W-:-:S02]  /*efb0*/  LOP3.LUT R12, R9, 0x1, RZ, 0xc0, !PT ;  /* 0x00000001090c7812 */ /* 0x000fc400078ec0ff */
[----:B------:R-:W-:Y:S01]  /*efc0*/  LOP3.LUT R8, R8, 0x1c0, RZ, 0xc0, !PT ;  /* 0x000001c008087812 */ /* 0x000fe200078ec0ff */
[----:B------:R-:W-:Y:S01]  /*efd0*/  IMAD R10, R2, 0x200, R11 ;  /* 0x00000200020a7824 */ /* 0x000fe200078e020b */
[----:B------:R-:W-:Y:S02]  /*efe0*/  ISETP.NE.U32.AND P0, PT, R12, 0x1, PT ;  /* 0x000000010c00780c */ /* 0x000fe40003f05070 */
[----:B------:R-:W-:Y:S02]  /*eff0*/  LEA.HI R13, R8, R8, RZ, 0x1d ;  /* 0x00000008080d7211 */ /* 0x000fe400078fe8ff */
[----:B------:R-:W-:Y:S01]  /*f000*/  R2P PR, R9, 0x6 ;  /* 0x0000000609007804 */ /* 0x000fe20000000000 */
[----:B------:R-:W-:Y:S01]  /*f010*/  IMAD.MOV.U32 R9, RZ, RZ, 0x20 ;  /* 0x00000020ff097424 */ /* 0x000fe200078e00ff */
[----:B------:R-:W-:Y:S01]  /*f020*/  F2FP.PACK_AB R40, R41, R40 ;  /* 0x000000282928723e */ /* 0x000fe200000000ff */
[----:B------:R-:W-:Y:S01]  /*f030*/  IMAD.U32 R10, R10, 0x2, R13 ;  /* 0x000000020a0a7824 */ /* 0x000fe200078e000d */
[----:B------:R-:W-:-:S02]  /*f040*/  F2FP.PACK_AB R42, R43, R42 ;  /* 0x0000002a2b2a723e */ /* 0x000fc400000000ff */
[----:B------:R-:W-:Y:S01]  /*f050*/  F2FP.PACK_AB R44, R45, R44 ;  /* 0x0000002c2d2c723e */ /* 0x000fe200000000ff */
[----:B------:R-:W-:Y:S01]  /*f060*/  IMAD.SHL.U32 R13, R10, 0x2, RZ ;  /* 0x000000020a0d7824 */ /* 0x000fe200078e00ff */
[----:B------:R-:W-:Y:S02]  /*f070*/  F2FP.PACK_AB R46, R47, R46 ;  /* 0x0000002e2f2e723e */ /* 0x000fe400000000ff */
[----:B------:R-:W-:Y:S02]  /*f080*/  F2FP.PACK_AB R48, R49, R48 ;  /* 0x000000303130723e */ /* 0x000fe400000000ff */
[C---:B------:R-:W-:Y:S01]  /*f090*/  IADD3 R8, R13.reuse, 0x80, RZ ;  /* 0x000000800d087810 */ /* 0x040fe20007ffe0ff */
[----:B------:R-:W-:Y:S01]  /*f0a0*/  STS [R13+0x80], R128 ;  /* 0x000080800d007388 */ /* 0x000fe20000000800 */
[----:B------:R-:W-:Y:S02]  /*f0b0*/  IADD3 R15, R13, 0x70, RZ ;  /* 0x000000700d0f7810 */ /* 0x000fe40007ffe0ff */
[----:B------:R-:W-:Y:S01]  /*f0c0*/  @P0 IADD3 R15, R8, 0x10, RZ ;  /* 0x00000010080f0810 */ /* 0x000fe20007ffe0ff */
[----:B------:R-:W-:Y:S01]  /*f0d0*/  STS [R13+0x480], R130 ;  /* 0x000480820d007388 */ /* 0x000fe20000000800 */
[----:B------:R-:W-:Y:S01]  /*f0e0*/  SEL R8, R9, 0xffffffe0, !P1 ;  /* 0xffffffe009087807 */ /* 0x000fe20004800000 */
[----:B------:R-:W-:Y:S01]  /*f0f0*/  IMAD.MOV.U32 R9, RZ, RZ, 0x40 ;  /* 0x00000040ff097424 */ /* 0x000fe200078e00ff */
[----:B------:R-:W-:Y:S01]  /*f100*/  F2FP.PACK_AB R50, R51, R50 ;  /* 0x000000323332723e */ /* 0x000fe200000000ff */
[----:B------:R-:W-:Y:S01]  /*f110*/  STS [R15], R124 ;  /* 0x0000007c0f007388 */ /* 0x000fe20000000800 */
[----:B------:R-:W-:Y:S01]  /*f120*/  F2FP.PACK_AB R52, R53, R52 ;  /* 0x000000343534723e */ /* 0x000fe200000000ff */
[----:B------:R-:W-:Y:S01]  /*f130*/  IMAD.IADD R17, R13, 0x1, R8 ;  /* 0x000000010d117824 */ /* 0x000fe200078e0208 */
[----:B------:R-:W-:Y:S01]  /*f140*/  SEL R10, R9, 0xffffffc0, !P2 ;  /* 0xffffffc0090a7807 */ /* 0x000fe20005000000 */
[----:B------:R-:W-:Y:S01]  /*f150*/  IMAD.IADD R9, R8, 0x1, R15 ;  /* 0x0000000108097824 */ /* 0x000fe200078e020f */
[----:B------:R-:W-:Y:S01]  /*f160*/  STS [R15+0x400], R126 ;  /* 0x0004007e0f007388 */ /* 0x000fe20000000800 */
[----:B------:R-:W-:-:S02]  /*f170*/  F2FP.PACK_AB R54, R55, R54 ;  /* 0x000000363736723e */ /* 0x000fc400000000ff */
[--C-:B------:R-:W-:Y:S01]  /*f180*/  IMAD.IADD R19, R13, 0x1, R10.reuse ;  /* 0x000000010d137824 */ /* 0x100fe200078e020a */
[----:B------:R-:W-:Y:S01]  /*f190*/  STS [R17+0x80], R100 ;  /* 0x0000806411007388 */ /* 0x000fe20000000800 */
[C---:B------:R-:W-:Y:S01]  /*f1a0*/  IMAD.IADD R21, R10.reuse, 0x1, R15 ;  /* 0x000000010a157824 */ /* 0x040fe200078e020f */
[----:B------:R-:W-:Y:S01]  /*f1b0*/  F2FP.PACK_AB R56, R57, R56 ;  /* 0x000000383938723e */ /* 0x000fe200000000ff */
[----:B------:R-:W-:Y:S01]  /*f1c0*/  IMAD.IADD R23, R10, 0x1, R17 ;  /* 0x000000010a177824 */ /* 0x000fe200078e0211 */
[----:B------:R-:W-:Y:S01]  /*f1d0*/  STS [R17+0x480], R102 ;  /* 0x0004806611007388 */ /* 0x000fe20000000800 */
[----:B------:R-:W-:Y:S01]  /*f1e0*/  IMAD.IADD R25, R9, 0x1, R10 ;  /* 0x0000000109197824 */ /* 0x000fe200078e020a */
[----:B------:R-:W-:Y:S02]  /*f1f0*/  F2FP.PACK_AB R58, R59, R58 ;  /* 0x0000003a3b3a723e */ /* 0x000fe400000000ff */
        /* <DEDUP_REMOVED lines=31> */
[----:B------:R-:W-:Y:S02]  /*f3f0*/  ISETP.NE.U32.AND P1, PT, RZ, c[0x0][0x508], PT ;  /* 0x00014200ff007a0c */ /* 0x000fe40003f25070 */
[----:B------:R-:W-:Y:S01]  /*f400*/  ISETP.NE.U32.AND P0, PT, RZ, c[0x0][0x500], PT ;  /* 0x00014000ff007a0c */ /* 0x000fe20003f05070 */
[----:B------:R-:W-:Y:S01]  /*f410*/  STS [R13+0x4480], R38 ;  /* 0x004480260d007388 */ /* 0x000fe20000000800 */
[----:B------:R-:W-:Y:S02]  /*f420*/  ISETP.NE.AND.EX P1, PT, RZ, c[0x0][0x50c], PT, P1 ;  /* 0x00014300ff007a0c */ /* 0x000fe40003f25310 */
        /* <DEDUP_REMOVED lines=18> */
[----:B------:R2:W-:Y:S04]  /*f550*/  STS [R15+0x8400], R74 ;  /* 0x0084004a0f007388 */ /* 0x0005e80000000800 */
[----:B------:R-:W-:Y:S04]  /*f560*/  STS [R17+0x8080], R76 ;  /* 0x0080804c11007388 */ /* 0x000fe80000000800 */
[----:B------:R-:W-:Y:S04]  /*f570*/  STS [R17+0x8480], R78 ;  /* 0x0084804e11007388 */ /* 0x000fe80000000800 */
[----:B------:R-:W-:Y:S04]  /*f580*/  STS [R9+0x8000], R80 ;  /* 0x0080005009007388 */ /* 0x000fe80000000800 */
[----:B------:R3:W-:Y:S01]  /*f590*/  STS [R9+0x8400], R82 ;  /* 0x0084005209007388 */ /* 0x0007e20000000800 */
[----:B-1----:R-:W-:-:S03]  /*f5a0*/  IMAD.MOV.U32 R13, RZ, RZ, 0x4 ;  /* 0x00000004ff0d7424 */ /* 0x002fc600078e00ff */
[----:B------:R-:W-:Y:S04]  /*f5b0*/  STS [R19+0x8080], R84 ;  /* 0x0080805413007388 */ /* 0x000fe80000000800 */
[----:B------:R1:W-:Y:S01]  /*f5c0*/  STS [R19+0x8480], R86 ;  /* 0x0084805613007388 */ /* 0x0003e20000000800 */
[----:B--2---:R-:W-:-:S03]  /*f5d0*/  IMAD.WIDE R14, R200, R13, c[0x0][0x500] ;  /* 0x00014000c80e7625 */ /* 0x004fc600078e020d */
        /* <DEDUP_REMOVED lines=8> */
[----:B------:R-:W-:-:S03]  /*f660*/  @P1 IMAD.WIDE R12, R200, R13, c[0x0][0x508] ;  /* 0x00014200c80c1625 */ /* 0x000fc600078e020d */
[----:B---3--:R-:W3:Y:S04]  /*f670*/  @P0 LDG.E R9, [R14.64] ;  /* 0x000000120e090981 */ /* 0x008ee8000c1e1900 */
[----:B------:R2:W5:Y:S01]  /*f680*/  @P1 LDG.E R8, [R12.64] ;  /* 0x000000120c081981 */ /* 0x000562000c1e1900 */
[----:B-1----:R-:W-:Y:S02]  /*f690*/  CS2R R18, SRZ ;  /* 0x0000000000127805 */ /* 0x002fe4000001ff00 */
[--C-:B---3--:R-:W-:Y:S01]  /*f6a0*/  @P0 SHF.R.S32.HI R19, RZ, 0x1f, R9.reuse ;  /* 0x0000001fff130819 */ /* 0x108fe20000011409 */
[----:B------:R-:W-:Y:S01]  /*f6b0*/  @P0 IMAD.MOV.U32 R18, RZ, RZ, R9 ;  /* 0x000000ffff120224 */ /* 0x000fe200078e0009 */
[----:B------:R-:W-:Y:S05]  /*f6c0*/  @P1 BRA `(.L_x_268) ;  /* 0x0000004000001947 */ /* 0x000fea0003800000 */
[----:B--2---:R-:W-:Y:S05]  /*f6d0*/  @!P0 BRA `(.L_x_268) ;  /* 0x0000003000008947 */ /* 0x004fea0003800000 */
[----:B-----5:R-:W2:Y:S04]  /*f6e0*/  LDG.E R8, [R14.64] ;  /* 0x000000120e087981 */ /* 0x020ea8000c1e1900 */
[----:B------:R-:W2:Y:S02]  /*f6f0*/  LDG.E R3, [R14.64+0x4] ;  /* 0x000004120e037981 */ /* 0x000ea4000c1e1900 */
[----:B--2---:R-:W-:-:S02]  /*f700*/  IADD3 R8, -R8, R3, RZ ;  /* 0x0000000308087210 */ /* 0x004fc40007ffe1ff */
.L_x_268:
[----:B--2---:R-:W-:Y:S01]  /*f710*/  LOP3.LUT R9, R6, 0xffffffe0, RZ, 0xc0, !PT ;  /* 0xffffffe006097812 */ /* 0x004fe200078ec0ff */
[----:B------:R-:W1:Y:S01]  /*f720*/  S2R R57, SR_CTAID.X ;  /* 0x0000000000397919 */ /* 0x000e620000002500 */
[----:B------:R-:W-:Y:S01]  /*f730*/  SHF.R.S32.HI R13, RZ, 0x1f, R2 ;  /* 0x0000001fff0d7819 */ /* 0x000fe20000011402 */
[----:B------:R-:W-:Y:S01]  /*f740*/  IMAD.MOV.U32 R3, RZ, RZ, c[0x0][0x4e8] ;  /* 0x00013a00ff037624 */ /* 0x000fe200078e00ff */
[----:B------:R-:W-:Y:S01]  /*f750*/  LEA.HI R10, R11, R11, RZ, 0x1 ;  /* 0x0000000b0b0a7211 */ /* 0x000fe200078f08ff */
[----:B------:R-:W-:Y:S01]  /*f760*/  IMAD.IADD R9, R0, 0x1, -R9 ;  /* 0x0000000100097824 */ /* 0x000fe200078e0a09 */
[----:B------:R-:W2:Y:S01]  /*f770*/  S2R R14, SR_CTAID.Y ;  /* 0x00000000000e7919 */ /* 0x000ea20000002600 */
[----:B------:R-:W-:Y:S01]  /*f780*/  LEA.HI R13, R13, R2, RZ, 0x3 ;  /* 0x000000020d0d7211 */ /* 0x000fe200078f18ff */
[----:B------:R-:W-:Y:S01]  /*f790*/  IMAD.WIDE.U32 R16, R18, c[0x0][0x3a0], RZ ;  /* 0x0000e80012107a25 */ /* 0x000fe200078e00ff */
[----:B------:R-:W-:Y:S01]  /*f7a0*/  ISETP.NE.AND P1, PT, R3, 0x1, PT ;  /* 0x000000010300780c */ /* 0x000fe20003f25270 */
[----:B------:R-:W-:Y:S01]  /*f7b0*/  BSSY B0, `(.L_x_269) ;  /* 0x0000081000007945 */ /* 0x000fe20003800000 */
[----:B------:R-:W-:Y:S01]  /*f7c0*/  SHF.R.S32.HI R6, RZ, 0x1f, R9 ;  /* 0x0000001fff067819 */ /* 0x000fe20000011409 */
[----:B------:R-:W-:Y:S01]  /*f7d0*/  IMAD.MOV.U32 R23, RZ, RZ, R19 ;  /* 0x000000ffff177224 */ /* 0x000fe200078e0013 */
[----:B------:R-:W-:-:S02]  /*f7e0*/  LOP3.LUT R13, R13, 0xffffff8, RZ, 0xc0, !PT ;  /* 0x0ffffff80d0d7812 */ /* 0x000fc400078ec0ff */
[----:B------:R-:W-:Y:S02]  /*f7f0*/  LEA.HI R3, R6, R9, RZ, 0x2 ;  /* 0x0000000906037211 */ /* 0x000fe400078f10ff */
[----:B------:R-:W-:Y:S02]  /*f800*/  LOP3.LUT R10, R10, 0x1ffffffe, RZ, 0xc0, !PT ;  /* 0x1ffffffe0a0a7812 */ /* 0x000fe400078ec0ff */
[----:B------:R-:W-:Y:S02]  /*f810*/  IADD3 R2, -R13, R2, RZ ;  /* 0x000000020d027210 */ /* 0x000fe40007ffe1ff */
[-C--:B------:R-:W-:Y:S02]  /*f820*/  LEA.HI R6, R5, R0.reuse, RZ, 0x3 ;  /* 0x0000000005067211 */ /* 0x080fe400078f18ff */
[----:B------:R-:W-:Y:S02]  /*f830*/  SHF.R.S32.HI R3, RZ, 0x2, R3 ;  /* 0x00000002ff037819 */ /* 0x000fe40000011403 */
[----:B------:R-:W-:Y:S01]  /*f840*/  LOP3.LUT P2, RZ, R9, 0x3, RZ, 0xc0, !PT ;  /* 0x0000000309ff7812 */ /* 0x000fe2000784c0ff */
[----:B------:R-:W-:Y:S01]  /*f850*/  IMAD.IADD R9, R11, 0x1, -R10 ;  /* 0x000000010b097824 */ /* 0x000fe200078e0a0a */
[----:B------:R-:W-:Y:S01]  /*f860*/  LOP3.LUT R11, R6, 0xfffffff8, RZ, 0xc0, !PT ;  /* 0xfffffff8060b7812 */ /* 0x000fe200078ec0ff */
[----:B------:R-:W-:Y:S01]  /*f870*/  IMAD R2, R2, 0x10, R3 ;  /* 0x0000001002027824 */ /* 0x000fe200078e0203 */
[-C--:B------:R-:W-:Y:S01]  /*f880*/  LEA.HI R5, R5, R0.reuse, RZ, 0x6 ;  /* 0x0000000005057211 */ /* 0x080fe200078f30ff */
[----:B------:R-:W-:Y:S01]  /*f890*/  IMAD R3, R19, c[0x0][0x3a0], RZ ;  /* 0x0000e80013037a24 */ /* 0x000fe200078e02ff */
[----:B------:R-:W-:Y:S01]  /*f8a0*/  IADD3 R11, -R11, R0, RZ ;  /* 0x000000000b0b7210 */ /* 0x000fe20007ffe1ff */
[----:B------:R-:W-:Y:S01]  /*f8b0*/  IMAD R0, R9, 0x8, R2 ;  /* 0x0000000809007824 */ /* 0x000fe200078e0202 */
[----:B--2---:R-:W-:Y:S01]  /*f8c0*/  SHF.R.S32.HI R9, RZ, 0x1f, R14 ;  /* 0x0000001fff097819 */ /* 0x004fe2000001140e */
[----:B------:R-:W-:Y:S01]  /*f8d0*/  IMAD R3, R18, c[0x0][0x3a4], R3 ;  /* 0x0000e90012037a24 */ /* 0x000fe200078e0203 */
[----:B------:R-:W-:Y:S01]  /*f8e0*/  MOV R22, R18 ;  /* 0x0000001200167202 */ /* 0x000fe20000000f00 */
[----:B-1----:R-:W-:Y:S01]  /*f8f0*/  IMAD R13, R57, 0x80, R0 ;  /* 0x00000080390d7824 */ /* 0x002fe200078e0200 */
[----:B------:R-:W-:Y:S01]  /*f900*/  SHF.R.S32.HI R6, RZ, 0x3, R6 ;  /* 0x00000003ff067819 */ /* 0x000fe20000011406 */
[----:B------:R-:W-:-:S02]  /*f910*/  IMAD R15, R9, c[0x0][0x490], RZ ;  /* 0x00012400090f7a24 */ /* 0x000fc400078e02ff */
[----:B------:R-:W-:Y:S01]  /*f920*/  @P1 IMAD.HI.U32 R0, R13, c[0x0][0x4ec], RZ ;  /* 0x00013b000d001a27 */ /* 0x000fe200078e00ff */
[----:B------:R-:W-:Y:S02]  /*f930*/  MOV R20, R13 ;  /* 0x0000000d00147202 */ /* 0x000fe40000000f00 */
[----:B------:R-:W-:Y:S01]  /*f940*/  LEA R10, R11, R6, 0x5 ;  /* 0x000000060b0a7211 */ /* 0x000fe200078e28ff */
[----:B------:R-:W-:Y:S01]  /*f950*/  IMAD.IADD R17, R17, 0x1, R3 ;  /* 0x0000000111117824 */ /* 0x000fe200078e0203 */
[----:B------:R-:W-:Y:S01]  /*f960*/  @P1 SHF.R.U32.HI R20, RZ, c[0x0][0x4f0], R0 ;  /* 0x00013c00ff141a19 */ /* 0x000fe20000011600 */
[----:B------:R-:W-:Y:S01]  /*f970*/  IMAD.WIDE.U32 R22, R14, c[0x0][0x490], R22 ;  /* 0x000124000e167a25 */ /* 0x000fe200078e0016 */
[----:B------:R-:W-:Y:S02]  /*f980*/  SHF.R.S32.HI R3, RZ, 0x1f, R200 ;  /* 0x0000001fff037819 */ /* 0x000fe400000114c8 */
[----:B------:R-:W-:Y:S01]  /*f990*/  SEL R200, R200, RZ, !P0 ;  /* 0x000000ffc8c87207 */ /* 0x000fe20004000000 */
[----:B------:R-:W-:Y:S01]  /*f9a0*/  IMAD R15, R14, c[0x0][0x494], R15 ;  /* 0x000125000e0f7a24 */ /* 0x000fe200078e020f */
[----:B------:R-:W-:Y:S01]  /*f9b0*/  SEL R3, R3, RZ, !P0 ;  /* 0x000000ff03037207 */ /* 0x000fe20004000000 */
[----:B------:R-:W-:-:S02]  /*f9c0*/  IMAD.MOV R12, RZ, RZ, -R20 ;  /* 0x000000ffff0c7224 */ /* 0x000fc400078e0a14 */
[----:B------:R-:W-:Y:S02]  /*f9d0*/  IMAD.IADD R23, R23, 0x1, R15 ;  /* 0x0000000117177824 */ /* 0x000fe400078e020f */
[----:B------:R-:W-:Y:S02]  /*f9e0*/  IMAD R9, R9, c[0x0][0x3e8], RZ ;  /* 0x0000fa0009097a24 */ /* 0x000fe400078e02ff */
[----:B------:R-:W-:Y:S02]  /*f9f0*/  IMAD R12, R12, c[0x0][0x4e8], R13 ;  /* 0x00013a000c0c7a24 */ /* 0x000fe400078e020d */
[----:B------:R-:W-:Y:S02]  /*fa00*/  IMAD R13, R3, c[0x0][0x498], RZ ;  /* 0x00012600030d7a24 */ /* 0x000fe400078e02ff */
[----:B------:R-:W-:-:S04]  /*fa10*/  IMAD.WIDE.U32 R22, R200, c[0x0][0x498], R22 ;  /* 0x00012600c8167a25 */ /* 0x000fc800078e0016 */
[C---:B------:R-:W-:Y:S02]  /*fa20*/  IMAD R9, R14.reuse, c[0x0][0x3ec], R9 ;  /* 0x0000fb000e097a24 */ /* 0x040fe400078e0209 */
[----:B------:R-:W-:Y:S01]  /*fa30*/  IMAD.WIDE.U32 R14, R14, c[0x0][0x3e8], R16 ;  /* 0x0000fa000e0e7a25 */ /* 0x000fe200078e0010 */
[----:B------:R-:W-:Y:S02]  /*fa40*/  SHF.R.S32.HI R16, RZ, 0x1f, R20 ;  /* 0x0000001fff107819 */ /* 0x000fe40000011414 */
[----:B------:R-:W-:Y:S01]  /*fa50*/  IADD3 R20, P0, R20, R22, RZ ;  /* 0x0000001614147210 */ /* 0x000fe20007f1e0ff */
[----:B------:R-:W-:Y:S01]  /*fa60*/  IMAD R13, R200, c[0x0][0x49c], R13 ;  /* 0x00012700c80d7a24 */ /* 0x000fe200078e020d */
[----:B------:R-:W-:Y:S01]  /*fa70*/  SHF.R.S32.HI R17, RZ, 0x1f, R12 ;  /* 0x0000001fff117819 */ /* 0x000fe2000001140c */
[----:B------:R-:W-:Y:S01]  /*fa80*/  IMAD.SHL.U32 R0, R6, 0x40, RZ ;  /* 0x0000004006007824 */ /* 0x000fe200078e00ff */
[----:B------:R-:W-:Y:S01]  /*fa90*/  IADD3 R15, R15, R9, RZ ;  /* 0x000000090f0f7210 */ /* 0x000fe20007ffe0ff */
[----:B------:R-:W-:Y:S01]  /*faa0*/  IMAD R10, R57, 0x80, R10 ;  /* 0x00000080390a7824 */ /* 0x000fe200078e020a */
[----:B------:R-:W-:Y:S01]  /*fab0*/  IADD3.X R21, R16, R23, R13, P0, !PT ;  /* 0x0000001710157210 */ /* 0x000fe200007fe40d */
[----:B------:R-:W-:Y:S01]  /*fac0*/  IMAD R17, R17, c[0x0][0x488], RZ ;  /* 0x0001220011117a24 */ /* 0x000fe200078e02ff */
[----:B------:R-:W-:Y:S01]  /*fad0*/  LOP3.LUT R13, R0, 0x1c0, RZ, 0xc0, !PT ;  /* 0x000001c0000d7812 */ /* 0x000fe200078ec0ff */
[----:B------:R-:W-:-:S02]  /*fae0*/  IMAD.SHL.U32 R0, R11, 0x8, RZ ;  /* 0x000000080b007824 */ /* 0x000fc400078e00ff */
[----:B------:R-:W-:-:S04]  /*faf0*/  IMAD.WIDE.U32 R20, R12, c[0x0][0x488], R20 ;  /* 0x000122000c147a25 */ /* 0x000fc800078e0014 */
[----:B------:R-:W-:Y:S01]  /*fb00*/  IMAD R17, R12, c[0x0][0x48c], R17 ;  /* 0x000123000c117a24 */ /* 0x000fe200078e0211 */
[----:B------:R-:W-:Y:S01]  /*fb10*/  LOP3.LUT R12, R13, 0x38, R0, 0xf8, !PT ;  /* 0x000000380d0c7812 */ /* 0x000fe200078ef800 */
[----:B------:R-:W-:Y:S01]  /*fb20*/  IMAD R11, R3, c[0x0][0x3f0], RZ ;  /* 0x0000fc00030b7a24 */ /* 0x000fe200078e02ff */
[----:B------:R-:W-:Y:S01]  /*fb30*/  SHF.R.U32.HI R3, RZ, 0x3, R13 ;  /* 0x00000003ff037819 */ /* 0x000fe2000001160d */
[----:B------:R-:W-:Y:S01]  /*fb40*/  @P1 IMAD.HI.U32 R18, R10, c[0x0][0x4ec], RZ ;  /* 0x00013b000a121a27 */ /* 0x000fe200078e00ff */
[----:B------:R-:W-:Y:S02]  /*fb50*/  LEA R13, P0, R20, c[0x0][0x450], 0x2 ;  /* 0x00011400140d7a11 */ /* 0x000fe400078010ff */
[----:B------:R-:W-:Y:S01]  /*fb60*/  IADD3 R17, R21, R17, RZ ;  /* 0x0000001115117210 */ /* 0x000fe20007ffe0ff */
[----:B------:R-:W-:Y:S01]  /*fb70*/  IMAD R11, R200, c[0x0][0x3f4], R11 ;  /* 0x0000fd00c80b7a24 */ /* 0x000fe200078e020b */
[----:B------:R-:W-:Y:S01]  /*fb80*/  LOP3.LUT R3, R12, R3, RZ, 0x3c, !PT ;  /* 0x000000030c037212 */ /* 0x000fe200078e3cff */
[----:B------:R-:W-:Y:S01]  /*fb90*/  IMAD.WIDE.U32 R14, R200, c[0x0][0x3f0], R14 ;  /* 0x0000fc00c80e7a25 */ /* 0x000fe200078e000e */
[----:B------:R-:W-:Y:S01]  /*fba0*/  LEA.HI.X R17, R20, c[0x0][0x454], R17, 0x2, P0 ;  /* 0x0001150014117a11 */ /* 0x000fe200000f1411 */
[----:B------:R-:W-:Y:S02]  /*fbb0*/  SHFL.IDX PT, R34, R13, RZ, 0x1c1f ;  /* 0x001c1fff0d227589 */ /* 0x000fe400000e0000 */
[----:B------:R-:W-:Y:S01]  /*fbc0*/  IMAD.MOV.U32 R9, RZ, RZ, R10 ;  /* 0x000000ffff097224 */ /* 0x000fe200078e000a */
[----:B------:R-:W-:Y:S01]  /*fbd0*/  @P1 SHF.R.U32.HI R9, RZ, c[0x0][0x4f0], R18 ;  /* 0x00013c00ff091a19 */ /* 0x000fe20000011612 */
[----:B------:R-:W1:Y:S01]  /*fbe0*/  SHFL.IDX PT, R35, R17, RZ, 0x1c1f ;  /* 0x001c1fff11237589 */ /* 0x000e6200000e0000 */
[----:B------:R-:W-:Y:S01]  /*fbf0*/  IMAD.IADD R15, R15, 0x1, R11 ;  /* 0x000000010f0f7824 */ /* 0x000fe200078e020b */
[----:B------:R-:W-:Y:S01]  /*fc00*/  LEA R11, R57, R2, 0x7 ;  /* 0x00000002390b7211 */ /* 0x000fe200078e38ff */
[----:B-----5:R-:W-:Y:S01]  /*fc10*/  IMAD R2, R8, c[0x0][0x4e8], RZ ;  /* 0x00013a0008027a24 */ /* 0x020fe200078e02ff */
[----:B------:R-:W-:Y:S01]  /*fc20*/  SHFL.IDX PT, R48, R13, 0x1, 0x1c1f ;  /* 0x003c1f000d307f89 */ /* 0x000fe200000e0000 */
[--C-:B------:R-:W-:Y:S01]  /*fc30*/  IMAD.MOV R19, RZ, RZ, -R9.reuse ;  /* 0x000000ffff137224 */ /* 0x100fe200078e0a09 */
[----:B------:R-:W-:Y:S01]  /*fc40*/  SHF.R.S32.HI R12, RZ, 0x1f, R9 ;  /* 0x0000001fff0c7819 */ /* 0x000fe20000011409 */
[----:B------:R-:W-:Y:S01]  /*fc50*/  IMAD.WIDE.U32 R14, R9, c[0x0][0x3e0], R14 ;  /* 0x0000f800090e7a25 */ /* 0x000fe200078e000e */
[----:B------:R-:W2:Y:S01]  /*fc60*/  SHFL.IDX PT, R49, R17, 0x1, 0x1c1f ;  /* 0x003c1f0011317f89 */ /* 0x000ea200000e0000 */
[----:B------:R-:W-:-:S02]  /*fc70*/  IADD3 R21, R11, 0x8, RZ ;  /* 0x000000080b157810 */ /* 0x000fc40007ffe0ff */
[----:B------:R-:W-:Y:S01]  /*fc80*/  IMAD R19, R19, c[0x0][0x4e8], R10 ;  /* 0x00013a0013137a24 */ /* 0x000fe200078e020a */
[-C--:B------:R-:W-:Y:S01]  /*fc90*/  ISETP.GE.OR P0, PT, R11, R2.reuse, P2 ;  /* 0x000000020b00720c */ /* 0x080fe20001706670 */
[----:B------:R-:W-:Y:S01]  /*fca0*/  IMAD R12, R12, c[0x0][0x3e0], RZ ;  /* 0x0000f8000c0c7a24 */ /* 0x000fe200078e02ff */
[----:B------:R-:W-:Y:S01]  /*fcb0*/  ISETP.GE.OR P2, PT, R21, R2, P2 ;  /* 0x000000021500720c */ /* 0x000fe20001746670 */
[----:B------:R-:W-:Y:S01]  /*fcc0*/  IMAD.SHL.U32 R10, R5, 0x8, RZ ;  /* 0x00000008050a7824 */ /* 0x000fe200078e00ff */
[----:B------:R-:W-:Y:S01]  /*fcd0*/  SHF.R.S32.HI R8, RZ, 0x1f, R19 ;  /* 0x0000001fff087819 */ /* 0x000fe20000011413 */
[----:B------:R-:W-:Y:S01]  /*fce0*/  IMAD R12, R9, c[0x0][0x3e4], R12 ;  /* 0x0000f900090c7a24 */ /* 0x000fe200078e020c */
[----:B------:R-:W-:Y:S02]  /*fcf0*/  LEA R57, R57, R6, 0x7 ;  /* 0x0000000639397211 */ /* 0x000fe400078e38ff */
[----:B------:R-:W-:Y:S01]  /*fd00*/  LOP3.LUT R10, R3, 0x7ffffe00, R10, 0xf8, !PT ;  /* 0x7ffffe00030a7812 */ /* 0x000fe200078ef80a */
[----:B------:R-:W-:-:S02]  /*fd10*/  IMAD.IADD R15, R15, 0x1, R12 ;  /* 0x000000010f0f7824 */ /* 0x000fc400078e020c */
[----:B------:R-:W-:Y:S01]  /*fd20*/  IMAD R8, R8, c[0x0][0x3d8], RZ ;  /* 0x0000f60008087a24 */ /* 0x000fe200078e02ff */
[----:B------:R-:W-:Y:S01]  /*fd30*/  SHF.L.U32 R58, R10, 0x1, RZ ;  /* 0x000000010a3a7819 */ /* 0x000fe200000006ff */
[----:B-1----:R1:W-:Y:S01]  /*fd40*/  @!P0 ST.E [R34.64], R4 ;  /* 0x0000000422008985 */ /* 0x0023e2000c101912 */
[----:B------:R-:W-:-:S04]  /*fd50*/  IMAD.WIDE.U32 R32, R19, c[0x0][0x3d8], R14 ;  /* 0x0000f60013207a25 */ /* 0x000fc800078e000e */
[----:B------:R-:W-:Y:S01]  /*fd60*/  IMAD R3, R19, c[0x0][0x3dc], R8 ;  /* 0x0000f70013037a24 */ /* 0x000fe200078e0208 */
[C---:B------:R-:W-:Y:S01]  /*fd70*/  LEA R56, P0, R32.reuse, c[0x0][0x380], 0x1 ;  /* 0x0000e00020387a11 */ /* 0x040fe200078008ff */
[----:B--2---:R1:W-:Y:S02]  /*fd80*/  @!P2 ST.E [R48.64], R7 ;  /* 0x000000073000a985 */ /* 0x0043e4000c101912 */
[----:B------:R-:W-:Y:S02]  /*fd90*/  IMAD.IADD R3, R33, 0x1, R3 ;  /* 0x0000000121037824 */ /* 0x000fe400078e0203 */
        /* <DEDUP_REMOVED lines=34> */
.L_x_270:
[----:B--2---:R-:W-:Y:S05]  /*ffc0*/  BSYNC B0 ;  /* 0x0000000000007941 */ /* 0x004fea0003800000 */
.L_x_269:
        /* <DEDUP_REMOVED lines=23> */
.L_x_272:
[----:B------:R-:W-:Y:S05]  /*10140*/  BSYNC B0 ;  /* 0x0000000000007941 */ /* 0x000fea0003800000 */
.L_x_271:
[----:B------:R-:W-:Y:S01]  /*10150*/  IADD3 R3, R57, 0x40, RZ ;  /* 0x0000004039037810 */ /* 0x000fe20007ffe0ff */
[----:B--2---:R2:W1:Y:S01]  /*10160*/  SHFL.IDX PT, R17, R55, 0x2, 0x181f ;  /* 0x00581f0037117f89 */ /* 0x00446200000e0000 */
        /* <DEDUP_REMOVED lines=21> */
.L_x_274:
[----:B------:R-:W-:Y:S05]  /*102c0*/  BSYNC B0 ;  /* 0x0000000000007941 */ /* 0x000fea0003800000 */
.L_x_273:
        /* <DEDUP_REMOVED lines=24> */
.L_x_267:
        /* <DEDUP_REMOVED lines=18> */
.L_x_275:
[----:B-1----:R-:W1:Y:S01]  /*10570*/  S2R R0, SR_TID.X ;  /* 0x0000000000007919 */ /* 0x002e620000002100 */
[----:B------:R-:W-:Y:S01]  /*10580*/  SHF.R.S32.HI R9, RZ, 0x1f, R200 ;  /* 0x0000001fff097819 */ /* 0x000fe200000114c8 */
[----:B------:R-:W-:Y:S01]  /*10590*/  BSSY B0, `(.L_x_276) ;  /* 0x0000028000007945 */ /* 0x000fe20003800000 */
[----:B------:R-:W-:-:S02]  /*105a0*/  SEL R200, R200, RZ, !P1 ;  /* 0x000000ffc8c87207 */ /* 0x000fc40004800000 */
[----:B------:R-:W-:Y:S02]  /*105b0*/  SEL R9, R9, RZ, !P1 ;  /* 0x000000ff09097207 */ /* 0x000fe40004800000 */
[----:B-1----:R-:W-:-:S13]  /*105c0*/  ISETP.GT.AND P0, PT, R0, 0x7f, PT ;  /* 0x0000007f0000780c */ /* 0x002fda0003f04270 */
        /* <DEDUP_REMOVED lines=9> */
[----:B------:R-:W-:Y:S01]  /*10660*/  MOV R10, R12 ;  /* 0x0000000c000a7202 */ /* 0x000fe20000000f00 */
[----:B------:R-:W-:Y:S01]  /*10670*/  IMAD.MOV.U32 R6, RZ, RZ, R7 ;  /* 0x000000ffff067224 */ /* 0x000fe200078e0007 */
[----:B------:R-:W-:-:S13]  /*10680*/  ISETP.NE.AND P0, PT, R3, 0x1, PT ;  /* 0x000000010300780c */ /* 0x000fda0003f05270 */
[----:B------:R-:W-:-:S05]  /*10690*/  @P0 IMAD.HI.U32 R5, R7, c[0x0][0x4ec], RZ ;  /* 0x00013b0007050a27 */ /* 0x000fca00078e00ff */
[----:B------:R-:W-:Y:S01]  /*106a0*/  @P0 SHF.R.U32.HI R6, RZ, c[0x0][0x4f0], R5 ;  /* 0x00013c00ff060a19 */ /* 0x000fe20000011605 */
[----:B-1----:R-:W-:Y:S01]  /*106b0*/  IMAD.WIDE.U32 R10, R4, c[0x0][0x490], R10 ;  /* 0x00012400040a7a25 */ /* 0x002fe200078e000a */
[----:B------:R-:W-:Y:S02]  /*106c0*/  SHF.R.S32.HI R3, RZ, 0x1f, R4 ;  /* 0x0000001fff037819 */ /* 0x000fe40000011404 */
[----:B------:R-:W-:-:S03]  /*106d0*/  SHF.R.S32.HI R8, RZ, 0x1f, R6 ;  /* 0x0000001fff087819 */ /* 0x000fc60000011406 */
[----:B------:R-:W-:-:S04]  /*106e0*/  IMAD R3, R3, c[0x0][0x490], RZ ;  /* 0x0001240003037a24 */ /* 0x000fc800078e02ff */
[----:B------:R-:W-:Y:S01]  /*106f0*/  IMAD R3, R4, c[0x0][0x494], R3 ;  /* 0x0001250004037a24 */ /* 0x000fe200078e0203 */
[----:B------:R-:W-:-:S03]  /*10700*/  IADD3 R4, -R6, RZ, RZ ;  /* 0x000000ff06047210 */ /* 0x000fc60007ffe1ff */
[----:B------:R-:W-:Y:S02]  /*10710*/  IMAD.IADD R11, R3, 0x1, R11 ;  /* 0x00000001030b7824 */ /* 0x000fe400078e020b */
[----:B------:R-:W-:Y:S02]  /*10720*/  IMAD R3, R9, c[0x0][0x498], RZ ;  /* 0x0001260009037a24 */ /* 0x000fe400078e02ff */
[----:B------:R-:W-:Y:S02]  /*10730*/  IMAD R4, R4, c[0x0][0x4e8], R7 ;  /* 0x00013a0004047a24 */ /* 0x000fe400078e0207 */
[----:B------:R-:W-:-:S03]  /*10740*/  IMAD.WIDE.U32 R10, R200, c[0x0][0x498], R10 ;  /* 0x00012600c80a7a25 */ /* 0x000fc600078e000a */
[----:B------:R-:W-:Y:S01]  /*10750*/  SHF.R.S32.HI R5, RZ, 0x1f, R4 ;  /* 0x0000001fff057819 */ /* 0x000fe20000011404 */
[----:B------:R-:W-:Y:S01]  /*10760*/  IMAD R3, R200, c[0x0][0x49c], R3 ;  /* 0x00012700c8037a24 */ /* 0x000fe200078e0203 */
[----:B------:R-:W-:-:S03]  /*10770*/  IADD3 R6, P0, R6, R10, RZ ;  /* 0x0000000a06067210 */ /* 0x000fc60007f1e0ff */
[----:B------:R-:W-:Y:S01]  /*10780*/  IMAD R5, R5, c[0x0][0x488], RZ ;  /* 0x0001220005057a24 */ /* 0x000fe200078e02ff */
[----:B------:R-:W-:Y:S02]  /*10790*/  IADD3.X R7, R8, R11, R3, P0, !PT ;  /* 0x0000000b08077210 */ /* 0x000fe400007fe403 */
[----:B------:R-:W-:Y:S01]  /*107a0*/  MOV R3, 0xff800000 ;  /* 0xff80000000037802 */ /* 0x000fe20000000f00 */
[C---:B------:R-:W-:Y:S02]  /*107b0*/  IMAD R5, R4.reuse, c[0x0][0x48c], R5 ;  /* 0x0001230004057a24 */ /* 0x040fe400078e0205 */
[----:B------:R-:W-:-:S05]  /*107c0*/  IMAD.WIDE.U32 R6, R4, c[0x0][0x488], R6 ;  /* 0x0001220004067a25 */ /* 0x000fca00078e0006 */
[----:B------:R-:W-:Y:S02]  /*107d0*/  IADD3 R5, R7, R5, RZ ;  /* 0x0000000507057210 */ /* 0x000fe40007ffe0ff */
[----:B------:R-:W-:-:S04]  /*107e0*/  LEA R4, P0, R6, c[0x0][0x450], 0x2 ;  /* 0x0001140006047a11 */ /* 0x000fc800078010ff */
[----:B------:R-:W-:-:S05]  /*107f0*/  LEA.HI.X R5, R6, c[0x0][0x454], R5, 0x2, P0 ;  /* 0x0001150006057a11 */ /* 0x000fca00000f1405 */
[----:B------:R1:W-:Y:S04]  /*10800*/  STG.E [R4.64], R3 ;  /* 0x0000000304007986 */ /* 0x0003e8000c101912 */
.L_x_277:
[----:B------:R-:W-:Y:S05]  /*10810*/  BSYNC B0 ;  /* 0x0000000000007941 */ /* 0x000fea0003800000 */
.L_x_276:
[----:B------:R-:W2:Y:S01]  /*10820*/  S2R R7, SR_CTAID.Y ;  /* 0x0000000000077919 */ /* 0x000ea20000002600 */
[----:B-1----:R-:W-:Y:S01]  /*10830*/  SHF.R.S32.HI R3, RZ, 0x1f, R0 ;  /* 0x0000001fff037819 */ /* 0x002fe20000011400 */
[----:B------:R-:W-:Y:S01]  /*10840*/  IMAD R5, R13, c[0x0][0x3a0], RZ ;  /* 0x0000e8000d057a24 */ /* 0x000fe200078e02ff */
[----:B------:R-:W-:Y:S01]  /*10850*/  BSSY B0, `(.L_x_278) ;  /* 0x000003f000007945 */ /* 0x000fe20003800000 */
[----:B------:R-:W1:Y:S01]  /*10860*/  S2R R8, SR_CTAID.X ;  /* 0x0000000000087919 */ /* 0x000e620000002500 */
[----:B------:R-:W-:Y:S01]  /*10870*/  LEA.HI R4, R3, R0, RZ, 0x3 ;  /* 0x0000000003047211 */ /* 0x000fe200078f18ff */
[C---:B------:R-:W-:Y:S01]  /*10880*/  IMAD R10, R12.reuse, c[0x0][0x3a4], R5 ;  /* 0x0000e9000c0a7a24 */ /* 0x040fe200078e0205 */
[----:B------:R-:W-:Y:S01]  /*10890*/  MOV R3, c[0x0][0x4e8] ;  /* 0x00013a0000037a02 */ /* 0x000fe20000000f00 */
[----:B------:R-:W-:Y:S01]  /*108a0*/  IMAD.WIDE.U32 R12, R12, c[0x0][0x3a0], RZ ;  /* 0x0000e8000c0c7a25 */ /* 0x000fe200078e00ff */
[----:B------:R-:W-:Y:S02]  /*108b0*/  LOP3.LUT R5, R4, 0xfffffff8, RZ, 0xc0, !PT ;  /* 0xfffffff804057812 */ /* 0x000fe400078ec0ff */
[----:B------:R-:W-:Y:S01]  /*108c0*/  ISETP.NE.AND P0, PT, R3, 0x1, PT ;  /* 0x000000010300780c */ /* 0x000fe20003f05270 */
[----:B------:R-:W-:Y:S01]  /*108d0*/  IMAD R9, R9, c[0x0][0x3f0], RZ ;  /* 0x0000fc0009097a24 */ /* 0x000fe200078e02ff */
[----:B------:R-:W-:Y:S01]  /*108e0*/  SHF.R.S32.HI R4, RZ, 0x3, R4 ;  /* 0x00000003ff047819 */ /* 0x000fe20000011404 */
[----:B------:R-:W-:Y:S01]  /*108f0*/  IMAD.IADD R5, R0, 0x1, -R5 ;  /* 0x0000000100057824 */ /* 0x000fe200078e0a05 */
[----:B------:R-:W-:Y:S01]  /*10900*/  IADD3 R13, R13, R10, RZ ;  /* 0x0000000a0d0d7210 */ /* 0x000fe20007ffe0ff */
[----:B------:R-:W-:-:S02]  /*10910*/  IMAD R9, R200, c[0x0][0x3f4], R9 ;  /* 0x0000fd00c8097a24 */ /* 0x000fc400078e0209 */
[----:B-----5:R-:W-:Y:S01]  /*10920*/  IMAD R2, R2, c[0x0][0x4e8], RZ ;  /* 0x00013a0002027a24 */ /* 0x020fe200078e02ff */
[C---:B------:R-:W-:Y:S02]  /*10930*/  LEA R3, R5.reuse, R4, 0x5 ;  /* 0x0000000405037211 */ /* 0x040fe400078e28ff */
[----:B------:R-:W-:Y:S02]  /*10940*/  SHF.L.U32 R11, R5, 0x3, RZ ;  /* 0x00000003050b7819 */ /* 0x000fe400000006ff */
[----:B--2---:R-:W-:Y:S01]  /*10950*/  SHF.R.S32.HI R6, RZ, 0x1f, R7 ;  /* 0x0000001fff067819 */ /* 0x004fe20000011407 */
[----:B------:R-:W-:Y:S01]  /*10960*/  IMAD.WIDE.U32 R12, R7, c[0x0][0x3e8], R12 ;  /* 0x0000fa00070c7a25 */ /* 0x000fe200078e000c */
[----:B------:R-:W-:-:S03]  /*10970*/  IADD3 R5, R11, 0x40, RZ ;  /* 0x000000400b057810 */ /* 0x000fc60007ffe0ff */
[----:B------:R-:W-:Y:S02]  /*10980*/  IMAD R6, R6, c[0x0][0x3e8], RZ ;  /* 0x0000fa0006067a24 */ /* 0x000fe400078e02ff */
[----:B-1----:R-:W-:Y:S02]  /*10990*/  IMAD R3, R8, 0x80, R3 ;  /* 0x0000008008037824 */ /* 0x002fe400078e0203 */
[----:B------:R-:W-:Y:S02]  /*109a0*/  IMAD R6, R7, c[0x0][0x3ec], R6 ;  /* 0x0000fb0007067a24 */ /* 0x000fe400078e0206 */
[----:B------:R-:W-:-:S03]  /*109b0*/  @P0 IMAD.HI.U32 R0, R3, c[0x0][0x4ec], RZ ;  /* 0x00013b0003000a27 */ /* 0x000fc600078e00ff */
[----:B------:R-:W-:Y:S02]  /*109c0*/  IADD3 R13, R6, R13, RZ ;  /* 0x0000000d060d7210 */ /* 0x000fe40007ffe0ff */
[----:B------:R-:W-:Y:S02]  /*109d0*/  MOV R6, R3 ;  /* 0x0000000300067202 */ /* 0x000fe40000000f00 */
[----:B------:R-:W-:Y:S01]  /*109e0*/  @P0 SHF.R.U32.HI R6, RZ, c[0x0][0x4f0], R0 ;  /* 0x00013c00ff060a19 */ /* 0x000fe20000011600 */
[----:B------:R-:W-:-:S03]  /*109f0*/  IMAD.WIDE.U32 R12, R200, c[0x0][0x3f0], R12 ;  /* 0x0000fc00c80c7a25 */ /* 0x000fc600078e000c */
[--C-:B------:R-:W-:Y:S01]  /*10a00*/  SHF.R.S32.HI R7, RZ, 0x1f, R6.reuse ;  /* 0x0000001fff077819 */ /* 0x100fe20000011406 */
[----:B------:R-:W-:Y:S01]  /*10a10*/  IMAD.MOV R0, RZ, RZ, -R6 ;  /* 0x000000ffff007224 */ /* 0x000fe200078e0a06 */
[----:B------:R-:W-:Y:S02]  /*10a20*/  IADD3 R13, R13, R9, RZ ;  /* 0x000000090d0d7210 */ /* 0x000fe40007ffe0ff */
[----:B------:R-:W-:Y:S01]  /*10a30*/  LEA R9, R8, R4, 0x7 ;  /* 0x0000000408097211 */ /* 0x000fe200078e38ff */
[----:B------:R-:W-:Y:S01]  /*10a40*/  IMAD R7, R7, c[0x0][0x3e0], RZ ;  /* 0x0000f80007077a24 */ /* 0x000fe200078e02ff */
[----:B------:R-:W-:Y:S01]  /*10a50*/  IADD3 R4, R11, 0x80, RZ ;  /* 0x000000800b047810 */ /* 0x000fe20007ffe0ff */
[----:B------:R-:W-:Y:S02]  /*10a60*/  IMAD R0, R0, c[0x0][0x4e8], R3 ;  /* 0x00013a0000007a24 */ /* 0x000fe400078e0203 */
        /* <DEDUP_REMOVED lines=29> */
.L_x_279:
[----:B------:R-:W-:Y:S05]  /*10c40*/  BSYNC B0 ;  /* 0x0000000000007941 */ /* 0x000fea0003800000 */
.L_x_278:
[----:B--23--:R-:W-:Y:S01]  /*10c50*/  IADD3 R7, R9, 0x20, RZ ;  /* 0x0000002009077810 */ /* 0x00cfe20007ffe0ff */
[----:B------:R2:W3:Y:S01]  /*10c60*/  SHFL.IDX PT, R13, R0, 0x1, 0x181f ;  /* 0x00381f00000d7f89 */ /* 0x0004e200000e0000 */
        /* <DEDUP_REMOVED lines=19> */
.L_x_281:
[----:B------:R-:W-:Y:S05]  /*10da0*/  BSYNC B0 ;  /* 0x0000000000007941 */ /* 0x000fea0003800000 */
.L_x_280:
        /* <DEDUP_REMOVED lines=21> */
.L_x_283:
[----:B------:R-:W-:Y:S05]  /*10f00*/  BSYNC B0 ;  /* 0x0000000000007941 */ /* 0x000fea0003800000 */
.L_x_282:
[----:B------:R-:W-:Y:S01]  /*10f10*/  IADD3 R9, R9, 0x60, RZ ;  /* 0x0000006009097810 */ /* 0x000fe20007ffe0ff */
[----:B-1----:R1:W2:Y:S03]  /*10f20*/  SHFL.IDX PT, R7, R0, 0x3, 0x181f ;  /* 0x00781f0000077f89 */ /* 0x0022a600000e0000 */
[----:B------:R-:W-:Y:S01]  /*10f30*/  ISETP.GE.AND P0, PT, R9, R2, PT ;  /* 0x000000020900720c */ /* 0x000fe20003f06270 */
[----:B------:R1:W3:-:S12]  /*10f40*/  SHFL.IDX PT, R6, R3, 0x3, 0x181f ;  /* 0x00781f0003067f89 */ /* 0x0002d800000e0000 */
[----:B------:R-:W-:Y:S05]  /*10f50*/  @P0 EXIT ;  /* 0x000000000000094d */ /* 0x000fea0003800000 */
[----:B------:R-:W-:Y:S02]  /*10f60*/  ISETP.GE.AND P0, PT, R5, c[0x0][0x3c8], PT ;  /* 0x0000f20005007a0c */ /* 0x000fe40003f06270 */
[----:B------:R-:W-:-:S11]  /*10f70*/  ISETP.GE.AND P1, PT, R11, c[0x0][0x3c8], PT ;  /* 0x0000f2000b007a0c */ /* 0x000fd60003f26270 */
[----:B-123--:R-:W-:Y:S02]  /*10f80*/  @!P0 SHF.R.S32.HI R0, RZ, 0x1f, R5 ;  /* 0x0000001fff008819 */ /* 0x00efe40000011405 */
[----:B------:R-:W-:Y:S02]  /*10f90*/  @!P1 IMAD.WIDE R8, R11, 0x2, R6 ;  /* 0x000000020b089825 */ /* 0x000fe400078e0206 */
[----:B------:R-:W-:-:S03]  /*10fa0*/  @!P0 LEA.HI R0, R0, R5, RZ, 0x3 ;  /* 0x0000000500008211 */ /* 0x000fc600078f18ff */
[----:B------:R1:W-:Y:S01]  /*10fb0*/  @!P1 ST.E.128 [R8.64], RZ ;  /* 0x000000ff08009985 */ /* 0x0003e2000c101d12 */
[----:B------:R-:W-:-:S05]  /*10fc0*/  @!P0 LOP3.LUT R3, R0, 0xfffffff8, RZ, 0xc0, !PT ;  /* 0xfffffff800038812 */ /* 0x000fca00078ec0ff */
[----:B------:R-:W-:-:S05]  /*10fd0*/  @!P0 IMAD.WIDE R2, R3, 0x2, R6 ;  /* 0x0000000203028825 */ /* 0x000fca00078e0206 */
[----:B------:R1:W-:Y:S01]  /*10fe0*/  @!P0 ST.E.128 [R2.64], RZ ;  /* 0x000000ff02008985 */ /* 0x0003e2000c101d12 */
[----:B------:R-:W-:-:S13]  /*10ff0*/  ISETP.GE.AND P0, PT, R4, c[0x0][0x3c8], PT ;  /* 0x0000f20004007a0c */ /* 0x000fda0003f06270 */
[----:B------:R-:W-:Y:S05]  /*11000*/  @P0 EXIT ;  /* 0x000000000000094d */ /* 0x000fea0003800000 */
[----:B-1----:R-:W-:-:S04]  /*11010*/  SHF.R.S32.HI R3, RZ, 0x1f, R4 ;  /* 0x0000001fff037819 */ /* 0x002fc80000011404 */
[----:B------:R-:W-:-:S04]  /*11020*/  LEA.HI R3, R3, R4, RZ, 0x3 ;  /* 0x0000000403037211 */ /* 0x000fc800078f18ff */
[----:B------:R-:W-:-:S05]  /*11030*/  LOP3.LUT R3, R3, 0xfffffff8, RZ, 0xc0, !PT ;  /* 0xfffffff803037812 */ /* 0x000fca00078ec0ff */
[----:B------:R-:W-:-:S05]  /*11040*/  IMAD.WIDE R6, R3, 0x2, R6 ;  /* 0x0000000203067825 */ /* 0x000fca00078e0206 */
[----:B------:R-:W-:Y:S01]  /*11050*/  ST.E.128 [R6.64], RZ ;  /* 0x000000ff06007985 */ /* 0x000fe2000c101d12 */
[----:B------:R-:W-:Y:S05]  /*11060*/  EXIT ;  /* 0x000000000000794d */ /* 0x000fea0003800000 */
.L_x_284:
        /* <DEDUP_REMOVED lines=9> */
.L_x_1287:


//--------------------- .text._ZN7cutlass13device_kernelIN5flash19enable_sm80_to_sm89INS1_16FlashAttnFwdSm80INS1_25CollectiveMainloopFwdSm80ILi8ELi1ELb0EN4cute5tupleIJNS5_1CILi128EEENS7_ILi64EEENS7_ILi192EEEEEELi192ENS_6half_tEfNS_4arch4Sm80ELb0ELb1ELb0ELb1ELb0ELb1ELb1ELb0EEENS1_21CollectiveEpilogueFwdINS6_IJS8_SA_S9_EEENS6_IJNS7_ILi1EEESI_SI_EEESC_SE_Li256ELb1ELb1ELb0ELb0EEENS1_19SingleTileSchedulerILb1ELb0ELb1ELi128EEEEEEEEEvNT_6ParamsE --------------------------
	.section	.text._ZN7cutlass13device_kernelIN5flash19enable_sm80_to_sm89INS1_16FlashAttnFwdSm80INS1_25CollectiveMainloopFwdSm80ILi8ELi1ELb0EN4cute5tupleIJNS5_1CILi128EEENS7_ILi64EEENS7_ILi192EEEEEELi192ENS_6half_tEfNS_4arch4Sm80ELb0ELb1ELb0ELb1ELb0ELb1ELb1ELb0EEENS1_21CollectiveEpilogueFwdINS6_IJS8_SA_S9_EEENS6_IJNS7_ILi1EEESI_SI_EEESC_SE_Li256ELb1ELb1ELb0ELb0EEENS1_19SingleTileSchedulerILb1ELb0ELb1ELi128EEEEEEEEEvNT_6ParamsE,"ax",@progbits
	.sectioninfo	@"SHI_REGISTERS=241"
	.align	128
.text._ZN7cutlass13device_kernelIN5flash19enable_sm80_to_sm89INS1_16FlashAttnFwdSm80INS1_25CollectiveMainloopFwdSm80ILi8ELi1ELb0EN4cute5tupleIJNS5_1CILi128EEENS7_ILi64EEENS7_ILi192EEEEEELi192ENS_6half_tEfNS_4arch4Sm80ELb0ELb1ELb0ELb1ELb0ELb1ELb1ELb0EEENS1_21CollectiveEpilogueFwdINS6_IJS8_SA_S9_EEENS6_IJNS7_ILi1EEESI_SI_EEESC_SE_Li256ELb1ELb1ELb0ELb0EEENS1_19SingleTileSchedulerILb1ELb0ELb1ELi128EEEEEEEEEvNT_6ParamsE:
        .type           _ZN7cutlass13device_kernelIN5flash19enable_sm80_to_sm89INS1_16FlashAttnFwdSm80INS1_25CollectiveMainloopFwdSm80ILi8ELi1ELb0EN4cute5tupleIJNS5_1CILi128EEENS7_ILi64EEENS7_ILi192EEEEEELi192ENS_6half_tEfNS_4arch4Sm80ELb0ELb1ELb0ELb1ELb0ELb1ELb1ELb0EEENS1_21CollectiveEpilogueFwdINS6_IJS8_SA_S9_EEENS6_IJNS7_ILi1EEESI_SI_EEESC_SE_Li256ELb1ELb1ELb0ELb0EEENS1_19SingleTileSchedulerILb1ELb0ELb1ELi128EEEEEEEEEvNT_6ParamsE,@function
        .size           _ZN7cutlass13device_kernelIN5flash19enable_sm80_to_sm89INS1_16FlashAttnFwdSm80INS1_25CollectiveMainloopFwdSm80ILi8ELi1ELb0EN4cute5tupleIJNS5_1CILi128EEENS7_ILi64EEENS7_ILi192EEEEEELi192ENS_6half_tEfNS_4arch4Sm80ELb0ELb1ELb0ELb1ELb0ELb1ELb1ELb0EEENS1_21CollectiveEpilogueFwdINS6_IJS8_SA_S9_EEENS6_IJNS7_ILi1EEESI_SI_EEESC_SE_Li256ELb1ELb1ELb0ELb0EEENS1_19SingleTileSchedulerILb1ELb0ELb1ELi128EEEEEEEEEvNT_6ParamsE,(.L_x_1288 - _ZN7cutlass13device_kernelIN5flash19enable_sm80_to_sm89INS1_16FlashAttnFwdSm80INS1_25CollectiveMainloopFwdSm80ILi8ELi1ELb0EN4cute5tupleIJNS5_1CILi128EEENS7_ILi64EEENS7_ILi192EEEEEELi192ENS_6half_tEfNS_4arch4Sm80ELb0ELb1ELb0ELb1ELb0ELb1ELb1ELb0EEENS1_21CollectiveEpilogueFwdINS6_IJS8_SA_S9_EEENS6_IJNS7_ILi1EEESI_SI_EEESC_SE_Li256ELb1ELb1ELb0ELb0EEENS1_19SingleTileSchedulerILb1ELb0ELb1ELi128EEEEEEEEEvNT_6ParamsE)
        .other          _ZN7cutlass13device_kernelIN5flash19enable_sm80_to_sm89INS1_16FlashAttnFwdSm80INS1_25CollectiveMainloopFwdSm80ILi8ELi1ELb0EN4cute5tupleIJNS5_1CILi128EEENS7_ILi64EEENS7_ILi192EEEEEELi192ENS_6half_tEfNS_4arch4Sm80ELb0ELb1ELb0ELb1ELb0ELb1ELb1ELb0EEENS1_21CollectiveEpilogueFwdINS6_IJS8_SA_S9_EEENS6_IJNS7_ILi1EEESI_SI_EEESC_SE_Li256ELb1ELb1ELb0ELb0EEENS1_19SingleTileSchedulerILb1ELb0ELb1ELi128EEEEEEEEEvNT_6ParamsE,@"STO_CUDA_ENTRY STV_DEFAULT"
_ZN7cutlass13device_kernelIN5flash19enable_sm80_to_sm89INS1_16FlashAttnFwdSm80INS1_25CollectiveMainloopFwdSm80ILi8ELi1ELb0EN4cute5tupleIJNS5_1CILi128EEENS7_ILi64EEENS7_ILi192EEEEEELi192ENS_6half_tEfNS_4arch4Sm80ELb0ELb1ELb0ELb1ELb0ELb1ELb1ELb0EEENS1_21CollectiveEpilogueFwdINS6_IJS8_SA_S9_EEENS6_IJNS7_ILi1EEESI_SI_EEESC_SE_Li256ELb1ELb1ELb0ELb0EEENS1_19SingleTileSchedulerILb1ELb0ELb1ELi128EEEEEEEEEvNT_6ParamsE:
[----:B------:R-:W-:Y:S02]  /*0000*/  MOV R1, c[0x0][0x28] ;  /* 0x00000a0000017a02 */ /* 0x000fe40000000f00 */
[----:B------:R-:W1:Y:S01]  /*0010*/  S2R R78, SR_TID.X ;  /* 0x00000000004e7919 */ /* 0x000e620000002100 */
[----:B------:R-:W2:Y:S01]  /*0020*/  S2UR UR24, SR_CTAID.Z ;  /* 0x00000000001879c3 */ /* 0x000ea20000002700 */
[----:B------:R-:W-:Y:S02]  /*0030*/  UMOV UR13, 0x4 ;  /* 0x00000004000d7882 */ /* 0x000fe40000000000 */
[----:B------:R-:W-:Y:S02]  /*0040*/  ULDC.64 UR4, c[0x0][0x568] ;  /* 0x00015a0000047ab9 */ /* 0x000fe40000000a00 */
[----:B------:R-:W-:-:S03]  /*0050*/  ULDC.64 UR28, c[0x0][0x118] ;  /* 0x00004600001c7ab9 */ /* 0x000fc60000000a00 */
[----:B------:R-:W3:Y:S01]  /*0060*/  S2UR UR16, SR_CTAID.X ;  /* 0x00000000001079c3 */ /* 0x000ee20000002500 */
[----:B-1----:R-:W-:Y:S01]  /*0070*/  SHF.R.U32.HI R0, RZ, 0x5, R78 ;  /* 0x00000005ff007819 */ /* 0x002fe2000001164e */
[----:B--2---:R-:W-:-:S05]  /*0080*/  UIMAD.WIDE UR4, UR24, UR13, UR4 ;  /* 0x0000000d180472a5 */ /* 0x004fca000f8e0204 */
[----:B------:R-:W1:Y:S02]  /*0090*/  SHFL.IDX PT, R0, R0, RZ, 0x1f ;  /* 0x00001fff00007589 */ /* 0x000e6400000e0000 */
[----:B-1----:R-:W-:-:S13]  /*00a0*/  ISETP.NE.AND P0, PT, R0, RZ, PT ;  /* 0x000000ff0000720c */ /* 0x002fda0003f05270 */
[----:B------:R-:W-:Y:S05]  /*00b0*/  @!P0 BRA `(.L_x_285) ;  /* 0x000001c000008947 */ /* 0x000fea0003800000 */
[----:B---3--:R-:W-:-:S04]  /*00c0*/  ISETP.NE.U32.AND P0, PT, RZ, c[0x0][0x568], PT ;  /* 0x00015a00ff007a0c */ /* 0x008fc80003f05070 */
[----:B------:R-:W-:-:S13]  /*00d0*/  ISETP.NE.AND.EX P0, PT, RZ, c[0x0][0x56c], PT, P0 ;  /* 0x00015b00ff007a0c */ /* 0x000fda0003f05300 */
[----:B------:R-:W-:Y:S05]  /*00e0*/  @!P0 BRA `(.L_x_286) ;  /* 0x0000005000008947 */ /* 0x000fea0003800000 */
[----:B------:R-:W-:Y:S02]  /*00f0*/  MOV R2, UR4 ;  /* 0x0000000400027c02 */ /* 0x000fe40008000f00 */
[----:B------:R-:W-:-:S05]  /*0100*/  MOV R3, UR5 ;  /* 0x0000000500037c02 */ /* 0x000fca0008000f00 */
[----:B------:R-:W2:Y:S02]  /*0110*/  LDG.E R2, [R2.64] ;  /* 0x0000001c02027981 */ /* 0x000ea4000c1e1900 */
[----:B--2---:R1:W2:Y:S02]  /*0120*/  R2UR UR5, R2 ;  /* 0x00000000020573c2 */ /* 0x0042a400000e0000 */
[----:B-12---:R-:W-:Y:S05]  /*0130*/  BRA `(.L_x_287) ;  /* 0x000000e000007947 */ /* 0x006fea0003800000 */
.L_x_286:
[----:B------:R-:W-:-:S04]  /*0140*/  ISETP.NE.U32.AND P0, PT, RZ, c[0x0][0x560], PT ;  /* 0x00015800ff007a0c */ /* 0x000fc80003f05070 */
[----:B------:R-:W-:-:S13]  /*0150*/  ISETP.NE.AND.EX P0, PT, RZ, c[0x0][0x564], PT, P0 ;  /* 0x00015900ff007a0c */ /* 0x000fda0003f05300 */
[----:B------:R-:W-:Y:S05]  /*0160*/  @!P0 BRA `(.L_x_288) ;  /* 0x000000a000008947 */ /* 0x000fea0003800000 */
[----:B------:R-:W-:Y:S02]  /*0170*/  ULDC.64 UR4, c[0x0][0x560] ;  /* 0x0001580000047ab9 */ /* 0x000fe40000000a00 */
[----:B------:R-:W-:-:S06]  /*0180*/  UIMAD.WIDE UR4, UR24, UR13, UR4 ;  /* 0x0000000d180472a5 */ /* 0x000fcc000f8e0204 */
[----:B------:R-:W-:Y:S02]  /*0190*/  MOV R4, UR4 ;  /* 0x0000000400047c02 */ /* 0x000fe40008000f00 */
[----:B------:R-:W-:-:S05]  /*01a0*/  MOV R5, UR5 ;  /* 0x0000000500057c02 */ /* 0x000fca0008000f00 */
[----:B------:R-:W2:Y:S04]  /*01b0*/  LDG.E R2, [R4.64] ;  /* 0x0000001c04027981 */ /* 0x000ea8000c1e1900 */
[----:B------:R-:W3:Y:S01]  /*01c0*/  LDG.E R0, [R4.64+0x4] ;  /* 0x0000041c04007981 */ /* 0x000ee2000c1e1900 */
[----:B--2---:R-:W1:Y:S08]  /*01d0*/  R2UR UR4, R2 ;  /* 0x00000000020473c2 */ /* 0x004e7000000e0000 */
[----:B---3--:R-:W1:Y:S02]  /*01e0*/  R2UR UR5, R0 ;  /* 0x00000000000573c2 */ /* 0x008e6400000e0000 */
[----:B-1----:R-:W-:Y:S01]  /*01f0*/  UIADD3 UR5, -UR4, UR5, URZ ;  /* 0x0000000504057290 */ /* 0x002fe2000fffe13f */
[----:B------:R-:W-:Y:S05]  /*0200*/  BRA `(.L_x_287) ;  /* 0x0000001000007947 */ /* 0x000fea0003800000 */
.L_x_288:
[----:B------:R-:W-:Y:S02]  /*0210*/  ULDC UR5, c[0x0][0x54c] ;  /* 0x0001530000057ab9 */ /* 0x000fe40000000800 */
.L_x_287:
[----:B------:R-:W-:Y:S02]  /*0220*/  ULDC UR4, c[0x0][0x548] ;  /* 0x0001520000047ab9 */ /* 0x000fe40000000800 */
[----:B------:R-:W-:-:S02]  /*0230*/  USHF.L.U32 UR18, UR16, 0x7, URZ ;  /* 0x0000000710127899 */ /* 0x000fc4000800063f */
[----:B------:R-:W-:-:S04]  /*0240*/  UIMAD UR4, UR5, UR4, URZ ;  /* 0x00000004050472a4 */ /* 0x000fc8000f8e023f */
[----:B------:R-:W-:-:S04]  /*0250*/  UISETP.GE.AND UP0, UPT, UR18, UR4, UPT ;  /* 0x000000041200728c */ /* 0x000fc8000bf06270 */
[----:B------:R-:W-:Y:S01]  /*0260*/  USEL UR24, UR24, 0xffffffff, !UP0 ;  /* 0xffffffff18187887 */ /* 0x000fe2000c000000 */
[----:B------:R-:W-:Y:S05]  /*0270*/  BRA `(.L_x_289) ;  /* 0x000001b000007947 */ /* 0x000fea0003800000 */
.L_x_285:
        /* <DEDUP_REMOVED lines=8> */
.L_x_290:
        /* <DEDUP_REMOVED lines=13> */
.L_x_292:
[----:B------:R-:W-:Y:S02]  /*03d0*/  ULDC UR5, c[0x0][0x54c] ;  /* 0x0001530000057ab9 */ /* 0x000fe40000000800 */
.L_x_291:
[----:B------:R-:W-:Y:S02]  /*03e0*/  ULDC UR4, c[0x0][0x548] ;  /* 0x0001520000047ab9 */ /* 0x000fe40000000800 */
[----:B------:R-:W-:-:S02]  /*03f0*/  USHF.L.U32 UR18, UR16, 0x7, URZ ;  /* 0x0000000710127899 */ /* 0x000fc4000800063f */
[----:B------:R-:W-:-:S04]  /*0400*/  UIMAD UR4, UR5, UR4, URZ ;  /* 0x00000004050472a4 */ /* 0x000fc8000f8e023f */
[----:B------:R-:W-:-:S04]  /*0410*/  UISETP.GE.AND UP0, UPT, UR18, UR4, UPT ;  /* 0x000000041200728c */ /* 0x000fc8000bf06270 */
[----:B------:R-:W-:-:S06]  /*0420*/  USEL UR24, UR24, 0xffffffff, !UP0 ;  /* 0xffffffff18187887 */ /* 0x000fcc000c000000 */
.L_x_289:
[----:B------:R-:W-:-:S13]  /*0430*/  ISETP.LE.AND P0, PT, RZ, UR24, PT ;  /* 0x00000018ff007c0c */ /* 0x000fda000bf03270 */
[----:B------:R-:W-:Y:S05]  /*0440*/  @!P0 EXIT ;  /* 0x000000000000894d */ /* 0x000fea0003800000 */
[----:B------:R-:W-:Y:S01]  /*0450*/  ULDC.64 UR4, c[0x0][0x360] ;  /* 0x0000d80000047ab9 */ /* 0x000fe20000000a00 */
[----:B------:R-:W-:Y:S01]  /*0460*/  ISETP.NE.U32.AND P4, PT, RZ, c[0x0][0x348], PT ;  /* 0x0000d200ff007a0c */ /* 0x000fe20003f85070 */
[----:B------:R-:W-:Y:S02]  /*0470*/  UISETP.NE.U32.AND UP0, UPT, URZ, UR4, UPT ;  /* 0x000000043f00728c */ /* 0x000fe4000bf05070 */
[----:B------:R-:W-:Y:S01]  /*0480*/  ULDC.64 UR8, c[0x0][0x370] ;  /* 0x0000dc0000087ab9 */ /* 0x000fe20000000a00 */
[----:B------:R-:W-:Y:S01]  /*0490*/  ISETP.NE.AND.EX P4, PT, RZ, c[0x0][0x34c], PT, P4 ;  /* 0x0000d300ff007a0c */ /* 0x000fe20003f85340 */
[----:B------:R-:W-:Y:S02]  /*04a0*/  UISETP.NE.AND.EX UP0, UPT, URZ, UR5, UPT, UP0 ;  /* 0x000000053f00728c */ /* 0x000fe4000bf05300 */
[----:B------:R-:W-:Y:S02]  /*04b0*/  UISETP.NE.U32.AND UP1, UPT, URZ, UR8, UPT ;  /* 0x000000083f00728c */ /* 0x000fe4000bf25070 */
[----:B------:R-:W-:-:S02]  /*04c0*/  ULDC.64 UR4, c[0x0][0x360] ;  /* 0x0000d80000047ab9 */ /* 0x000fc40000000a00 */
[----:B------:R-:W-:Y:S01]  /*04d0*/  ULDC.64 UR6, c[0x0][0x350] ;  /* 0x0000d40000067ab9 */ /* 0x000fe20000000a00 */
[----:B------:R-:W-:Y:S01]  /*04e0*/  PLOP3.LUT P1, PT, PT, PT, UP0, 0x80, 0x0 ;  /* 0x000000000000781c */ /* 0x000fe20003f2f008 */
[----:B------:R-:W-:Y:S02]  /*04f0*/  UISETP.NE.U32.AND UP5, UPT, URZ, UR6, UPT ;  /* 0x000000063f00728c */ /* 0x000fe4000bfa5070 */
[----:B------:R-:W-:Y:S02]  /*0500*/  UISETP.NE.AND.EX UP1, UPT, URZ, UR9, UPT, UP1 ;  /* 0x000000093f00728c */ /* 0x000fe4000bf25310 */
[----:B------:R-:W-:Y:S02]  /*0510*/  @UP0 UIMAD.WIDE UR4, UR24, UR13, UR4 ;  /* 0x0000000d180402a5 */ /* 0x000fe4000f8e0204 */
[----:B------:R-:W-:Y:S02]  /*0520*/  UISETP.NE.AND.EX UP5, UPT, URZ, UR7, UPT, UP5 ;  /* 0x000000073f00728c */ /* 0x000fe4000bfa5350 */
[----:B------:R-:W-:Y:S01]  /*0530*/  ULDC.64 UR10, c[0x0][0x370] ;  /* 0x0000dc00000a7ab9 */ /* 0x000fe20000000a00 */
[----:B------:R-:W-:Y:S01]  /*0540*/  PLOP3.LUT P3, PT, PT, PT, UP1, 0x80, 0x0 ;  /* 0x000000000000781c */ /* 0x000fe20003f6f018 */
[----:B------:R-:W-:Y:S01]  /*0550*/  IMAD.U32 R13, RZ, RZ, UR5 ;  /* 0x00000005ff0d7e24 */ /* 0x000fe2000f8e00ff */
[----:B------:R-:W-:Y:S01]  /*0560*/  MOV R12, UR4 ;  /* 0x00000004000c7c02 */ /* 0x000fe20008000f00 */
[----:B------:R-:W-:Y:S01]  /*0570*/  ULDC.64 UR4, c[0x0][0x358] ;  /* 0x0000d60000047ab9 */ /* 0x000fe20000000a00 */
[----:B------:R-:W-:Y:S01]  /*0580*/  PLOP3.LUT P2, PT, PT, PT, UP5, 0x80, 0x0 ;  /* 0x000000000000781c */ /* 0x000fe20003f4f058 */
[----:B------:R-:W-:-:S02]  /*0590*/  UISETP.NE.U32.AND UP4, UPT, URZ, UR4, UPT ;  /* 0x000000043f00728c */ /* 0x000fc4000bf85070 */
[----:B------:R-:W-:Y:S01]  /*05a0*/  ULDC.64 UR8, c[0x0][0x348] ;  /* 0x0000d20000087ab9 */ /* 0x000fe20000000a00 */
[----:B------:R-:W2:Y:S01]  /*05b0*/  @P1 LDG.E R0, [R12.64] ;  /* 0x0000001c0c001981 */ /* 0x000ea2000c1e1900 */
[----:B------:R-:W-:Y:S02]  /*05c0*/  ULDC.64 UR6, c[0x0][0x350] ;  /* 0x0000d40000067ab9 */ /* 0x000fe40000000a00 */
[----:B------:R-:W-:Y:S02]  /*05d0*/  @UP1 UIMAD.WIDE UR10, UR24, UR13, UR10 ;  /* 0x0000000d180a12a5 */ /* 0x000fe4000f8e020a */
[----:B------:R-:W-:Y:S02]  /*05e0*/  UISETP.NE.AND.EX UP4, UPT, URZ, UR5, UPT, UP4 ;  /* 0x000000053f00728c */ /* 0x000fe4000bf85340 */
[----:B------:R-:W-:Y:S02]  /*05f0*/  UIMAD.WIDE UR8, UR24, UR13, UR8 ;  /* 0x0000000d180872a5 */ /* 0x000fe4000f8e0208 */
[----:B------:R-:W-:Y:S01]  /*0600*/  UIMAD.WIDE UR6, UR24, UR13, UR6 ;  /* 0x0000000d180672a5 */ /* 0x000fe2000f8e0206 */
[----:B------:R-:W-:Y:S01]  /*0610*/  IMAD.U32 R4, RZ, RZ, UR10 ;  /* 0x0000000aff047e24 */ /* 0x000fe2000f8e00ff */
[----:B------:R-:W-:Y:S01]  /*0620*/  ULDC.64 UR4, c[0x0][0x358] ;  /* 0x0000d60000047ab9 */ /* 0x000fe20000000a00 */
[----:B------:R-:W-:Y:S01]  /*0630*/  PLOP3.LUT P0, PT, PT, PT, UP4, 0x80, 0x0 ;  /* 0x000000000000781c */ /* 0x000fe20003f0f048 */
[----:B------:R-:W-:Y:S01]  /*0640*/  IMAD.U32 R5, RZ, RZ, UR11 ;  /* 0x0000000bff057e24 */ /* 0x000fe2000f8e00ff */
[----:B------:R-:W-:Y:S01]  /*0650*/  MOV R11, UR9 ;  /* 0x00000009000b7c02 */ /* 0x000fe20008000f00 */
[----:B------:R-:W-:Y:S01]  /*0660*/  IMAD.U32 R10, RZ, RZ, UR8 ;  /* 0x00000008ff0a7e24 */ /* 0x000fe2000f8e00ff */
[----:B------:R-:W-:Y:S01]  /*0670*/  UIMAD.WIDE UR4, UR24, UR13, UR4 ;  /* 0x0000000d180472a5 */ /* 0x000fe2000f8e0204 */
[----:B------:R-:W-:Y:S01]  /*0680*/  IMAD.U32 R8, RZ, RZ, UR6 ;  /* 0x00000006ff087e24 */ /* 0x000fe2000f8e00ff */
[----:B------:R-:W3:Y:S01]  /*0690*/  @P3 LDG.E R4, [R4.64] ;  /* 0x0000001c04043981 */ /* 0x000ee2000c1e1900 */
[----:B------:R-:W-:Y:S01]  /*06a0*/  IMAD.U32 R9, RZ, RZ, UR7 ;  /* 0x00000007ff097e24 */ /* 0x000fe2000f8e00ff */
[----:B------:R-:W-:-:S02]  /*06b0*/  MOV R94, RZ ;  /* 0x000000ff005e7202 */ /* 0x000fc40000000f00 */
[----:B------:R-:W4:Y:S01]  /*06c0*/  @P4 LDG.E R3, [R10.64] ;  /* 0x0000001c0a034981 */ /* 0x000f22000c1e1900 */
[----:B------:R-:W-:Y:S01]  /*06d0*/  IMAD.U32 R6, RZ, RZ, UR4 ;  /* 0x00000004ff067e24 */ /* 0x000fe2000f8e00ff */
[----:B------:R-:W-:Y:S02]  /*06e0*/  MOV R7, UR5 ;  /* 0x0000000500077c02 */ /* 0x000fe40008000f00 */
[----:B------:R-:W4:Y:S04]  /*06f0*/  @P2 LDG.E R2, [R8.64] ;  /* 0x0000001c08022981 */ /* 0x000f28000c1e1900 */
[----:B------:R1:W5:Y:S01]  /*0700*/  @P0 LDG.E R94, [R6.64] ;  /* 0x0000001c065e0981 */ /* 0x000362000c1e1900 */
[----:B------:R-:W1:Y:S01]  /*0710*/  S2UR UR15, SR_CTAID.Y ;  /* 0x00000000000f79c3 */ /* 0x000e620000002600 */
[----:B------:R-:W-:-:S02]  /*0720*/  UMOV UR20, URZ ;  /* 0x0000003f00147c82 */ /* 0x000fc40008000000 */
[----:B------:R-:W-:Y:S02]  /*0730*/  ULDC UR23, c[0x0][0x168] ;  /* 0x00005a0000177ab9 */ /* 0x000fe40000000800 */
[----:B------:R-:W-:Y:S02]  /*0740*/  UMOV UR21, URZ ;  /* 0x0000003f00157c82 */ /* 0x000fe40008000000 */
[----:B------:R-:W-:Y:S02]  /*0750*/  UMOV UR19, URZ ;  /* 0x0000003f00137c82 */ /* 0x000fe40008000000 */
[----:B------:R-:W-:Y:S02]  /*0760*/  ULDC UR37, c[0x0][0x1d0] ;  /* 0x0000740000257ab9 */ /* 0x000fe40000000800 */
[----:B------:R-:W-:Y:S02]  /*0770*/  ULDC UR22, c[0x0][0x228] ;  /* 0x00008a0000167ab9 */ /* 0x000fe40000000800 */
[----:B-1----:R-:W-:Y:S01]  /*0780*/  USHF.R.S32.HI UR14, URZ, 0x1f, UR15 ;  /* 0x0000001f3f0e7899 */ /* 0x002fe2000801140f */
[----:B--2---:R1:W2:Y:S08]  /*0790*/  @P1 R2UR UR23, R0 ;  /* 0x00000000001713c2 */ /* 0x0042b000000e0000 */
[----:B---3--:R1:W3:Y:S08]  /*07a0*/  @P3 R2UR UR20, R4 ;  /* 0x00000000041433c2 */ /* 0x0082f000000e0000 */
[----:B----4-:R1:W4:Y:S08]  /*07b0*/  @P4 R2UR UR21, R3 ;  /* 0x00000000031543c2 */ /* 0x01033000000e0000 */
[----:B------:R1:W1:Y:S01]  /*07c0*/  @P2 R2UR UR19, R2 ;  /* 0x00000000021323c2 */ /* 0x00026200000e0000 */
[----:B------:R-:W-:Y:S05]  /*07d0*/  @P1 BRA `(.L_x_293) ;  /* 0x0000006000001947 */ /* 0x000fea0003800000 */
[----:B--2---:R-:W-:Y:S05]  /*07e0*/  @!P4 BRA `(.L_x_293) ;  /* 0x000000500000c947 */ /* 0x004fea0003800000 */
[----:B-1----:R-:W2:Y:S04]  /*07f0*/  LDG.E R0, [R10.64] ;  /* 0x0000001c0a007981 */ /* 0x002ea8000c1e1900 */
[----:B----4-:R-:W4:Y:S01]  /*0800*/  LDG.E R2, [R10.64+0x4] ;  /* 0x0000041c0a027981 */ /* 0x010f22000c1e1900 */
[----:B--2---:R-:W1:Y:S08]  /*0810*/  R2UR UR23, R0 ;  /* 0x00000000001773c2 */ /* 0x004e7000000e0000 */
[----:B----4-:R-:W1:Y:S02]  /*0820*/  R2UR UR4, R2 ;  /* 0x00000000020473c2 */ /* 0x010e6400000e0000 */
[----:B-1----:R-:W-:-:S06]  /*0830*/  UIADD3 UR23, -UR23, UR4, URZ ;  /* 0x0000000417177290 */ /* 0x002fcc000fffe13f */
.L_x_293:
[----:B--2---:R-:W-:-:S04]  /*0840*/  ISETP.NE.U32.AND P1, PT, RZ, c[0x0][0x368], PT ;  /* 0x0000da00ff007a0c */ /* 0x004fc80003f25070 */
[----:B------:R-:W-:-:S13]  /*0850*/  ISETP.NE.AND.EX P1, PT, RZ, c[0x0][0x36c], PT, P1 ;  /* 0x0000db00ff007a0c */ /* 0x000fda0003f25310 */
[----:B------:R-:W-:Y:S05]  /*0860*/  @!P1 BRA `(.L_x_294) ;  /* 0x0000007000009947 */ /* 0x000fea0003800000 */
[----:B------:R-:W-:Y:S02]  /*0870*/  ULDC.64 UR4, c[0x0][0x368] ;  /* 0x0000da0000047ab9 */ /* 0x000fe40000000a00 */
[----:B------:R-:W-:-:S06]  /*0880*/  UIMAD.WIDE UR4, UR24, UR13, UR4 ;  /* 0x0000000d180472a5 */ /* 0x000fcc000f8e0204 */
[----:B-1----:R-:W-:Y:S02]  /*0890*/  MOV R2, UR4 ;  /* 0x0000000400027c02 */ /* 0x002fe40008000f00 */
[----:B------:R-:W-:-:S05]  /*08a0*/  MOV R3, UR5 ;  /* 0x0000000500037c02 */ /* 0x000fca0008000f00 */
[----:B------:R-:W2:Y:S02]  /*08b0*/  LDG.E R0, [R2.64] ;  /* 0x0000001c02007981 */ /* 0x000ea4000c1e1900 */
[----:B--2---:R1:W2:Y:S02]  /*08c0*/  R2UR UR37, R0 ;  /* 0x00000000002573c2 */ /* 0x0042a400000e0000 */
[----:B-12---:R-:W-:Y:S05]  /*08d0*/  BRA `(.L_x_295) ;  /* 0x0000006000007947 */ /* 0x006fea0003800000 */
.L_x_294:
[----:B------:R-:W-:Y:S05]  /*08e0*/  @!P2 BRA `(.L_x_295) ;  /* 0x000000500000a947 */ /* 0x000fea0003800000 */
[----:B-1----:R-:W2:Y:S04]  /*08f0*/  LDG.E R0, [R8.64] ;  /* 0x0000001c08007981 */ /* 0x002ea8000c1e1900 */
[----:B----4-:R-:W4:Y:S01]  /*0900*/  LDG.E R2, [R8.64+0x4] ;  /* 0x0000041c08027981 */ /* 0x010f22000c1e1900 */
[----:B--2---:R-:W1:Y:S08]  /*0910*/  R2UR UR37, R0 ;  /* 0x00000000002573c2 */ /* 0x004e7000000e0000 */
[----:B----4-:R-:W1:Y:S02]  /*0920*/  R2UR UR4, R2 ;  /* 0x00000000020473c2 */ /* 0x010e6400000e0000 */
[----:B-1----:R-:W-:-:S06]  /*0930*/  UIADD3 UR37, -UR37, UR4, URZ ;  /* 0x0000000425257290 */ /* 0x002fcc000fffe13f */
.L_x_295:
[----:B-1----:R-:W2:Y:S01]  /*0940*/  @P0 LDG.E R0, [R6.64] ;  /* 0x0000001c06000981 */ /* 0x002ea2000c1e1900 */
[----:B------:R-:W-:-:S03]  /*0950*/  ULDC.64 UR4, c[0x0][0x378] ;  /* 0x0000de0000047ab9 */ /* 0x000fc60000000a00 */
[----:B----4-:R-:W4:Y:S01]  /*0960*/  @P0 LDG.E R2, [R6.64+0x4] ;  /* 0x0000041c06020981 */ /* 0x010f22000c1e1900 */
[----:B------:R-:W-:Y:S01]  /*0970*/  UISETP.NE.U32.AND UP0, UPT, URZ, UR4, UPT ;  /* 0x000000043f00728c */ /* 0x000fe2000bf05070 */
[----:B------:R-:W-:-:S03]  /*0980*/  IMAD.U32 R79, RZ, RZ, UR37 ;  /* 0x00000025ff4f7e24 */ /* 0x000fc6000f8e00ff */
[----:B------:R-:W-:-:S03]  /*0990*/  UISETP.NE.AND.EX UP0, UPT, URZ, UR5, UPT, UP0 ;  /* 0x000000053f00728c */ /* 0x000fc6000bf05300 */
[----:B------:R-:W-:-:S03]  /*09a0*/  ULDC.64 UR4, c[0x0][0x378] ;  /* 0x0000de0000047ab9 */ /* 0x000fc60000000a00 */
[----:B------:R-:W-:-:S05]  /*09b0*/  PLOP3.LUT P1, PT, PT, PT, UP0, 0x80, 0x0 ;  /* 0x000000000000781c */ /* 0x000fca0003f2f008 */
[----:B------:R-:W-:-:S06]  /*09c0*/  @UP0 UIMAD.WIDE UR4, UR24, UR13, UR4 ;  /* 0x0000000d180402a5 */ /* 0x000fcc000f8e0204 */
[----:B------:R-:W-:Y:S01]  /*09d0*/  MOV R4, UR4 ;  /* 0x0000000400047c02 */ /* 0x000fe20008000f00 */
[----:B------:R-:W-:-:S05]  /*09e0*/  IMAD.U32 R5, RZ, RZ, UR5 ;  /* 0x00000005ff057e24 */ /* 0x000fca000f8e00ff */
[----:B------:R1:W5:Y:S01]  /*09f0*/  @P1 LDG.E R79, [R4.64] ;  /* 0x0000001c044f1981 */ /* 0x000362000c1e1900 */
[----:B------:R-:W-:Y:S02]  /*0a00*/  ULDC UR4, c[0x0][0x2c4] ;  /* 0x0000b10000047ab9 */ /* 0x000fe40000000800 */
[----:B------:R-:W-:Y:S02]  /*0a10*/  UISETP.NE.AND UP3, UPT, UR4, 0x1, UPT ;  /* 0x000000010400788c */ /* 0x000fe4000bf65270 */
[----:B---3--:R-:W-:Y:S02]  /*0a20*/  UIADD3 UR8, -UR20, UR37, URZ ;  /* 0x0000002514087290 */ /* 0x008fe4000fffe13f */
[----:B------:R-:W-:-:S07]  /*0a30*/  ULDC.64 UR4, c[0x0][0x2c8] ;  /* 0x0000b20000047ab9 */ /* 0x000fce0000000a00 */
[----:B------:R-:W-:-:S04]  /*0a40*/  @UP3 UIADD3 UR10, UR18, 0x7f, URZ ;  /* 0x0000007f120a3890 */ /* 0x000fc8000fffe03f */
[----:B------:R-:W-:Y:S01]  /*0a50*/  UIMAD.WIDE.U32 UR10, UR10, UR4, URZ ;  /* 0x000000040a0a72a5 */ /* 0x000fe2000f8e003f */
[----:B--2---:R-:W2:Y:S08]  /*0a60*/  @P0 R2UR UR6, R0 ;  /* 0x00000000000603c2 */ /* 0x004eb000000e0000 */
[----:B----4-:R-:W2:Y:S02]  /*0a70*/  @P0 R2UR UR7, R2 ;  /* 0x00000000020703c2 */ /* 0x010ea400000e0000 */
[----:B--2---:R-:W-:-:S02]  /*0a80*/  @UP4 UIADD3 UR22, -UR6, UR7, URZ ;  /* 0x0000000706164290 */ /* 0x004fc4000fffe13f */
[----:B------:R-:W-:Y:S02]  /*0a90*/  UIADD3 UR6, UR18, 0x7f, URZ ;  /* 0x0000007f12067890 */ /* 0x000fe4000fffe03f */
[----:B------:R-:W-:Y:S02]  /*0aa0*/  @UP3 USHF.R.U32.HI UR6, URZ, UR5, UR11 ;  /* 0x000000053f063299 */ /* 0x000fe4000801160b */
[----:B------:R-:W-:Y:S02]  /*0ab0*/  UIADD3 UR12, UR8, UR22, URZ ;  /* 0x00000016080c7290 */ /* 0x000fe4000fffe03f */
[----:B------:R-:W-:Y:S02]  /*0ac0*/  ULDC.64 UR4, c[0x0][0x328] ;  /* 0x0000ca0000047ab9 */ /* 0x000fe40000000a00 */
[----:B------:R-:W-:Y:S02]  /*0ad0*/  UISETP.GE.AND UP2, UPT, UR5, 0x1, UPT ;  /* 0x000000010500788c */ /* 0x000fe4000bf46270 */
[----:B------:R-:W-:-:S04]  /*0ae0*/  UIADD3 UR11, UR12, 0x1, -UR23 ;  /* 0x000000010c0b7890 */ /* 0x000fc8000fffe817 */
[----:B------:R-:W-:Y:S01]  /*0af0*/  PLOP3.LUT P0, PT, PT, PT, UP2, 0x40, 0x0 ;  /* 0x000000000000781c */ /* 0x000fe20003f0e828 */
[----:B------:R-:W-:-:S04]  /*0b00*/  UIADD3 UR6, UR11, UR6, URZ ;  /* 0x000000060b067290 */ /* 0x000fc8000fffe03f */
[----:B------:R-:W-:-:S08]  /*0b10*/  UIADD3 UR17, UR6, UR4, URZ ;  /* 0x0000000406117290 */ /* 0x000fd0000fffe03f */
[----:B------:R-:W-:Y:S05]  /*0b20*/  @P0 BRA `(.L_x_296) ;  /* 0x0000014000000947 */ /* 0x000fea0003800000 */
[----:B-1----:R-:W-:Y:S01]  /*0b30*/  ISETP.LT.AND P0, PT, RZ, UR6, PT ;  /* 0x00000006ff007c0c */ /* 0x002fe2000bf01270 */
[----:B------:R-:W-:-:S12]  /*0b40*/  UIADD3 UR4, UR6, -0x1, URZ ;  /* 0xffffffff06047890 */ /* 0x000fd8000fffe03f */
[----:B------:R-:W-:Y:S05]  /*0b50*/  @P0 BRA `(.L_x_297) ;  /* 0x0000008000000947 */ /* 0x000fea0003800000 */
[----:B------:R-:W-:Y:S02]  /*0b60*/  UISETP.NE.AND UP0, UPT, UR5, 0x1, UPT ;  /* 0x000000010500788c */ /* 0x000fe4000bf05270 */
[----:B------:R-:W-:-:S03]  /*0b70*/  UIADD3 UR4, -UR6, URZ, URZ ;  /* 0x0000003f06047290 */ /* 0x000fc6000fffe13f */
[----:B------:R-:W-:Y:S02]  /*0b80*/  ULDC.64 UR6, c[0x0][0x330] ;  /* 0x0000cc0000067ab9 */ /* 0x000fe40000000a00 */
[----:B------:R-:W-:-:S07]  /*0b90*/  UIMAD.WIDE.U32 UR26, UR4, UR6, URZ ;  /* 0x00000006041a72a5 */ /* 0x000fce000f8e003f */
[----:B------:R-:W-:Y:S02]  /*0ba0*/  @UP0 UMOV UR9, UR27 ;  /* 0x0000001b00090c82 */ /* 0x000fe40008000000 */
[----:B------:R-:W-:-:S04]  /*0bb0*/  @UP0 USHF.R.U32.HI UR4, URZ, UR7, UR9 ;  /* 0x000000073f040299 */ /* 0x000fc80008011609 */
[----:B------:R-:W-:Y:S01]  /*0bc0*/  ULOP3.LUT UR4, URZ, UR4, URZ, 0x33, !UPT ;  /* 0x000000043f047292 */ /* 0x000fe2000f8e333f */
[----:B------:R-:W-:Y:S05]  /*0bd0*/  BRA `(.L_x_298) ;  /* 0x0000005000007947 */ /* 0x000fea0003800000 */
.L_x_297:
[----:B------:R-:W-:Y:S02]  /*0be0*/  UISETP.NE.AND UP0, UPT, UR5, 0x1, UPT ;  /* 0x000000010500788c */ /* 0x000fe4000bf05270 */
[----:B------:R-:W-:Y:S02]  /*0bf0*/  ULDC.64 UR6, c[0x0][0x330] ;  /* 0x0000cc0000067ab9 */ /* 0x000fe40000000a00 */
[----:B------:R-:W-:-:S07]  /*0c00*/  UIMAD.WIDE.U32 UR26, UR4, UR6, URZ ;  /* 0x00000006041a72a5 */ /* 0x000fce000f8e003f */
[----:B------:R-:W-:Y:S02]  /*0c10*/  @UP0 UMOV UR9, UR27 ;  /* 0x0000001b00090c82 */ /* 0x000fe40008000000 */
[----:B------:R-:W-:Y:S02]  /*0c20*/  @UP0 USHF.R.U32.HI UR4, URZ, UR7, UR9 ;  /* 0x000000073f040299 */ /* 0x000fe40008011609 */
.L_x_298:
[----:B------:R-:W-:Y:S02]  /*0c30*/  ULDC UR6, c[0x0][0x32c] ;  /* 0x0000cb0000067ab9 */ /* 0x000fe40000000800 */
[----:B------:R-:W-:-:S04]  /*0c40*/  UIMAD UR6, UR4, UR5, UR6 ;  /* 0x00000005040672a4 */ /* 0x000fc8000f8e0206 */
[----:B------:R-:W-:-:S04]  /*0c50*/  UISETP.LT.AND UP0, UPT, UR17, UR6, UPT ;  /* 0x000000061100728c */ /* 0x000fc8000bf01270 */
[----:B------:R-:W-:-:S03]  /*0c60*/  USEL UR17, UR17, UR6, UP0 ;  /* 0x0000000611117287 */ /* 0x000fc60008000000 */
.L_x_296:
[----:B-1----:R-:W-:Y:S01]  /*0c70*/  ULDC.64 UR6, c[0x0][0x2c8] ;  /* 0x0000b20000067ab9 */ /* 0x002fe20000000a00 */
[----:B------:R-:W-:Y:S01]  /*0c80*/  PLOP3.LUT P0, PT, PT, PT, UP2, 0x40, 0x0 ;  /* 0x000000000000781c */ /* 0x000fe20003f0e828 */
[----:B------:R-:W-:Y:S02]  /*0c90*/  UIMAD.WIDE.U32 UR26, UR18, UR6, URZ ;  /* 0x00000006121a72a5 */ /* 0x000fe4000f8e003f */
[----:B------:R-:W-:Y:S02]  /*0ca0*/  UIADD3 UR9, UR12, 0x3f, URZ ;  /* 0x0000003f0c097890 */ /* 0x000fe4000fffe03f */
[----:B------:R-:W-:Y:S02]  /*0cb0*/  UMOV UR25, UR18 ;  /* 0x0000001200197c82 */ /* 0x000fe40008000000 */
[----:B------:R-:W-:Y:S02]  /*0cc0*/  UIADD3 UR10, UR12, -UR23, URZ ;  /* 0x800000170c0a7290 */ /* 0x000fe4000fffe03f */
[----:B------:R-:W-:-:S02]  /*0cd0*/  USHF.R.S32.HI UR4, URZ, 0x1f, UR9 ;  /* 0x0000001f3f047899 */ /* 0x000fc40008011409 */
[----:B------:R-:W-:Y:S02]  /*0ce0*/  @UP3 USHF.R.U32.HI UR25, URZ, UR7, UR27 ;  /* 0x000000073f193299 */ /* 0x000fe4000801161b */
[----:B------:R-:W-:Y:S02]  /*0cf0*/  ULEA.HI UR9, UR4, UR9, URZ, 0x6 ;  /* 0x0000000904097291 */ /* 0x000fe4000f8f303f */
[----:B------:R-:W-:Y:S02]  /*0d00*/  UIADD3 UR7, UR10, UR25, URZ ;  /* 0x000000190a077290 */ /* 0x000fe4000fffe03f */
[----:B------:R-:W-:Y:S02]  /*0d10*/  ULDC UR6, c[0x0][0x324] ;  /* 0x0000c90000067ab9 */ /* 0x000fe40000000800 */
[----:B------:R-:W-:Y:S02]  /*0d20*/  USHF.R.S32.HI UR9, URZ, 0x6, UR9 ;  /* 0x000000063f097899 */ /* 0x000fe40008011409 */
        /* <DEDUP_REMOVED lines=13> */
.L_x_300:
[----:B------:R-:W-:-:S03]  /*0e00*/  UISETP.NE.AND UP0, UPT, UR5, 0x1, UPT ;  /* 0x000000010500788c */ /* 0x000fc6000bf05270 */
[----:B------:R-:W-:Y:S02]  /*0e10*/  ULDC.64 UR4, c[0x0][0x330] ;  /* 0x0000cc0000047ab9 */ /* 0x000fe40000000a00 */
[----:B------:R-:W-:-:S07]  /*0e20*/  UIMAD.WIDE.U32 UR26, UR7, UR4, URZ ;  /* 0x00000004071a72a5 */ /* 0x000fce000f8e003f */
[----:B------:R-:W-:Y:S02]  /*0e30*/  @UP0 UMOV UR25, UR27 ;  /* 0x0000001b00190c82 */ /* 0x000fe40008000000 */
[----:B------:R-:W-:Y:S02]  /*0e40*/  @UP0 USHF.R.U32.HI UR7, URZ, UR5, UR25 ;  /* 0x000000053f070299 */ /* 0x000fe40008011619 */
.L_x_301:
[----:B------:R-:W-:Y:S02]  /*0e50*/  ULDC UR4, c[0x0][0x32c] ;  /* 0x0000cb0000047ab9 */ /* 0x000fe40000000800 */
[----:B------:R-:W-:-:S04]  /*0e60*/  UIMAD UR4, UR7, UR4, URZ ;  /* 0x00000004070472a4 */ /* 0x000fc8000f8e023f */
[----:B------:R-:W-:-:S04]  /*0e70*/  UISETP.LT.AND UP0, UPT, UR6, UR4, UPT ;  /* 0x000000040600728c */ /* 0x000fc8000bf01270 */
[----:B------:R-:W-:Y:S02]  /*0e80*/  USEL UR6, UR6, UR4, !UP0 ;  /* 0x0000000406067287 */ /* 0x000fe4000c000000 */
.L_x_299:
[----:B------:R-:W-:Y:S02]  /*0e90*/  UIADD3 UR17, UR17, 0x3f, URZ ;  /* 0x0000003f11117890 */ /* 0x000fe4000fffe03f */
[----:B------:R-:W-:Y:S02]  /*0ea0*/  USHF.R.S32.HI UR4, URZ, 0x1f, UR6 ;  /* 0x0000001f3f047899 */ /* 0x000fe40008011406 */
[----:B------:R-:W-:Y:S02]  /*0eb0*/  USHF.R.S32.HI UR5, URZ, 0x1f, UR17 ;  /* 0x0000001f3f057899 */ /* 0x000fe40008011411 */
[----:B------:R-:W-:Y:S02]  /*0ec0*/  ULEA.HI UR4, UR4, UR6, URZ, 0x6 ;  /* 0x0000000604047291 */ /* 0x000fe4000f8f303f */
[----:B------:R-:W-:Y:S02]  /*0ed0*/  ULEA.HI UR5, UR5, UR17, URZ, 0x6 ;  /* 0x0000001105057291 */ /* 0x000fe4000f8f303f */
[----:B------:R-:W-:-:S02]  /*0ee0*/  USHF.R.S32.HI UR4, URZ, 0x6, UR4 ;  /* 0x000000063f047899 */ /* 0x000fc40008011404 */
[----:B------:R-:W-:Y:S02]  /*0ef0*/  USHF.R.S32.HI UR5, URZ, 0x6, UR5 ;  /* 0x000000063f057899 */ /* 0x000fe40008011405 */
[----:B------:R-:W-:Y:S02]  /*0f00*/  UISETP.LT.AND UP1, UPT, URZ, UR4, UPT ;  /* 0x000000043f00728c */ /* 0x000fe4000bf21270 */
[----:B------:R-:W-:Y:S02]  /*0f10*/  UISETP.LT.AND UP0, UPT, UR5, UR9, UPT ;  /* 0x000000090500728c */ /* 0x000fe4000bf01270 */
[----:B------:R-:W-:Y:S02]  /*0f20*/  USEL UR4, URZ, UR4, !UP1 ;  /* 0x000000043f047287 */ /* 0x000fe4000c800000 */
[----:B------:R-:W-:Y:S02]  /*0f30*/  USEL UR5, UR5, UR9, UP0 ;  /* 0x0000000905057287 */ /* 0x000fe40008000000 */
[----:B------:R-:W-:-:S02]  /*0f40*/  ULEA UR4, UR4, -UR8, 0x6 ;  /* 0x8000000804047291 */ /* 0x000fc4000f8e303f */
[----:B------:R-:W-:Y:S02]  /*0f50*/  ULEA UR5, UR5, -UR8, 0x6 ;  /* 0x8000000805057291 */ /* 0x000fe4000f8e303f */
[----:B------:R-:W-:Y:S02]  /*0f60*/  UISETP.LT.AND UP1, UPT, URZ, UR4, UPT ;  /* 0x000000043f00728c */ /* 0x000fe4000bf21270 */
[----:B------:R-:W-:Y:S02]  /*0f70*/  UISETP.LT.AND UP0, UPT, UR5, UR22, UPT ;  /* 0x000000160500728c */ /* 0x000fe4000bf01270 */
[----:B------:R-:W-:Y:S02]  /*0f80*/  USEL UR4, URZ, UR4, !UP1 ;  /* 0x000000043f047287 */ /* 0x000fe4000c800000 */
[----:B------:R-:W-:Y:S02]  /*0f90*/  USEL UR5, UR5, UR22, UP0 ;  /* 0x0000001605057287 */ /* 0x000fe40008000000 */
[----:B------:R-:W-:-:S02]  /*0fa0*/  USHF.R.U32.HI UR8, URZ, 0x6, UR4 ;  /* 0x000000063f087899 */ /* 0x000fc40008011604 */
[----:B------:R-:W-:-:S05]  /*0fb0*/  UISETP.GT.AND UP0, UPT, UR5, UR4, UPT ;  /* 0x000000040500728c */ /* 0x000fca000bf04270 */
[----:B------:R-:W-:-:S06]  /*0fc0*/  UMOV UR6, UR8 ;  /* 0x0000000800067c82 */ /* 0x000fcc0008000000 */
[----:B------:R-:W-:-:S04]  /*0fd0*/  @UP0 UIADD3 UR5, UR5, 0x3f, URZ ;  /* 0x0000003f05050890 */ /* 0x000fc8000fffe03f */
[----:B------:R-:W-:-:S04]  /*0fe0*/  @UP0 USHF.R.S32.HI UR4, URZ, 0x1f, UR5 ;  /* 0x0000001f3f040899 */ /* 0x000fc80008011405 */
[----:B------:R-:W-:-:S04]  /*0ff0*/  @UP0 ULEA.HI UR4, UR4, UR5, URZ, 0x6 ;  /* 0x0000000504040291 */ /* 0x000fc8000f8f303f */
[----:B------:R-:W-:-:S04]  /*1000*/  @UP0 USHF.R.S32.HI UR6, URZ, 0x6, UR4 ;  /* 0x000000063f060899 */ /* 0x000fc80008011404 */
[----:B------:R-:W-:-:S06]  /*1010*/  UISETP.GT.AND UP0, UPT, UR6, UR8, UPT ;  /* 0x000000080600728c */ /* 0x000fcc000bf04270 */
[----:B------:R-:W-:-:S13]  /*1020*/  PLOP3.LUT P0, PT, PT, PT, UP0, 0x80, 0x0 ;  /* 0x000000000000781c */ /* 0x000fda0003f0f008 */
[----:B------:R-:W-:Y:S05]  /*1030*/  @!P0 BRA `(.L_x_302) ;  /* 0x000053e000008947 */ /* 0x000fea0003800000 */
[----:B------:R-:W-:Y:S02]  /*1040*/  ULDC.64 UR4, c[0x0][0x340] ;  /* 0x0000d00000047ab9 */ /* 0x000fe40000000a00 */
[----:B------:R-:W-:-:S04]  /*1050*/  UISETP.NE.U32.AND UP0, UPT, URZ, UR4, UPT ;  /* 0x000000043f00728c */ /* 0x000fc8000bf05070 */
[----:B------:R-:W-:-:S03]  /*1060*/  UISETP.NE.AND.EX UP0, UPT, URZ, UR5, UPT, UP0 ;  /* 0x000000053f00728c */ /* 0x000fc6000bf05300 */
[----:B------:R-:W-:-:S03]  /*1070*/  ULDC.64 UR4, c[0x0][0x340] ;  /* 0x0000d00000047ab9 */ /* 0x000fc60000000a00 */
[----:B------:R-:W-:-:S05]  /*1080*/  PLOP3.LUT P6, PT, PT, PT, UP0, 0x80, 0x0 ;  /* 0x000000000000781c */ /* 0x000fca0003fcf008 */
[----:B------:R-:W-:-:S06]  /*1090*/  @UP0 UIMAD.WIDE UR4, UR24, UR13, UR4 ;  /* 0x0000000d180402a5 */ /* 0x000fcc000f8e0204 */
[----:B------:R-:W-:Y:S02]  /*10a0*/  IMAD.U32 R10, RZ, RZ, UR4 ;  /* 0x00000004ff0a7e24 */ /* 0x000fe4000f8e00ff */
[----:B------:R-:W-:Y:S01]  /*10b0*/  IMAD.U32 R11, RZ, RZ, UR5 ;  /* 0x00000005ff0b7e24 */ /* 0x000fe2000f8e00ff */
[----:B------:R-:W-:Y:S01]  /*10c0*/  SHF.R.S32.HI R5, RZ, 0x1f, R78 ;  /* 0x0000001fff057819 */ /* 0x000fe2000001144e */
[----:B------:R-:W-:Y:S01]  /*10d0*/  UIADD3 UR17, UR6, -0x1, URZ ;  /* 0xffffffff06117890 */ /* 0x000fe2000fffe03f */
[----:B-----5:R-:W-:Y:S01]  /*10e0*/  SHF.R.S32.HI R2, RZ, 0x1f, R94 ;  /* 0x0000001fff027819 */ /* 0x020fe2000001145e */
[----:B------:R-:W-:Y:S01]  /*10f0*/  ULDC.64 UR4, c[0x0][0x240] ;  /* 0x0000900000047ab9 */ /* 0x000fe20000000a00 */
[----:B------:R-:W-:Y:S01]  /*1100*/  LEA.HI R7, R5, R78, RZ, 0x3 ;  /* 0x0000004e05077211 */ /* 0x000fe200078f18ff */
[----:B------:R-:W2:Y:S01]  /*1110*/  @P6 LDG.E R0, [R10.64] ;  /* 0x0000001c0a006981 */ /* 0x000ea2000c1e1900 */
[----:B------:R-:W-:Y:S01]  /*1120*/  UIMAD UR4, UR14, UR4, URZ ;  /* 0x000000040e0472a4 */ /* 0x000fe2000f8e023f */
[----:B------:R-:W-:Y:S01]  /*1130*/  IMAD.U32 R3, RZ, RZ, UR17 ;  /* 0x00000011ff037e24 */ /* 0x000fe2000f8e00ff */
[----:B------:R-:W-:Y:S01]  /*1140*/  SHF.R.S32.HI R9, RZ, 0x3, R7 ;  /* 0x00000003ff097819 */ /* 0x000fe20000011407 */
[----:B------:R-:W-:Y:S01]  /*1150*/  USHF.R.S32.HI UR13, URZ, 0x1f, UR24 ;  /* 0x0000001f3f0d7899 */ /* 0x000fe20008011418 */
[----:B------:R-:W-:Y:S01]  /*1160*/  LOP3.LUT R7, R7, 0x1ffffff8, RZ, 0xc0, !PT ;  /* 0x1ffffff807077812 */ /* 0x000fe200078ec0ff */
[----:B------:R-:W-:Y:S01]  /*1170*/  UIMAD UR6, UR15, UR5, UR4 ;  /* 0x000000050f0672a4 */ /* 0x000fe2000f8e0204 */
[C---:B------:R-:W-:Y:S01]  /*1180*/  IADD3 R92, -R9.reuse, UR22, RZ ;  /* 0x00000016095c7c10 */ /* 0x040fe2000fffe1ff */
[----:B------:R-:W-:Y:S01]  /*1190*/  USEL UR31, UR24, URZ, !UP4 ;  /* 0x0000003f181f7287 */ /* 0x000fe2000e000000 */
[----:B------:R-:W-:Y:S01]  /*11a0*/  IADD3 R94, P2, R9, R94, RZ ;  /* 0x0000005e095e7210 */ /* 0x000fe20007f5e0ff */
[----:B------:R-:W-:Y:S01]  /*11b0*/  IMAD.IADD R24, R78, 0x1, -R7 ;  /* 0x000000014e187824 */ /* 0x000fe200078e0a07 */
[----:B------:R-:W-:Y:S01]  /*11c0*/  USEL UR27, UR13, URZ, !UP4 ;  /* 0x0000003f0d1b7287 */ /* 0x000fe2000e000000 */
[----:B------:R-:W-:Y:S01]  /*11d0*/  IMAD R3, R3, -0x40, R92 ;  /* 0xffffffc003037824 */ /* 0x000fe200078e025c */
[C---:B------:R-:W-:Y:S01]  /*11e0*/  LEA.HI.X.SX32 R93, R9.reuse, R2, 0x1, P2 ;  /* 0x00000002095d7211 */ /* 0x040fe200010f0eff */
[----:B------:R-:W-:Y:S01]  /*11f0*/  IMAD.SHL.U32 R9, R9, 0x40, RZ ;  /* 0x0000004009097824 */ /* 0x000fe200078e00ff */
[----:B------:R-:W-:Y:S01]  /*1200*/  ULDC.64 UR4, c[0x0][0x248] ;  /* 0x0000920000047ab9 */ /* 0x000fe20000000a00 */
[----:B------:R-:W-:Y:S01]  /*1210*/  IMAD.SHL.U32 R24, R24, 0x8, RZ ;  /* 0x0000000818187824 */ /* 0x000fe200078e00ff */
[C---:B------:R-:W-:Y:S01]  /*1220*/  ISETP.GE.AND P1, PT, R3.reuse, 0x1, PT ;  /* 0x000000010300780c */ /* 0x040fe20003f26270 */
[----:B------:R-:W-:Y:S01]  /*1230*/  UIMAD UR4, UR27, UR4, URZ ;  /* 0x000000041b0472a4 */ /* 0x000fe2000f8e023f */
[----:B------:R-:W-:Y:S01]  /*1240*/  ISETP.GT.AND P0, PT, R3, 0x20, PT ;  /* 0x000000200300780c */ /* 0x000fe20003f04270 */
[----:B------:R-:W-:Y:S01]  /*1250*/  IMAD R3, R93, c[0x0][0x238], RZ ;  /* 0x00008e005d037a24 */ /* 0x000fe200078e02ff */
[----:B------:R-:W-:Y:S01]  /*1260*/  LOP3.LUT R9, R9, 0x1c0, RZ, 0xc0, !PT ;  /* 0x000001c009097812 */ /* 0x000fe200078ec0ff */
[----:B------:R-:W-:Y:S01]  /*1270*/  IMAD.U32 R132, RZ, RZ, UR31 ;  /* 0x0000001fff847e24 */ /* 0x000fe2000f8e00ff */
[--C-:B------:R-:W-:Y:S01]  /*1280*/  SHF.R.S32.HI R25, RZ, 0x1f, R24.reuse ;  /* 0x0000001fff197819 */ /* 0x100fe20000011418 */
[C---:B------:R-:W-:Y:S01]  /*1290*/  IMAD R3, R94.reuse, c[0x0][0x23c], R3 ;  /* 0x00008f005e037a24 */ /* 0x040fe200078e0203 */
[--C-:B------:R-:W-:Y:S01]  /*12a0*/  LOP3.LUT R7, R9, 0x38, R24.reuse, 0xf8, !PT ;  /* 0x0000003809077812 */ /* 0x100fe200078ef818 */
[----:B------:R-:W-:Y:S01]  /*12b0*/  UIMAD UR5, UR31, UR5, UR4 ;  /* 0x000000051f0572a4 */ /* 0x000fe2000f8e0204 */
[----:B------:R-:W-:Y:S01]  /*12c0*/  SHF.R.U32.HI R2, RZ, 0x3, R9 ;  /* 0x00000003ff027819 */ /* 0x000fe20000011609 */
[----:B------:R-:W-:Y:S01]  /*12d0*/  IMAD.WIDE.U32 R8, R94, c[0x0][0x238], R24 ;  /* 0x00008e005e087a25 */ /* 0x000fe200078e0018 */
[----:B------:R-:W-:Y:S01]  /*12e0*/  IADD3 R4, R24, 0x40, RZ ;  /* 0x0000004018047810 */ /* 0x000fe20007ffe0ff */
[----:B------:R-:W-:Y:S01]  /*12f0*/  UMOV UR38, 0x6 ;  /* 0x0000000600267882 */ /* 0x000fe20000000000 */
[-C--:B------:R-:W-:Y:S01]  /*1300*/  LEA.HI R20, R5, R78.reuse, RZ, 0x2 ;  /* 0x0000004e05147211 */ /* 0x080fe200078f10ff */
[----:B------:R-:W-:Y:S01]  /*1310*/  IMAD.IADD R9, R9, 0x1, R3 ;  /* 0x0000000109097824 */ /* 0x000fe200078e0203 */
[----:B------:R-:W-:Y:S01]  /*1320*/  ISETP.GE.AND P4, PT, R4, c[0x0][0x1d4], PT ;  /* 0x0000750004007a0c */ /* 0x000fe20003f86270 */
[----:B------:R-:W-:Y:S01]  /*1330*/  IMAD.U32 R3, RZ, RZ, UR15 ;  /* 0x0000000fff037e24 */ /* 0x000fe2000f8e00ff */
[C---:B------:R-:W-:Y:S01]  /*1340*/  ISETP.GE.AND P5, PT, R24.reuse, c[0x0][0x1d4], PT ;  /* 0x0000750018007a0c */ /* 0x040fe20003fa6270 */
[----:B------:R-:W-:Y:S01]  /*1350*/  USHF.R.S32.HI UR4, URZ, 0x1f, UR17 ;  /* 0x0000001f3f047899 */ /* 0x000fe20008011411 */
[----:B------:R-:W-:Y:S01]  /*1360*/  IADD3 R4, R24, 0x80, RZ ;  /* 0x0000008018047810 */ /* 0x000fe20007ffe0ff */
[----:B------:R-:W-:Y:S01]  /*1370*/  IMAD.WIDE.U32 R134, R3, c[0x0][0x240], R8 ;  /* 0x0000900003867a25 */ /* 0x000fe200078e0008 */
[----:B------:R-:W-:Y:S01]  /*1380*/  SHF.R.S32.HI R121, RZ, 0x2, R20 ;  /* 0x00000002ff797819 */ /* 0x000fe20000011414 */
[----:B------:R-:W-:Y:S01]  /*1390*/  ULDC UR32, c[0x0][0x23c] ;  /* 0x00008f0000207ab9 */ /* 0x000fe20000000800 */
[----:B------:R-:W-:Y:S01]  /*13a0*/  LEA.HI R117, R5, R78, RZ, 0x6 ;  /* 0x0000004e05757211 */ /* 0x000fe200078f30ff */
[----:B------:R-:W-:Y:S01]  /*13b0*/  IMAD.WIDE.U32 R24, R3, c[0x0][0x260], R24 ;  /* 0x0000980003187a25 */ /* 0x000fe200078e0018 */
[----:B------:R-:W-:Y:S01]  /*13c0*/  IADD3 R135, R135, UR6, RZ ;  /* 0x0000000687877c10 */ /* 0x000fe2000fffe0ff */
[----:B------:R-:W-:Y:S01]  /*13d0*/  ULDC.64 UR6, c[0x0][0x238] ;  /* 0x00008e0000067ab9 */ /* 0x000fe20000000a00 */
[----:B------:R-:W-:Y:S01]  /*13e0*/  LOP3.LUT R3, R20, 0xfffffffc, RZ, 0xc0, !PT ;  /* 0xfffffffc14037812 */ /* 0x000fe200078ec0ff */
[----:B------:R-:W-:Y:S01]  /*13f0*/  USHF.L.U32 UR26, UR6, 0x6, URZ ;  /* 0x00000006061a7899 */ /* 0x000fe2000800063f */
[----:B------:R-:W-:Y:S01]  /*1400*/  IMAD.MOV.U32 R95, RZ, RZ, c[0x0][0x27c] ;  /* 0x00009f00ff5f7624 */ /* 0x000fe200078e00ff */
[----:B------:R-:W-:Y:S01]  /*1410*/  USHF.L.U64.HI UR25, UR6, UR38, UR7 ;  /* 0x0000002606197299 */ /* 0x000fe20008010207 */
[----:B------:R-:W-:Y:S01]  /*1420*/  IMAD.WIDE.U32 R134, R132, c[0x0][0x248], R134 ;  /* 0x0000920084867a25 */ /* 0x000fe200078e0086 */
[----:B------:R-:W-:Y:S01]  /*1430*/  SHF.R.S32.HI R20, RZ, 0x1f, R20 ;  /* 0x0000001fff147819 */ /* 0x000fe20000011414 */
[----:B------:R-:W-:Y:S01]  /*1440*/  UIADD3 UR37, UR19, UR37, URZ ;  /* 0x0000002513257290 */ /* 0x000fe2000fffe03f */
[----:B------:R-:W-:Y:S01]  /*1450*/  ISETP.GE.AND P2, PT, R95, 0x1, PT ;  /* 0x000000015f00780c */ /* 0x000fe20003f46270 */
[----:B------:R-:W-:Y:S01]  /*1460*/  UIMAD UR7, UR25, UR17, URZ ;  /* 0x00000011190772a4 */ /* 0x000fe2000f8e023f */
[----:B------:R-:W-:Y:S01]  /*1470*/  IADD3 R139, R135, UR5, RZ ;  /* 0x00000005878b7c10 */ /* 0x000fe2000fffe0ff */
[----:B------:R-:W-:Y:S01]  /*1480*/  IMAD.U32 R80, RZ, RZ, UR26 ;  /* 0x0000001aff507e24 */ /* 0x000fe2000f8e00ff */
[----:B------:R-:W-:Y:S01]  /*1490*/  LEA.HI R20, R20, R121, RZ, 0x3 ;  /* 0x0000007914147211 */ /* 0x000fe200078f18ff */
[----:B------:R-:W-:Y:S01]  /*14a0*/  IMAD.IADD R18, R78, 0x1, -R3 ;  /* 0x000000014e127824 */ /* 0x000fe200078e0a03 */
[----:B------:R-:W-:Y:S01]  /*14b0*/  UIMAD UR7, UR4, UR26, UR7 ;  /* 0x0000001a040772a4 */ /* 0x000fe2000f8e0207 */
[----:B------:R-:W-:Y:S01]  /*14c0*/  IMAD.MOV.U32 R138, RZ, RZ, R134 ;  /* 0x000000ffff8a7224 */ /* 0x000fe200078e0086 */
[----:B------:R-:W-:Y:S01]  /*14d0*/  LOP3.LUT R2, R7, R2, RZ, 0x3c, !PT ;  /* 0x0000000207027212 */ /* 0x000fe200078e3cff */
[----:B------:R-:W-:Y:S01]  /*14e0*/  IMAD.SHL.U32 R16, R18, 0x4, RZ ;  /* 0x0000000412107824 */ /* 0x000fe200078e00ff */
[----:B------:R-:W-:Y:S01]  /*14f0*/  LOP3.LUT R20, R20, 0xfffffff8, RZ, 0xc0, !PT ;  /* 0xfffffff814147812 */ /* 0x000fe200078ec0ff */
[----:B------:R-:W-:Y:S01]  /*1500*/  IMAD.WIDE.U32 R8, R80, UR17, R138 ;  /* 0x0000001150087c25 */ /* 0x000fe2000f8e008a */
[----:B------:R-:W-:Y:S01]  /*1510*/  ISETP.GE.AND P3, PT, R4, c[0x0][0x1d4], PT ;  /* 0x0000750004007a0c */ /* 0x000fe20003f66270 */
[----:B------:R-:W-:Y:S01]  /*1520*/  ULDC.64 UR4, c[0x0][0x260] ;  /* 0x0000980000047ab9 */ /* 0x000fe20000000a00 */
[C---:B------:R-:W-:Y:S01]  /*1530*/  IADD3 R15, R16.reuse, 0x20, RZ ;  /* 0x00000020100f7810 */ /* 0x040fe20007ffe0ff */
[----:B------:R-:W-:Y:S01]  /*1540*/  IMAD.SHL.U32 R19, R95, 0x2, RZ ;  /* 0x000000025f137824 */ /* 0x000fe200078e00ff */
[----:B------:R-:W-:Y:S01]  /*1550*/  IADD3 R14, R16, 0x40, RZ ;  /* 0x00000040100e7810 */ /* 0x000fe20007ffe0ff */
[----:B------:R-:W-:Y:S01]  /*1560*/  IMAD.SHL.U32 R18, R18, 0x8, RZ ;  /* 0x0000000812127824 */ /* 0x000fe200078e00ff */
[----:B------:R-:W-:Y:S01]  /*1570*/  UIMAD UR4, UR14, UR4, URZ ;  /* 0x000000040e0472a4 */ /* 0x000fe2000f8e023f */
[C---:B------:R-:W-:Y:S01]  /*1580*/  IMAD.IADD R12, R16.reuse, 0x1, R15 ;  /* 0x00000001100c7824 */ /* 0x040fe200078e020f */
[----:B------:R-:W-:Y:S01]  /*1590*/  IADD3 R22, -R19, c[0x0][0x1d4], RZ ;  /* 0x0000750013167a10 */ /* 0x000fe20007ffe1ff */
[----:B------:R-:W-:Y:S01]  /*15a0*/  IMAD.SHL.U32 R117, R117, 0x8, RZ ;  /* 0x0000000875757824 */ /* 0x000fe200078e00ff */
[----:B------:R-:W-:Y:S01]  /*15b0*/  UIMAD UR4, UR15, UR5, UR4 ;  /* 0x000000050f0472a4 */ /* 0x000fe2000f8e0204 */
[----:B------:R-:W-:Y:S01]  /*15c0*/  IMAD.IADD R13, R16, 0x1, R14 ;  /* 0x00000001100d7824 */ /* 0x000fe200078e020e */
[----:B------:R-:W-:Y:S01]  /*15d0*/  USHF.R.S32.HI UR40, URZ, 0x1f, UR37 ;  /* 0x0000001f3f287899 */ /* 0x000fe20008011425 */
[----:B------:R-:W-:Y:S01]  /*15e0*/  IMAD.IADD R103, R121, 0x1, -R20 ;  /* 0x0000000179677824 */ /* 0x000fe200078e0a14 */
[----:B------:R-:W-:Y:S01]  /*15f0*/  LOP3.LUT R117, R2, 0xfffffe00, R117, 0xf8, !PT ;  /* 0xfffffe0002757812 */ /* 0x000fe200078ef875 */
[----:B------:R-:W-:Y:S01]  /*1600*/  USHF.L.U32 UR33, UR6, 0x5, URZ ;  /* 0x0000000506217899 */ /* 0x000fe2000800063f */
[----:B------:R-:W-:Y:S01]  /*1610*/  IADD3 R25, R25, UR4, RZ ;  /* 0x0000000419197c10 */ /* 0x000fe2000fffe0ff */
[----:B------:R-:W-:Y:S01]  /*1620*/  ULDC.64 UR4, c[0x0][0x210] ;  /* 0x0000840000047ab9 */ /* 0x000fe20000000a00 */
[----:B------:R-:W-:Y:S01]  /*1630*/  SHF.R.S32.HI R88, RZ, 0x1f, R121 ;  /* 0x0000001fff587819 */ /* 0x000fe20000011479 */
[----:B------:R-:W-:Y:S01]  /*1640*/  UIMAD UR4, UR14, UR4, URZ ;  /* 0x000000040e0472a4 */ /* 0x000fe2000f8e023f */
[----:B------:R-:W-:Y:S01]  /*1650*/  IMAD.SHL.U32 R117, R117, 0x2, RZ ;  /* 0x0000000275757824 */ /* 0x000fe200078e00ff */
[----:B------:R-:W-:Y:S01]  /*1660*/  IADD3 R120, R18, 0x60, RZ ;  /* 0x0000006012787810 */ /* 0x000fe20007ffe0ff */
[----:B------:R-:W-:Y:S01]  /*1670*/  IMAD.WIDE.U32 R132, R132, c[0x0][0x268], R24 ;  /* 0x00009a0084847a25 */ /* 0x000fe200078e0018 */
[----:B------:R-:W-:Y:S01]  /*1680*/  UIMAD UR4, UR15, UR5, UR4 ;  /* 0x000000050f0472a4 */ /* 0x000fe2000f8e0204 */
[----:B------:R-:W-:-:S02]  /*1690*/  IADD3 R119, R18, 0x80, RZ ;  /* 0x0000008012777810 */ /* 0x000fc40007ffe0ff */
[----:B------:R-:W-:Y:S01]  /*16a0*/  IMAD R124, R88, c[0x0][0x280], RZ ;  /* 0x0000a000587c7a24 */ /* 0x000fe200078e02ff */
[----:B------:R-:W-:Y:S01]  /*16b0*/  IADD3 R118, R18, 0xa0, RZ ;  /* 0x000000a012767810 */ /* 0x000fe20007ffe0ff */
[----:B------:R-:W-:Y:S02]  /*16c0*/  IMAD R122, R88, c[0x0][0x290], RZ ;  /* 0x0000a400587a7a24 */ /* 0x000fe400078e02ff */
[C---:B------:R-:W-:Y:S02]  /*16d0*/  IMAD R124, R121.reuse, c[0x0][0x284], R124 ;  /* 0x0000a100797c7a24 */ /* 0x040fe400078e027c */
[C---:B------:R-:W-:Y:S02]  /*16e0*/  IMAD R122, R121.reuse, c[0x0][0x294], R122 ;  /* 0x0000a500797a7a24 */ /* 0x040fe400078e027a */
[----:B------:R-:W-:Y:S01]  /*16f0*/  IMAD.WIDE.U32 R136, R121, c[0x0][0x1e0], RZ ;  /* 0x0000780079887a25 */ /* 0x000fe200078e00ff */
[----:B--2---:R1:W2:Y:S02]  /*1700*/  @P6 R2UR UR30, R0 ;  /* 0x00000000001e63c2 */ /* 0x0042a400000e0000 */
[----:B-1----:R-:W-:-:S02]  /*1710*/  P2R R0, PR, RZ, 0x4 ;  /* 0x00000004ff007803 */ /* 0x002fc40000000000 */
[----:B------:R-:W-:Y:S02]  /*1720*/  IADD3 R0, R9, UR7, RZ ;  /* 0x0000000709007c10 */ /* 0x000fe4000fffe0ff */
[----:B------:R-:W-:-:S04]  /*1730*/  @P1 LEA R10, P2, R8, c[0x0][0x220], 0x1 ;  /* 0x00008800080a1a11 */ /* 0x000fc800078408ff */
[----:B------:R-:W-:Y:S02]  /*1740*/  @P1 LEA.HI.X R11, R8, c[0x0][0x224], R0, 0x1, P2 ;  /* 0x00008900080b1a11 */ /* 0x000fe400010f0c00 */
[----:B------:R-:W-:-:S03]  /*1750*/  ISETP.GE.AND P2, PT, R18, c[0x0][0x27c], PT ;  /* 0x00009f0012007a0c */ /* 0x000fc60003f46270 */
[----:B------:R-:W-:Y:S01]  /*1760*/  @!PT LDS RZ, [RZ] ;  /* 0x00000000fffff984 */ /* 0x000fe20000000800 */
[----:B------:R-:W-:Y:S01]  /*1770*/  @!PT LDS RZ, [RZ] ;  /* 0x00000000fffff984 */ /* 0x000fe20000000800 */
[----:B------:R-:W-:Y:S01]  /*1780*/  @!PT LDS RZ, [RZ] ;  /* 0x00000000fffff984 */ /* 0x000fe20000000800 */
[----:B------:R1:W-:Y:S01]  /*1790*/  @P1 LDGSTS.E.BYPASS.LTC128B.128 [R117+0x6100], [R10.64], !P5 ;  /* 0x061000000a751fae */ /* 0x0003e2000e901d5c */
[----:B------:R-:W-:Y:S02]  /*17a0*/  SEL R9, RZ, c[0x0][0x27c], !P2 ;  /* 0x00009f00ff097a07 */ /* 0x000fe40005000000 */
[CC--:B------:R-:W-:Y:S01]  /*17b0*/  SEL R17, R19.reuse, R22.reuse, !P2 ;  /* 0x0000001613117207 */ /* 0x0c0fe20005000000 */
[----:B------:R1:W-:Y:S01]  /*17c0*/  @P1 LDGSTS.E.BYPASS.LTC128B.128 [R117+0x8100], [R10.64+0x80], !P4 ;  /* 0x081000800a751fae */ /* 0x0003e2000e101d5c */
[----:B------:R-:W-:Y:S01]  /*17d0*/  ISETP.GE.AND P2, PT, R12, c[0x0][0x27c], PT ;  /* 0x00009f000c007a0c */ /* 0x000fe20003f46270 */
[----:B------:R-:W-:Y:S01]  /*17e0*/  IMAD.IADD R9, R18, 0x1, R9 ;  /* 0x0000000112097824 */ /* 0x000fe200078e0209 */
[----:B------:R-:W-:Y:S01]  /*17f0*/  SHF.R.S32.HI R6, RZ, 0x1f, R17 ;  /* 0x0000001fff067819 */ /* 0x000fe20000011411 */
[----:B------:R1:W-:Y:S01]  /*1800*/  @P1 LDGSTS.E.BYPASS.LTC128B.128 [R117+0xa100], [R10.64+0x100], !P3 ;  /* 0x0a1001000a751fae */ /* 0x0003e2000d901d5c */
[----:B------:R-:W-:Y:S02]  /*1810*/  SEL R3, RZ, c[0x0][0x27c], !P2 ;  /* 0x00009f00ff037a07 */ /* 0x000fe40005000000 */
[----:B------:R-:W-:-:S02]  /*1820*/  SEL R7, R19, R22, !P2 ;  /* 0x0000001613077207 */ /* 0x000fc40005000000 */
[----:B------:R-:W-:Y:S01]  /*1830*/  ISETP.GE.AND P2, PT, R13, c[0x0][0x27c], PT ;  /* 0x00009f000d007a0c */ /* 0x000fe20003f46270 */
[----:B------:R-:W-:Y:S01]  /*1840*/  IMAD.IADD R2, R3, 0x1, R12 ;  /* 0x0000000103027824 */ /* 0x000fe200078e020c */
[----:B------:R-:W-:Y:S02]  /*1850*/  SHF.R.S32.HI R4, RZ, 0x1f, R7 ;  /* 0x0000001fff047819 */ /* 0x000fe40000011407 */
[----:B------:R-:W-:Y:S02]  /*1860*/  SEL R22, R19, R22, !P2 ;  /* 0x0000001613167207 */ /* 0x000fe40005000000 */
[----:B------:R-:W-:Y:S02]  /*1870*/  LEA.HI R4, R4, R7, RZ, 0x4 ;  /* 0x0000000704047211 */ /* 0x000fe400078f20ff */
[----:B------:R-:W-:Y:S02]  /*1880*/  SHF.R.S32.HI R7, RZ, 0x1f, R2 ;  /* 0x0000001fff077819 */ /* 0x000fe40000011402 */
[----:B------:R-:W-:-:S02]  /*1890*/  SEL R20, RZ, c[0x0][0x27c], !P2 ;  /* 0x00009f00ff147a07 */ /* 0x000fc40005000000 */
[C---:B------:R-:W-:Y:S01]  /*18a0*/  LOP3.LUT P2, RZ, R103.reuse, 0x4, RZ, 0xc0, !PT ;  /* 0x0000000467ff7812 */ /* 0x040fe2000784c0ff */
[----:B------:R-:W-:Y:S01]  /*18b0*/  IMAD.SHL.U32 R103, R103, 0x40, RZ ;  /* 0x0000004067677824 */ /* 0x000fe200078e00ff */
[CC--:B------:R-:W-:Y:S01]  /*18c0*/  LEA.HI R115, R7.reuse, R2.reuse, RZ, 0x3 ;  /* 0x0000000207737211 */ /* 0x0c0fe200078f18ff */
[----:B------:R-:W-:Y:S01]  /*18d0*/  IMAD.IADD R21, R20, 0x1, R13 ;  /* 0x0000000114157824 */ /* 0x000fe200078e020d */
[----:B------:R-:W-:Y:S02]  /*18e0*/  LEA.HI R6, R6, R17, RZ, 0x4 ;  /* 0x0000001106067211 */ /* 0x000fe400078f20ff */
[----:B------:R-:W-:Y:S02]  /*18f0*/  SHF.R.S32.HI R108, RZ, 0x1f, R9 ;  /* 0x0000001fff6c7819 */ /* 0x000fe40000011409 */
[----:B------:R-:W-:Y:S02]  /*1900*/  LEA.HI R7, R7, R2, RZ, 0x6 ;  /* 0x0000000207077211 */ /* 0x000fe400078f30ff */
[----:B------:R-:W-:-:S02]  /*1910*/  LOP3.LUT R103, R103, 0x1c0, RZ, 0xc0, !PT ;  /* 0x000001c067677812 */ /* 0x000fc400078ec0ff */
[----:B------:R-:W-:Y:S01]  /*1920*/  LEA.HI R116, R108, R9, RZ, 0x3 ;  /* 0x000000096c747211 */ /* 0x000fe200078f18ff */
[----:B------:R-:W-:Y:S01]  /*1930*/  IMAD.SHL.U32 R7, R7, 0x40, RZ ;  /* 0x0000004007077824 */ /* 0x000fe200078e00ff */
[----:B------:R-:W-:Y:S02]  /*1940*/  SHF.R.S32.HI R113, RZ, 0x4, R6 ;  /* 0x00000004ff717819 */ /* 0x000fe40000011406 */
[----:B------:R-:W-:Y:S02]  /*1950*/  LEA.HI R2, R5, R78, RZ, 0x5 ;  /* 0x0000004e05027211 */ /* 0x000fe400078f28ff */
[----:B------:R-:W-:Y:S02]  /*1960*/  SHF.R.U32.HI R5, RZ, 0x3, R103 ;  /* 0x00000003ff057819 */ /* 0x000fe40000011667 */
[----:B------:R-:W-:Y:S01]  /*1970*/  LOP3.LUT R6, R103, 0x38, R115, 0xf8, !PT ;  /* 0x0000003867067812 */ /* 0x000fe200078ef873 */
[----:B------:R-:W-:Y:S01]  /*1980*/  IMAD.SHL.U32 R2, R2, 0x10, RZ ;  /* 0x0000001002027824 */ /* 0x000fe200078e00ff */
[----:B------:R-:W-:-:S02]  /*1990*/  LEA.HI.SX32 R113, R116, R113, 0x1d ;  /* 0x0000007174717211 */ /* 0x000fc400078feaff */
[----:B------:R-:W-:Y:S02]  /*19a0*/  LOP3.LUT R106, R7, 0x7ffff000, RZ, 0xc0, !PT ;  /* 0x7ffff000076a7812 */ /* 0x000fe400078ec0ff */
[----:B------:R-:W-:Y:S02]  /*19b0*/  LOP3.LUT R7, R6, R5, RZ, 0x3c, !PT ;  /* 0x0000000506077212 */ /* 0x000fe400078e3cff */
[----:B------:R-:W-:Y:S02]  /*19c0*/  SHF.R.S32.HI R6, RZ, 0x1f, R113 ;  /* 0x0000001fff067819 */ /* 0x000fe40000011471 */
[----:B------:R-:W-:Y:S01]  /*19d0*/  LEA.HI R108, R108, R9, RZ, 0x6 ;  /* 0x000000096c6c7211 */ /* 0x000fe200078f30ff */
[----:B------:R-:W-:Y:S01]  /*19e0*/  IMAD.U32 R9, RZ, RZ, UR15 ;  /* 0x0000000fff097e24 */ /* 0x000fe2000f8e00ff */
[----:B------:R-:W-:Y:S02]  /*19f0*/  SHF.R.S32.HI R19, RZ, 0x1f, R18 ;  /* 0x0000001fff137819 */ /* 0x000fe40000011412 */
[----:B------:R-:W-:Y:S01]  /*1a00*/  SHF.R.S32.HI R3, RZ, 0x1f, R22 ;  /* 0x0000001fff037819 */ /* 0x000fe20000011416 */
[----:B------:R-:W-:Y:S01]  /*1a10*/  IMAD.SHL.U32 R108, R108, 0x40, RZ ;  /* 0x000000406c6c7824 */ /* 0x000fe200078e00ff */
[----:B------:R-:W-:Y:S01]  /*1a20*/  LEA.HI R6, R6, R113, RZ, 0x3 ;  /* 0x0000007106067211 */ /* 0x000fe200078f18ff */
[----:B------:R-:W-:Y:S01]  /*1a30*/  IMAD.SHL.U32 R113, R113, 0x8, RZ ;  /* 0x0000000871717824 */ /* 0x000fe200078e00ff */
[----:B------:R-:W-:Y:S01]  /*1a40*/  LOP3.LUT R20, R103, 0x38, R116, 0xf8, !PT ;  /* 0x0000003867147812 */ /* 0x000fe200078ef874 */
[----:B------:R-:W-:Y:S01]  /*1a50*/  IMAD.WIDE.U32 R130, R9, c[0x0][0x210], R18 ;  /* 0x0000840009827a25 */ /* 0x000fe200078e0012 */
[----:B------:R-:W-:-:S02]  /*1a60*/  LEA.HI R3, R3, R22, RZ, 0x4 ;  /* 0x0000001603037211 */ /* 0x000fc400078f20ff */
[----:B------:R-:W-:Y:S01]  /*1a70*/  SHF.R.S32.HI R104, RZ, 0x1f, R21 ;  /* 0x0000001fff687819 */ /* 0x000fe20000011415 */
[----:B------:R-:W-:Y:S01]  /*1a80*/  IMAD.SHL.U32 R6, R6, 0x200, RZ ;  /* 0x0000020006067824 */ /* 0x000fe200078e00ff */
[----:B------:R-:W-:Y:S01]  /*1a90*/  LOP3.LUT R9, R20, R5, RZ, 0x3c, !PT ;  /* 0x0000000514097212 */ /* 0x000fe200078e3cff */
[----:B------:R-:W-:Y:S01]  /*1aa0*/  IMAD.WIDE.U32 R28, R121, c[0x0][0x280], R18 ;  /* 0x0000a000791c7a25 */ /* 0x000fe200078e0012 */
[----:B------:R-:W-:Y:S02]  /*1ab0*/  LOP3.LUT R20, R103, 0x38, R113, 0xf8, !PT ;  /* 0x0000003867147812 */ /* 0x000fe400078ef871 */
[----:B------:R-:W-:Y:S01]  /*1ac0*/  SHF.R.S32.HI R4, RZ, 0x4, R4 ;  /* 0x00000004ff047819 */ /* 0x000fe20000011404 */
[----:B------:R-:W-:Y:S01]  /*1ad0*/  IMAD.WIDE.U32 R26, R121, c[0x0][0x290], R18 ;  /* 0x0000a400791a7a25 */ /* 0x000fe200078e0012 */
[----:B------:R-:W-:Y:S02]  /*1ae0*/  LEA.HI R114, R104, R21, RZ, 0x3 ;  /* 0x0000001568727211 */ /* 0x000fe400078f18ff */
[----:B------:R-:W-:Y:S01]  /*1af0*/  SHF.R.S32.HI R3, RZ, 0x4, R3 ;  /* 0x00000004ff037819 */ /* 0x000fe20000011403 */
[----:B------:R-:W-:Y:S01]  /*1b00*/  IMAD.IADD R125, R124, 0x1, R29 ;  /* 0x000000017c7d7824 */ /* 0x000fe200078e021d */
[----:B------:R-:W-:Y:S01]  /*1b10*/  LOP3.LUT R2, R2, 0xfffffe00, RZ, 0xc0, !PT ;  /* 0xfffffe0002027812 */ /* 0x000fe200078ec0ff */
[----:B------:R-:W-:Y:S01]  /*1b20*/  IMAD.IADD R123, R122, 0x1, R27 ;  /* 0x000000017a7b7824 */ /* 0x000fe200078e021b */
[----:B------:R-:W-:-:S02]  /*1b30*/  LOP3.LUT R107, R20, R5, RZ, 0x3c, !PT ;  /* 0x00000005146b7212 */ /* 0x000fc400078e3cff */
[----:B------:R-:W-:Y:S02]  /*1b40*/  LOP3.LUT R6, R6, 0x7ffff000, RZ, 0xc0, !PT ;  /* 0x7ffff00006067812 */ /* 0x000fe400078ec0ff */
[----:B------:R-:W-:Y:S02]  /*1b50*/  LEA.HI.SX32 R110, R115, R4, 0x1d ;  /* 0x00000004736e7211 */ /* 0x000fe400078feaff */
[----:B------:R-:W-:Y:S01]  /*1b60*/  IADD3 R131, R131, UR4, RZ ;  /* 0x0000000483837c10 */ /* 0x000fe2000fffe0ff */
[----:B------:R-:W-:Y:S01]  /*1b70*/  UMOV UR4, 0x5 ;  /* 0x0000000500047882 */ /* 0x000fe20000000000 */
[----:B------:R-:W-:Y:S01]  /*1b80*/  LEA.HI.SX32 R109, R114, R3, 0x1d ;  /* 0x00000003726d7211 */ /* 0x000fe200078feaff */
[----:B------:R-:W-:Y:S01]  /*1b90*/  USHF.L.U64.HI UR32, UR6, UR4, UR32 ;  /* 0x0000000406207299 */ /* 0x000fe20008010220 */
[----:B------:R-:W-:Y:S02]  /*1ba0*/  IADD3 R107, R107, R6, R2 ;  /* 0x000000066b6b7210 */ /* 0x000fe40007ffe002 */
[----:B------:R-:W-:Y:S01]  /*1bb0*/  SHF.R.S32.HI R3, RZ, 0x1f, R110 ;  /* 0x0000001fff037819 */ /* 0x000fe2000001146e */
[----:B------:R-:W-:Y:S01]  /*1bc0*/  ULDC.64 UR4, c[0x0][0x1e0] ;  /* 0x0000780000047ab9 */ /* 0x000fe20000000a00 */
[----:B------:R-:W-:Y:S01]  /*1bd0*/  SHF.R.S32.HI R6, RZ, 0x1f, R109 ;  /* 0x0000001fff067819 */ /* 0x000fe2000001146d */
[----:B------:R-:W-:Y:S01]  /*1be0*/  USHF.L.U64.HI UR34, UR4, UR38, UR5 ;  /* 0x0000002604227299 */ /* 0x000fe20008010205 */
[----:B------:R-:W-:Y:S01]  /*1bf0*/  LEA.HI R4, R3, R110, RZ, 0x3 ;  /* 0x0000006e03047211 */ /* 0x000fe200078f18ff */
[----:B------:R-:W-:Y:S01]  /*1c00*/  USHF.L.U32 UR35, UR4, 0x6, URZ ;  /* 0x0000000604237899 */ /* 0x000fe2000800063f */
[----:B------:R-:W-:Y:S01]  /*1c10*/  IMAD.SHL.U32 R110, R110, 0x8, RZ ;  /* 0x000000086e6e7824 */ /* 0x000fe200078e00ff */
[----:B------:R-:W-:Y:S01]  /*1c20*/  LEA.HI R3, R6, R109, RZ, 0x3 ;  /* 0x0000006d06037211 */ /* 0x000fe200078f18ff */
[----:B------:R-:W-:Y:S01]  /*1c30*/  ULDC.64 UR4, c[0x0][0x280] ;  /* 0x0000a00000047ab9 */ /* 0x000fe20000000a00 */
[----:B------:R-:W-:Y:S01]  /*1c40*/  IMAD.SHL.U32 R109, R109, 0x8, RZ ;  /* 0x000000086d6d7824 */ /* 0x000fe200078e00ff */
[----:B------:R-:W-:Y:S01]  /*1c50*/  USHF.L.U64.HI UR36, UR4, UR38, UR5 ;  /* 0x0000002604247299 */ /* 0x000fe20008010205 */
[C---:B------:R-:W-:Y:S01]  /*1c60*/  LOP3.LUT R22, R103.reuse, 0x38, R114, 0xf8, !PT ;  /* 0x0000003867167812 */ /* 0x040fe200078ef872 */
[----:B------:R-:W-:Y:S01]  /*1c70*/  USHF.L.U32 UR39, UR4, 0x6, URZ ;  /* 0x0000000604277899 */ /* 0x000fe2000800063f */
[----:B------:R-:W-:Y:S01]  /*1c80*/  LOP3.LUT R112, R103, 0x18, R18, 0xf8, !PT ;  /* 0x0000001867707812 */ /* 0x000fe200078ef812 */
[----:B------:R-:W-:Y:S01]  /*1c90*/  IMAD.SHL.U32 R3, R3, 0x200, RZ ;  /* 0x0000020003037824 */ /* 0x000fe200078e00ff */
[----:B------:R-:W-:Y:S01]  /*1ca0*/  ULDC.64 UR4, c[0x0][0x290] ;  /* 0x0000a40000047ab9 */ /* 0x000fe20000000a00 */
[C---:B------:R-:W-:Y:S01]  /*1cb0*/  LOP3.LUT R6, R103.reuse, 0x38, R110, 0xf8, !PT ;  /* 0x0000003867067812 */ /* 0x040fe200078ef86e */
[----:B------:R-:W-:Y:S01]  /*1cc0*/  USHF.L.U64.HI UR38, UR4, UR38, UR5 ;  /* 0x0000002604267299 */ /* 0x000fe20008010205 */
[----:B------:R-:W-:Y:S01]  /*1cd0*/  IMAD.SHL.U32 R4, R4, 0x200, RZ ;  /* 0x0000020004047824 */ /* 0x000fe200078e00ff */
[----:B------:R-:W-:Y:S01]  /*1ce0*/  USHF.L.U32 UR41, UR4, 0x6, URZ ;  /* 0x0000000604297899 */ /* 0x000fe2000800063f */
[----:B------:R-:W-:Y:S01]  /*1cf0*/  LOP3.LUT R103, R103, 0x38, R109, 0xf8, !PT ;  /* 0x0000003867677812 */ /* 0x000fe200078ef86d */
[----:B------:R-:W-:Y:S01]  /*1d00*/  ULDC.64 UR6, c[0x0][0x1e8] ;  /* 0x00007a0000067ab9 */ /* 0x000fe20000000a00 */
[----:B------:R-:W-:Y:S01]  /*1d10*/  LOP3.LUT R3, R3, 0x7ffff000, RZ, 0xc0, !PT ;  /* 0x7ffff00003037812 */ /* 0x000fe200078ec0ff */
[----:B------:R-:W-:Y:S01]  /*1d20*/  ULDC.64 UR4, c[0x0][0x1e0] ;  /* 0x0000780000047ab9 */ /* 0x000fe20000000a00 */
[----:B------:R-:W-:Y:S01]  /*1d30*/  LOP3.LUT R103, R103, R5, RZ, 0x3c, !PT ;  /* 0x0000000567677212 */ /* 0x000fe200078e3cff */
[----:B------:R-:W-:Y:S01]  /*1d40*/  UIMAD UR43, UR40, UR4, URZ ;  /* 0x00000004282b72a4 */ /* 0x000fe2000f8e023f */
[----:B------:R-:W-:Y:S01]  /*1d50*/  LEA.HI R104, R104, R21, RZ, 0x6 ;  /* 0x0000001568687211 */ /* 0x000fe200078f30ff */
[----:B------:R-:W-:Y:S01]  /*1d60*/  UIMAD.WIDE.U32 UR44, UR37, UR4, URZ ;  /* 0x00000004252c72a5 */ /* 0x000fe2000f8e003f */
[----:B------:R-:W-:Y:S01]  /*1d70*/  LOP3.LUT R105, R6, R5, RZ, 0x3c, !PT ;  /* 0x0000000506697212 */ /* 0x000fe200078e3cff */
[----:B------:R-:W-:Y:S01]  /*1d80*/  UIMAD UR43, UR37, UR5, UR43 ;  /* 0x00000005252b72a4 */ /* 0x000fe2000f8e022b */
[----:B------:R-:W-:Y:S01]  /*1d90*/  LOP3.LUT R4, R4, 0x7ffff000, RZ, 0xc0, !PT ;  /* 0x7ffff00004047812 */ /* 0x000fe200078ec0ff */
[----:B------:R-:W-:Y:S01]  /*1da0*/  UIMAD UR42, UR14, UR6, URZ ;  /* 0x000000060e2a72a4 */ /* 0x000fe2000f8e023f */
[----:B------:R-:W-:Y:S01]  /*1db0*/  @P0 IADD3 R8, P1, R8, UR33, RZ ;  /* 0x0000002108080c10 */ /* 0x000fe2000ff3e0ff */
[----:B------:R-:W-:Y:S01]  /*1dc0*/  ULDC.64 UR4, c[0x0][0x268] ;  /* 0x00009a0000047ab9 */ /* 0x000fe20000000a00 */
[--C-:B------:R-:W-:Y:S01]  /*1dd0*/  IADD3 R103, R103, R3, R2.reuse ;  /* 0x0000000367677210 */ /* 0x100fe20007ffe002 */
[----:B------:R-:W-:Y:S01]  /*1de0*/  UIADD3 UR45, UR45, UR43, URZ ;  /* 0x0000002b2d2d7290 */ /* 0x000fe2000fffe03f */
[--C-:B------:R-:W-:Y:S01]  /*1df0*/  IADD3 R105, R105, R4, R2.reuse ;  /* 0x0000000469697210 */ /* 0x100fe20007ffe002 */
[----:B------:R-:W-:Y:S01]  /*1e00*/  IMAD.SHL.U32 R104, R104, 0x40, RZ ;  /* 0x0000004068687824 */ /* 0x000fe200078e00ff */
[----:B------:R-:W-:Y:S01]  /*1e10*/  @P0 IADD3.X R3, R0, UR32, RZ, P1, !PT ;  /* 0x0000002000030c10 */ /* 0x000fe20008ffe4ff */
[----:B------:R-:W-:Y:S01]  /*1e20*/  UIMAD UR27, UR27, UR4, URZ ;  /* 0x000000041b1b72a4 */ /* 0x000fe2000f8e023f */
[----:B------:R-:W-:Y:S01]  /*1e30*/  @P0 LEA R4, P1, R8, c[0x0][0x220], 0x1 ;  /* 0x0000880008040a11 */ /* 0x000fe200078208ff */
[----:B------:R-:W-:Y:S01]  /*1e40*/  UIMAD UR42, UR15, UR7, UR42 ;  /* 0x000000070f2a72a4 */ /* 0x000fe2000f8e022a */
[--C-:B------:R-:W-:Y:S01]  /*1e50*/  IADD3 R106, R7, R106, R2.reuse ;  /* 0x0000006a076a7210 */ /* 0x100fe20007ffe002 */
[----:B------:R-:W-:Y:S01]  /*1e60*/  UIMAD.WIDE.U32 UR44, UR15, UR6, UR44 ;  /* 0x000000060f2c72a5 */ /* 0x000fe2000f8e002c */
[----:B------:R-:W-:Y:S01]  /*1e70*/  LOP3.LUT R7, R22, R5, RZ, 0x3c, !PT ;  /* 0x0000000516077212 */ /* 0x000fe200078e3cff */
[----:B------:R-:W-:Y:S01]  /*1e80*/  UIMAD UR27, UR31, UR5, UR27 ;  /* 0x000000051f1b72a4 */ /* 0x000fe2000f8e021b */
[----:B------:R-:W-:Y:S01]  /*1e90*/  LOP3.LUT R112, R2, R112, R5, 0xf6, !PT ;  /* 0x0000007002707212 */ /* 0x000fe200078ef605 */
[----:B--2---:R-:W-:Y:S01]  /*1ea0*/  @UP0 USHF.R.S32.HI UR31, URZ, 0x1f, UR30 ;  /* 0x0000001f3f1f0899 */ /* 0x004fe2000801141e */
[----:B------:R-:W-:Y:S01]  /*1eb0*/  @P0 LEA.HI.X R5, R8, c[0x0][0x224], R3, 0x1, P1 ;  /* 0x0000890008050a11 */ /* 0x000fe200008f0c03 */
[----:B------:R-:W-:Y:S01]  /*1ec0*/  UIADD3 UR45, UR45, UR42, URZ ;  /* 0x0000002a2d2d7290 */ /* 0x000fe2000fffe03f */
[----:B------:R-:W-:Y:S01]  /*1ed0*/  LOP3.LUT R108, R108, 0x7ffff000, RZ, 0xc0, !PT ;  /* 0x7ffff0006c6c7812 */ /* 0x000fe200078ec0ff */
[----:B------:R-:W-:Y:S01]  /*1ee0*/  @!UP0 UMOV UR30, UR24 ;  /* 0x00000018001e8c82 */ /* 0x000fe20008000000 */
[----:B------:R-:W-:Y:S01]  /*1ef0*/  LOP3.LUT R104, R104, 0x7ffff000, RZ, 0xc0, !PT ;  /* 0x7ffff00068687812 */ /* 0x000fe200078ec0ff */
[----:B------:R-:W-:Y:S01]  /*1f00*/  USEL UR42, UR30, URZ, !UP5 ;  /* 0x0000003f1e2a7287 */ /* 0x000fe2000e800000 */
[--C-:B------:R-:W-:Y:S01]  /*1f10*/  IADD3 R108, R9, R108, R2.reuse ;  /* 0x0000006c096c7210 */ /* 0x100fe20007ffe002 */
[----:B------:R2:W-:Y:S01]  /*1f20*/  @P0 LDGSTS.E.BYPASS.LTC128B.128 [R117+0x7100], [R4.64], !P5 ;  /* 0x0710000004750fae */ /* 0x0005e2000e901d5c */
[----:B------:R-:W-:Y:S01]  /*1f30*/  IADD3 R104, R7, R104, R2 ;  /* 0x0000006807687210 */ /* 0x000fe20007ffe002 */
[----:B------:R-:W-:Y:S01]  /*1f40*/  @!UP0 UMOV UR31, UR13 ;  /* 0x0000000d001f8c82 */ /* 0x000fe20008000000 */
[----:B------:R-:W-:Y:S01]  /*1f50*/  SHF.R.S32.HI R2, RZ, 0x1f, R79 ;  /* 0x0000001fff027819 */ /* 0x000fe2000001144f */
[----:B------:R2:W-:Y:S01]  /*1f60*/  @P0 LDGSTS.E.BYPASS.LTC128B.128 [R117+0x9100], [R4.64+0x80], !P4 ;  /* 0x0910008004750fae */ /* 0x0005e2000e101d5c */
[----:B------:R-:W-:Y:S01]  /*1f70*/  IMAD.U32 R3, RZ, RZ, UR42 ;  /* 0x0000002aff037e24 */ /* 0x000fe2000f8e00ff */
[----:B------:R-:W-:Y:S01]  /*1f80*/  SHF.R.S32.HI R17, RZ, 0x1f, R16 ;  /* 0x0000001fff117819 */ /* 0x000fe20000011410 */
[----:B------:R-:W-:Y:S01]  /*1f90*/  USEL UR13, UR31, URZ, !UP5 ;  /* 0x0000003f1f0d7287 */ /* 0x000fe2000e800000 */
[----:B------:R2:W-:Y:S01]  /*1fa0*/  @P0 LDGSTS.E.BYPASS.LTC128B.128 [R117+0xb100], [R4.64+0x100], !P3 ;  /* 0x0b10010004750fae */ /* 0x0005e2000d901d5c */
[----:B------:R-:W-:Y:S01]  /*1fb0*/  IMAD R0, R2, c[0x0][0x280], RZ ;  /* 0x0000a00002007a24 */ /* 0x000fe200078e02ff */
[----:B------:R-:W-:Y:S01]  /*1fc0*/  ULDC.64 UR6, c[0x0][0x1f0] ;  /* 0x00007c0000067ab9 */ /* 0x000fe20000000a00 */
[----:B------:R-:W-:Y:S01]  /*1fd0*/  IMAD.WIDE.U32 R130, R3, c[0x0][0x218], R130 ;  /* 0x0000860003827a25 */ /* 0x000fe200078e0082 */
[----:B------:R-:W0:Y:S01]  /*1fe0*/  LDGDEPBAR ;  /* 0x00000000000079af */ /* 0x000e220000000000 */
[----:B------:R-:W-:Y:S01]  /*1ff0*/  UIMAD.WIDE.U32 UR30, UR42, UR6, UR44 ;  /* 0x000000062a1e72a5 */ /* 0x000fe2000f8e002c */
[----:B------:R-:W-:Y:S01]  /*2000*/  IADD3 R89, P0, R121, UR37, RZ ;  /* 0x0000002579597c10 */ /* 0x000fe2000ff1e0ff */
[----:B------:R-:W-:Y:S01]  /*2010*/  UIMAD UR6, UR13, UR6, URZ ;  /* 0x000000060d0672a4 */ /* 0x000fe2000f8e023f */
[----:B------:R-:W-:Y:S01]  /*2020*/  IMAD R3, R79, c[0x0][0x284], R0 ;  /* 0x0000a1004f037a24 */ /* 0x000fe200078e0200 */
[----:B------:R-:W-:Y:S01]  /*2030*/  ULDC.64 UR4, c[0x0][0x218] ;  /* 0x0000860000047ab9 */ /* 0x000fe20000000a00 */
[--C-:B------:R-:W-:Y:S01]  /*2040*/  IMAD.WIDE.U32 R128, R121, c[0x0][0x280], R16.reuse ;  /* 0x0000a00079807a25 */ /* 0x100fe200078e0010 */
[----:B------:R-:W-:Y:S01]  /*2050*/  UIMAD UR4, UR13, UR4, URZ ;  /* 0x000000040d0472a4 */ /* 0x000fe2000f8e023f */
[----:B------:R-:W-:Y:S01]  /*2060*/  IADD3 R91, R133, UR27, RZ ;  /* 0x0000001b855b7c10 */ /* 0x000fe2000fffe0ff */
[----:B------:R-:W-:Y:S01]  /*2070*/  UIMAD UR6, UR42, UR7, UR6 ;  /* 0x000000072a0672a4 */ /* 0x000fe2000f8e0206 */
[----:B------:R-:W-:Y:S01]  /*2080*/  IMAD.WIDE.U32 R126, R121, c[0x0][0x290], R16 ;  /* 0x0000a400797e7a25 */ /* 0x000fe200078e0010 */
[----:B------:R-:W-:Y:S01]  /*2090*/  UIMAD UR4, UR42, UR5, UR4 ;  /* 0x000000052a0472a4 */ /* 0x000fe2000f8e0204 */
[----:B------:R-:W-:Y:S01]  /*20a0*/  LEA R112, R112, 0x100, 0x1 ;  /* 0x0000010070707811 */ /* 0x000fe200078e08ff */
[----:B------:R-:W-:Y:S01]  /*20b0*/  UIADD3 UR27, UR31, UR6, URZ ;  /* 0x000000061f1b7290 */ /* 0x000fe2000fffe03f */
[C---:B------:R-:W-:Y:S01]  /*20c0*/  IMAD R0, R88.reuse, c[0x0][0x1e0], RZ ;  /* 0x0000780058007a24 */ /* 0x040fe200078e02ff */
[----:B------:R-:W-:Y:S01]  /*20d0*/  IADD3.X R88, R88, UR40, RZ, P0, !PT ;  /* 0x0000002858587c10 */ /* 0x000fe200087fe4ff */
[----:B------:R-:W-:Y:S01]  /*20e0*/  IMAD.IADD R129, R129, 0x1, R124 ;  /* 0x0000000181817824 */ /* 0x000fe200078e027c */
[----:B------:R-:W-:Y:S01]  /*20f0*/  LOP3.LUT R116, R116, 0xfffffff8, RZ, 0xc0, !PT ;  /* 0xfffffff874747812 */ /* 0x000fe200078ec0ff */
[----:B------:R-:W-:Y:S01]  /*2100*/  IMAD.IADD R127, R127, 0x1, R122 ;  /* 0x000000017f7f7824 */ /* 0x000fe200078e027a */
[----:B------:R-:W-:Y:S01]  /*2110*/  LOP3.LUT R115, R115, 0xfffffff8, RZ, 0xc0, !PT ;  /* 0xfffffff873737812 */ /* 0x000fe200078ec0ff */
[----:B------:R-:W-:Y:S01]  /*2120*/  IMAD R2, R2, c[0x0][0x290], RZ ;  /* 0x0000a40002027a24 */ /* 0x000fe200078e02ff */
[----:B------:R-:W-:Y:S01]  /*2130*/  LOP3.LUT R114, R114, 0xfffffff8, RZ, 0xc0, !PT ;  /* 0xfffffff872727812 */ /* 0x000fe200078ec0ff */
[----:B------:R-:W-:Y:S01]  /*2140*/  IMAD R97, R121, c[0x0][0x1e4], R0 ;  /* 0x0000790079617a24 */ /* 0x000fe200078e0200 */
[----:B------:R-:W-:Y:S01]  /*2150*/  IADD3 R82, P1, P0, R136, UR30, R18 ;  /* 0x0000001e88527c10 */ /* 0x000fe2000f83e012 */
[----:B------:R-:W-:Y:S01]  /*2160*/  IMAD.MOV.U32 R124, RZ, RZ, R28 ;  /* 0x000000ffff7c7224 */ /* 0x000fe200078e001c */
[----:B------:R-:W-:Y:S01]  /*2170*/  ULDC.U8 UR5, c[0x0][0x298] ;  /* 0x0000a60000057ab9 */ /* 0x000fe20000000000 */
[----:B------:R-:W-:Y:S01]  /*2180*/  IMAD.MOV.U32 R122, RZ, RZ, R26 ;  /* 0x000000ffff7a7224 */ /* 0x000fe200078e001a */
[----:B------:R-:W-:Y:S01]  /*2190*/  IADD3 R111, R112, 0x40, RZ ;  /* 0x00000040706f7810 */ /* 0x000fe20007ffe0ff */
[----:B------:R-:W-:Y:S01]  /*21a0*/  IMAD R83, R79, c[0x0][0x294], R2 ;  /* 0x0000a5004f537a24 */ /* 0x000fe200078e0202 */
[----:B------:R-:W-:Y:S01]  /*21b0*/  ISETP.NE.AND P6, PT, RZ, UR5, PT ;  /* 0x00000005ff007c0c */ /* 0x000fe2000bfc5270 */
[----:B------:R-:W-:Y:S01]  /*21c0*/  IMAD.IADD R97, R137, 0x1, R97 ;  /* 0x0000000189617824 */ /* 0x000fe200078e0261 */
[C---:B-1----:R-:W-:Y:S01]  /*21d0*/  IADD3 R11, R16.reuse, 0x50, RZ ;  /* 0x00000050100b7810 */ /* 0x042fe20007ffe0ff */
[----:B------:R-:W-:Y:S01]  /*21e0*/  IMAD.WIDE.U32 R126, R79, c[0x0][0x290], R126 ;  /* 0x0000a4004f7e7a25 */ /* 0x000fe200078e007e */
[----:B------:R-:W-:-:S02]  /*21f0*/  IADD3 R10, R16, 0x30, RZ ;  /* 0x00000030100a7810 */ /* 0x000fc40007ffe0ff */
[----:B------:R-:W-:Y:S01]  /*2200*/  IADD3 R9, R16, 0x10, RZ ;  /* 0x0000001010097810 */ /* 0x000fe20007ffe0ff */
[C---:B------:R-:W-:Y:S01]  /*2210*/  IMAD.WIDE.U32 R128, R79.reuse, c[0x0][0x280], R128 ;  /* 0x0000a0004f807a25 */ /* 0x040fe200078e0080 */
[----:B------:R-:W-:Y:S02]  /*2220*/  SHF.R.S32.HI R102, RZ, 0x1f, R116 ;  /* 0x0000001fff667819 */ /* 0x000fe40000011474 */
[----:B------:R-:W-:Y:S01]  /*2230*/  @P2 IADD3 R111, R112, -0x40, RZ ;  /* 0xffffffc0706f2810 */ /* 0x000fe20007ffe0ff */
[C---:B------:R-:W-:Y:S01]  /*2240*/  IMAD.WIDE.U32 R124, R79.reuse, c[0x0][0x280], R124 ;  /* 0x0000a0004f7c7a25 */ /* 0x040fe200078e007c */
[----:B------:R-:W-:Y:S02]  /*2250*/  SHF.R.S32.HI R99, RZ, 0x1f, R113 ;  /* 0x0000001fff637819 */ /* 0x000fe40000011471 */
[----:B------:R-:W-:Y:S01]  /*2260*/  SHF.R.S32.HI R101, RZ, 0x1f, R115 ;  /* 0x0000001fff657819 */ /* 0x000fe20000011473 */
[----:B------:R-:W-:Y:S01]  /*2270*/  IMAD.WIDE.U32 R122, R79, c[0x0][0x290], R122 ;  /* 0x0000a4004f7a7a25 */ /* 0x000fe200078e007a */
[----:B------:R-:W-:-:S02]  /*2280*/  SHF.R.S32.HI R100, RZ, 0x1f, R114 ;  /* 0x0000001fff647819 */ /* 0x000fc40000011472 */
[----:B------:R-:W-:Y:S01]  /*2290*/  IADD3 R87, R131, UR4, RZ ;  /* 0x0000000483577c10 */ /* 0x000fe2000fffe0ff */
[----:B------:R-:W-:Y:S01]  /*22a0*/  IMAD.IADD R85, R127, 0x1, R83 ;  /* 0x000000017f557824 */ /* 0x000fe200078e0253 */
[----:B------:R-:W-:Y:S01]  /*22b0*/  SHF.R.S32.HI R98, RZ, 0x1f, R110 ;  /* 0x0000001fff627819 */ /* 0x000fe2000001146e */
[----:B------:R-:W-:Y:S01]  /*22c0*/  IMAD.IADD R86, R129, 0x1, R3 ;  /* 0x0000000181567824 */ /* 0x000fe200078e0203 */
[----:B------:R-:W-:Y:S01]  /*22d0*/  SHF.R.S32.HI R96, RZ, 0x1f, R109 ;  /* 0x0000001fff607819 */ /* 0x000fe2000001146d */
[----:B------:R-:W-:Y:S01]  /*22e0*/  IMAD.IADD R84, R3, 0x1, R125 ;  /* 0x0000000103547824 */ /* 0x000fe200078e027d */
[----:B------:R-:W-:Y:S01]  /*22f0*/  IADD3.X R81, R97, UR27, R19, P1, P0 ;  /* 0x0000001b61517c10 */ /* 0x000fe20008fe0413 */
[----:B------:R-:W-:Y:S02]  /*2300*/  IMAD.IADD R83, R83, 0x1, R123 ;  /* 0x0000000153537824 */ /* 0x000fe400078e027b */
[----:B------:R-:W-:Y:S02]  /*2310*/  IMAD.SHL.U32 R108, R108, 0x2, RZ ;  /* 0x000000026c6c7824 */ /* 0x000fe400078e00ff */
[----:B------:R-:W-:-:S02]  /*2320*/  IMAD.SHL.U32 R106, R106, 0x2, RZ ;  /* 0x000000026a6a7824 */ /* 0x000fc400078e00ff */
[----:B------:R-:W-:Y:S02]  /*2330*/  IMAD.SHL.U32 R104, R104, 0x2, RZ ;  /* 0x0000000268687824 */ /* 0x000fe400078e00ff */
[----:B------:R-:W-:Y:S02]  /*2340*/  IMAD.SHL.U32 R107, R107, 0x2, RZ ;  /* 0x000000026b6b7824 */ /* 0x000fe400078e00ff */
[----:B------:R-:W-:Y:S02]  /*2350*/  IMAD.SHL.U32 R105, R105, 0x2, RZ ;  /* 0x0000000269697824 */ /* 0x000fe400078e00ff */
[----:B------:R-:W-:Y:S01]  /*2360*/  IMAD.SHL.U32 R103, R103, 0x2, RZ ;  /* 0x0000000267677824 */ /* 0x000fe200078e00ff */
[----:B--2---:R-:W-:Y:S06]  /*2370*/  BAR.SYNC.DEFER_BLOCKING 0x0 ;  /* 0x0000000000007b1d */ /* 0x004fec0000010000 */
.L_x_327:
[----:B------:R-:W-:Y:S01]  /*2380*/  ISETP.GE.AND P2, PT, R95, 0x1, PT ;  /* 0x000000015f00780c */ /* 0x000fe20003f46270 */
[----:B------:R-:W-:Y:S01]  /*2390*/  USHF.R.S32.HI UR13, URZ, 0x1f, UR17 ;  /* 0x0000001f3f0d7899 */ /* 0x000fe20008011411 */
[----:B------:R-:W-:Y:S04]  /*23a0*/  DEPBAR.LE SB0, 0x0 ;  /* 0x000080000000791a */ /* 0x000fe80000000000 */
[----:B------:R-:W-:Y:S01]  /*23b0*/  UIMAD UR7, UR34, UR17, URZ ;  /* 0x00000011220772a4 */ /* 0x000fe2000f8e023f */
[----:B------:R-:W-:Y:S01]  /*23c0*/  BAR.SYNC.DEFER_BLOCKING 0x0 ;  /* 0x0000000000007b1d */ /* 0x000fe20000010000 */
[----:B------:R-:W-:Y:S02]  /*23d0*/  UIMAD.WIDE.U32 UR46, UR35, UR17, URZ ;  /* 0x00000011232e72a5 */ /* 0x000fe4000f8e003f */
[----:B------:R-:W-:Y:S04]  /*23e0*/  UIMAD UR7, UR13, UR35, UR7 ;  /* 0x000000230d0772a4 */ /* 0x000fe8000f8e0207 */
[----:B-1----:R-:W-:Y:S01]  /*23f0*/  IADD3 R3, P1, R82, UR46, RZ ;  /* 0x0000002e52037c10 */ /* 0x002fe2000ff3e0ff */
[----:B------:R-:W-:Y:S03]  /*2400*/  UIADD3 UR7, UR47, UR7, URZ ;  /* 0x000000072f077290 */ /* 0x000fe6000fffe03f */
[----:B------:R-:W-:Y:S03]  /*2410*/  LEA R64, P0, R3, c[0x0][0x1c8], 0x1 ;  /* 0x0000720003407a11 */ /* 0x000fe600078008ff */
[----:B------:R-:W-:Y:S04]  /*2420*/  IADD3.X R0, R81, UR7, RZ, P1, !PT ;  /* 0x0000000751007c10 */ /* 0x000fe80008ffe4ff */
[----:B------:R-:W-:Y:S01]  /*2430*/  LEA.HI.X R65, R3, c[0x0][0x1cc], R0, 0x1, P0 ;  /* 0x0000730003417a11 */ /* 0x000fe200000f0c00 */
[----:B------:R-:W-:Y:S01]  /*2440*/  BSSY B1, `(.L_x_303) ;  /* 0x0000385000017945 */ /* 0x000fe20003800000 */
[----:B------:R-:W-:-:S05]  /*2450*/  @!P2 BRA `(.L_x_304) ;  /* 0x000036b00000a947 */ /* 0x000fca0003800000 */
[----:B------:R-:W-:Y:S02]  /*2460*/  UIMAD UR6, UR36, UR17, URZ ;  /* 0x00000011240672a4 */ /* 0x000fe4000f8e023f */
[----:B------:R-:W-:Y:S02]  /*2470*/  UIMAD UR5, UR38, UR17, URZ ;  /* 0x00000011260572a4 */ /* 0x000fe4000f8e023f */
[----:B------:R-:W-:Y:S02]  /*2480*/  UIMAD UR4, UR17, -0x40, UR22 ;  /* 0xffffffc0110478a4 */ /* 0x000fe4000f8e0216 */
[----:B------:R-:W-:Y:S02]  /*2490*/  UIMAD.WIDE.U32 UR44, UR39, UR17, URZ ;  /* 0x00000011272c72a5 */ /* 0x000fe4000f8e003f */
[----:B------:R-:W-:Y:S02]  /*24a0*/  UIMAD.WIDE.U32 UR42, UR41, UR17, URZ ;  /* 0x00000011292a72a5 */ /* 0x000fe4000f8e003f */
[----:B------:R-:W-:Y:S02]  /*24b0*/  UIMAD UR6, UR13, UR39, UR6 ;  /* 0x000000270d0672a4 */ /* 0x000fe4000f8e0206 */
[----:B------:R-:W-:Y:S02]  /*24c0*/  UIMAD UR5, UR13, UR41, UR5 ;  /* 0x000000290d0572a4 */ /* 0x000fe4000f8e0205 */
[----:B------:R-:W-:Y:S02]  /*24d0*/  UISETP.LT.AND UP0, UPT, UR4, 0x40, UPT ;  /* 0x000000400400788c */ /* 0x000fe4000bf01270 */
[----:B------:R-:W-:Y:S02]  /*24e0*/  UIADD3 UR6, UR45, UR6, URZ ;  /* 0x000000062d067290 */ /* 0x000fe4000fffe03f */
[----:B------:R-:W-:Y:S02]  /*24f0*/  UIADD3 UR5, UR43, UR5, URZ ;  /* 0x000000052b057290 */ /* 0x000fe4000fffe03f */
[----:B------:R-:W-:Y:S01]  /*2500*/  USEL UR4, UR4, 0x40, UP0 ;  /* 0x0000004004047887 */ /* 0x000fe20008000000 */
[----:B------:R-:W-:-:S05]  /*2510*/  @!P6 BRA `(.L_x_305) ;  /* 0x00001b200000e947 */ /* 0x000fca0003800000 */
[----:B------:R-:W-:Y:S01]  /*2520*/  ISETP.GE.AND P1, PT, R121, UR4, PT ;  /* 0x0000000479007c0c */ /* 0x000fe2000bf26270 */
        /* <DEDUP_REMOVED lines=14> */
[----:B------:R-:W-:Y:S01]  /*2610*/  IADD3 R3, P0, R128, UR44, RZ ;  /* 0x0000002c80037c10 */ /* 0x000fe2000ff1e0ff */
[----:B------:R-:W-:Y:S01]  /*2620*/  CS2R R62, SRZ ;  /* 0x00000000003e7805 */ /* 0x000fe2000001ff00 */
[----:B------:R-:W-:Y:S01]  /*2630*/  CS2R R34, SRZ ;  /* 0x0000000000227805 */ /* 0x000fe2000001ff00 */
[----:B------:R-:W-:Y:S01]  /*2640*/  CS2R R60, SRZ ;  /* 0x00000000003c7805 */ /* 0x000fe2000001ff00 */
[----:B------:R-:W-:Y:S01]  /*2650*/  IADD3.X R0, R86, UR6, RZ, P0, !PT ;  /* 0x0000000656007c10 */ /* 0x000fe200087fe4ff */
[----:B------:R-:W-:Y:S01]  /*2660*/  CS2R R38, SRZ ;  /* 0x0000000000267805 */ /* 0x000fe2000001ff00 */
[----:B------:R-:W-:Y:S01]  /*2670*/  IADD3 R5, P0, R126, UR42, RZ ;  /* 0x0000002a7e057c10 */ /* 0x000fe2000ff1e0ff */
[----:B------:R-:W-:Y:S01]  /*2680*/  CS2R R58, SRZ ;  /* 0x00000000003a7805 */ /* 0x000fe2000001ff00 */
[----:B------:R-:W-:Y:S01]  /*2690*/  CS2R R32, SRZ ;  /* 0x0000000000207805 */ /* 0x000fe2000001ff00 */
[----:B------:R-:W-:Y:S01]  /*26a0*/  CS2R R54, SRZ ;  /* 0x0000000000367805 */ /* 0x000fe2000001ff00 */
[----:B------:R-:W-:Y:S01]  /*26b0*/  IADD3.X R2, R85, UR5, RZ, P0, !PT ;  /* 0x0000000555027c10 */ /* 0x000fe200087fe4ff */
[----:B------:R-:W-:Y:S01]  /*26c0*/  CS2R R28, SRZ ;  /* 0x00000000001c7805 */ /* 0x000fe2000001ff00 */
        /* <DEDUP_REMOVED lines=32> */
.L_x_307:
[----:B------:R-:W-:Y:S05]  /*28d0*/  BSYNC B0 ;  /* 0x0000000000007941 */ /* 0x000fea0003800000 */
.L_x_306:
        /* <DEDUP_REMOVED lines=89> */
.L_x_310:
[----:B------:R-:W-:Y:S05]  /*2e70*/  BSYNC B0 ;  /* 0x0000000000007941 */ /* 0x000fea0003800000 */
.L_x_309:
        /* <DEDUP_REMOVED lines=56> */
.L_x_312:
[----:B------:R-:W-:Y:S05]  /*3200*/  BSYNC B0 ;  /* 0x0000000000007941 */ /* 0x000fea0003800000 */
.L_x_311:
        /* <DEDUP_REMOVED lines=56> */
.L_x_314:
[----:B------:R-:W-:Y:S05]  /*3590*/  BSYNC B0 ;  /* 0x0000000000007941 */ /* 0x000fea0003800000 */
.L_x_313:
        /* <DEDUP_REMOVED lines=56> */
.L_x_316:
[----:B------:R-:W-:Y:S05]  /*3920*/  BSYNC B0 ;  /* 0x0000000000007941 */ /* 0x000fea0003800000 */
.L_x_315:
        /* <DEDUP_REMOVED lines=56> */
.L_x_318:
[----:B------:R-:W-:Y:S05]  /*3cb0*/  BSYNC B0 ;  /* 0x0000000000007941 */ /* 0x000fea0003800000 */
.L_x_317:
        /* <DEDUP_REMOVED lines=56> */
.L_x_305:
        /* <DEDUP_REMOVED lines=47> */
.L_x_320:
[----:B------:R-:W-:Y:S05]  /*4330*/  BSYNC B0 ;  /* 0x0000000000007941 */ /* 0x000fea0003800000 */
.L_x_319:
[----:B------:R-:W-:Y:S04]  /*4340*/  IADD3 R90, P0, R136, UR46, RZ ;  /* 0x0000002e885a7c10 */ /* 0x000fe8000ff1e0ff */
[----:B------:R-:W-:Y:S01]  /*4350*/  IADD3.X R141, R97, UR7, RZ, P0, !PT ;  /* 0x00000007618d7c10 */ /* 0x000fe200087fe4ff */
        /* <DEDUP_REMOVED lines=31> */
[C---:B------:R-:W-:Y:S01]  /*4550*/  IADD3 R145, P1, P0, R90.reuse, UR30, R116 ;  /* 0x0000001e5a917c10 */ /* 0x040fe2000f83e074 */
[----:B------:R-:W-:Y:S01]  /*4560*/  IMAD.MOV.U32 R41, RZ, RZ, R37 ;  /* 0x000000ffff297224 */ /* 0x000fe200078e0025 */
[----:B------:R-:W-:Y:S01]  /*4570*/  MOV R43, R36 ;  /* 0x00000024002b7202 */ /* 0x000fe20000000f00 */
[----:B------:R-:W-:Y:S01]  /*4580*/  IMAD.MOV.U32 R58, RZ, RZ, R53 ;  /* 0x000000ffff3a7224 */ /* 0x000fe200078e0035 */
[C---:B------:R-:W-:Y:S02]  /*4590*/  IADD3.X R142, R141.reuse, UR27, R102, P1, P0 ;  /* 0x0000001b8d8e7c10 */ /* 0x040fe40008fe0466 */
[----:B------:R-:W-:Y:S01]  /*45a0*/  MOV R49, R52 ;  /* 0x0000003400317202 */ /* 0x000fe20000000f00 */
[----:B------:R-:W1:Y:S04]  /*45b0*/  LDS.128 R24, [R108+0x6100] ;  /* 0x006100006c187984 */ /* 0x000e680000000c00 */
[----:B------:R-:W-:Y:S04]  /*45c0*/  @!P2 IADD3 R143, P1, P0, R90, UR30, R113 ;  /* 0x0000001e5a8fac10 */ /* 0x000fe8000f83e071 */
[----:B------:R-:W-:Y:S02]  /*45d0*/  @!P2 IADD3.X R140, R141, UR27, R99, P1, P0 ;  /* 0x0000001b8d8cac10 */ /* 0x000fe40008fe0463 */
        /* <DEDUP_REMOVED lines=25> */
[--C-:B------:R-:W-:Y:S01]  /*4770*/  @!P0 SHF.R.U32.HI R40, RZ, 0x10, R37.reuse ;  /* 0x00000010ff288819 */ /* 0x100fe20000011625 */
        /* <DEDUP_REMOVED lines=38> */
[----:B------:R-:W-:Y:S01]  /*49e0*/  @!P0 FMUL.FTZ R148, R55, R43 ;  /* 0x0000002b37948220 */ /* 0x000fe20000410000 */
        /* <DEDUP_REMOVED lines=42> */
.L_x_322:
[----:B------:R-:W-:Y:S05]  /*4c90*/  BSYNC B0 ;  /* 0x0000000000007941 */ /* 0x000fea0003800000 */
.L_x_321:
[----:B------:R-:W-:Y:S01]  /*4ca0*/  ISETP.GE.AND P0, PT, R12, c[0x0][0x1d4], PT ;  /* 0x000075000c007a0c */ /* 0x000fe20003f06270 */
[----:B------:R-:W-:Y:S01]  /*4cb0*/  @!UPT UIADD3 URZ, URZ, URZ, URZ ;  /* 0x0000003f3f3ff290 */ /* 0x000fe2000fffe03f */
[----:B------:R-:W-:Y:S11]  /*4cc0*/  BSSY B0, `(.L_x_323) ;  /* 0x0000071000007945 */ /* 0x000ff60003800000 */
[----:B------:R-:W-:-:S05]  /*4cd0*/  @P0 BRA `(.L_x_324) ;  /* 0x000006f000000947 */ /* 0x000fca0003800000 */
[----:B------:R-:W2:Y:S01]  /*4ce0*/  LDS.128 R56, [R105+0x6100] ;  /* 0x0061000069387984 */ /* 0x000ea20000000c00 */
[----:B------:R-:W-:Y:S02]  /*4cf0*/  ISETP.GE.AND P2, PT, R110, c[0x0][0x1d4], PT ;  /* 0x000075006e007a0c */ /* 0x000fe40003f46270 */
[C---:B------:R-:W-:Y:S04]  /*4d00*/  IADD3 R61, P1, P0, R90.reuse, UR30, R115 ;  /* 0x0000001e5a3d7c10 */ /* 0x040fe8000f83e073 */
[C---:B------:R-:W-:Y:S01]  /*4d10*/  IADD3.X R54, R141.reuse, UR27, R101, P1, P0 ;  /* 0x0000001b8d367c10 */ /* 0x040fe20008fe0465 */
[----:B-1----:R-:W1:Y:S06]  /*4d20*/  LDS.128 R24, [R106+0x6100] ;  /* 0x006100006a187984 */ /* 0x002e6c0000000c00 */
        /* <DEDUP_REMOVED lines=106> */
.L_x_324:
[----:B------:R-:W-:Y:S05]  /*53d0*/  BSYNC B0 ;  /* 0x0000000000007941 */ /* 0x000fea0003800000 */
.L_x_323:
[----:B------:R-:W-:Y:S11]  /*53e0*/  ISETP.GE.AND P0, PT, R13, c[0x0][0x1d4], PT ;  /* 0x000075000d007a0c */ /* 0x000ff60003f06270 */
[----:B------:R-:W-:Y:S02]  /*53f0*/  @!UPT UIADD3 URZ, URZ, URZ, URZ ;  /* 0x0000003f3f3ff290 */ /* 0x000fe4000fffe03f */
[----:B------:R-:W-:-:S05]  /*5400*/  @P0 BRA `(.L_x_308) ;  /* 0x0000088000000947 */ /* 0x000fca0003800000 */
[----:B-1----:R-:W-:Y:S01]  /*5410*/  LDS.128 R52, [R103+0x6100] ;  /* 0x0061000067347984 */ /* 0x002fe20000000c00 */
[----:B------:R-:W-:Y:S04]  /*5420*/  IADD3 R56, P1, P0, R90, UR30, R114 ;  /* 0x0000001e5a387c10 */ /* 0x000fe8000f83e072 */
[----:B------:R-:W-:Y:S02]  /*5430*/  IADD3.X R49, R141, UR27, R100, P1, P0 ;  /* 0x0000001b8d317c10 */ /* 0x000fe40008fe0464 */
[----:B------:R-:W-:Y:S01]  /*5440*/  ISETP.GE.AND P0, PT, R13, c[0x0][0x27c], PT ;  /* 0x00009f000d007a0c */ /* 0x000fe20003f06270 */
[----:B------:R-:W1:Y:S01]  /*5450*/  LDS.128 R24, [R104+0x6100] ;  /* 0x0061000068187984 */ /* 0x000e620000000c00 */
[C---:B------:R-:W-:Y:S04]  /*5460*/  LEA R58, P1, R56.reuse, c[0x0][0x1c8], 0x1 ;  /* 0x00007200383a7a11 */ /* 0x040fe800078208ff */
[----:B------:R-:W-:Y:S02]  /*5470*/  LEA.HI.X R59, R56, c[0x0][0x1cc], R49, 0x1, P1 ;  /* 0x00007300383b7a11 */ /* 0x000fe400008f0c31 */
[----:B------:R-:W-:Y:S05]  /*5480*/  ISETP.GE.AND P1, PT, R109, c[0x0][0x1d4], PT ;  /* 0x000075006d007a0c */ /* 0x000fea0003f26270 */
[----:B------:R-:W-:Y:S01]  /*5490*/  @!P0 SHF.R.U32.HI R28, RZ, 0x10, R21 ;  /* 0x00000010ff1c8819 */ /* 0x000fe20000011615 */
[----:B------:R-:W-:Y:S01]  /*54a0*/  @!P0 HADD2.F32 R29, -RZ, R33.H1_H1 ;  /* 0x30000021ff1d8230 */ /* 0x000fe20000004100 */
[----:B------:R-:W-:Y:S01]  /*54b0*/  @!P0 SHF.R.U64 R22, R22, 0x10, R23 ;  /* 0x0000001016168819 */ /* 0x000fe20000001217 */
[--C-:B------:R-:W-:Y:S01]  /*54c0*/  @!P0 HADD2.F32 R39, -RZ, R63.reuse.H1_H1 ;  /* 0x3000003fff278230 */ /* 0x100fe20000004100 */
[----:B------:R-:W-:Y:S01]  /*54d0*/  @!P0 SHF.R.U64 R21, R20, 0x10, R21 ;  /* 0x0000001014158819 */ /* 0x000fe20000001215 */
[----:B------:R-:W-:Y:S01]  /*54e0*/  @!P0 HADD2.F32 R28, -RZ, R28.H0_H0 ;  /* 0x2000001cff1c8230 */ /* 0x000fe20000004100 */
[----:B------:R-:W-:Y:S01]  /*54f0*/  @!P0 SHF.R.U32.HI R20, RZ, 0x10, R23 ;  /* 0x00000010ff148819 */ /* 0x000fe20000011617 */
[----:B------:R-:W-:Y:S01]  /*5500*/  @!P0 HADD2.F32 R35, -RZ, R63.H0_H0 ;  /* 0x2000003fff238230 */ /* 0x000fe20000004100 */
[--C-:B------:R-:W-:Y:S01]  /*5510*/  @!P0 SHF.R.U32.HI R40, RZ, 0x10, R65.reuse ;  /* 0x00000010ff288819 */ /* 0x100fe20000011641 */
[--C-:B------:R-:W-:Y:S01]  /*5520*/  @!P0 HADD2.F32 R45, -RZ, R62.reuse.H1_H1 ;  /* 0x3000003eff2d8230 */ /* 0x100fe20000004100 */
[----:B------:R-:W-:Y:S01]  /*5530*/  @!P0 SHF.R.U64 R36, R64, 0x10, R65 ;  /* 0x0000001040248819 */ /* 0x000fe20000001241 */
        /* <DEDUP_REMOVED lines=11> */
[--C-:B------:R-:W-:Y:S01]  /*55f0*/  @!P0 HADD2.F32 R30, -RZ, R23.reuse.H0_H0 ;  /* 0x20000017ff1e8230 */ /* 0x100fe20000004100 */
[----:B------:R-:W-:Y:S01]  /*5600*/  @!P0 MOV R42, R55 ;  /* 0x00000037002a8202 */ /* 0x000fe20000000f00 */
[--C-:B------:R-:W-:Y:S01]  /*5610*/  @!P0 HADD2.F32 R41, -RZ, R34.reuse.H1_H1 ;  /* 0x30000022ff298230 */ /* 0x100fe20000004100 */
[----:B------:R-:W-:Y:S01]  /*5620*/  @!P0 MOV R43, R54 ;  /* 0x00000036002b8202 */ /* 0x000fe20000000f00 */
[----:B------:R-:W-:Y:S01]  /*5630*/  @!P0 HADD2.F32 R38, -RZ, R34.H0_H0 ;  /* 0x20000022ff268230 */ /* 0x000fe20000004100 */
[-C--:B------:R-:W-:Y:S01]  /*5640*/  @!P0 FMUL.FTZ R3, R30, R29.reuse ;  /* 0x0000001d1e038220 */ /* 0x080fe20000410000 */
[----:B------:R-:W-:Y:S01]  /*5650*/  @!P0 HADD2.F32 R23, -RZ, R23.H1_H1 ;  /* 0x30000017ff178230 */ /* 0x000fe20000004100 */
[----:B------:R-:W-:Y:S01]  /*5660*/  @!P0 FMUL.FTZ R56, R41, R28 ;  /* 0x0000001c29388220 */ /* 0x000fe20000410000 */
[----:B------:R-:W-:Y:S01]  /*5670*/  @!P0 HADD2.F32 R34, -RZ, R37.H0_H0 ;  /* 0x20000025ff228230 */ /* 0x000fe20000004100 */
[----:B------:R-:W-:Y:S01]  /*5680*/  @!P0 FMUL.FTZ R49, R38, R29 ;  /* 0x0000001d26318220 */ /* 0x000fe20000410000 */
[----:B------:R-:W-:Y:S01]  /*5690*/  @!P0 MOV R29, R24 ;  /* 0x00000018001d8202 */ /* 0x000fe20000000f00 */
[C---:B------:R-:W-:Y:S01]  /*56a0*/  @!P0 FMUL.FTZ R4, R23.reuse, R28 ;  /* 0x0000001c17048220 */ /* 0x040fe20000410000 */
[----:B------:R-:W-:Y:S01]  /*56b0*/  @!P0 HADD2.F32 R28, -RZ, R21.H0_H0 ;  /* 0x20000015ff1c8230 */ /* 0x000fe20000004100 */
[----:B------:R-:W-:Y:S01]  /*56c0*/  @!P0 FFMA.FTZ R56, R23, R40, -R56 ;  /* 0x0000002817388223 */ /* 0x000fe20000010838 */
[----:B------:R-:W-:Y:S01]  /*56d0*/  @!P0 HADD2.F32 R23, -RZ, R33.H0_H0 ;  /* 0x20000021ff178230 */ /* 0x000fe20000004100 */
[----:B------:R-:W-:Y:S01]  /*56e0*/  @!P0 FFMA.FTZ R49, R30, R39, -R49 ;  /* 0x000000271e318223 */ /* 0x000fe20000010831 */
[----:B------:R-:W-:Y:S02]  /*56f0*/  @!P0 HADD2.F32 R37, -RZ, R37.H1_H1 ;  /* 0x30000025ff258230 */ /* 0x000fe40000004100 */
[--C-:B------:R-:W-:Y:S01]  /*5700*/  @!P0 HADD2.F32 R30, -RZ, R29.reuse.H0_H0 ;  /* 0x2000001dff1e8230 */ /* 0x100fe20000004100 */
[-C--:B------:R-:W-:Y:S01]  /*5710*/  @!P0 FMUL.FTZ R51, R34, R23.reuse ;  /* 0x0000001722338220 */ /* 0x080fe20000410000 */
[----:B------:R-:W-:Y:S01]  /*5720*/  @!P0 HADD2.F32 R21, -RZ, R29.H1_H1 ;  /* 0x3000001dff158230 */ /* 0x000fe20000004100 */
[----:B------:R-:W-:Y:S01]  /*5730*/  @!P0 FMUL.FTZ R60, R37, R28 ;  /* 0x0000001c253c8220 */ /* 0x000fe20000410000 */
[----:B------:R-:W-:Y:S01]  /*5740*/  @!P0 MOV R29, R26 ;  /* 0x0000001a001d8202 */ /* 0x000fe20000000f00 */
[----:B------:R-:W-:Y:S01]  /*5750*/  @!P0 FMUL.FTZ R0, R30, R23 ;  /* 0x000000171e008220 */ /* 0x000fe20000410000 */
[----:B------:R-:W-:Y:S01]  /*5760*/  @!P0 F2FP.PACK_AB R49, R56, R49 ;  /* 0x000000313831823e */ /* 0x000fe200000000ff */
[----:B------:R-:W-:Y:S01]  /*5770*/  @!P0 IMAD.MOV.U32 R23, RZ, RZ, R27 ;  /* 0x000000ffff178224 */ /* 0x000fe200078e001b */
[----:B------:R-:W-:Y:S01]  /*5780*/  @!P0 HADD2.F32 R48, -RZ, R42.H0_H0 ;  /* 0x2000002aff308230 */ /* 0x000fe20000004100 */
[----:B------:R-:W-:Y:S01]  /*5790*/  @!P0 FFMA.FTZ R51, R30, R35, -R51 ;  /* 0x000000231e338223 */ /* 0x000fe20000010833 */
[----:B------:R-:W-:Y:S01]  /*57a0*/  @!P0 MOV R25, R49 ;  /* 0x0000003100198202 */ /* 0x000fe20000000f00 */
[C---:B------:R-:W-:Y:S01]  /*57b0*/  @!P0 FMUL.FTZ R2, R21.reuse, R28 ;  /* 0x0000001c15028220 */ /* 0x040fe20000410000 */
[----:B------:R-:W-:Y:S01]  /*57c0*/  @!P0 HADD2.F32 R31, -RZ, R29.H0_H0 ;  /* 0x2000001dff1f8230 */ /* 0x000fe20000004100 */
[-C--:B------:R-:W-:Y:S01]  /*57d0*/  @!P0 FFMA.FTZ R60, R21, R36.reuse, -R60 ;  /* 0x00000024153c8223 */ /* 0x080fe2000001083c */
[--C-:B------:R-:W-:Y:S01]  /*57e0*/  @!P0 HADD2.F32 R21, -RZ, R32.reuse.H0_H0 ;  /* 0x20000020ff158230 */ /* 0x100fe20000004100 */
[----:B------:R-:W-:Y:S01]  /*57f0*/  @!P0 FFMA.FTZ R0, R34, R35, R0 ;  /* 0x0000002322008223 */ /* 0x000fe20000010000 */
[----:B------:R-:W-:Y:S01]  /*5800*/  @!P0 HADD2.F32 R28, -RZ, R32.H1_H1 ;  /* 0x30000020ff1c8230 */ /* 0x000fe20000004100 */
[----:B------:R-:W-:Y:S01]  /*5810*/  @!P0 FFMA.FTZ R2, R37, R36, R2 ;  /* 0x0000002425028223 */ /* 0x000fe20000010002 */
[----:B------:R-:W-:Y:S01]  /*5820*/  @!P0 HADD2.F32 R30, -RZ, R22.H0_H0 ;  /* 0x20000016ff1e8230 */ /* 0x000fe20000004100 */
[----:B------:R-:W-:Y:S01]  /*5830*/  @!P0 FMUL.FTZ R68, R48, R21 ;  /* 0x0000001530448220 */ /* 0x000fe20000410000 */
[----:B------:R-:W-:Y:S01]  /*5840*/  @!P0 HADD2.F32 R47, -RZ, R42.H1_H1 ;  /* 0x3000002aff2f8230 */ /* 0x000fe20000004100 */
[----:B------:R-:W-:Y:S01]  /*5850*/  @!P0 FMUL.FTZ R5, R31, R28 ;  /* 0x0000001c1f058220 */ /* 0x000fe20000410000 */
[--C-:B------:R-:W-:Y:S01]  /*5860*/  @!P0 HADD2.F32 R42, -RZ, R43.reuse.H0_H0 ;  /* 0x2000002bff2a8230 */ /* 0x100fe20000004100 */
[----:B------:R-:W-:Y:S01]  /*5870*/  @!P0 FFMA.FTZ R3, R38, R39, R3 ;  /* 0x0000002726038223 */ /* 0x000fe20000010003 */
[----:B------:R-:W-:Y:S01]  /*5880*/  @!P0 HADD2.F32 R43, -RZ, R43.H1_H1 ;  /* 0x3000002bff2b8230 */ /* 0x000fe20000004100 */
[----:B------:R-:W-:Y:S01]  /*5890*/  @!P0 FMUL.FTZ R57, R47, R20 ;  /* 0x000000142f398220 */ /* 0x000fe20000410000 */
[--C-:B------:R-:W-:Y:S01]  /*58a0*/  @!P0 HADD2.F32 R22, -RZ, R23.reuse.H0_H0 ;  /* 0x20000017ff168230 */ /* 0x100fe20000004100 */
[----:B------:R-:W-:Y:S01]  /*58b0*/  @!P0 FMUL.FTZ R70, R42, R28 ;  /* 0x0000001c2a468220 */ /* 0x000fe20000410000 */
[----:B------:R-:W-:Y:S01]  /*58c0*/  @!P0 HADD2.F32 R23, -RZ, R23.H1_H1 ;  /* 0x30000017ff178230 */ /* 0x000fe20000004100 */
[----:B------:R-:W-:Y:S01]  /*58d0*/  @!P0 FMUL.FTZ R61, R43, R30 ;  /* 0x0000001e2b3d8220 */ /* 0x000fe20000410000 */
[----:B------:R-:W-:Y:S01]  /*58e0*/  @!P0 HADD2.F32 R29, -RZ, R29.H1_H1 ;  /* 0x3000001dff1d8230 */ /* 0x000fe20000004100 */
[----:B------:R-:W-:Y:S01]  /*58f0*/  @!P0 FFMA.FTZ R68, R22, R45, -R68 ;  /* 0x0000002d16448223 */ /* 0x000fe20000010844 */
[----:B------:R-:W-:Y:S01]  /*5900*/  @!P0 F2FP.PACK_AB R60, R60, R51 ;  /* 0x000000333c3c823e */ /* 0x000fe200000000ff */
[----:B------:R-:W-:Y:S01]  /*5910*/  @!P0 FFMA.FTZ R57, R23, R50, -R57 ;  /* 0x0000003217398223 */ /* 0x000fe20000010839 */
[----:B------:R-:W-:Y:S01]  /*5920*/  @!P0 F2FP.PACK_AB R49, R2, R0 ;  /* 0x000000000231823e */ /* 0x000fe200000000ff */
[----:B------:R-:W-:Y:S02]  /*5930*/  @!P0 FFMA.FTZ R70, R31, R44, -R70 ;  /* 0x0000002c1f468223 */ /* 0x000fe40000010846 */
[----:B------:R-:W-:Y:S01]  /*5940*/  @!P0 FFMA.FTZ R61, R29, R46, -R61 ;  /* 0x0000002e1d3d8223 */ /* 0x000fe2000001083d */
[----:B------:R-:W-:Y:S01]  /*5950*/  @!P0 F2FP.PACK_AB R57, R57, R68 ;  /* 0x000000443939823e */ /* 0x000fe200000000ff */
[----:B------:R-:W-:Y:S02]  /*5960*/  @!P0 IMAD.MOV.U32 R24, RZ, RZ, R60 ;  /* 0x000000ffff188224 */ /* 0x000fe400078e003c */
[----:B------:R-:W-:Y:S01]  /*5970*/  @!P0 FMUL.FTZ R6, R29, R30 ;  /* 0x0000001e1d068220 */ /* 0x000fe20000410000 */
[----:B------:R-:W-:Y:S01]  /*5980*/  @!P0 F2FP.PACK_AB R70, R61, R70 ;  /* 0x000000463d46823e */ /* 0x000fe200000000ff */
[----:B------:R-:W-:Y:S01]  /*5990*/  @!P0 FFMA.FTZ R4, R41, R40, R4 ;  /* 0x0000002829048223 */ /* 0x000fe20000010004 */
[----:B------:R-:W-:Y:S01]  /*59a0*/  @!P0 MOV R27, R57 ;  /* 0x00000039001b8202 */ /* 0x000fe20000000f00 */
[----:B------:R-:W-:Y:S01]  /*59b0*/  @!P0 FMUL.FTZ R7, R22, R21 ;  /* 0x0000001516078220 */ /* 0x000fe20000410000 */
[----:B------:R-:W-:Y:S01]  /*59c0*/  @!P0 MOV R26, R70 ;  /* 0x00000046001a8202 */ /* 0x000fe20000000f00 */
[----:B------:R-:W-:Y:S01]  /*59d0*/  @!P0 FFMA.FTZ R5, R42, R44, R5 ;  /* 0x0000002c2a058223 */ /* 0x000fe20000010005 */
[----:B------:R-:W-:Y:S01]  /*59e0*/  @!P0 F2FP.PACK_AB R56, R4, R3 ;  /* 0x000000030438823e */ /* 0x000fe200000000ff */
[----:B------:R-:W-:Y:S02]  /*59f0*/  @!P0 FMUL.FTZ R8, R23, R20 ;  /* 0x0000001417088220 */ /* 0x000fe40000410000 */
[----:B------:R1:W-:Y:S01]  /*5a00*/  STG.E.128 [R58.64], R24 ;  /* 0x000000183a007986 */ /* 0x0003e2000c101d1c */
[----:B------:R-:W-:Y:S01]  /*5a10*/  @!P0 MOV R53, R56 ;  /* 0x0000003800358202 */ /* 0x000fe20000000f00 */
[----:B------:R-:W-:Y:S02]  /*5a20*/  @!P0 FFMA.FTZ R6, R43, R46, R6 ;  /* 0x0000002e2b068223 */ /* 0x000fe40000010006 */
        /* <DEDUP_REMOVED lines=8> */
[----:B------:R-:W-:Y:S04]  /*5ab0*/  IADD3 R90, P1, P0, R90, UR30, R109 ;  /* 0x0000001e5a5a7c10 */ /* 0x000fe8000f83e06d */
[----:B------:R-:W-:Y:S02]  /*5ac0*/  IADD3.X R141, R141, UR27, R96, P1, P0 ;  /* 0x0000001b8d8d7c10 */ /* 0x000fe40008fe0460 */
[C---:B------:R-:W-:Y:S04]  /*5ad0*/  LEA R2, P0, R90.reuse, c[0x0][0x1c8], 0x1 ;  /* 0x000072005a027a11 */ /* 0x040fe800078008ff */
[----:B------:R-:W-:Y:S05]  /*5ae0*/  LEA.HI.X R3, R90, c[0x0][0x1cc], R141, 0x1, P0 ;  /* 0x000073005a037a11 */ /* 0x000fea00000f0c8d */
[----:B------:R1:W-:Y:S01]  /*5af0*/  STG.E.128 [R2.64], R52 ;  /* 0x0000003402007986 */ /* 0x0003e2000c101d1c */
[----:B------:R-:W-:-:S05]  /*5b00*/  BRA `(.L_x_308) ;  /* 0x0000018000007947 */ /* 0x000fca0003800000 */
.L_x_304:
[----:B------:R-:W-:Y:S04]  /*5b10*/  UIMAD UR4, UR17, -0x40, UR22 ;  /* 0xffffffc0110478a4 */ /* 0x000fe8000f8e0216 */
[----:B------:R-:W-:Y:S04]  /*5b20*/  UISETP.LT.AND UP0, UPT, UR4, 0x40, UPT ;  /* 0x000000400400788c */ /* 0x000fe8000bf01270 */
[----:B------:R-:W-:Y:S06]  /*5b30*/  USEL UR4, UR4, 0x40, UP0 ;  /* 0x0000004004047887 */ /* 0x000fec0008000000 */
[----:B------:R-:W-:Y:S11]  /*5b40*/  ISETP.GE.AND P0, PT, R121, UR4, PT ;  /* 0x0000000479007c0c */ /* 0x000ff6000bf06270 */
        /* <DEDUP_REMOVED lines=20> */
.L_x_308:
[----:B------:R-:W-:Y:S05]  /*5c90*/  BSYNC B1 ;  /* 0x0000000000017941 */ /* 0x000fea0003800000 */
.L_x_303:
[----:B------:R-:W-:Y:S01]  /*5ca0*/  USHF.L.U32 UR4, UR17, 0x6, URZ ;  /* 0x0000000611047899 */ /* 0x000fe2000800063f */
[----:B------:R-:W-:Y:S01]  /*5cb0*/  BSSY B0, `(.L_x_325) ;  /* 0x0000049000007945 */ /* 0x000fe20003800000 */
[----:B------:R-:W-:Y:S02]  /*5cc0*/  USHF.L.U64.HI UR13, UR17, 0x6, UR13 ;  /* 0x00000006110d7899 */ /* 0x000fe4000801020d */
[----:B------:R-:W-:Y:S02]  /*5cd0*/  UIADD3 UR5, -UR4, UR22, URZ ;  /* 0x0000001604057290 */ /* 0x000fe4000fffe13f */
[----:B-1----:R-:W-:Y:S02]  /*5ce0*/  IADD3 R2, R92, -UR4, RZ ;  /* 0x800000045c027c10 */ /* 0x002fe4000fffe0ff */
[----:B------:R-:W-:Y:S01]  /*5cf0*/  IADD3 R3, P1, R94, UR4, RZ ;  /* 0x000000045e037c10 */ /* 0x000fe2000ff3e0ff */
[----:B------:R-:W-:Y:S01]  /*5d00*/  UISETP.LT.AND UP0, UPT, UR5, 0x40, UPT ;  /* 0x000000400500788c */ /* 0x000fe2000bf01270 */
[C---:B------:R-:W-:Y:S02]  /*5d10*/  ISETP.GE.AND P0, PT, R2.reuse, 0x21, PT ;  /* 0x000000210200780c */ /* 0x040fe40003f06270 */
[----:B------:R-:W-:Y:S01]  /*5d20*/  IADD3.X R0, R93, UR13, RZ, P1, !PT ;  /* 0x0000000d5d007c10 */ /* 0x000fe20008ffe4ff */
[----:B------:R-:W-:Y:S10]  /*5d30*/  USEL UR5, UR5, 0x40, UP0 ;  /* 0x0000004005057887 */ /* 0x000ff40008000000 */
[----:B------:R-:W-:Y:S05]  /*5d40*/  @P0 IADD3 R5, P1, R3, 0x20, RZ ;  /* 0x0000002003050810 */ /* 0x000fea0007f3e0ff */
[----:B------:R-:W-:Y:S01]  /*5d50*/  @P0 IMAD.X R4, RZ, RZ, R0, P1 ;  /* 0x000000ffff040224 */ /* 0x000fe200008e0600 */
[----:B------:R-:W-:Y:S03]  /*5d60*/  ISETP.GE.AND P1, PT, R2, 0x1, PT ;  /* 0x000000010200780c */ /* 0x000fe60003f26270 */
[----:B------:R-:W-:Y:S04]  /*5d70*/  @P0 IMAD R4, R4, c[0x0][0x258], RZ ;  /* 0x0000960004040a24 */ /* 0x000fe800078e02ff */
[----:B------:R-:W-:Y:S06]  /*5d80*/  @P0 IMAD R4, R5, c[0x0][0x25c], R4 ;  /* 0x0000970005040a24 */ /* 0x000fec00078e0204 */
[----:B------:R-:W-:Y:S02]  /*5d90*/  @P1 IMAD R0, R0, c[0x0][0x258], RZ ;  /* 0x0000960000001a24 */ /* 0x000fe400078e02ff */
[----:B------:R-:W-:Y:S02]  /*5da0*/  @P1 IMAD.MOV.U32 R90, RZ, RZ, R132 ;  /* 0x000000ffff5a1224 */ /* 0x000fe400078e0084 */
[C---:B------:R-:W-:Y:S02]  /*5db0*/  @P1 IMAD R0, R3.reuse, c[0x0][0x25c], R0 ;  /* 0x0000970003001a24 */ /* 0x040fe400078e0200 */
[----:B------:R-:W-:Y:S04]  /*5dc0*/  @P1 IMAD.WIDE.U32 R6, R3, c[0x0][0x258], R90 ;  /* 0x0000960003061a25 */ /* 0x000fe800078e005a */
[----:B------:R-:W-:Y:S01]  /*5dd0*/  @P1 IMAD.IADD R0, R7, 0x1, R0 ;  /* 0x0000000107001824 */ /* 0x000fe200078e0200 */
[C---:B------:R-:W-:Y:S01]  /*5de0*/  @P1 LEA R2, P2, R6.reuse, c[0x0][0x250], 0x1 ;  /* 0x0000940006021a11 */ /* 0x040fe200078408ff */
[----:B------:R-:W-:Y:S03]  /*5df0*/  @P0 IMAD.MOV.U32 R90, RZ, RZ, R132 ;  /* 0x000000ffff5a0224 */ /* 0x000fe600078e0084 */
[----:B------:R-:W-:Y:S01]  /*5e00*/  @P1 LEA.HI.X R3, R6, c[0x0][0x254], R0, 0x1, P2 ;  /* 0x0000950006031a11 */ /* 0x000fe200010f0c00 */
[----:B------:R-:W-:Y:S04]  /*5e10*/  @P0 IMAD.WIDE.U32 R6, R5, c[0x0][0x258], R90 ;  /* 0x0000960005060a25 */ /* 0x000fe800078e005a */
[----:B------:R-:W-:Y:S01]  /*5e20*/  @!PT LDS RZ, [RZ] ;  /* 0x00000000fffff984 */ /* 0x000fe20000000800 */
[----:B------:R-:W-:Y:S01]  /*5e30*/  @!PT LDS RZ, [RZ] ;  /* 0x00000000fffff984 */ /* 0x000fe20000000800 */
[----:B------:R-:W-:Y:S01]  /*5e40*/  @!PT LDS RZ, [RZ] ;  /* 0x00000000fffff984 */ /* 0x000fe20000000800 */
[----:B------:R1:W-:Y:S01]  /*5e50*/  @P1 LDGSTS.E.BYPASS.LTC128B.128 [R117+0x100], [R2.64], !P5 ;  /* 0x0010000002751fae */ /* 0x0003e2000e901d5c */
[----:B------:R-:W-:Y:S01]  /*5e60*/  @P0 IMAD.IADD R4, R7, 0x1, R4 ;  /* 0x0000000107040824 */ /* 0x000fe200078e0204 */
[C---:B-----5:R-:W-:Y:S02]  /*5e70*/  @P0 LEA R20, P2, R6.reuse, c[0x0][0x250], 0x1 ;  /* 0x0000940006140a11 */ /* 0x060fe400078408ff */
[----:B------:R1:W-:Y:S02]  /*5e80*/  @P1 LDGSTS.E.BYPASS.LTC128B.128 [R117+0x2100], [R2.64+0x80], !P4 ;  /* 0x0210008002751fae */ /* 0x0003e4000e101d5c */
[----:B------:R-:W-:Y:S02]  /*5e90*/  @P0 LEA.HI.X R21, R6, c[0x0][0x254], R4, 0x1, P2 ;  /* 0x0000950006150a11 */ /* 0x000fe400010f0c04 */
[----:B------:R1:W-:Y:S04]  /*5ea0*/  @P1 LDGSTS.E.BYPASS.LTC128B.128 [R117+0x4100], [R2.64+0x100], !P3 ;  /* 0x0410010002751fae */ /* 0x0003e8000d901d5c */
[----:B------:R1:W-:Y:S04]  /*5eb0*/  @P0 LDGSTS.E.BYPASS.LTC128B.128 [R117+0x1100], [R20.64], !P5 ;  /* 0x0110000014750fae */ /* 0x0003e8000e901d5c */
[----:B------:R1:W-:Y:S04]  /*5ec0*/  @P0 LDGSTS.E.BYPASS.LTC128B.128 [R117+0x3100], [R20.64+0x80], !P4 ;  /* 0x0310008014750fae */ /* 0x0003e8000e101d5c */
[----:B------:R1:W-:Y:S01]  /*5ed0*/  @P0 LDGSTS.E.BYPASS.LTC128B.128 [R117+0x5100], [R20.64+0x100], !P3 ;  /* 0x0510010014750fae */ /* 0x0003e2000d901d5c */
[----:B------:R-:W-:Y:S03]  /*5ee0*/  ISETP.GE.AND P0, PT, R121, UR5, PT ;  /* 0x0000000579007c0c */ /* 0x000fe6000bf06270 */
[----:B------:R-:W0:Y:S01]  /*5ef0*/  LDGDEPBAR ;  /* 0x00000000000079af */ /* 0x000e220000000000 */
[----:B------:R-:W-:Y:S04]  /*5f00*/  DEPBAR.LE SB0, 0x0 ;  /* 0x000080000000791a */ /* 0x000fe80000000000 */
[----:B------:R-:W-:Y:S06]  /*5f10*/  BAR.SYNC.DEFER_BLOCKING 0x0 ;  /* 0x0000000000007b1d */ /* 0x000fec0000010000 */
[----:B------:R-:W-:-:S05]  /*5f20*/  @P0 BRA `(.L_x_326) ;  /* 0x0000021000000947 */ /* 0x000fca0003800000 */
[----:B-1----:R-:W-:Y:S01]  /*5f30*/  IADD3 R3, P0, R89, UR4, RZ ;  /* 0x0000000459037c10 */ /* 0x002fe2000ff1e0ff */
[----:B------:R-:W-:Y:S01]  /*5f40*/  IMAD.MOV.U32 R20, RZ, RZ, R130 ;  /* 0x000000ffff147224 */ /* 0x000fe200078e0082 */
[----:B------:R-:W-:Y:S01]  /*5f50*/  ISETP.GE.AND P1, PT, R18, c[0x0][0x1d4], PT ;  /* 0x0000750012007a0c */ /* 0x000fe20003f26270 */
[----:B------:R-:W-:Y:S01]  /*5f60*/  IMAD.MOV.U32 R21, RZ, RZ, R87 ;  /* 0x000000ffff157224 */ /* 0x000fe200078e0057 */
[----:B------:R-:W-:Y:S03]  /*5f70*/  IADD3.X R0, R88, UR13, RZ, P0, !PT ;  /* 0x0000000d58007c10 */ /* 0x000fe600087fe4ff */
        /* <DEDUP_REMOVED lines=28> */
.L_x_326:
[----:B-1----:R-:W-:Y:S05]  /*6140*/  BSYNC B0 ;  /* 0x0000000000007941 */ /* 0x002fea0003800000 */
.L_x_325:
[----:B------:R-:W-:Y:S01]  /*6150*/  UISETP.GT.AND UP0, UPT, UR17, UR8, UPT ;  /* 0x000000081100728c */ /* 0x000fe2000bf04270 */
[----:B------:R-:W-:Y:S01]  /*6160*/  IMAD.U32 R0, RZ, RZ, UR32 ;  /* 0x00000020ff007e24 */ /* 0x000fe2000f8e00ff */
[----:B------:R-:W-:Y:S04]  /*6170*/  UIADD3 UR17, UR17, -0x1, URZ ;  /* 0xffffffff11117890 */ /* 0x000fe8000fffe03f */
[----:B------:R-:W-:Y:S02]  /*6180*/  PLOP3.LUT P0, PT, PT, PT, UP0, 0x80, 0x0 ;  /* 0x000000000000781c */ /* 0x000fe40003f0f008 */
[----:B------:R-:W-:Y:S03]  /*6190*/  PLOP3.LUT P1, PT, PT, PT, UP0, 0x80, 0x0 ;  /* 0x000000000000781c */ /* 0x000fe60003f2f008 */
[----:B------:R-:W-:Y:S02]  /*61a0*/  @UP0 USHF.R.S32.HI UR5, URZ, 0x1f, UR17 ;  /* 0x0000001f3f050899 */ /* 0x000fe40008011411 */
[----:B------:R-:W-:Y:S04]  /*61b0*/  @UP0 UIMAD UR4, UR25, UR17, URZ ;  /* 0x00000011190402a4 */ /* 0x000fe8000f8e023f */
[----:B------:R-:W-:Y:S02]  /*61c0*/  @UP0 UIMAD UR4, UR5, UR26, UR4 ;  /* 0x0000001a050402a4 */ /* 0x000fe4000f8e0204 */
[----:B------:R-:W-:Y:S02]  /*61d0*/  @P0 IMAD.MOV.U32 R2, RZ, RZ, R134 ;  /* 0x000000ffff020224 */ /* 0x000fe400078e0086 */
[----:B------:R-:W-:Y:S01]  /*61e0*/  @P0 IMAD.MOV.U32 R3, RZ, RZ, R139 ;  /* 0x000000ffff030224 */ /* 0x000fe200078e008b */
[----:B------:R-:W-:Y:S03]  /*61f0*/  PLOP3.LUT P0, PT, PT, PT, UP0, 0x80, 0x0 ;  /* 0x000000000000781c */ /* 0x000fe60003f0f008 */
[----:B------:R-:W-:Y:S01]  /*6200*/  @P1 IMAD.WIDE.U32 R2, R80, UR17, R2 ;  /* 0x0000001150021c25 */ /* 0x000fe2000f8e0002 */
[----:B------:R-:W-:Y:S09]  /*6210*/  PLOP3.LUT P1, PT, PT, PT, UP0, 0x80, 0x0 ;  /* 0x000000000000781c */ /* 0x000ff20003f2f008 */
[----:B------:R-:W-:Y:S01]  /*6220*/  @P0 IADD3 R5, R3, UR4, RZ ;  /* 0x0000000403050c10 */ /* 0x000fe2000fffe0ff */
[----:B------:R-:W-:Y:S01]  /*6230*/  IMAD.U32 R3, RZ, RZ, UR33 ;  /* 0x00000021ff037e24 */ /* 0x000fe2000f8e00ff */
[----:B------:R-:W-:Y:S02]  /*6240*/  PLOP3.LUT P0, PT, PT, PT, UP0, 0x80, 0x0 ;  /* 0x000000000000781c */ /* 0x000fe40003f0f008 */
[C---:B------:R-:W-:Y:S11]  /*6250*/  @P1 LEA R4, P1, R2.reuse, c[0x0][0x220], 0x1 ;  /* 0x0000880002041a11 */ /* 0x040ff600078208ff */
[----:B------:R-:W-:Y:S02]  /*6260*/  @!UPT UIADD3 URZ, URZ, URZ, URZ ;  /* 0x0000003f3f3ff290 */ /* 0x000fe4000fffe03f */
[----:B------:R-:W-:Y:S02]  /*6270*/  @P0 LEA.HI.X R5, R2, c[0x0][0x224], R5, 0x1, P1 ;  /* 0x0000890002050a11 */ /* 0x000fe400008f0c05 */
[----:B------:R-:W-:Y:S02]  /*6280*/  PLOP3.LUT P0, PT, PT, PT, UP0, 0x80, 0x0 ;  /* 0x000000000000781c */ /* 0x000fe40003f0f008 */
[----:B------:R-:W-:Y:S11]  /*6290*/  PLOP3.LUT P1, PT, PT, PT, UP0, 0x80, 0x0 ;  /* 0x000000000000781c */ /* 0x000ff60003f2f008 */
[C---:B------:R-:W-:Y:S11]  /*62a0*/  @P0 LEA R2, P0, R3.reuse, R4, 0x1 ;  /* 0x0000000403020211 */ /* 0x040ff600078008ff */
[----:B------:R-:W-:Y:S02]  /*62b0*/  @!UPT UIADD3 URZ, URZ, URZ, URZ ;  /* 0x0000003f3f3ff290 */ /* 0x000fe4000fffe03f */
[----:B------:R-:W-:Y:S02]  /*62c0*/  @P1 LEA.HI.X R3, R3, R5, R0, 0x1, P0 ;  /* 0x0000000503031211 */ /* 0x000fe400000f0c00 */
[----:B------:R-:W-:Y:S02]  /*62d0*/  PLOP3.LUT P1, PT, PT, PT, UP0, 0x80, 0x0 ;  /* 0x000000000000781c */ /* 0x000fe40003f2f008 */
[----:B------:R-:W-:Y:S02]  /*62e0*/  PLOP3.LUT P1, PT, PT, PT, UP0, 0x80, 0x0 ;  /* 0x000000000000781c */ /* 0x000fe40003f2f008 */
[----:B------:R-:W-:Y:S02]  /*62f0*/  PLOP3.LUT P0, PT, PT, PT, UP0, 0x80, 0x0 ;  /* 0x000000000000781c */ /* 0x000fe40003f0f008 */
[----:B------:R-:W-:Y:S09]  /*6300*/  PLOP3.LUT P0, PT, PT, PT, UP0, 0x80, 0x0 ;  /* 0x000000000000781c */ /* 0x000ff20003f0f008 */
[----:B------:R-:W-:Y:S01]  /*6310*/  @!PT LDS RZ, [RZ] ;  /* 0x00000000fffff984 */ /* 0x000fe20000000800 */
[----:B------:R-:W-:Y:S01]  /*6320*/  @!PT LDS RZ, [RZ] ;  /* 0x00000000fffff984 */ /* 0x000fe20000000800 */
[----:B------:R-:W-:Y:S01]  /*6330*/  @!PT LDS RZ, [RZ] ;  /* 0x00000000fffff984 */ /* 0x000fe20000000800 */
[----:B------:R1:W-:Y:S01]  /*6340*/  @P1 LDGSTS.E.BYPASS.LTC128B.128 [R117+0x6100], [R4.64], !P5 ;  /* 0x0610000004751fae */ /* 0x0003e2000e901d5c */
[----:B------:R-:W-:Y:S03]  /*6350*/  PLOP3.LUT P1, PT, PT, PT, UP0, 0x80, 0x0 ;  /* 0x000000000000781c */ /* 0x000fe60003f2f008 */
[----:B------:R1:W-:Y:S01]  /*6360*/  @P0 LDGSTS.E.BYPASS.LTC128B.128 [R117+0x8100], [R4.64+0x80], !P4 ;  /* 0x0810008004750fae */ /* 0x0003e2000e101d5c */
[----:B------:R-:W-:Y:S09]  /*6370*/  PLOP3.LUT P0, PT, PT, PT, UP0, 0x80, 0x0 ;  /* 0x000000000000781c */ /* 0x000ff20003f0f008 */
[----:B------:R1:W-:Y:S01]  /*6380*/  @P1 LDGSTS.E.BYPASS.LTC128B.128 [R117+0xa100], [R4.64+0x100], !P3 ;  /* 0x0a10010004751fae */ /* 0x0003e2000d901d5c */
[----:B------:R-:W-:Y:S03]  /*6390*/  PLOP3.LUT P1, PT, PT, PT, UP0, 0x80, 0x0 ;  /* 0x000000000000781c */ /* 0x000fe60003f2f008 */
[----:B------:R1:W-:Y:S01]  /*63a0*/  @P0 LDGSTS.E.BYPASS.LTC128B.128 [R117+0x7100], [R2.64], !P5 ;  /* 0x0710000002750fae */ /* 0x0003e2000e901d5c */
[----:B------:R-:W-:Y:S09]  /*63b0*/  PLOP3.LUT P0, PT, PT, PT, UP0, 0x80, 0x0 ;  /* 0x000000000000781c */ /* 0x000ff20003f0f008 */
[----:B------:R1:W-:Y:S04]  /*63c0*/  @P1 LDGSTS.E.BYPASS.LTC128B.128 [R117+0x9100], [R2.64+0x80], !P4 ;  /* 0x0910008002751fae */ /* 0x0003e8000e101d5c */
[----:B------:R1:W-:Y:S01]  /*63d0*/  @P0 LDGSTS.E.BYPASS.LTC128B.128 [R117+0xb100], [R2.64+0x100], !P3 ;  /* 0x0b10010002750fae */ /* 0x0003e2000d901d5c */
[----:B------:R-:W-:Y:S03]  /*63e0*/  PLOP3.LUT P0, PT, PT, PT, UP0, 0x80, 0x0 ;  /* 0x000000000000781c */ /* 0x000fe60003f0f008 */
[----:B------:R-:W0:Y:S10]  /*63f0*/  LDGDEPBAR ;  /* 0x00000000000079af */ /* 0x000e340000000000 */
[----:B------:R-:W-:-:S05]  /*6400*/  @P0 BRA `(.L_x_327) ;  /* 0xffffbf7000000947 */ /* 0x000fca000383ffff */
[----:B------:R-:W-:Y:S06]  /*6410*/  BAR.SYNC.DEFER_BLOCKING 0x0 ;  /* 0x0000000000007b1d */ /* 0x000fec0000010000 */
.L_x_302:
[----:B------:R-:W-:Y:S01]  /*6420*/  UIADD3 UR6, UR18, 0x7f, URZ ;  /* 0x0000007f12067890 */ /* 0x000fe2000fffe03f */
[----:B------:R-:W-:Y:S01]  /*6430*/  PLOP3.LUT P0, PT, PT, PT, UP2, 0x40, 0x0 ;  /* 0x000000000000781c */ /* 0x000fe20003f0e828 */
[----:B------:R-:W-:-:S02]  /*6440*/  ULDC.64 UR4, c[0x0][0x2c8] ;  /* 0x0000b20000047ab9 */ /* 0x000fc40000000a00 */
[----:B------:R-:W-:Y:S02]  /*6450*/  UIMAD.WIDE.U32 UR26, UR6, UR4, URZ ;  /* 0x00000004061a72a5 */ /* 0x000fe4000f8e003f */
[----:B------:R-:W-:Y:S02]  /*6460*/  ULDC UR7, c[0x0][0x328] ;  /* 0x0000ca0000077ab9 */ /* 0x000fe40000000800 */
[----:B------:R-:W-:Y:S02]  /*6470*/  @UP3 USHF.R.U32.HI UR6, URZ, UR5, UR27 ;  /* 0x000000053f063299 */ /* 0x000fe4000801161b */
[----:B------:R-:W-:Y:S02]  /*6480*/  UIADD3 UR19, UR19, UR20, URZ ;  /* 0x0000001413137290 */ /* 0x000fe4000fffe03f */
[----:B------:R-:W-:-:S04]  /*6490*/  UIADD3 UR11, UR11, UR6, URZ ;  /* 0x000000060b0b7290 */ /* 0x000fc8000fffe03f */
[----:B------:R-:W-:Y:S01]  /*64a0*/  UIADD3 UR7, UR11, UR7, URZ ;  /* 0x000000070b077290 */ /* 0x000fe2000fffe03f */
[----:B------:R-:W-:Y:S05]  /*64b0*/  @P0 BRA `(.L_x_328) ;  /* 0x0000015000000947 */ /* 0x000fea0003800000 */
[----:B------:R-:W-:Y:S01]  /*64c0*/  ISETP.LT.AND P0, PT, RZ, UR11, PT ;  /* 0x0000000bff007c0c */ /* 0x000fe2000bf01270 */
[----:B------:R-:W-:Y:S02]  /*64d0*/  UIADD3 UR8, UR11, -0x1, URZ ;  /* 0xffffffff0b087890 */ /* 0x000fe4000fffe03f */
[----:B------:R-:W-:-:S10]  /*64e0*/  ULDC UR6, c[0x0][0x32c] ;  /* 0x0000cb0000067ab9 */ /* 0x000fd40000000800 */
[----:B------:R-:W-:Y:S05]  /*64f0*/  @P0 BRA `(.L_x_329) ;  /* 0x0000008000000947 */ /* 0x000fea0003800000 */
[----:B------:R-:W-:Y:S02]  /*6500*/  UISETP.NE.AND UP0, UPT, UR6, 0x1, UPT ;  /* 0x000000010600788c */ /* 0x000fe4000bf05270 */
[----:B------:R-:W-:Y:S02]  /*6510*/  UIADD3 UR8, -UR11, URZ, URZ ;  /* 0x0000003f0b087290 */ /* 0x000fe4000fffe13f */
[----:B------:R-:W-:Y:S02]  /*6520*/  ULDC.64 UR4, c[0x0][0x330] ;  /* 0x0000cc0000047ab9 */ /* 0x000fe40000000a00 */
[----:B------:R-:W-:-:S07]  /*6530*/  UIMAD.WIDE.U32 UR26, UR8, UR4, URZ ;  /* 0x00000004081a72a5 */ /* 0x000fce000f8e003f */
[----:B------:R-:W-:Y:S02]  /*6540*/  @UP0 UMOV UR11, UR27 ;  /* 0x0000001b000b0c82 */ /* 0x000fe40008000000 */
[----:B------:R-:W-:-:S04]  /*6550*/  @UP0 USHF.R.U32.HI UR8, URZ, UR5, UR11 ;  /* 0x000000053f080299 */ /* 0x000fc8000801160b */
[----:B------:R-:W-:Y:S01]  /*6560*/  ULOP3.LUT UR8, URZ, UR8, URZ, 0x33, !UPT ;  /* 0x000000083f087292 */ /* 0x000fe2000f8e333f */
[----:B------:R-:W-:Y:S05]  /*6570*/  BRA `(.L_x_330) ;  /* 0x0000005000007947 */ /* 0x000fea0003800000 */
.L_x_329:
[----:B------:R-:W-:Y:S02]  /*6580*/  UISETP.NE.AND UP0, UPT, UR6, 0x1, UPT ;  /* 0x000000010600788c */ /* 0x000fe4000bf05270 */
[----:B------:R-:W-:Y:S02]  /*6590*/  ULDC.64 UR4, c[0x0][0x330] ;  /* 0x0000cc0000047ab9 */ /* 0x000fe40000000a00 */
[----:B------:R-:W-:-:S07]  /*65a0*/  UIMAD.WIDE.U32 UR26, UR8, UR4, URZ ;  /* 0x00000004081a72a5 */ /* 0x000fce000f8e003f */
[----:B------:R-:W-:Y:S02]  /*65b0*/  @UP0 UMOV UR11, UR27 ;  /* 0x0000001b000b0c82 */ /* 0x000fe40008000000 */
[----:B------:R-:W-:Y:S02]  /*65c0*/  @UP0 USHF.R.U32.HI UR8, URZ, UR5, UR11 ;  /* 0x000000053f080299 */ /* 0x000fe4000801160b */
.L_x_330:
[----:B------:R-:W-:Y:S02]  /*65d0*/  ULDC UR4, c[0x0][0x32c] ;  /* 0x0000cb0000047ab9 */ /* 0x000fe40000000800 */
[----:B------:R-:W-:-:S04]  /*65e0*/  UIMAD UR4, UR8, UR6, UR4 ;  /* 0x00000006080472a4 */ /* 0x000fc8000f8e0204 */
[----:B------:R-:W-:-:S04]  /*65f0*/  UISETP.LT.AND UP0, UPT, UR7, UR4, UPT ;  /* 0x000000040700728c */ /* 0x000fc8000bf01270 */
[----:B------:R-:W-:-:S04]  /*6600*/  USEL UR7, UR7, UR4, UP0 ;  /* 0x0000000407077287 */ /* 0x000fc80008000000 */
.L_x_328:
[----:B------:R-:W-:Y:S01]  /*6610*/  UIADD3 UR6, UR7, 0x3f, URZ ;  /* 0x0000003f07067890 */ /* 0x000fe2000fffe03f */
[----:B------:R-:W-:Y:S01]  /*6620*/  PLOP3.LUT P0, PT, PT, PT, UP2, 0x40, 0x0 ;  /* 0x000000000000781c */ /* 0x000fe20003f0e828 */
[----:B------:R-:W-:Y:S02]  /*6630*/  ULDC.64 UR4, c[0x0][0x2c8] ;  /* 0x0000b20000047ab9 */ /* 0x000fe40000000a00 */
[----:B------:R-:W-:Y:S02]  /*6640*/  USHF.R.S32.HI UR7, URZ, 0x1f, UR6 ;  /* 0x0000001f3f077899 */ /* 0x000fe40008011406 */
[----:B------:R-:W-:Y:S02]  /*6650*/  UIMAD.WIDE.U32 UR26, UR18, UR4, URZ ;  /* 0x00000004121a72a5 */ /* 0x000fe4000f8e003f */
[----:B------:R-:W-:Y:S02]  /*6660*/  ULEA.HI UR7, UR7, UR6, URZ, 0x6 ;  /* 0x0000000607077291 */ /* 0x000fe4000f8f303f */
[----:B------:R-:W-:-:S02]  /*6670*/  ULDC UR4, c[0x0][0x324] ;  /* 0x0000c90000047ab9 */ /* 0x000fc40000000800 */
[----:B------:R-:W-:Y:S02]  /*6680*/  UMOV UR6, UR18 ;  /* 0x0000001200067c82 */ /* 0x000fe40008000000 */
[----:B------:R-:W-:Y:S02]  /*6690*/  USHF.R.S32.HI UR7, URZ, 0x6, UR7 ;  /* 0x000000063f077899 */ /* 0x000fe40008011407 */
[----:B------:R-:W-:Y:S02]  /*66a0*/  @UP3 USHF.R.U32.HI UR6, URZ, UR5, UR27 ;  /* 0x000000053f063299 */ /* 0x000fe4000801161b */
[----:B------:R-:W-:Y:S02]  /*66b0*/  UISETP.LT.AND UP0, UPT, UR7, UR9, UPT ;  /* 0x000000090700728c */ /* 0x000fe4000bf01270 */
[----:B------:R-:W-:Y:S02]  /*66c0*/  UIADD3 UR5, UR10, UR6, URZ ;  /* 0x000000060a057290 */ /* 0x000fe4000fffe03f */
[----:B------:R-:W-:-:S02]  /*66d0*/  USEL UR9, UR7, UR9, UP0 ;  /* 0x0000000907097287 */ /* 0x000fc40008000000 */
[----:B------:R-:W-:Y:S01]  /*66e0*/  UIADD3 UR6, UR5, -UR4, URZ ;  /* 0x8000000405067290 */ /* 0x000fe2000fffe03f */
        /* <DEDUP_REMOVED lines=14> */
.L_x_332:
[----:B------:R-:W-:Y:S02]  /*67d0*/  ULDC UR4, c[0x0][0x32c] ;  /* 0x0000cb0000047ab9 */ /* 0x000fe40000000800 */
[----:B------:R-:W-:-:S03]  /*67e0*/  UISETP.NE.AND UP0, UPT, UR4, 0x1, UPT ;  /* 0x000000010400788c */ /* 0x000fc6000bf05270 */
[----:B------:R-:W-:Y:S02]  /*67f0*/  ULDC.64 UR4, c[0x0][0x330] ;  /* 0x0000cc0000047ab9 */ /* 0x000fe40000000a00 */
[----:B------:R-:W-:-:S07]  /*6800*/  UIMAD.WIDE.U32 UR26, UR7, UR4, URZ ;  /* 0x00000004071a72a5 */ /* 0x000fce000f8e003f */
[----:B------:R-:W-:Y:S02]  /*6810*/  @UP0 UMOV UR11, UR27 ;  /* 0x0000001b000b0c82 */ /* 0x000fe40008000000 */
[----:B------:R-:W-:Y:S02]  /*6820*/  @UP0 USHF.R.U32.HI UR7, URZ, UR5, UR11 ;  /* 0x000000053f070299 */ /* 0x000fe4000801160b */
.L_x_333:
[----:B------:R-:W-:Y:S02]  /*6830*/  ULDC UR4, c[0x0][0x32c] ;  /* 0x0000cb0000047ab9 */ /* 0x000fe40000000800 */
[----:B------:R-:W-:-:S04]  /*6840*/  UIMAD UR4, UR7, UR4, URZ ;  /* 0x00000004070472a4 */ /* 0x000fc8000f8e023f */
[----:B------:R-:W-:-:S04]  /*6850*/  UISETP.LT.AND UP0, UPT, UR6, UR4, UPT ;  /* 0x000000040600728c */ /* 0x000fc8000bf01270 */
[----:B------:R-:W-:-:S04]  /*6860*/  USEL UR6, UR6, UR4, !UP0 ;  /* 0x0000000406067287 */ /* 0x000fc8000c000000 */
.L_x_331:
[----:B------:R-:W-:Y:S01]  /*6870*/  USHF.R.S32.HI UR4, URZ, 0x1f, UR6 ;  /* 0x0000001f3f047899 */ /* 0x000fe20008011406 */
[----:B------:R-:W-:Y:S01]  /*6880*/  PLOP3.LUT P2, PT, PT, PT, PT, 0x80, 0x0 ;  /* 0x000000000000781c */ /* 0x000fe20003f4f070 */
[----:B-1----:R-:W-:Y:S01]  /*6890*/  IMAD.MOV.U32 R3, RZ, RZ, RZ ;  /* 0x000000ffff037224 */ /* 0x002fe200078e00ff */
[----:B------:R-:W-:Y:S01]  /*68a0*/  CS2R R96, SRZ ;  /* 0x0000000000607805 */ /* 0x000fe2000001ff00 */
[----:B------:R-:W-:Y:S01]  /*68b0*/  ULEA.HI UR4, UR4, UR6, URZ, 0x6 ;  /* 0x0000000604047291 */ /* 0x000fe2000f8f303f */
[----:B------:R-:W-:Y:S01]  /*68c0*/  IMAD.MOV.U32 R98, RZ, RZ, RZ ;  /* 0x000000ffff627224 */ /* 0x000fe200078e00ff */
[----:B-----5:R-:W-:Y:S01]  /*68d0*/  CS2R R94, SRZ ;  /* 0x00000000005e7805 */ /* 0x020fe2000001ff00 */
        /* <DEDUP_REMOVED lines=11> */
[----:B------:R-:W-:Y:S01]  /*6990*/  MOV R4, RZ ;  /* 0x000000ff00047202 */ /* 0x000fe20000000f00 */
        /* <DEDUP_REMOVED lines=41> */
[----:B------:R-:W-:Y:S02]  /*6c30*/  ULDC.64 UR4, c[0x0][0x340] ;  /* 0x0000d00000047ab9 */ /* 0x000fe40000000a00 */
[----:B------:R-:W-:-:S02]  /*6c40*/  UISETP.NE.U32.AND UP1, UPT, URZ, UR4, UPT ;  /* 0x000000043f00728c */ /* 0x000fc4000bf25070 */
[----:B------:R-:W-:Y:S02]  /*6c50*/  ULDC.64 UR6, c[0x0][0x340] ;  /* 0x0000d00000067ab9 */ /* 0x000fe40000000a00 */
[----:B------:R-:W-:-:S06]  /*6c60*/  UISETP.NE.AND.EX UP1, UPT, URZ, UR5, UPT, UP1 ;  /* 0x000000053f00728c */ /* 0x000fcc000bf25310 */
[----:B------:R-:W-:-:S05]  /*6c70*/  PLOP3.LUT P0, PT, PT, PT, UP1, 0x80, 0x0 ;  /* 0x000000000000781c */ /* 0x000fca0003f0f018 */
[----:B------:R-:W-:Y:S02]  /*6c80*/  @UP1 UMOV UR4, 0x4 ;  /* 0x0000000400041882 */ /* 0x000fe40000000000 */
[----:B------:R-:W-:-:S06]  /*6c90*/  @UP1 UIMAD.WIDE UR4, UR24, UR4, UR6 ;  /* 0x00000004180412a5 */ /* 0x000fcc000f8e0206 */
[----:B------:R-:W-:Y:S02]  /*6ca0*/  IMAD.U32 R3, RZ, RZ, UR5 ;  /* 0x00000005ff037e24 */ /* 0x000fe4000f8e00ff */
[----:B------:R-:W-:Y:S01]  /*6cb0*/  IMAD.U32 R2, RZ, RZ, UR4 ;  /* 0x00000004ff027e24 */ /* 0x000fe2000f8e00ff */
[----:B------:R-:W-:Y:S01]  /*6cc0*/  SHF.R.S32.HI R77, RZ, 0x1f, R78 ;  /* 0x0000001fff4d7819 */ /* 0x000fe2000001144e */
[----:B------:R-:W-:Y:S02]  /*6cd0*/  USHF.R.S32.HI UR6, URZ, 0x1f, UR21 ;  /* 0x0000001f3f067899 */ /* 0x000fe40008011415 */
[----:B------:R-:W-:Y:S01]  /*6ce0*/  ULDC.64 UR4, c[0x0][0x178] ;  /* 0x00005e0000047ab9 */ /* 0x000fe20000000a00 */
[----:B------:R1:W2:Y:S01]  /*6cf0*/  @P0 LDG.E R3, [R2.64] ;  /* 0x0000001c02030981 */ /* 0x0002a2000c1e1900 */
[CC--:B------:R-:W-:Y:S01]  /*6d00*/  LEA.HI R5, R77.reuse, R78.reuse, RZ, 0x3 ;  /* 0x0000004e4d057211 */ /* 0x0c0fe200078f18ff */
[----:B------:R-:W-:Y:S01]  /*6d10*/  UIMAD UR6, UR6, UR4, URZ ;  /* 0x00000004060672a4 */ /* 0x000fe2000f8e023f */
[----:B------:R-:W-:Y:S01]  /*6d20*/  LEA.HI R7, R77, R78, RZ, 0x4 ;  /* 0x0000004e4d077211 */ /* 0x000fe200078f20ff */
[----:B------:R-:W-:Y:S01]  /*6d30*/  UIMAD.WIDE.U32 UR26, UR21, UR4, URZ ;  /* 0x00000004151a72a5 */ /* 0x000fe2000f8e003f */
[----:B------:R-:W-:Y:S01]  /*6d40*/  SHF.R.S32.HI R42, RZ, 0x3, R5 ;  /* 0x00000003ff2a7819 */ /* 0x000fe20000011405 */
[----:B------:R-:W-:Y:S01]  /*6d50*/  UIMAD UR21, UR21, UR5, UR6 ;  /* 0x00000005151572a4 */ /* 0x000fe2000f8e0206 */
[----:B------:R-:W-:Y:S01]  /*6d60*/  LOP3.LUT R5, R5, 0xfffffff8, RZ, 0xc0, !PT ;  /* 0xfffffff805057812 */ /* 0x000fe200078ec0ff */
[----:B------:R-:W-:Y:S01]  /*6d70*/  USHF.R.S32.HI UR11, URZ, 0x1f, UR24 ;  /* 0x0000001f3f0b7899 */ /* 0x000fe20008011418 */
[----:B------:R-:W-:Y:S01]  /*6d80*/  SHF.R.S32.HI R4, RZ, 0x4, R7 ;  /* 0x00000004ff047819 */ /* 0x000fe20000011407 */
[----:B------:R-:W-:Y:S01]  /*6d90*/  IMAD.SHL.U32 R13, R42, 0x40, RZ ;  /* 0x000000402a0d7824 */ /* 0x000fe200078e00ff */
[----:B------:R-:W-:Y:S01]  /*6da0*/  ULDC.64 UR6, c[0x0][0x348] ;  /* 0x0000d20000067ab9 */ /* 0x000fe20000000a00 */
[----:B------:R-:W-:Y:S01]  /*6db0*/  IMAD.IADD R0, R78, 0x1, -R5 ;  /* 0x000000014e007824 */ /* 0x000fe200078e0a05 */
[----:B------:R-:W-:Y:S01]  /*6dc0*/  LEA.HI R43, R7, R4, RZ, 0x1 ;  /* 0x00000004072b7211 */ /* 0x000fe200078f08ff */
[----:B------:R-:W-:Y:S01]  /*6dd0*/  UIADD3 UR21, UR27, UR21, URZ ;  /* 0x000000151b157290 */ /* 0x000fe2000fffe03f */
[----:B------:R-:W-:Y:S01]  /*6de0*/  LOP3.LUT R13, R13, 0x1c0, RZ, 0xc0, !PT ;  /* 0x000001c00d0d7812 */ /* 0x000fe200078ec0ff */
[----:B------:R-:W-:Y:S01]  /*6df0*/  IMAD.SHL.U32 R18, R0, 0x8, RZ ;  /* 0x0000000800127824 */ /* 0x000fe200078e00ff */
[----:B------:R-:W-:Y:S01]  /*6e00*/  LOP3.LUT R43, R43, 0xfffffffe, RZ, 0xc0, !PT ;  /* 0xfffffffe2b2b7812 */ /* 0x000fe200078ec0ff */
[----:B------:R-:W-:Y:S01]  /*6e10*/  ULDC.64 UR4, c[0x0][0x1b8] ;  /* 0x00006e0000047ab9 */ /* 0x000fe20000000a00 */
[----:B------:R-:W-:Y:S01]  /*6e20*/  PLOP3.LUT P2, PT, PT, PT, UP3, 0x80, 0x0 ;  /* 0x000000000000781c */ /* 0x000fe20003f4f038 */
[----:B------:R-:W-:Y:S01]  /*6e30*/  UISETP.NE.U32.AND UP0, UPT, URZ, UR6, UPT ;  /* 0x000000063f00728c */ /* 0x000fe2000bf05070 */
[----:B------:R-:W-:Y:S01]  /*6e40*/  LOP3.LUT R7, R7, 0xfffffff0, RZ, 0xc0, !PT ;  /* 0xfffffff007077812 */ /* 0x000fe200078ec0ff */
[----:B------:R-:W-:Y:S01]  /*6e50*/  IMAD.IADD R43, R4, 0x1, -R43 ;  /* 0x00000001042b7824 */ /* 0x000fe200078e0a2b */
[----:B------:R-:W-:Y:S01]  /*6e60*/  IADD3 R4, R18, 0x80, RZ ;  /* 0x0000008012047810 */ /* 0x000fe20007ffe0ff */
[----:B------:R-:W-:Y:S01]  /*6e70*/  UMOV UR20, UR26 ;  /* 0x0000001a00147c82 */ /* 0x000fe20008000000 */
[----:B-1----:R-:W-:Y:S01]  /*6e80*/  LOP3.LUT R2, R13, 0x38, R18, 0xf8, !PT ;  /* 0x000000380d027812 */ /* 0x002fe200078ef812 */
[----:B------:R-:W-:Y:S01]  /*6e90*/  UIMAD UR6, UR14, UR4, URZ ;  /* 0x000000040e0672a4 */ /* 0x000fe2000f8e023f */
[----:B------:R-:W-:Y:S01]  /*6ea0*/  SHF.R.U32.HI R13, RZ, 0x3, R13 ;  /* 0x00000003ff0d7819 */ /* 0x000fe2000001160d */
[----:B------:R-:W-:Y:S01]  /*6eb0*/  UIMAD.WIDE.U32 UR20, UR15, UR4, UR20 ;  /* 0x000000040f1472a5 */ /* 0x000fe2000f8e0014 */
[----:B------:R-:W-:Y:S01]  /*6ec0*/  ISETP.GE.AND P3, PT, R4, c[0x0][0x1d4], PT ;  /* 0x0000750004007a0c */ /* 0x000fe20003f66270 */
[----:B------:R-:W-:Y:S01]  /*6ed0*/  USHF.R.S32.HI UR4, URZ, 0x1f, UR19 ;  /* 0x0000001f3f047899 */ /* 0x000fe20008011413 */
[----:B------:R-:W-:Y:S01]  /*6ee0*/  LOP3.LUT R13, R2, R13, RZ, 0x3c, !PT ;  /* 0x0000000d020d7212 */ /* 0x000fe200078e3cff */
[----:B------:R-:W-:Y:S01]  /*6ef0*/  IMAD R2, R0, 0x20, R42 ;  /* 0x0000002000027824 */ /* 0x000fe200078e022a */
[----:B------:R-:W-:Y:S01]  /*6f00*/  PLOP3.LUT P1, PT, PT, PT, UP3, 0x80, 0x0 ;  /* 0x000000000000781c */ /* 0x000fe20003f2f038 */
[----:B------:R-:W-:Y:S01]  /*6f10*/  UISETP.NE.AND.EX UP0, UPT, URZ, UR7, UPT, UP0 ;  /* 0x000000073f00728c */ /* 0x000fe2000bf05300 */
[----:B------:R-:W-:Y:S01]  /*6f20*/  P2R R199, PR, RZ, 0x8 ;  /* 0x00000008ffc77803 */ /* 0x000fe20000000000 */
[----:B------:R-:W-:Y:S01]  /*6f30*/  UIMAD UR6, UR15, UR5, UR6 ;  /* 0x000000050f0672a4 */ /* 0x000fe2000f8e0206 */
[----:B------:R-:W-:Y:S01]  /*6f40*/  IADD3 R15, P3, R42, UR19, RZ ;  /* 0x000000132a0f7c10 */ /* 0x000fe2000ff7e0ff */
[----:B------:R-:W-:Y:S01]  /*6f50*/  IMAD.IADD R8, R78, 0x1, -R7 ;  /* 0x000000014e087824 */ /* 0x000fe200078e0a07 */
[----:B------:R-:W-:Y:S01]  /*6f60*/  IADD3 R2, R2, UR18, RZ ;  /* 0x0000001202027c10 */ /* 0x000fe2000fffe0ff */
[----:B------:R-:W-:Y:S01]  /*6f70*/  USEL UR13, UR24, URZ, !UP0 ;  /* 0x0000003f180d7287 */ /* 0x000fe2000c000000 */
[----:B------:R-:W-:Y:S01]  /*6f80*/  LEA.HI.X.SX32 R4, R42, UR4, 0x1, P3 ;  /* 0x000000042a047c11 */ /* 0x000fe200098f0eff */
[----:B------:R-:W-:Y:S01]  /*6f90*/  UIADD3 UR21, UR21, UR6, URZ ;  /* 0x0000000615157290 */ /* 0x000fe2000fffe03f */
[----:B------:R-:W-:Y:S01]  /*6fa0*/  SHF.R.S32.HI R9, RZ, 0x1f, R8 ;  /* 0x0000001fff097819 */ /* 0x000fe20000011408 */
[----:B------:R-:W-:Y:S01]  /*6fb0*/  USEL UR7, UR11, URZ, !UP0 ;  /* 0x0000003f0b077287 */ /* 0x000fe2000c000000 */
[----:B------:R-:W-:Y:S01]  /*6fc0*/  @P2 IMAD.HI.U32 R5, R2, c[0x0][0x2c8], RZ ;  /* 0x0000b20002052a27 */ /* 0x000fe200078e00ff */
[----:B------:R-:W-:Y:S01]  /*6fd0*/  ULDC.64 UR4, c[0x0][0x1c0] ;  /* 0x0000700000047ab9 */ /* 0x000fe20000000a00 */
[----:B------:R-:W-:Y:S01]  /*6fe0*/  SHF.R.S32.HI R19, RZ, 0x1f, R18 ;  /* 0x0000001fff137819 */ /* 0x000fe20000011412 */
[----:B------:R-:W-:Y:S01]  /*6ff0*/  UIMAD.WIDE.U32 UR26, UR13, UR4, UR20 ;  /* 0x000000040d1a72a5 */ /* 0x000fe2000f8e0014 */
[C---:B------:R-:W-:Y:S01]  /*7000*/  IMAD R10, R4.reuse, c[0x0][0x1e0], RZ ;  /* 0x00007800040a7a24 */ /* 0x040fe200078e02ff */
[----:B------:R-:W-:Y:S01]  /*7010*/  UIMAD UR7, UR7, UR4, URZ ;  /* 0x00000004070772a4 */ /* 0x000fe2000f8e023f */
[----:B------:R-:W-:Y:S01]  /*7020*/  IMAD R4, R4, c[0x0][0x208], RZ ;  /* 0x0000820004047a24 */ /* 0x000fe200078e02ff */
[----:B------:R-:W-:Y:S01]  /*7030*/  LEA.HI R9, R9, R8, RZ, 0x3 ;  /* 0x0000000809097211 */ /* 0x000fe200078f18ff */
[----:B------:R-:W-:Y:S01]  /*7040*/  IMAD.MOV.U32 R6, RZ, RZ, R2 ;  /* 0x000000ffff067224 */ /* 0x000fe200078e0002 */
[----:B------:R-:W-:Y:S01]  /*7050*/  @P1 SHF.R.U32.HI R6, RZ, c[0x0][0x2cc], R5 ;  /* 0x0000b300ff061a19 */ /* 0x000fe20000011605 */
[----:B------:R-:W-:Y:S01]  /*7060*/  UIMAD UR5, UR13, UR5, UR7 ;  /* 0x000000050d0572a4 */ /* 0x000fe2000f8e0207 */
[----:B------:R-:W-:Y:S01]  /*7070*/  IMAD R5, R15, c[0x0][0x1e4], R10 ;  /* 0x000079000f057a24 */ /* 0x000fe200078e020a */
[----:B------:R-:W-:Y:S01]  /*7080*/  LOP3.LUT R7, R9, 0xfffffff8, RZ, 0xc0, !PT ;  /* 0xfffffff809077812 */ /* 0x000fe200078ec0ff */
[C---:B------:R-:W-:Y:S01]  /*7090*/  IMAD R4, R15.reuse, c[0x0][0x20c], R4 ;  /* 0x000083000f047a24 */ /* 0x040fe200078e0204 */
[----:B------:R-:W-:Y:S01]  /*70a0*/  UIADD3 UR6, UR27, UR5, URZ ;  /* 0x000000051b067290 */ /* 0x000fe2000fffe03f */
[--C-:B------:R-:W-:Y:S01]  /*70b0*/  IMAD.WIDE.U32 R16, R15, c[0x0][0x1e0], R18.reuse ;  /* 0x000078000f107a25 */ /* 0x100fe200078e0012 */
[----:B------:R-:W-:Y:S01]  /*70c0*/  LEA.HI R40, R77, R78, RZ, 0x6 ;  /* 0x0000004e4d287211 */ /* 0x000fe200078f30ff */
[----:B------:R-:W-:Y:S01]  /*70d0*/  ULDC.64 UR4, c[0x0][0x350] ;  /* 0x0000d40000047ab9 */ /* 0x000fe20000000a00 */
[----:B------:R-:W-:Y:S01]  /*70e0*/  BSSY B0, `(.L_x_335) ;  /* 0x0000064000007945 */ /* 0x000fe20003800000 */
[----:B------:R-:W-:Y:S01]  /*70f0*/  IMAD.WIDE.U32 R14, R15, c[0x0][0x208], R18 ;  /* 0x000082000f0e7a25 */ /* 0x000fe200078e0012 */
[----:B------:R-:W-:Y:S01]  /*7100*/  UISETP.NE.U32.AND UP0, UPT, URZ, UR4, UPT ;  /* 0x000000043f00728c */ /* 0x000fe2000bf05070 */
[----:B------:R-:W-:-:S02]  /*7110*/  ISETP.GE.AND P5, PT, R18, c[0x0][0x1d4], PT ;  /* 0x0000750012007a0c */ /* 0x000fc40003fa6270 */
[----:B------:R-:W-:Y:S01]  /*7120*/  IMAD.MOV R11, RZ, RZ, -R6 ;  /* 0x000000ffff0b7224 */ /* 0x000fe200078e0a06 */
[----:B------:R-:W-:Y:S01]  /*7130*/  UISETP.NE.AND.EX UP0, UPT, URZ, UR5, UPT, UP0 ;  /* 0x000000053f00728c */ /* 0x000fe2000bf05300 */
[----:B------:R-:W-:Y:S02]  /*7140*/  IMAD.IADD R17, R17, 0x1, R5 ;  /* 0x0000000111117824 */ /* 0x000fe400078e0205 */
[----:B------:R-:W-:Y:S01]  /*7150*/  IMAD.IADD R5, R15, 0x1, R4 ;  /* 0x000000010f057824 */ /* 0x000fe200078e0204 */
[----:B------:R-:W-:Y:S01]  /*7160*/  ULDC.64 UR4, c[0x0][0x210] ;  /* 0x0000840000047ab9 */ /* 0x000fe20000000a00 */
[----:B------:R-:W-:Y:S02]  /*7170*/  IMAD.MOV.U32 R4, RZ, RZ, R14 ;  /* 0x000000ffff047224 */ /* 0x000fe400078e000e */
[----:B------:R-:W-:Y:S02]  /*7180*/  IMAD.IADD R7, R8, 0x1, -R7 ;  /* 0x0000000108077824 */ /* 0x000fe400078e0a07 */
[----:B------:R-:W-:-:S02]  /*7190*/  IMAD R2, R11, c[0x0][0x2c4], R2 ;  /* 0x0000b1000b027a24 */ /* 0x000fc400078e0202 */
[----:B------:R-:W-:Y:S01]  /*71a0*/  IMAD.U32 R14, RZ, RZ, UR15 ;  /* 0x0000000fff0e7e24 */ /* 0x000fe2000f8e00ff */
[C---:B------:R-:W-:Y:S01]  /*71b0*/  LOP3.LUT P4, RZ, R7.reuse, 0x4, RZ, 0xc0, !PT ;  /* 0x0000000407ff7812 */ /* 0x040fe2000788c0ff */
[----:B------:R-:W-:Y:S01]  /*71c0*/  IMAD.U32 R11, RZ, RZ, UR27 ;  /* 0x0000001bff0b7e24 */ /* 0x000fe2000f8e00ff */
[C---:B------:R-:W-:Y:S01]  /*71d0*/  LOP3.LUT P2, RZ, R7.reuse, 0x2, RZ, 0xc0, !PT ;  /* 0x0000000207ff7812 */ /* 0x040fe2000784c0ff */
[----:B------:R-:W-:Y:S02]  /*71e0*/  IMAD.U32 R10, RZ, RZ, UR26 ;  /* 0x0000001aff0a7e24 */ /* 0x000fe4000f8e00ff */
[----:B------:R-:W-:Y:S01]  /*71f0*/  IMAD.U32 R11, RZ, RZ, UR6 ;  /* 0x00000006ff0b7e24 */ /* 0x000fe2000f8e00ff */
[----:B------:R-:W-:Y:S01]  /*7200*/  ULDC.64 UR6, c[0x0][0x1e8] ;  /* 0x00007a0000067ab9 */ /* 0x000fe20000000a00 */
[----:B------:R-:W-:Y:S01]  /*7210*/  IMAD.WIDE.U32 R14, R14, c[0x0][0x210], R4 ;  /* 0x000084000e0e7a25 */ /* 0x000fe200078e0004 */
[----:B------:R-:W-:Y:S02]  /*7220*/  UIMAD UR6, UR14, UR6, URZ ;  /* 0x000000060e0672a4 */ /* 0x000fe4000f8e023f */
[----:B------:R-:W-:Y:S01]  /*7230*/  UIMAD UR14, UR14, UR4, URZ ;  /* 0x000000040e0e72a4 */ /* 0x000fe2000f8e023f */
[----:B------:R-:W-:Y:S01]  /*7240*/  IMAD.SHL.U32 R5, R7, 0x40, RZ ;  /* 0x0000004007057824 */ /* 0x000fe200078e00ff */
[----:B------:R-:W-:Y:S01]  /*7250*/  UIMAD UR13, UR15, UR7, UR6 ;  /* 0x000000070f0d72a4 */ /* 0x000fe2000f8e0206 */
[----:B------:R-:W-:Y:S01]  /*7260*/  IMAD.U32 R204, RZ, RZ, UR15 ;  /* 0x0000000fffcc7e24 */ /* 0x000fe2000f8e00ff */
[----:B------:R-:W-:Y:S01]  /*7270*/  UIMAD UR14, UR15, UR5, UR14 ;  /* 0x000000050f0e72a4 */ /* 0x000fe2000f8e020e */
[----:B------:R-:W-:Y:S01]  /*7280*/  IMAD.SHL.U32 R4, R43, 0x8, RZ ;  /* 0x000000082b047824 */ /* 0x000fe200078e00ff */
[----:B------:R-:W-:Y:S01]  /*7290*/  ULDC.64 UR6, c[0x0][0x1f0] ;  /* 0x00007c0000067ab9 */ /* 0x000fe20000000a00 */
[----:B------:R-:W-:Y:S01]  /*72a0*/  IMAD.WIDE.U32 R204, R204, c[0x0][0x1e8], R16 ;  /* 0x00007a00cccc7a25 */ /* 0x000fe200078e0010 */
[----:B------:R-:W-:Y:S01]  /*72b0*/  ULDC.64 UR4, c[0x0][0x218] ;  /* 0x0000860000047ab9 */ /* 0x000fe20000000a00 */
[----:B------:R-:W-:-:S02]  /*72c0*/  LOP3.LUT R5, R5, 0x1c0, RZ, 0xc0, !PT ;  /* 0x000001c005057812 */ /* 0x000fc400078ec0ff */
[----:B------:R-:W-:Y:S01]  /*72d0*/  IADD3 R15, R15, UR14, RZ ;  /* 0x0000000e0f0f7c10 */ /* 0x000fe2000fffe0ff */
[----:B------:R-:W-:Y:S01]  /*72e0*/  IMAD.SHL.U32 R40, R40, 0x8, RZ ;  /* 0x0000000828287824 */ /* 0x000fe200078e00ff */
[----:B------:R-:W-:Y:S01]  /*72f0*/  IADD3 R205, R205, UR13, RZ ;  /* 0x0000000dcdcd7c10 */ /* 0x000fe2000fffe0ff */
[----:B------:R-:W-:Y:S01]  /*7300*/  IMAD.SHL.U32 R9, R9, 0x40, RZ ;  /* 0x0000004009097824 */ /* 0x000fe200078e00ff */
[----:B------:R-:W-:Y:S02]  /*7310*/  LOP3.LUT R4, R5, 0x8, R4, 0xf8, !PT ;  /* 0x0000000805047812 */ /* 0x000fe400078ef804 */
[----:B------:R-:W-:Y:S02]  /*7320*/  SHF.R.U32.HI R5, RZ, 0x3, R5 ;  /* 0x00000003ff057819 */ /* 0x000fe40000011605 */
[----:B------:R-:W-:Y:S02]  /*7330*/  LOP3.LUT R40, R13, 0xfffffe00, R40, 0xf8, !PT ;  /* 0xfffffe000d287812 */ /* 0x000fe400078ef828 */
[----:B------:R-:W-:-:S04]  /*7340*/  LOP3.LUT R4, R4, R5, RZ, 0x3c, !PT ;  /* 0x0000000504047212 */ /* 0x000fc800078e3cff */
[----:B------:R-:W-:Y:S01]  /*7350*/  LOP3.LUT R4, R4, 0xfffffe00, R9, 0xf8, !PT ;  /* 0xfffffe0004047812 */ /* 0x000fe200078ef809 */
[----:B--2---:R1:W2:Y:S02]  /*7360*/  @P0 R2UR UR20, R3 ;  /* 0x00000000031403c2 */ /* 0x0042a400000e0000 */
[----:B-1----:R-:W-:Y:S01]  /*7370*/  SHF.R.S32.HI R3, RZ, 0x1f, R6 ;  /* 0x0000001fff037819 */ /* 0x002fe20000011406 */
[----:B--2---:R-:W-:-:S03]  /*7380*/  @UP1 USHF.R.S32.HI UR21, URZ, 0x1f, UR20 ;  /* 0x0000001f3f151899 */ /* 0x004fc60008011414 */
[----:B------:R-:W-:Y:S01]  /*7390*/  @!UP1 UMOV UR20, UR24 ;  /* 0x0000001800149c82 */ /* 0x000fe20008000000 */
[----:B------:R-:W-:Y:S01]  /*73a0*/  IMAD R3, R3, c[0x0][0x1b0], RZ ;  /* 0x00006c0003037a24 */ /* 0x000fe200078e02ff */
[----:B------:R-:W-:Y:S02]  /*73b0*/  USEL UR20, UR20, URZ, !UP0 ;  /* 0x0000003f14147287 */ /* 0x000fe4000c000000 */
[----:B------:R-:W-:Y:S01]  /*73c0*/  @!UP1 UMOV UR21, UR11 ;  /* 0x0000000b00159c82 */ /* 0x000fe20008000000 */
[C---:B------:R-:W-:Y:S01]  /*73d0*/  IMAD R3, R6.reuse, c[0x0][0x1b4], R3 ;  /* 0x00006d0006037a24 */ /* 0x040fe200078e0203 */
[----:B------:R-:W-:Y:S01]  /*73e0*/  USEL UR11, UR21, URZ, !UP0 ;  /* 0x0000003f150b7287 */ /* 0x000fe2000c000000 */
[----:B------:R-:W-:Y:S01]  /*73f0*/  IMAD.WIDE.U32 R6, R6, c[0x0][0x1b0], R10 ;  /* 0x00006c0006067a25 */ /* 0x000fe200078e000a */
[----:B------:R-:W-:Y:S01]  /*7400*/  IADD3 R10, R42, UR18, RZ ;  /* 0x000000122a0a7c10 */ /* 0x000fe2000fffe0ff */
[----:B------:R-:W-:Y:S02]  /*7410*/  ULDC UR21, c[0x0][0x2c4] ;  /* 0x0000b10000157ab9 */ /* 0x000fe40000000800 */
[----:B------:R-:W-:Y:S01]  /*7420*/  IMAD.IADD R7, R7, 0x1, R3 ;  /* 0x0000000107077824 */ /* 0x000fe200078e0203 */
[----:B------:R-:W-:Y:S01]  /*7430*/  SHF.R.S32.HI R3, RZ, 0x1f, R2 ;  /* 0x0000001fff037819 */ /* 0x000fe20000011402 */
[----:B------:R-:W-:Y:S01]  /*7440*/  UIMAD UR21, UR23, UR21, URZ ;  /* 0x00000015171572a4 */ /* 0x000fe2000f8e023f */
[----:B------:R-:W-:Y:S01]  /*7450*/  IMAD.U32 R200, RZ, RZ, UR20 ;  /* 0x00000014ffc87e24 */ /* 0x000fe2000f8e00ff */
[----:B------:R-:W-:Y:S01]  /*7460*/  UIMAD UR6, UR11, UR6, URZ ;  /* 0x000000060b0672a4 */ /* 0x000fe2000f8e023f */
[----:B------:R-:W-:Y:S01]  /*7470*/  IMAD.WIDE.U32 R6, R2, c[0x0][0x1a8], R6 ;  /* 0x00006a0002067a25 */ /* 0x000fe200078e0006 */
[----:B------:R-:W-:-:S02]  /*7480*/  UIMAD UR4, UR11, UR4, URZ ;  /* 0x000000040b0472a4 */ /* 0x000fc4000f8e023f */
[----:B------:R-:W-:Y:S01]  /*7490*/  UIMAD UR6, UR20, UR7, UR6 ;  /* 0x00000007140672a4 */ /* 0x000fe2000f8e0206 */
[----:B------:R-:W-:Y:S01]  /*74a0*/  IMAD R3, R3, c[0x0][0x1a8], RZ ;  /* 0x00006a0003037a24 */ /* 0x000fe200078e02ff */
[----:B------:R-:W-:Y:S01]  /*74b0*/  LEA R12, P0, R6, c[0x0][0x160], 0x1 ;  /* 0x00005800060c7a11 */ /* 0x000fe200078008ff */
[----:B------:R-:W-:Y:S01]  /*74c0*/  UIMAD UR4, UR20, UR5, UR4 ;  /* 0x00000005140472a4 */ /* 0x000fe2000f8e0204 */
[----:B------:R-:W-:-:S03]  /*74d0*/  IMAD.WIDE.U32 R204, R200, c[0x0][0x1f0], R204 ;  /* 0x00007c00c8cc7a25 */ /* 0x000fc600078e00cc */
[----:B------:R1:W2:Y:S01]  /*74e0*/  SHFL.IDX PT, R16, R12, RZ, 0x181f ;  /* 0x00181fff0c107589 */ /* 0x0002a200000e0000 */
[----:B------:R-:W-:Y:S01]  /*74f0*/  IMAD R3, R2, c[0x0][0x1ac], R3 ;  /* 0x00006b0002037a24 */ /* 0x000fe200078e0203 */
[----:B------:R-:W-:Y:S01]  /*7500*/  IADD3 R211, R205, UR6, RZ ;  /* 0x00000006cdd37c10 */ /* 0x000fe2000fffe0ff */
[----:B------:R-:W-:-:S04]  /*7510*/  IMAD.WIDE.U32 R200, R200, c[0x0][0x218], R14 ;  /* 0x00008600c8c87a25 */ /* 0x000fc800078e000e */
[----:B------:R-:W-:Y:S01]  /*7520*/  IMAD.IADD R3, R7, 0x1, R3 ;  /* 0x0000000107037824 */ /* 0x000fe200078e0203 */
[----:B------:R-:W-:Y:S01]  /*7530*/  IADD3 R7, R18, 0x40, RZ ;  /* 0x0000004012077810 */ /* 0x000fe20007ffe0ff */
[----:B------:R-:W-:Y:S01]  /*7540*/  IMAD.MOV.U32 R2, RZ, RZ, 0x10 ;  /* 0x00000010ff027424 */ /* 0x000fe200078e00ff */
[----:B------:R-:W-:Y:S02]  /*7550*/  IADD3 R207, R201, UR4, RZ ;  /* 0x00000004c9cf7c10 */ /* 0x000fe4000fffe0ff */
[----:B------:R-:W-:Y:S01]  /*7560*/  LEA.HI.X R11, R6, c[0x0][0x164], R3, 0x1, P0 ;  /* 0x00005900060b7a11 */ /* 0x000fe200000f0c03 */
[----:B------:R-:W-:Y:S01]  /*7570*/  IMAD.SHL.U32 R6, R0, 0x8, RZ ;  /* 0x0000000800067824 */ /* 0x000fe200078e00ff */
[----:B------:R-:W-:Y:S01]  /*7580*/  ISETP.GE.AND P0, PT, R10, UR21, PT ;  /* 0x000000150a007c0c */ /* 0x000fe2000bf06270 */
[----:B------:R-:W-:Y:S01]  /*7590*/  IMAD.MOV.U32 R3, RZ, RZ, 0x20 ;  /* 0x00000020ff037424 */ /* 0x000fe200078e00ff */
[----:B------:R-:W-:Y:S01]  /*75a0*/  ISETP.GE.AND P6, PT, R7, c[0x0][0x1d4], PT ;  /* 0x0000750007007a0c */ /* 0x000fe20003fc6270 */
[----:B------:R1:W3:Y:S01]  /*75b0*/  SHFL.IDX PT, R17, R11, RZ, 0x181f ;  /* 0x00181fff0b117589 */ /* 0x0002e200000e0000 */
[----:B------:R-:W-:-:S02]  /*75c0*/  IADD3 R5, R6, 0x80, RZ ;  /* 0x0000008006057810 */ /* 0x000fc40007ffe0ff */
[----:B------:R-:W-:Y:S02]  /*75d0*/  SEL R3, R3, 0xffffffe0, !P4 ;  /* 0xffffffe003037807 */ /* 0x000fe40006000000 */
[----:B------:R-:W-:Y:S02]  /*75e0*/  ISETP.GE.AND P1, PT, R6, c[0x0][0x198], PT ;  /* 0x0000660006007a0c */ /* 0x000fe40003f26270 */
[----:B------:R-:W-:Y:S02]  /*75f0*/  SEL R2, R2, 0xfffffff0, !P2 ;  /* 0xfffffff002027807 */ /* 0x000fe40005000000 */
[----:B------:R-:W-:Y:S02]  /*7600*/  ISETP.GE.AND P3, PT, R7, c[0x0][0x198], PT ;  /* 0x0000660007007a0c */ /* 0x000fe40003f66270 */
[----:B------:R-:W-:Y:S01]  /*7610*/  ISETP.GE.AND P4, PT, R5, c[0x0][0x198], PT ;  /* 0x0000660005007a0c */ /* 0x000fe20003f86270 */
[----:B------:R-:W-:Y:S07]  /*7620*/  @P0 BRA `(.L_x_336) ;  /* 0x000000f000000947 */ /* 0x000fee0003800000 */
[----:B--2---:R-:W-:Y:S02]  /*7630*/  SHF.R.S32.HI R14, RZ, 0x1f, R7 ;  /* 0x0000001fff0e7819 */ /* 0x004fe40000011407 */
[----:B------:R-:W-:-:S02]  /*7640*/  SHF.R.S32.HI R8, RZ, 0x1f, R5 ;  /* 0x0000001fff087819 */ /* 0x000fc40000011405 */
[----:B------:R-:W-:Y:S02]  /*7650*/  LEA.HI R9, R14, R7, RZ, 0x3 ;  /* 0x000000070e097211 */ /* 0x000fe400078f18ff */
[----:B------:R-:W-:Y:S01]  /*7660*/  LEA.HI R8, R8, R5, RZ, 0x3 ;  /* 0x0000000508087211 */ /* 0x000fe200078f18ff */
[----:B------:R-:W-:Y:S01]  /*7670*/  IMAD.SHL.U32 R5, R40, 0x2, RZ ;  /* 0x0000000228057824 */ /* 0x000fe200078e00ff */
[----:B------:R-:W-:Y:S02]  /*7680*/  LEA R14, P0, R6, R16, 0x1 ;  /* 0x00000010060e7211 */ /* 0x000fe400078008ff */
[----:B------:R-:W-:Y:S02]  /*7690*/  LOP3.LUT R9, R9, 0xfffffff8, RZ, 0xc0, !PT ;  /* 0xfffffff809097812 */ /* 0x000fe400078ec0ff */
[----:B------:R-:W-:Y:S02]  /*76a0*/  LOP3.LUT R8, R8, 0xfffffff8, RZ, 0xc0, !PT ;  /* 0xfffffff808087812 */ /* 0x000fe400078ec0ff */
[----:B---3--:R-:W-:Y:S01]  /*76b0*/  LEA.HI.X R15, R6, R17, R19, 0x1, P0 ;  /* 0x00000011060f7211 */ /* 0x008fe200000f0c13 */
[----:B------:R-:W-:-:S04]  /*76c0*/  IMAD.WIDE R20, R9, 0x2, R16 ;  /* 0x0000000209147825 */ /* 0x000fc800078e0210 */
[----:B------:R-:W-:Y:S01]  /*76d0*/  IMAD.WIDE R8, R8, 0x2, R16 ;  /* 0x0000000208087825 */ /* 0x000fe200078e0210 */
[----:B------:R-:W-:Y:S01]  /*76e0*/  @!PT LDS RZ, [RZ] ;  /* 0x00000000fffff984 */ /* 0x000fe20000000800 */
[----:B------:R2:W-:Y:S04]  /*76f0*/  LDGSTS.E.BYPASS.LTC128B.128 [R5+0xc100], [R14.64], !P1 ;  /* 0x0c1000000e057fae */ /* 0x0005e8000c901d5c */
[----:B------:R2:W-:Y:S04]  /*7700*/  LDGSTS.E.BYPASS.LTC128B.128 [R5+0x10100], [R20.64], !P3 ;  /* 0x1010000014057fae */ /* 0x0005e8000d901d5c */
[----:B------:R2:W-:Y:S02]  /*7710*/  LDGSTS.E.BYPASS.LTC128B.128 [R5+0x14100], [R8.64], !P4 ;  /* 0x1410000008057fae */ /* 0x0005e4000e101d5c */
.L_x_336:
[----:B--2---:R-:W-:Y:S05]  /*7720*/  BSYNC B0 ;  /* 0x0000000000007941 */ /* 0x004fea0003800000 */
.L_x_335:
[----:B------:R-:W-:Y:S01]  /*7730*/  IADD3 R5, R10, 0x20, RZ ;  /* 0x000000200a057810 */ /* 0x000fe20007ffe0ff */
[----:B---3--:R2:W3:Y:S01]  /*7740*/  SHFL.IDX PT, R17, R11, 0x1, 0x181f ;  /* 0x00381f000b117f89 */ /* 0x0084e200000e0000 */
[----:B------:R-:W-:Y:S02]  /*7750*/  BSSY B0, `(.L_x_337) ;  /* 0x0000014000007945 */ /* 0x000fe40003800000 */
[----:B------:R-:W-:Y:S01]  /*7760*/  ISETP.GE.AND P0, PT, R5, UR21, PT ;  /* 0x0000001505007c0c */ /* 0x000fe2000bf06270 */
[----:B------:R2:W4:-:S12]  /*7770*/  SHFL.IDX PT, R16, R12, 0x1, 0x181f ;  /* 0x00381f000c107f89 */ /* 0x00051800000e0000 */
[----:B------:R-:W-:Y:S05]  /*7780*/  @P0 BRA `(.L_x_338) ;  /* 0x0000010000000947 */ /* 0x000fea0003800000 */
[----:B------:R-:W-:Y:S02]  /*7790*/  IADD3 R8, R6, 0x80, RZ ;  /* 0x0000008006087810 */ /* 0x000fe40007ffe0ff */
[----:B------:R-:W-:Y:S02]  /*77a0*/  SHF.R.S32.HI R14, RZ, 0x1f, R7 ;  /* 0x0000001fff0e7819 */ /* 0x000fe40000011407 */
[----:B------:R-:W-:Y:S02]  /*77b0*/  SHF.R.S32.HI R5, RZ, 0x1f, R8 ;  /* 0x0000001fff057819 */ /* 0x000fe40000011408 */
[----:B------:R-:W-:Y:S02]  /*77c0*/  LEA.HI R9, R14, R7, RZ, 0x3 ;  /* 0x000000070e097211 */ /* 0x000fe400078f18ff */
[----:B------:R-:W-:Y:S01]  /*77d0*/  LEA.HI R5, R5, R8, RZ, 0x3 ;  /* 0x0000000805057211 */ /* 0x000fe200078f18ff */
[----:B------:R-:W-:Y:S01]  /*77e0*/  IMAD.SHL.U32 R8, R40, 0x2, RZ ;  /* 0x0000000228087824 */ /* 0x000fe200078e00ff */
[----:B----4-:R-:W-:-:S02]  /*77f0*/  LEA R14, P0, R6, R16, 0x1 ;  /* 0x00000010060e7211 */ /* 0x010fc400078008ff */
        /* <DEDUP_REMOVED lines=9> */
.L_x_338:
[----:B------:R-:W-:Y:S05]  /*7890*/  BSYNC B0 ;  /* 0x0000000000007941 */ /* 0x000fea0003800000 */
.L_x_337:
[----:B------:R-:W-:Y:S01]  /*78a0*/  IADD3 R5, R10, 0x40, RZ ;  /* 0x000000400a057810 */ /* 0x000fe20007ffe0ff */
[----:B---3--:R3:W1:Y:S01]  /*78b0*/  SHFL.IDX PT, R17, R11, 0x2, 0x181f ;  /* 0x00581f000b117f89 */ /* 0x00866200000e0000 */
[----:B------:R-:W-:Y:S02]  /*78c0*/  BSSY B0, `(.L_x_339) ;  /* 0x0000014000007945 */ /* 0x000fe40003800000 */
[----:B------:R-:W-:Y:S01]  /*78d0*/  ISETP.GE.AND P0, PT, R5, UR21, PT ;  /* 0x0000001505007c0c */ /* 0x000fe2000bf06270 */
[----:B----4-:R3:W4:-:S12]  /*78e0*/  SHFL.IDX PT, R16, R12, 0x2, 0x181f ;  /* 0x00581f000c107f89 */ /* 0x01071800000e0000 */
        /* <DEDUP_REMOVED lines=10> */
[----:B-1----:R-:W-:Y:S01]  /*7990*/  LEA.HI.X R15, R6, R17, R19, 0x1, P0 ;  /* 0x00000011060f7211 */ /* 0x002fe200000f0c13 */
[----:B------:R-:W-:-:S04]  /*79a0*/  IMAD.WIDE R20, R9, 0x2, R16 ;  /* 0x0000000209147825 */ /* 0x000fc800078e0210 */
[----:B------:R-:W-:Y:S01]  /*79b0*/  IMAD.WIDE R16, R5, 0x2, R16 ;  /* 0x0000000205107825 */ /* 0x000fe200078e0210 */
[----:B------:R-:W-:Y:S01]  /*79c0*/  @!PT LDS RZ, [RZ] ;  /* 0x00000000fffff984 */ /* 0x000fe20000000800 */
[----:B------:R1:W-:Y:S04]  /*79d0*/  LDGSTS.E.BYPASS.LTC128B.128 [R8+0xe100], [R14.64], !P1 ;  /* 0x0e1000000e087fae */ /* 0x0003e8000c901d5c */
[----:B------:R1:W-:Y:S04]  /*79e0*/  LDGSTS.E.BYPASS.LTC128B.128 [R8+0x12100], [R20.64], !P3 ;  /* 0x1210000014087fae */ /* 0x0003e8000d901d5c */
[----:B------:R1:W-:Y:S02]  /*79f0*/  LDGSTS.E.BYPASS.LTC128B.128 [R8+0x16100], [R16.64], !P4 ;  /* 0x1610000010087fae */ /* 0x0003e4000e101d5c */
.L_x_340:
[----:B------:R-:W-:Y:S05]  /*7a00*/  BSYNC B0 ;  /* 0x0000000000007941 */ /* 0x000fea0003800000 */
.L_x_339:
[----:B-1----:R-:W1:Y:S01]  /*7a10*/  SHFL.IDX PT, R14, R12, 0x3, 0x181f ;  /* 0x00781f000c0e7f89 */ /* 0x002e6200000e0000 */
[----:B------:R-:W-:Y:S01]  /*7a20*/  IADD3 R10, R10, 0x60, RZ ;  /* 0x000000600a0a7810 */ /* 0x000fe20007ffe0ff */
[----:B------:R-:W-:Y:S01]  /*7a30*/  UIADD3 UR19, UR9, -0x1, URZ ;  /* 0xffffffff09137890 */ /* 0x000fe2000fffe03f */
[----:B------:R-:W-:Y:S01]  /*7a40*/  IMAD.MOV.U32 R210, RZ, RZ, R204 ;  /* 0x000000ffffd27224 */ /* 0x000fe200078e00cc */
[----:B------:R-:W5:Y:S01]  /*7a50*/  SHFL.IDX PT, R15, R11, 0x3, 0x181f ;  /* 0x00781f000b0f7f89 */ /* 0x000f6200000e0000 */
[----:B------:R-:W-:Y:S01]  /*7a60*/  ISETP.GE.AND P0, PT, R10, UR21, PT ;  /* 0x000000150a007c0c */ /* 0x000fe2000bf06270 */
[----:B------:R-:W-:Y:S01]  /*7a70*/  USHF.L.U32 UR17, UR19, 0x6, URZ ;  /* 0x0000000613117899 */ /* 0x000fe2000800063f */
[----:B------:R-:W-:Y:S01]  /*7a80*/  SEL R41, RZ, 0x1, P5 ;  /* 0x00000001ff297807 */ /* 0x000fe20002800000 */
[----:B------:R-:W-:-:S02]  /*7a90*/  ULDC.64 UR4, c[0x0][0x1e0] ;  /* 0x0000780000047ab9 */ /* 0x000fc40000000a00 */
[----:B------:R-:W-:Y:S02]  /*7aa0*/  UMOV UR11, 0x6 ;  /* 0x00000006000b7882 */ /* 0x000fe40000000000 */
[----:B------:R-:W-:Y:S01]  /*7ab0*/  IMAD.U32 R5, RZ, RZ, UR17 ;  /* 0x00000011ff057e24 */ /* 0x000fe2000f8e00ff */
[----:B------:R-:W-:Y:S02]  /*7ac0*/  USHF.L.U32 UR13, UR4, 0x6, URZ ;  /* 0x00000006040d7899 */ /* 0x000fe4000800063f */
[----:B------:R-:W-:Y:S02]  /*7ad0*/  USHF.L.U64.HI UR14, UR4, UR11, UR5 ;  /* 0x0000000b040e7299 */ /* 0x000fe40008010205 */
[----:B------:R-:W-:Y:S01]  /*7ae0*/  USHF.R.S32.HI UR20, URZ, 0x1f, UR19 ;  /* 0x0000001f3f147899 */ /* 0x000fe20008011413 */
[----:B------:R-:W-:Y:S01]  /*7af0*/  @!P0 SHF.R.S32.HI R10, RZ, 0x1f, R7 ;  /* 0x0000001fff0a8819 */ /* 0x000fe20000011407 */
[----:B------:R-:W-:Y:S01]  /*7b00*/  UIMAD UR6, UR14, UR19, URZ ;  /* 0x000000130e0672a4 */ /* 0x000fe2000f8e023f */
[----:B------:R-:W-:Y:S01]  /*7b10*/  @!P0 IMAD.SHL.U32 R8, R40, 0x2, RZ ;  /* 0x0000000228088824 */ /* 0x000fe200078e00ff */
[----:B------:R-:W-:Y:S01]  /*7b20*/  UMOV UR7, 0x5 ;  /* 0x0000000500077882 */ /* 0x000fe20000000000 */
[----:B------:R-:W-:Y:S01]  /*7b30*/  @!P0 LEA.HI R9, R10, R7, RZ, 0x3 ;  /* 0x000000070a098211 */ /* 0x000fe200078f18ff */
[----:B------:R-:W-:Y:S01]  /*7b40*/  IMAD.U32 R7, RZ, RZ, UR13 ;  /* 0x0000000dff077e24 */ /* 0x000fe2000f8e00ff */
[C---:B-1----:R-:W-:Y:S01]  /*7b50*/  @!P0 LEA R18, P2, R6.reuse, R14, 0x1 ;  /* 0x0000000e06128211 */ /* 0x042fe200078408ff */
[----:B------:R-:W-:Y:S01]  /*7b60*/  UIMAD UR6, UR20, UR13, UR6 ;  /* 0x0000000d140672a4 */ /* 0x000fe2000f8e0206 */
[----:B------:R-:W-:Y:S01]  /*7b70*/  IADD3 R10, -R5, UR12, -R42 ;  /* 0x0000000c050a7c10 */ /* 0x000fe2000fffe92a */
[----:B----4-:R-:W-:Y:S01]  /*7b80*/  IMAD.WIDE.U32 R16, R7, UR19, R210 ;  /* 0x0000001307107c25 */ /* 0x010fe2000f8e00d2 */
[----:B-----5:R-:W-:Y:S01]  /*7b90*/  @!P0 LEA.HI.X R19, R6, R15, R19, 0x1, P2 ;  /* 0x0000000f06138211 */ /* 0x020fe200010f0c13 */
[----:B------:R-:W-:Y:S01]  /*7ba0*/  USHF.L.U64.HI UR7, UR4, UR7, UR5 ;  /* 0x0000000704077299 */ /* 0x000fe20008010205 */
[----:B------:R-:W-:-:S02]  /*7bb0*/  ISETP.GE.AND P2, PT, R10, 0x1, PT ;  /* 0x000000010a00780c */ /* 0x000fc40003f46270 */
[----:B------:R-:W-:Y:S01]  /*7bc0*/  @!P0 LOP3.LUT R9, R9, 0xfffffff8, RZ, 0xc0, !PT ;  /* 0xfffffff809098812 */ /* 0x000fe200078ec0ff */
[----:B------:R-:W-:Y:S01]  /*7bd0*/  @!PT LDS RZ, [RZ] ;  /* 0x00000000fffff984 */ /* 0x000fe20000000800 */
[----:B------:R1:W-:Y:S01]  /*7be0*/  @!P0 LDGSTS.E.BYPASS.LTC128B.128 [R8+0xf100], [R18.64], !P1 ;  /* 0x0f10000012088fae */ /* 0x0003e2000c901d5c */
[----:B--23--:R-:W-:-:S03]  /*7bf0*/  @!P0 IADD3 R11, R6, 0x80, RZ ;  /* 0x00000080060b8810 */ /* 0x00cfc60007ffe0ff */
[----:B------:R-:W-:Y:S01]  /*7c00*/  @!P0 IMAD.WIDE R20, R9, 0x2, R14 ;  /* 0x0000000209148825 */ /* 0x000fe200078e020e */
[----:B------:R-:W-:Y:S01]  /*7c10*/  IADD3 R9, R17, UR6, RZ ;  /* 0x0000000611097c10 */ /* 0x000fe2000fffe0ff */
[----:B------:R-:W-:Y:S01]  /*7c20*/  USHF.L.U32 UR6, UR4, 0x5, URZ ;  /* 0x0000000504067899 */ /* 0x000fe2000800063f */
[----:B------:R-:W-:Y:S02]  /*7c30*/  @!P0 SHF.R.S32.HI R6, RZ, 0x1f, R11 ;  /* 0x0000001fff068819 */ /* 0x000fe4000001140b */
[----:B------:R1:W-:Y:S01]  /*7c40*/  @!P0 LDGSTS.E.BYPASS.LTC128B.128 [R8+0x13100], [R20.64], !P3 ;  /* 0x1310000014088fae */ /* 0x0003e2000d901d5c */
[----:B------:R-:W-:Y:S02]  /*7c50*/  @P2 LEA R12, P1, R16, c[0x0][0x1c8], 0x1 ;  /* 0x00007200100c2a11 */ /* 0x000fe400078208ff */
[----:B------:R-:W-:Y:S02]  /*7c60*/  @!P0 LEA.HI R11, R6, R11, RZ, 0x3 ;  /* 0x0000000b060b8211 */ /* 0x000fe400078f18ff */
[----:B------:R-:W-:-:S02]  /*7c70*/  @P2 LEA.HI.X R13, R16, c[0x0][0x1cc], R9, 0x1, P1 ;  /* 0x00007300100d2a11 */ /* 0x000fc400008f0c09 */
[----:B------:R-:W-:Y:S02]  /*7c80*/  ISETP.GE.AND P1, PT, R10, 0x21, PT ;  /* 0x000000210a00780c */ /* 0x000fe40003f26270 */
[----:B------:R-:W-:Y:S02]  /*7c90*/  @!P0 LOP3.LUT R11, R11, 0xfffffff8, RZ, 0xc0, !PT ;  /* 0xfffffff80b0b8812 */ /* 0x000fe400078ec0ff */
[----:B------:R-:W-:-:S04]  /*7ca0*/  LEA.HI R6, R77, R78, RZ, 0x5 ;  /* 0x0000004e4d067211 */ /* 0x000fc800078f28ff */
[----:B------:R-:W-:-:S05]  /*7cb0*/  SHF.R.S32.HI R93, RZ, 0x5, R6 ;  /* 0x00000005ff5d7819 */ /* 0x000fca0000011406 */
[----:B------:R-:W-:Y:S01]  /*7cc0*/  @P1 IADD3 R10, P3, R16, UR6, RZ ;  /* 0x00000006100a1c10 */ /* 0x000fe2000ff7e0ff */
[----:B------:R-:W-:-:S03]  /*7cd0*/  @!P0 IMAD.WIDE R16, R11, 0x2, R14 ;  /* 0x000000020b108825 */ /* 0x000fc600078e020e */
[----:B------:R-:W-:Y:S01]  /*7ce0*/  @P1 IADD3.X R9, R9, UR7, RZ, P3, !PT ;  /* 0x0000000709091c10 */ /* 0x000fe20009ffe4ff */
[----:B------:R-:W-:Y:S01]  /*7cf0*/  @P2 IMAD.SHL.U32 R11, R40, 0x2, RZ ;  /* 0x00000002280b2824 */ /* 0x000fe200078e00ff */
[----:B------:R1:W-:Y:S01]  /*7d00*/  @!P0 LDGSTS.E.BYPASS.LTC128B.128 [R8+0x17100], [R16.64], !P4 ;  /* 0x1710000010088fae */ /* 0x0003e2000e101d5c */
[----:B------:R-:W-:Y:S02]  /*7d10*/  ISETP.NE.AND P4, PT, R199, RZ, PT ;  /* 0x000000ffc700720c */ /* 0x000fe40003f85270 */
[C---:B------:R-:W-:Y:S01]  /*7d20*/  @P1 LEA R14, P0, R10.reuse, c[0x0][0x1c8], 0x1 ;  /* 0x000072000a0e1a11 */ /* 0x040fe200078008ff */
[----:B------:R-:W0:Y:S03]  /*7d30*/  LDGDEPBAR ;  /* 0x00000000000079af */ /* 0x000e260000000000 */
[----:B------:R-:W-:Y:S01]  /*7d40*/  @P1 LEA.HI.X R15, R10, c[0x0][0x1cc], R9, 0x1, P0 ;  /* 0x000073000a0f1a11 */ /* 0x000fe200000f0c09 */
[----:B------:R-:W-:Y:S01]  /*7d50*/  BAR.SYNC.DEFER_BLOCKING 0x0 ;  /* 0x0000000000007b1d */ /* 0x000fe20000010000 */
[----:B------:R-:W-:Y:S01]  /*7d60*/  ISETP.LT.AND P0, PT, RZ, c[0x0][0x27c], PT ;  /* 0x00009f00ff007a0c */ /* 0x000fe20003f01270 */
[----:B------:R-:W-:-:S04]  /*7d70*/  @P1 IMAD.SHL.U32 R9, R40, 0x2, RZ ;  /* 0x0000000228091824 */ /* 0x000fc800078e00ff */
        /* <DEDUP_REMOVED lines=13> */
.L_x_341:
[----:B------:R-:W-:Y:S01]  /*7e50*/  ULDC.U8 UR4, c[0x0][0x298] ;  /* 0x0000a60000047ab9 */ /* 0x000fe20000000000 */
[----:B------:R-:W-:Y:S01]  /*7e60*/  SHF.R.S32.HI R10, RZ, 0x1f, R79 ;  /* 0x0000001fff0a7819 */ /* 0x000fe2000001144f */
[----:B-1----:R-:W-:Y:S01]  /*7e70*/  IMAD.WIDE.U32 R14, R79, c[0x0][0x280], RZ ;  /* 0x0000a0004f0e7a25 */ /* 0x002fe200078e00ff */
[----:B------:R-:W-:Y:S01]  /*7e80*/  ISETP.NE.AND P0, PT, RZ, UR4, PT ;  /* 0x00000004ff007c0c */ /* 0x000fe2000bf05270 */
[----:B------:R-:W-:Y:S01]  /*7e90*/  BSSY B2, `(.L_x_342) ;  /* 0x00006e4000027945 */ /* 0x000fe20003800000 */
[-C--:B------:R-:W-:Y:S01]  /*7ea0*/  LEA.HI R73, R77, R78.reuse, RZ, 0x2 ;  /* 0x0000004e4d497211 */ /* 0x080fe200078f10ff */
[C---:B------:R-:W-:Y:S02]  /*7eb0*/  IMAD R8, R10.reuse, c[0x0][0x280], RZ ;  /* 0x0000a0000a087a24 */ /* 0x040fe400078e02ff */
[----:B------:R-:W-:Y:S01]  /*7ec0*/  IMAD R10, R10, c[0x0][0x290], RZ ;  /* 0x0000a4000a0a7a24 */ /* 0x000fe200078e02ff */
[----:B------:R-:W-:Y:S01]  /*7ed0*/  LOP3.LUT R9, R73, 0xfffffffc, RZ, 0xc0, !PT ;  /* 0xfffffffc49097812 */ /* 0x000fe200078ec0ff */
[C---:B------:R-:W-:Y:S01]  /*7ee0*/  IMAD R17, R79.reuse, c[0x0][0x284], R8 ;  /* 0x0000a1004f117a24 */ /* 0x040fe200078e0208 */
[----:B------:R-:W-:Y:S01]  /*7ef0*/  SHF.R.S32.HI R73, RZ, 0x2, R73 ;  /* 0x00000002ff497819 */ /* 0x000fe20000011449 */
[----:B------:R-:W-:Y:S01]  /*7f00*/  IMAD R10, R79, c[0x0][0x294], R10 ;  /* 0x0000a5004f0a7a24 */ /* 0x000fe200078e020a */
[----:B------:R-:W-:Y:S01]  /*7f10*/  IADD3 R74, -R9, R78, RZ ;  /* 0x0000004e094a7210 */ /* 0x000fe20007ffe1ff */
[----:B------:R-:W-:Y:S01]  /*7f20*/  IMAD.WIDE.U32 R18, R79, c[0x0][0x290], RZ ;  /* 0x0000a4004f127a25 */ /* 0x000fe200078e00ff */
[----:B------:R-:W-:-:S02]  /*7f30*/  IADD3 R9, R73, UR18, RZ ;  /* 0x0000001249097c10 */ /* 0x000fc4000fffe0ff */
[----:B------:R-:W-:Y:S01]  /*7f40*/  IADD3 R17, R17, R15, RZ ;  /* 0x0000000f11117210 */ /* 0x000fe20007ffe0ff */
[----:B------:R-:W-:Y:S01]  /*7f50*/  IMAD.IADD R11, R10, 0x1, R19 ;  /* 0x000000010a0b7824 */ /* 0x000fe200078e0213 */
[C---:B------:R-:W-:Y:S01]  /*7f60*/  SHF.L.U32 R56, R74.reuse, 0x3, RZ ;  /* 0x000000034a387819 */ /* 0x040fe200000006ff */
[----:B------:R-:W-:Y:S01]  /*7f70*/  IMAD R13, R74, 0x40, R9 ;  /* 0x000000404a0d7824 */ /* 0x000fe200078e0209 */
[----:B------:R-:W-:Y:S05]  /*7f80*/  @!P0 BRA `(.L_x_343) ;  /* 0x0000353000008947 */ /* 0x000fea0003800000 */
[----:B------:R-:W-:Y:S01]  /*7f90*/  PLOP3.LUT P1, PT, PT, PT, UP3, 0x80, 0x0 ;  /* 0x000000000000781c */ /* 0x000fe20003f2f038 */
[----:B------:R-:W-:Y:S01]  /*7fa0*/  IMAD.MOV.U32 R16, RZ, RZ, R14 ;  /* 0x000000ffff107224 */ /* 0x000fe200078e000e */
[----:B------:R-:W-:Y:S01]  /*7fb0*/  PLOP3.LUT P0, PT, PT, PT, UP3, 0x80, 0x0 ;  /* 0x000000000000781c */ /* 0x000fe20003f0f038 */
[----:B------:R-:W-:Y:S01]  /*7fc0*/  BSSY B0, `(.L_x_344) ;  /* 0x0000063000007945 */ /* 0x000fe20003800000 */
[----:B------:R-:W-:Y:S01]  /*7fd0*/  MOV R10, R18 ;  /* 0x00000012000a7202 */ /* 0x000fe20000000f00 */
[----:B------:R-:W-:Y:S01]  /*7fe0*/  IMAD.SHL.U32 R74, R74, 0x4, RZ ;  /* 0x000000044a4a7824 */ /* 0x000fe200078e00ff */
[----:B------:R-:W-:Y:S01]  /*7ff0*/  CS2R R18, SRZ ;  /* 0x0000000000127805 */ /* 0x000fe2000001ff00 */
[----:B------:R-:W-:Y:S01]  /*8000*/  CS2R R64, SRZ ;  /* 0x0000000000407805 */ /* 0x000fe2000001ff00 */
[----:B------:R-:W-:Y:S01]  /*8010*/  CS2R R70, SRZ ;  /* 0x0000000000467805 */ /* 0x000fe2000001ff00 */
[----:B------:R-:W-:Y:S01]  /*8020*/  CS2R R82, SRZ ;  /* 0x0000000000527805 */ /* 0x000fe2000001ff00 */
[----:B------:R-:W-:Y:S01]  /*8030*/  CS2R R96, SRZ ;  /* 0x0000000000607805 */ /* 0x000fe2000001ff00 */
[----:B------:R-:W-:Y:S01]  /*8040*/  CS2R R102, SRZ ;  /* 0x0000000000667805 */ /* 0x000fe2000001ff00 */
[----:B------:R-:W-:Y:S01]  /*8050*/  CS2R R86, SRZ ;  /* 0x0000000000567805 */ /* 0x000fe2000001ff00 */
[----:B------:R-:W-:Y:S01]  /*8060*/  @P1 IMAD.HI.U32 R8, R13, c[0x0][0x2c8], RZ ;  /* 0x0000b2000d081a27 */ /* 0x000fe200078e00ff */
[----:B------:R-:W-:Y:S01]  /*8070*/  CS2R R62, SRZ ;  /* 0x00000000003e7805 */ /* 0x000fe2000001ff00 */
[----:B------:R-:W-:Y:S01]  /*8080*/  CS2R R68, SRZ ;  /* 0x0000000000447805 */ /* 0x000fe2000001ff00 */
[----:B------:R-:W-:Y:S01]  /*8090*/  CS2R R80, SRZ ;  /* 0x0000000000507805 */ /* 0x000fe2000001ff00 */
[----:B------:R-:W-:Y:S01]  /*80a0*/  CS2R R94, SRZ ;  /* 0x00000000005e7805 */ /* 0x000fe2000001ff00 */
[----:B------:R-:W-:Y:S01]  /*80b0*/  @P0 SHF.R.U32.HI R13, RZ, c[0x0][0x2cc], R8 ;  /* 0x0000b300ff0d0a19 */ /* 0x000fe20000011608 */
[----:B------:R-:W-:Y:S01]  /*80c0*/  CS2R R100, SRZ ;  /* 0x0000000000647805 */ /* 0x000fe2000001ff00 */
[----:B------:R-:W-:-:S02]  /*80d0*/  CS2R R84, SRZ ;  /* 0x0000000000547805 */ /* 0x000fc4000001ff00 */
[----:B------:R-:W-:Y:S01]  /*80e0*/  SHF.R.S32.HI R12, RZ, 0x1f, R13 ;  /* 0x0000001fff0c7819 */ /* 0x000fe2000001140d */
[----:B------:R-:W-:-:S04]  /*80f0*/  IMAD.WIDE.U32 R16, R13, c[0x0][0x280], R16 ;  /* 0x0000a0000d107a25 */ /* 0x000fc800078e0010 */
[----:B------:R-:W-:Y:S01]  /*8100*/  IMAD R8, R12, c[0x0][0x280], RZ ;  /* 0x0000a0000c087a24 */ /* 0x000fe200078e02ff */
[----:B------:R-:W-:Y:S01]  /*8110*/  LEA R14, P1, R16, c[0x0][0x270], 0x1 ;  /* 0x00009c00100e7a11 */ /* 0x000fe200078208ff */
[----:B------:R-:W-:Y:S02]  /*8120*/  IMAD R12, R12, c[0x0][0x290], RZ ;  /* 0x0000a4000c0c7a24 */ /* 0x000fe400078e02ff */
[C---:B------:R-:W-:Y:S02]  /*8130*/  IMAD.WIDE.U32 R10, R13.reuse, c[0x0][0x290], R10 ;  /* 0x0000a4000d0a7a25 */ /* 0x040fe400078e000a */
[----:B------:R1:W2:Y:S02]  /*8140*/  SHFL.IDX PT, R22, R14, RZ, 0x1c1f ;  /* 0x001c1fff0e167589 */ /* 0x0002a400000e0000 */
[C---:B------:R-:W-:Y:S02]  /*8150*/  IMAD R8, R13.reuse, c[0x0][0x284], R8 ;  /* 0x0000a1000d087a24 */ /* 0x040fe400078e0208 */
[----:B------:R-:W-:Y:S01]  /*8160*/  IMAD R13, R13, c[0x0][0x294], R12 ;  /* 0x0000a5000d0d7a24 */ /* 0x000fe200078e020c */
[----:B------:R-:W-:Y:S01]  /*8170*/  LEA R12, P0, R10, c[0x0][0x288], 0x1 ;  /* 0x0000a2000a0c7a11 */ /* 0x000fe200078008ff */
[----:B------:R-:W-:-:S03]  /*8180*/  IMAD.IADD R8, R17, 0x1, R8 ;  /* 0x0000000111087824 */ /* 0x000fc600078e0208 */
[----:B------:R-:W-:Y:S01]  /*8190*/  IADD3 R13, R11, R13, RZ ;  /* 0x0000000d0b0d7210 */ /* 0x000fe20007ffe0ff */
[----:B------:R1:W3:Y:S01]  /*81a0*/  SHFL.IDX PT, R20, R12, RZ, 0x1c1f ;  /* 0x001c1fff0c147589 */ /* 0x0002e200000e0000 */
[----:B------:R-:W-:Y:S02]  /*81b0*/  LEA.HI.X R15, R16, c[0x0][0x274], R8, 0x1, P1 ;  /* 0x00009d00100f7a11 */ /* 0x000fe400008f0c08 */
[----:B------:R-:W-:Y:S02]  /*81c0*/  LEA.HI.X R13, R10, c[0x0][0x28c], R13, 0x1, P0 ;  /* 0x0000a3000a0d7a11 */ /* 0x000fe400000f0c0d */
[----:B------:R-:W-:Y:S01]  /*81d0*/  ISETP.GE.AND P0, PT, R9, UR21, PT ;  /* 0x0000001509007c0c */ /* 0x000fe2000bf06270 */
[----:B------:R1:W4:Y:S04]  /*81e0*/  SHFL.IDX PT, R23, R15, RZ, 0x1c1f ;  /* 0x001c1fff0f177589 */ /* 0x00032800000e0000 */
[----:B------:R1:W1:Y:S08]  /*81f0*/  SHFL.IDX PT, R21, R13, RZ, 0x1c1f ;  /* 0x001c1fff0d157589 */ /* 0x00027000000e0000 */
[----:B------:R-:W-:Y:S05]  /*8200*/  @P0 BRA `(.L_x_345) ;  /* 0x000003e000000947 */ /* 0x000fea0003800000 */
[C---:B--2---:R-:W-:Y:S01]  /*8210*/  IADD3 R11, R74.reuse, 0x10, RZ ;  /* 0x000000104a0b7810 */ /* 0x044fe20007ffe0ff */
[----:B------:R-:W-:Y:S01]  /*8220*/  CS2R R86, SRZ ;  /* 0x0000000000567805 */ /* 0x000fe2000001ff00 */
[C---:B------:R-:W-:Y:S01]  /*8230*/  ISETP.GE.AND P1, PT, R74.reuse, c[0x0][0x27c], PT ;  /* 0x00009f004a007a0c */ /* 0x040fe20003f26270 */
[----:B------:R-:W-:Y:S01]  /*8240*/  CS2R R84, SRZ ;  /* 0x0000000000547805 */ /* 0x000fe2000001ff00 */
[----:B------:R-:W-:Y:S01]  /*8250*/  ISETP.GE.AND P0, PT, R11, c[0x0][0x27c], PT ;  /* 0x00009f000b007a0c */ /* 0x000fe20003f06270 */
[----:B------:R-:W-:Y:S01]  /*8260*/  CS2R R102, SRZ ;  /* 0x0000000000667805 */ /* 0x000fe2000001ff00 */
[----:B------:R-:W-:Y:S01]  /*8270*/  CS2R R100, SRZ ;  /* 0x0000000000647805 */ /* 0x000fe2000001ff00 */
[----:B------:R-:W-:-:S02]  /*8280*/  IADD3 R16, R74, 0x20, RZ ;  /* 0x000000204a107810 */ /* 0x000fc40007ffe0ff */
[----:B------:R-:W-:-:S06]  /*8290*/  IADD3 R10, R74, 0x40, RZ ;  /* 0x000000404a0a7810 */ /* 0x000fcc0007ffe0ff */
[C---:B----4-:R-:W-:Y:S02]  /*82a0*/  @!P1 IMAD.WIDE R28, R74.reuse, 0x2, R22 ;  /* 0x000000024a1c9825 */ /* 0x050fe400078e0216 */
[----:B------:R-:W-:Y:S02]  /*82b0*/  @!P0 SHF.R.S32.HI R8, RZ, 0x1f, R11 ;  /* 0x0000001fff088819 */ /* 0x000fe4000001140b */
[----:B-1-3--:R-:W-:Y:S01]  /*82c0*/  @!P1 IMAD.WIDE R26, R74, 0x2, R20 ;  /* 0x000000024a1a9825 */ /* 0x00afe200078e0214 */
[----:B------:R1:W5:Y:S01]  /*82d0*/  @!P1 LD.E.64 R86, [R28.64] ;  /* 0x0000001c1c569980 */ /* 0x000362000c101b00 */
[----:B------:R-:W-:Y:S02]  /*82e0*/  @!P0 LEA.HI R11, R8, R11, RZ, 0x2 ;  /* 0x0000000b080b8211 */ /* 0x000fe400078f10ff */
[----:B------:R-:W-:Y:S01]  /*82f0*/  ISETP.GE.AND P3, PT, R16, c[0x0][0x27c], PT ;  /* 0x00009f0010007a0c */ /* 0x000fe20003f66270 */
[----:B------:R2:W5:Y:S01]  /*8300*/  @!P1 LD.E.64 R84, [R26.64] ;  /* 0x0000001c1a549980 */ /* 0x000562000c101b00 */
[----:B------:R-:W-:-:S02]  /*8310*/  @!P0 LOP3.LUT R11, R11, 0xfffffffc, RZ, 0xc0, !PT ;  /* 0xfffffffc0b0b8812 */ /* 0x000fc400078ec0ff */
[----:B------:R-:W-:-:S03]  /*8320*/  IADD3 R8, R74, 0x50, RZ ;  /* 0x000000504a087810 */ /* 0x000fc60007ffe0ff */
        /* <DEDUP_REMOVED lines=8> */
[----:B--2---:R-:W-:-:S04]  /*83b0*/  @!P3 SHF.R.S32.HI R27, RZ, 0x1f, R16 ;  /* 0x0000001fff1bb819 */ /* 0x004fc80000011410 */
[----:B------:R-:W-:-:S07]  /*83c0*/  @!P3 LEA.HI R16, R27, R16, RZ, 0x2 ;  /* 0x000000101b10b211 */ /* 0x000fce00078f10ff */
[----:B------:R-:W-:Y:S02]  /*83d0*/  @!P0 SHF.R.S32.HI R17, RZ, 0x1f, R8 ;  /* 0x0000001fff118819 */ /* 0x000fe40000011408 */
[----:B---3--:R-:W-:Y:S02]  /*83e0*/  @!P2 SHF.R.S32.HI R24, RZ, 0x1f, R11 ;  /* 0x0000001fff18a819 */ /* 0x008fe4000001140b */
[----:B------:R-:W-:Y:S02]  /*83f0*/  @!P1 SHF.R.S32.HI R25, RZ, 0x1f, R10 ;  /* 0x0000001fff199819 */ /* 0x000fe4000001140a */
[----:B------:R-:W-:Y:S02]  /*8400*/  @!P2 LEA.HI R11, R24, R11, RZ, 0x2 ;  /* 0x0000000b180ba211 */ /* 0x000fe400078f10ff */
[----:B------:R-:W-:Y:S02]  /*8410*/  @!P1 LEA.HI R10, R25, R10, RZ, 0x2 ;  /* 0x0000000a190a9211 */ /* 0x000fe400078f10ff */
[----:B------:R-:W-:-:S02]  /*8420*/  @!P0 LEA.HI R8, R17, R8, RZ, 0x2 ;  /* 0x0000000811088211 */ /* 0x000fc400078f10ff */
[----:B------:R-:W-:Y:S02]  /*8430*/  @!P3 LOP3.LUT R16, R16, 0xfffffffc, RZ, 0xc0, !PT ;  /* 0xfffffffc1010b812 */ /* 0x000fe400078ec0ff */
[----:B------:R-:W-:Y:S02]  /*8440*/  @!P2 LOP3.LUT R11, R11, 0xfffffffc, RZ, 0xc0, !PT ;  /* 0xfffffffc0b0ba812 */ /* 0x000fe400078ec0ff */
[----:B------:R-:W-:Y:S02]  /*8450*/  @!P1 LOP3.LUT R10, R10, 0xfffffffc, RZ, 0xc0, !PT ;  /* 0xfffffffc0a0a9812 */ /* 0x000fe400078ec0ff */
[----:B------:R-:W-:Y:S01]  /*8460*/  @!P0 LOP3.LUT R8, R8, 0xfffffffc, RZ, 0xc0, !PT ;  /* 0xfffffffc08088812 */ /* 0x000fe200078ec0ff */
[C---:B-1----:R-:W-:Y:S01]  /*8470*/  @!P3 IMAD.WIDE R28, R16.reuse, 0x2, R22 ;  /* 0x00000002101cb825 */ /* 0x042fe200078e0216 */
[----:B------:R-:W-:Y:S01]  /*8480*/  CS2R R96, SRZ ;  /* 0x0000000000607805 */ /* 0x000fe2000001ff00 */
[----:B------:R-:W-:Y:S02]  /*8490*/  CS2R R94, SRZ ;  /* 0x00000000005e7805 */ /* 0x000fe4000001ff00 */
[----:B----4-:R-:W-:Y:S01]  /*84a0*/  @!P3 IMAD.WIDE R30, R16, 0x2, R20 ;  /* 0x00000002101eb825 */ /* 0x010fe200078e0214 */
[----:B------:R-:W-:Y:S01]  /*84b0*/  CS2R R82, SRZ ;  /* 0x0000000000527805 */ /* 0x000fe2000001ff00 */
[----:B------:R-:W-:Y:S01]  /*84c0*/  CS2R R80, SRZ ;  /* 0x0000000000507805 */ /* 0x000fe2000001ff00 */
[----:B------:R-:W-:Y:S01]  /*84d0*/  CS2R R70, SRZ ;  /* 0x0000000000467805 */ /* 0x000fe2000001ff00 */
[C-C-:B------:R-:W-:Y:S01]  /*84e0*/  @!P2 IMAD.WIDE R26, R11.reuse, 0x2, R22.reuse ;  /* 0x000000020b1aa825 */ /* 0x140fe200078e0216 */
[----:B------:R-:W-:Y:S01]  /*84f0*/  CS2R R64, SRZ ;  /* 0x0000000000407805 */ /* 0x000fe2000001ff00 */
[----:B------:R-:W-:Y:S01]  /*8500*/  CS2R R68, SRZ ;  /* 0x0000000000447805 */ /* 0x000fe2000001ff00 */
[----:B------:R-:W-:Y:S01]  /*8510*/  CS2R R62, SRZ ;  /* 0x00000000003e7805 */ /* 0x000fe2000001ff00 */
[C---:B------:R-:W-:Y:S01]  /*8520*/  @!P1 IMAD.WIDE R24, R10.reuse, 0x2, R22 ;  /* 0x000000020a189825 */ /* 0x040fe200078e0216 */
[----:B------:R1:W5:Y:S03]  /*8530*/  @!P3 LD.E.64 R96, [R28.64] ;  /* 0x0000001c1c60b980 */ /* 0x000366000c101b00 */
[--C-:B------:R-:W-:Y:S01]  /*8540*/  @!P2 IMAD.WIDE R16, R11, 0x2, R20.reuse ;  /* 0x000000020b10a825 */ /* 0x100fe200078e0214 */
[----:B------:R1:W5:Y:S03]  /*8550*/  @!P3 LD.E.64 R94, [R30.64] ;  /* 0x0000001c1e5eb980 */ /* 0x000366000c101b00 */
[----:B------:R-:W-:Y:S01]  /*8560*/  @!P1 IMAD.WIDE R10, R10, 0x2, R20 ;  /* 0x000000020a0a9825 */ /* 0x000fe200078e0214 */
[----:B------:R1:W5:Y:S03]  /*8570*/  @!P2 LD.E.64 R82, [R26.64] ;  /* 0x0000001c1a52a980 */ /* 0x000366000c101b00 */
[C---:B------:R-:W-:Y:S01]  /*8580*/  @!P0 IMAD.WIDE R22, R8.reuse, 0x2, R22 ;  /* 0x0000000208168825 */ /* 0x040fe200078e0216 */
[----:B------:R1:W5:Y:S03]  /*8590*/  @!P2 LD.E.64 R80, [R16.64] ;  /* 0x0000001c1050a980 */ /* 0x000366000c101b00 */
[----:B------:R-:W-:Y:S01]  /*85a0*/  @!P0 IMAD.WIDE R20, R8, 0x2, R20 ;  /* 0x0000000208148825 */ /* 0x000fe200078e0214 */
[----:B------:R1:W5:Y:S04]  /*85b0*/  @!P1 LD.E.64 R70, [R24.64] ;  /* 0x0000001c18469980 */ /* 0x000368000c101b00 */
[----:B------:R1:W5:Y:S04]  /*85c0*/  @!P0 LD.E.64 R64, [R22.64] ;  /* 0x0000001c16408980 */ /* 0x000368000c101b00 */
[----:B------:R1:W5:Y:S04]  /*85d0*/  @!P1 LD.E.64 R68, [R10.64] ;  /* 0x0000001c0a449980 */ /* 0x000368000c101b00 */
[----:B------:R1:W5:Y:S02]  /*85e0*/  @!P0 LD.E.64 R62, [R20.64] ;  /* 0x0000001c143e8980 */ /* 0x000364000c101b00 */
.L_x_345:
[----:B--2---:R-:W-:Y:S05]  /*85f0*/  BSYNC B0 ;  /* 0x0000000000007941 */ /* 0x004fea0003800000 */
.L_x_344:
[----:B------:R-:W-:Y:S01]  /*8600*/  IADD3 R9, R9, 0x40, RZ ;  /* 0x0000004009097810 */ /* 0x000fe20007ffe0ff */
[----:B-----5:R-:W-:Y:S01]  /*8610*/  IMAD.MOV.U32 R8, RZ, RZ, R64 ;  /* 0x000000ffff087224 */ /* 0x020fe200078e0040 */
[----:B-1----:R1:W2:Y:S01]  /*8620*/  SHFL.IDX PT, R25, R15, 0x1, 0x1c1f ;  /* 0x003c1f000f197f89 */ /* 0x0022a200000e0000 */
[----:B------:R-:W-:Y:S01]  /*8630*/  IMAD.MOV.U32 R11, RZ, RZ, R65 ;  /* 0x000000ffff0b7224 */ /* 0x000fe200078e0041 */
[----:B------:R-:W-:Y:S01]  /*8640*/  ISETP.GE.AND P0, PT, R9, UR21, PT ;  /* 0x0000001509007c0c */ /* 0x000fe2000bf06270 */
[----:B------:R-:W-:Y:S01]  /*8650*/  IMAD.MOV.U32 R10, RZ, RZ, R70 ;  /* 0x000000ffff0a7224 */ /* 0x000fe200078e0046 */
[----:B------:R1:W4:Y:S01]  /*8660*/  SHFL.IDX PT, R24, R14, 0x1, 0x1c1f ;  /* 0x003c1f000e187f89 */ /* 0x00032200000e0000 */
[----:B------:R-:W-:Y:S01]  /*8670*/  IMAD.MOV.U32 R9, RZ, RZ, R71 ;  /* 0x000000ffff097224 */ /* 0x000fe200078e0047 */
[----:B------:R-:W-:Y:S01]  /*8680*/  PRMT R51, R11, 0x5410, R8 ;  /* 0x000054100b337816 */ /* 0x000fe20000000008 */
[----:B------:R-:W-:Y:S01]  /*8690*/  IMAD.MOV.U32 R8, RZ, RZ, R82 ;  /* 0x000000ffff087224 */ /* 0x000fe200078e0052 */
[----:B------:R1:W3:Y:S01]  /*86a0*/  SHFL.IDX PT, R21, R13, 0x1, 0x1c1f ;  /* 0x003c1f000d157f89 */ /* 0x0002e200000e0000 */
[----:B------:R-:W-:Y:S01]  /*86b0*/  IMAD.MOV.U32 R11, RZ, RZ, R83 ;  /* 0x000000ffff0b7224 */ /* 0x000fe200078e0053 */
[----:B------:R-:W-:Y:S01]  /*86c0*/  PRMT R55, R9, 0x5410, R10 ;  /* 0x0000541009377816 */ /* 0x000fe2000000000a */
[----:B------:R-:W-:Y:S01]  /*86d0*/  IMAD.MOV.U32 R9, RZ, RZ, R97 ;  /* 0x000000ffff097224 */ /* 0x000fe200078e0061 */
[----:B------:R-:W-:Y:S01]  /*86e0*/  PRMT R60, R60, 0x5410, R8 ;  /* 0x000054103c3c7816 */ /* 0x000fe20000000008 */
[----:B------:R-:W-:Y:S01]  /*86f0*/  IMAD.MOV.U32 R8, RZ, RZ, R102 ;  /* 0x000000ffff087224 */ /* 0x000fe200078e0066 */
[----:B------:R-:W-:Y:S01]  /*8700*/  MOV R10, R96 ;  /* 0x00000060000a7202 */ /* 0x000fe20000000f00 */
[----:B---3--:R1:W3:Y:S01]  /*8710*/  SHFL.IDX PT, R20, R12, 0x1, 0x1c1f ;  /* 0x003c1f000c147f89 */ /* 0x0082e200000e0000 */
[----:B------:R-:W-:Y:S01]  /*8720*/  PRMT R60, R11, 0x7610, R60 ;  /* 0x000076100b3c7816 */ /* 0x000fe2000000003c */
[----:B------:R-:W-:Y:S01]  /*8730*/  IMAD.MOV.U32 R11, RZ, RZ, R103 ;  /* 0x000000ffff0b7224 */ /* 0x000fe200078e0067 */
[----:B------:R-:W-:Y:S01]  /*8740*/  PRMT R66, R9, 0x5410, R10 ;  /* 0x0000541009427816 */ /* 0x000fe2000000000a */
[----:B------:R-:W-:Y:S01]  /*8750*/  IMAD.MOV.U32 R10, RZ, RZ, R86 ;  /* 0x000000ffff0a7224 */ /* 0x000fe200078e0056 */
[----:B------:R-:W-:Y:S01]  /*8760*/  PRMT R72, R72, 0x5410, R8 ;  /* 0x0000541048487816 */ /* 0x000fe20000000008 */
[----:B------:R-:W-:Y:S01]  /*8770*/  IMAD.MOV.U32 R8, RZ, RZ, R62 ;  /* 0x000000ffff087224 */ /* 0x000fe200078e003e */
[----:B------:R-:W-:Y:S01]  /*8780*/  MOV R9, R87 ;  /* 0x0000005700097202 */ /* 0x000fe20000000f00 */
[----:B------:R-:W-:Y:S01]  /*8790*/  BSSY B0, `(.L_x_346) ;  /* 0x0000060000007945 */ /* 0x000fe20003800000 */
[----:B------:R-:W-:Y:S01]  /*87a0*/  PRMT R72, R11, 0x7610, R72 ;  /* 0x000076100b487816 */ /* 0x000fe20000000048 */
[----:B------:R-:W-:Y:S01]  /*87b0*/  IMAD.MOV.U32 R11, RZ, RZ, R63 ;  /* 0x000000ffff0b7224 */ /* 0x000fe200078e003f */
[----:B------:R-:W-:Y:S01]  /*87c0*/  PRMT R76, R9, 0x5410, R10 ;  /* 0x00005410094c7816 */ /* 0x000fe2000000000a */
[----:B------:R-:W-:Y:S01]  /*87d0*/  IMAD.MOV.U32 R10, RZ, RZ, R68 ;  /* 0x000000ffff0a7224 */ /* 0x000fe200078e0044 */
[----:B------:R-:W-:Y:S01]  /*87e0*/  PRMT R50, R50, 0x5410, R8 ;  /* 0x0000541032327816 */ /* 0x000fe20000000008 */
[----:B------:R-:W-:Y:S01]  /*87f0*/  IMAD.MOV.U32 R9, RZ, RZ, R69 ;  /* 0x000000ffff097224 */ /* 0x000fe200078e0045 */
[----:B------:R-:W-:Y:S01]  /*8800*/  MOV R8, R80 ;  /* 0x0000005000087202 */ /* 0x000fe20000000f00 */
[----:B------:R-:W-:Y:S01]  /*8810*/  CS2R R26, SRZ ;  /* 0x00000000001a7805 */ /* 0x000fe2000001ff00 */
[----:B------:R-:W-:Y:S01]  /*8820*/  PRMT R50, R11, 0x7610, R50 ;  /* 0x000076100b327816 */ /* 0x000fe20000000032 */
[----:B------:R-:W-:Y:S01]  /*8830*/  IMAD.MOV.U32 R11, RZ, RZ, R100 ;  /* 0x000000ffff0b7224 */ /* 0x000fe200078e0064 */
[----:B------:R-:W-:Y:S01]  /*8840*/  PRMT R54, R9, 0x5410, R10 ;  /* 0x0000541009367816 */ /* 0x000fe2000000000a */
[----:B------:R-:W-:Y:S01]  /*8850*/  IMAD.MOV.U32 R9, RZ, RZ, R94 ;  /* 0x000000ffff097224 */ /* 0x000fe200078e005e */
[----:B------:R-:W-:Y:S01]  /*8860*/  PRMT R57, R57, 0x5410, R8 ;  /* 0x0000541039397816 */ /* 0x000fe20000000008 */
[----:B------:R-:W-:Y:S01]  /*8870*/  IMAD.MOV.U32 R8, RZ, RZ, R95 ;  /* 0x000000ffff087224 */ /* 0x000fe200078e005f */
[----:B------:R-:W-:Y:S01]  /*8880*/  CS2R R32, SRZ ;  /* 0x0000000000207805 */ /* 0x000fe2000001ff00 */
[----:B------:R-:W-:Y:S01]  /*8890*/  IMAD.MOV.U32 R10, RZ, RZ, R81 ;  /* 0x000000ffff0a7224 */ /* 0x000fe200078e0051 */
[----:B------:R-:W-:Y:S01]  /*88a0*/  CS2R R38, SRZ ;  /* 0x0000000000267805 */ /* 0x000fe2000001ff00 */
[----:B------:R-:W-:Y:S01]  /*88b0*/  CS2R R48, SRZ ;  /* 0x0000000000307805 */ /* 0x000fe2000001ff00 */
[----:B------:R-:W-:Y:S01]  /*88c0*/  PRMT R61, R8, 0x5410, R9 ;  /* 0x00005410083d7816 */ /* 0x000fe20000000009 */
[----:B------:R-:W-:Y:S01]  /*88d0*/  IMAD.MOV.U32 R9, RZ, RZ, R84 ;  /* 0x000000ffff097224 */ /* 0x000fe200078e0054 */
[----:B------:R-:W-:Y:S01]  /*88e0*/  PRMT R57, R10, 0x7610, R57 ;  /* 0x000076100a397816 */ /* 0x000fe20000000039 */
[----:B------:R-:W-:Y:S01]  /*88f0*/  IMAD.MOV.U32 R8, RZ, RZ, R85 ;  /* 0x000000ffff087224 */ /* 0x000fe200078e0055 */
[----:B------:R-:W-:Y:S01]  /*8900*/  MOV R10, R101 ;  /* 0x00000065000a7202 */ /* 0x000fe20000000f00 */
[----:B------:R-:W-:Y:S01]  /*8910*/  CS2R R58, SRZ ;  /* 0x00000000003a7805 */ /* 0x000fe2000001ff00 */
[----:B------:R-:W-:Y:S01]  /*8920*/  CS2R R16, SRZ ;  /* 0x0000000000107805 */ /* 0x000fe2000001ff00 */
[----:B----4-:R-:W-:Y:S01]  /*8930*/  CS2R R22, SRZ ;  /* 0x0000000000167805 */ /* 0x010fe2000001ff00 */
[----:B------:R-:W-:Y:S01]  /*8940*/  PRMT R67, R10, 0x5410, R11 ;  /* 0x000054100a437816 */ /* 0x000fe2000000000b */
[----:B------:R-:W-:Y:S01]  /*8950*/  CS2R R30, SRZ ;  /* 0x00000000001e7805 */ /* 0x000fe2000001ff00 */
[----:B------:R-:W-:Y:S01]  /*8960*/  PRMT R75, R8, 0x5410, R9 ;  /* 0x00005410084b7816 */ /* 0x000fe20000000009 */
[----:B------:R-:W-:Y:S01]  /*8970*/  CS2R R36, SRZ ;  /* 0x0000000000247805 */ /* 0x000fe2000001ff00 */
[----:B------:R-:W-:Y:S01]  /*8980*/  CS2R R46, SRZ ;  /* 0x00000000002e7805 */ /* 0x000fe2000001ff00 */
[----:B------:R-:W-:Y:S01]  /*8990*/  CS2R R52, SRZ ;  /* 0x0000000000347805 */ /* 0x000fe2000001ff00 */
[----:B------:R-:W-:Y:S05]  /*89a0*/  @P0 BRA `(.L_x_347) ;  /* 0x000003e000000947 */ /* 0x000fea0003800000 */
[C---:B-123--:R-:W-:Y:S01]  /*89b0*/  IADD3 R8, R74.reuse, 0x10, RZ ;  /* 0x000000104a087810 */ /* 0x04efe20007ffe0ff */
        /* <DEDUP_REMOVED lines=11> */
[C---:B------:R-:W-:Y:S01]  /*8a70*/  @!P1 IMAD.WIDE R10, R74.reuse, 0x2, R20 ;  /* 0x000000024a0a9825 */ /* 0x040fe200078e0214 */
[----:B------:R-:W-:Y:S01]  /*8a80*/  IADD3 R13, R74, 0x50, RZ ;  /* 0x000000504a0d7810 */ /* 0x000fe20007ffe0ff */
[----:B------:R1:W5:Y:S01]  /*8a90*/  @!P1 LD.E.64 R58, [R18.64] ;  /* 0x0000001c123a9980 */ /* 0x000362000c101b00 */
[----:B------:R-:W-:Y:S02]  /*8aa0*/  @!P0 LEA.HI R9, R9, R8, RZ, 0x2 ;  /* 0x0000000809098211 */ /* 0x000fe400078f10ff */
[----:B------:R-:W-:Y:S01]  /*8ab0*/  ISETP.GE.AND P3, PT, R14, c[0x0][0x27c], PT ;  /* 0x00009f000e007a0c */ /* 0x000fe20003f66270 */
[----:B------:R2:W5:Y:S01]  /*8ac0*/  @!P1 LD.E.64 R52, [R10.64] ;  /* 0x0000001c0a349980 */ /* 0x000562000c101b00 */
[----:B------:R-:W-:-:S05]  /*8ad0*/  @!P0 LOP3.LUT R9, R9, 0xfffffffc, RZ, 0xc0, !PT ;  /* 0xfffffffc09098812 */ /* 0x000fca00078ec0ff */
[----:B------:R-:W-:-:S04]  /*8ae0*/  @!P0 IMAD.WIDE R16, R9, 0x2, R24 ;  /* 0x0000000209108825 */ /* 0x000fc800078e0218 */
[----:B------:R-:W-:Y:S01]  /*8af0*/  @!P0 IMAD.WIDE R8, R9, 0x2, R20 ;  /* 0x0000000209088825 */ /* 0x000fe200078e0214 */
[----:B------:R3:W5:Y:S01]  /*8b00*/  @!P0 LD.E.64 R48, [R16.64] ;  /* 0x0000001c10308980 */ /* 0x000762000c101b00 */
[----:B------:R-:W-:Y:S02]  /*8b10*/  ISETP.GE.AND P2, PT, R15, c[0x0][0x27c], PT ;  /* 0x00009f000f007a0c */ /* 0x000fe40003f46270 */
[----:B------:R-:W-:Y:S01]  /*8b20*/  ISETP.GE.AND P1, PT, R12, c[0x0][0x27c], PT ;  /* 0x00009f000c007a0c */ /* 0x000fe20003f26270 */
[----:B------:R4:W5:Y:S01]  /*8b30*/  @!P0 LD.E.64 R46, [R8.64] ;  /* 0x0000001c082e8980 */ /* 0x000962000c101b00 */
[----:B------:R-:W-:Y:S02]  /*8b40*/  ISETP.GE.AND P0, PT, R13, c[0x0][0x27c], PT ;  /* 0x00009f000d007a0c */ /* 0x000fe40003f06270 */
[----:B--2---:R-:W-:-:S07]  /*8b50*/  @!P3 SHF.R.S32.HI R11, RZ, 0x1f, R14 ;  /* 0x0000001fff0bb819 */ /* 0x004fce000001140e */
[----:B------:R-:W-:Y:S02]  /*8b60*/  @!P2 SHF.R.S32.HI R10, RZ, 0x1f, R15 ;  /* 0x0000001fff0aa819 */ /* 0x000fe4000001140f */
[----:B------:R-:W-:Y:S02]  /*8b70*/  @!P3 LEA.HI R11, R11, R14, RZ, 0x2 ;  /* 0x0000000e0b0bb211 */ /* 0x000fe400078f10ff */
[----:B------:R-:W-:Y:S02]  /*8b80*/  @!P2 LEA.HI R10, R10, R15, RZ, 0x2 ;  /* 0x0000000f0a0aa211 */ /* 0x000fe400078f10ff */
[----:B----4-:R-:W-:Y:S02]  /*8b90*/  @!P1 SHF.R.S32.HI R9, RZ, 0x1f, R12 ;  /* 0x0000001fff099819 */ /* 0x010fe4000001140c */
[----:B------:R-:W-:Y:S02]  /*8ba0*/  @!P0 SHF.R.S32.HI R8, RZ, 0x1f, R13 ;  /* 0x0000001fff088819 */ /* 0x000fe4000001140d */
[----:B------:R-:W-:-:S02]  /*8bb0*/  @!P1 LEA.HI R9, R9, R12, RZ, 0x2 ;  /* 0x0000000c09099211 */ /* 0x000fc400078f10ff */
[----:B------:R-:W-:Y:S02]  /*8bc0*/  @!P0 LEA.HI R8, R8, R13, RZ, 0x2 ;  /* 0x0000000d08088211 */ /* 0x000fe400078f10ff */
[----:B------:R-:W-:Y:S02]  /*8bd0*/  @!P3 LOP3.LUT R11, R11, 0xfffffffc, RZ, 0xc0, !PT ;  /* 0xfffffffc0b0bb812 */ /* 0x000fe400078ec0ff */
[----:B------:R-:W-:Y:S02]  /*8be0*/  @!P2 LOP3.LUT R10, R10, 0xfffffffc, RZ, 0xc0, !PT ;  /* 0xfffffffc0a0aa812 */ /* 0x000fe400078ec0ff */
[----:B------:R-:W-:Y:S02]  /*8bf0*/  @!P1 LOP3.LUT R9, R9, 0xfffffffc, RZ, 0xc0, !PT ;  /* 0xfffffffc09099812 */ /* 0x000fe400078ec0ff */
[----:B------:R-:W-:Y:S01]  /*8c00*/  @!P0 LOP3.LUT R8, R8, 0xfffffffc, RZ, 0xc0, !PT ;  /* 0xfffffffc08088812 */ /* 0x000fe200078ec0ff */
[--C-:B------:R-:W-:Y:S01]  /*8c10*/  @!P3 IMAD.WIDE R34, R11, 0x2, R24.reuse ;  /* 0x000000020b22b825 */ /* 0x100fe200078e0218 */
[----:B------:R-:W-:Y:S01]  /*8c20*/  CS2R R38, SRZ ;  /* 0x0000000000267805 */ /* 0x000fe2000001ff00 */
[----:B------:R-:W-:Y:S01]  /*8c30*/  CS2R R36, SRZ ;  /* 0x0000000000247805 */ /* 0x000fe2000001ff00 */
[----:B------:R-:W-:Y:S01]  /*8c40*/  CS2R R32, SRZ ;  /* 0x0000000000207805 */ /* 0x000fe2000001ff00 */
[--C-:B------:R-:W-:Y:S01]  /*8c50*/  @!P2 IMAD.WIDE R28, R10, 0x2, R24.reuse ;  /* 0x000000020a1ca825 */ /* 0x100fe200078e0218 */
[----:B------:R-:W-:Y:S01]  /*8c60*/  CS2R R30, SRZ ;  /* 0x00000000001e7805 */ /* 0x000fe2000001ff00 */
[----:B------:R-:W-:Y:S01]  /*8c70*/  CS2R R26, SRZ ;  /* 0x00000000001a7805 */ /* 0x000fe2000001ff00 */
[----:B-1----:R-:W-:Y:S01]  /*8c80*/  CS2R R18, SRZ ;  /* 0x0000000000127805 */ /* 0x002fe2000001ff00 */
[--C-:B------:R-:W-:Y:S01]  /*8c90*/  @!P1 IMAD.WIDE R12, R9, 0x2, R24.reuse ;  /* 0x00000002090c9825 */ /* 0x100fe200078e0218 */
[----:B------:R-:W-:Y:S01]  /*8ca0*/  CS2R R22, SRZ ;  /* 0x0000000000167805 */ /* 0x000fe2000001ff00 */
[----:B---3--:R-:W-:Y:S01]  /*8cb0*/  CS2R R16, SRZ ;  /* 0x0000000000107805 */ /* 0x008fe2000001ff00 */
[----:B------:R1:W5:Y:S01]  /*8cc0*/  @!P3 LD.E.64 R38, [R34.64] ;  /* 0x0000001c2226b980 */ /* 0x000362000c101b00 */
[----:B------:R-:W-:-:S03]  /*8cd0*/  @!P0 IMAD.WIDE R24, R8, 0x2, R24 ;  /* 0x0000000208188825 */ /* 0x000fc600078e0218 */
        /* <DEDUP_REMOVED lines=8> */
[----:B------:R1:W5:Y:S04]  /*8d60*/  @!P2 LD.E.64 R30, [R10.64] ;  /* 0x0000001c0a1ea980 */ /* 0x000368000c101b00 */
[----:B------:R1:W5:Y:S04]  /*8d70*/  @!P1 LD.E.64 R22, [R14.64] ;  /* 0x0000001c0e169980 */ /* 0x000368000c101b00 */
[----:B------:R1:W5:Y:S02]  /*8d80*/  @!P0 LD.E.64 R16, [R8.64] ;  /* 0x0000001c08108980 */ /* 0x000364000c101b00 */
.L_x_347:
[----:B-123--:R-:W-:Y:S05]  /*8d90*/  BSYNC B0 ;  /* 0x0000000000007941 */ /* 0x00efea0003800000 */
.L_x_346:
[----:B-----5:R-:W-:Y:S01]  /*8da0*/  IMAD.MOV.U32 R10, RZ, RZ, R18 ;  /* 0x000000ffff0a7224 */ /* 0x020fe200078e0012 */
[----:B------:R-:W-:Y:S01]  /*8db0*/  UIADD3 UR4, -UR18, UR21, URZ ;  /* 0x0000001512047290 */ /* 0x000fe2000fffe13f */
[----:B------:R-:W-:Y:S01]  /*8dc0*/  IMAD.MOV.U32 R8, RZ, RZ, R19 ;  /* 0x000000ffff087224 */ /* 0x000fe200078e0013 */
[----:B------:R-:W-:-:S04]  /*8dd0*/  DEPBAR.LE SB0, 0x1 ;  /* 0x000080400000791a */ /* 0x000fc80000000000 */
[----:B------:R-:W-:Y:S01]  /*8de0*/  PRMT R13, R8, 0x5410, R10 ;  /* 0x00005410080d7816 */ /* 0x000fe2000000000a */
[----:B------:R-:W-:Y:S01]  /*8df0*/  IMAD.MOV.U32 R9, RZ, RZ, R26 ;  /* 0x000000ffff097224 */ /* 0x000fe200078e001a */
[----:B------:R-:W-:Y:S01]  /*8e00*/  UISETP.LT.AND UP0, UPT, UR4, 0x80, UPT ;  /* 0x000000800400788c */ /* 0x000fe2000bf01270 */
[----:B------:R-:W-:Y:S01]  /*8e10*/  IMAD.MOV.U32 R10, RZ, RZ, R27 ;  /* 0x000000ffff0a7224 */ /* 0x000fe200078e001b */
[----:B------:R-:W-:Y:S01]  /*8e20*/  BSSY B1, `(.L_x_348) ;  /* 0x000014e000017945 */ /* 0x000fe20003800000 */
[----:B------:R-:W-:Y:S01]  /*8e30*/  IMAD.MOV.U32 R8, RZ, RZ, R32 ;  /* 0x000000ffff087224 */ /* 0x000fe200078e0020 */
[----:B------:R-:W-:Y:S01]  /*8e40*/  USEL UR4, UR4, 0x80, UP0 ;  /* 0x0000008004047887 */ /* 0x000fe20008000000 */
[----:B------:R-:W-:Y:S01]  /*8e50*/  IMAD.MOV.U32 R11, RZ, RZ, R17 ;  /* 0x000000ffff0b7224 */ /* 0x000fe200078e0011 */
[----:B------:R-:W-:Y:S01]  /*8e60*/  PRMT R21, R10, 0x5410, R9 ;  /* 0x000054100a157816 */ /* 0x000fe20000000009 */
[----:B------:R-:W-:Y:S02]  /*8e70*/  IMAD.MOV.U32 R9, RZ, RZ, R33 ;  /* 0x000000ffff097224 */ /* 0x000fe400078e0021 */
[----:B------:R-:W-:Y:S01]  /*8e80*/  IMAD.MOV.U32 R10, RZ, RZ, R39 ;  /* 0x000000ffff0a7224 */ /* 0x000fe200078e0027 */
[----:B------:R-:W-:Y:S01]  /*8e90*/  BAR.SYNC.DEFER_BLOCKING 0x0 ;  /* 0x0000000000007b1d */ /* 0x000fe20000010000 */
[----:B------:R-:W-:-:S02]  /*8ea0*/  ISETP.GE.AND P0, PT, R73, UR4, PT ;  /* 0x0000000449007c0c */ /* 0x000fc4000bf06270 */
[----:B------:R-:W-:Y:S01]  /*8eb0*/  PRMT R25, R9, 0x5410, R8 ;  /* 0x0000541009197816 */ /* 0x000fe20000000008 */
[----:B------:R-:W-:Y:S01]  /*8ec0*/  IMAD.MOV.U32 R8, RZ, RZ, R38 ;  /* 0x000000ffff087224 */ /* 0x000fe200078e0026 */
[----:B------:R-:W-:Y:S01]  /*8ed0*/  PRMT R28, R28, 0x5410, R10 ;  /* 0x000054101c1c7816 */ /* 0x000fe2000000000a */
[----:B------:R-:W-:Y:S02]  /*8ee0*/  IMAD.MOV.U32 R9, RZ, RZ, R48 ;  /* 0x000000ffff097224 */ /* 0x000fe400078e0030 */
[----:B------:R-:W-:Y:S01]  /*8ef0*/  IMAD.MOV.U32 R10, RZ, RZ, R58 ;  /* 0x000000ffff0a7224 */ /* 0x000fe200078e003a */
[----:B------:R-:W-:Y:S01]  /*8f00*/  PRMT R29, R8, 0x7610, R29 ;  /* 0x00007610081d7816 */ /* 0x000fe2000000001d */
[----:B------:R-:W-:-:S05]  /*8f10*/  IMAD.MOV.U32 R8, RZ, RZ, R49 ;  /* 0x000000ffff087224 */ /* 0x000fca00078e0031 */
[----:B------:R-:W-:Y:S01]  /*8f20*/  PRMT R34, R8, 0x5410, R9 ;  /* 0x0000541008227816 */ /* 0x000fe20000000009 */
[----:B------:R-:W-:Y:S02]  /*8f30*/  IMAD.MOV.U32 R9, RZ, RZ, R59 ;  /* 0x000000ffff097224 */ /* 0x000fe400078e003b */
[----:B------:R-:W-:-:S03]  /*8f40*/  IMAD.MOV.U32 R8, RZ, RZ, R16 ;  /* 0x000000ffff087224 */ /* 0x000fc600078e0010 */
[----:B------:R-:W-:Y:S01]  /*8f50*/  PRMT R44, R9, 0x5410, R10 ;  /* 0x00005410092c7816 */ /* 0x000fe2000000000a */
[----:B------:R-:W-:Y:S01]  /*8f60*/  IMAD.MOV.U32 R9, RZ, RZ, R22 ;  /* 0x000000ffff097224 */ /* 0x000fe200078e0016 */
[----:B------:R-:W-:Y:S02]  /*8f70*/  SHF.R.S32.HI R10, RZ, 0x1f, R73 ;  /* 0x0000001fff0a7819 */ /* 0x000fe40000011449 */
[----:B------:R-:W-:Y:S01]  /*8f80*/  PRMT R12, R12, 0x5410, R8 ;  /* 0x000054100c0c7816 */ /* 0x000fe20000000008 */
[----:B------:R-:W-:Y:S01]  /*8f90*/  IMAD.MOV.U32 R8, RZ, RZ, R23 ;  /* 0x000000ffff087224 */ /* 0x000fe200078e0017 */
[----:B------:R-:W-:Y:S02]  /*8fa0*/  LEA.HI R10, R10, R73, RZ, 0x3 ;  /* 0x000000490a0a7211 */ /* 0x000fe400078f18ff */
[----:B------:R-:W-:Y:S01]  /*8fb0*/  PRMT R12, R11, 0x7610, R12 ;  /* 0x000076100b0c7816 */ /* 0x000fe2000000000c */
[----:B------:R-:W-:Y:S01]  /*8fc0*/  IMAD.MOV.U32 R11, RZ, RZ, R31 ;  /* 0x000000ffff0b7224 */ /* 0x000fe200078e001f */
[----:B------:R-:W-:-:S02]  /*8fd0*/  LOP3.LUT R10, R10, 0xfffffff8, RZ, 0xc0, !PT ;  /* 0xfffffff80a0a7812 */ /* 0x000fc400078ec0ff */
[----:B------:R-:W-:Y:S01]  /*8fe0*/  PRMT R20, R8, 0x5410, R9 ;  /* 0x0000541008147816 */ /* 0x000fe20000000009 */
[----:B------:R-:W-:Y:S02]  /*8ff0*/  IMAD.MOV.U32 R8, RZ, RZ, R30 ;  /* 0x000000ffff087224 */ /* 0x000fe400078e001e */
[----:B------:R-:W-:Y:S02]  /*9000*/  IMAD.IADD R9, R73, 0x1, -R10 ;  /* 0x0000000149097824 */ /* 0x000fe400078e0a0a */
[----:B------:R-:W-:Y:S01]  /*9010*/  IMAD.MOV.U32 R10, RZ, RZ, R36 ;  /* 0x000000ffff0a7224 */ /* 0x000fe200078e0024 */
[----:B------:R-:W-:Y:S01]  /*9020*/  PRMT R24, R11, 0x5410, R8 ;  /* 0x000054100b187816 */ /* 0x000fe20000000008 */
[C---:B------:R-:W-:Y:S01]  /*9030*/  IMAD.SHL.U32 R8, R9.reuse, 0x40, RZ ;  /* 0x0000004009087824 */ /* 0x040fe200078e00ff */
[----:B------:R-:W-:Y:S02]  /*9040*/  LOP3.LUT P1, RZ, R9, 0x4, RZ, 0xc0, !PT ;  /* 0x0000000409ff7812 */ /* 0x000fe4000782c0ff */
[----:B------:R-:W-:-:S02]  /*9050*/  PRMT R28, R10, 0x7610, R28 ;  /* 0x000076100a1c7816 */ /* 0x000fc4000000001c */
[----:B------:R-:W-:Y:S01]  /*9060*/  LOP3.LUT R9, R8, 0x1c0, RZ, 0xc0, !PT ;  /* 0x000001c008097812 */ /* 0x000fe200078ec0ff */
[----:B------:R-:W-:-:S03]  /*9070*/  IMAD.MOV.U32 R8, RZ, RZ, R46 ;  /* 0x000000ffff087224 */ /* 0x000fc600078e002e */
[----:B------:R-:W-:Y:S02]  /*9080*/  LOP3.LUT R11, R9, 0x18, R56, 0xf8, !PT ;  /* 0x00000018090b7812 */ /* 0x000fe400078ef838 */
[----:B------:R-:W-:Y:S01]  /*9090*/  SHF.R.U32.HI R10, RZ, 0x3, R9 ;  /* 0x00000003ff0a7819 */ /* 0x000fe20000011609 */
[----:B------:R-:W-:Y:S01]  /*90a0*/  IMAD.MOV.U32 R9, RZ, RZ, R37 ;  /* 0x000000ffff097224 */ /* 0x000fe200078e0025 */
[----:B------:R-:W-:Y:S01]  /*90b0*/  PRMT R35, R35, 0x5410, R8 ;  /* 0x0000541023237816 */ /* 0x000fe20000000008 */
[----:B------:R-:W-:Y:S01]  /*90c0*/  IMAD.MOV.U32 R8, RZ, RZ, R53 ;  /* 0x000000ffff087224 */ /* 0x000fe200078e0035 */
[----:B------:R-:W-:Y:S02]  /*90d0*/  LOP3.LUT R10, R11, R10, RZ, 0x3c, !PT ;  /* 0x0000000a0b0a7212 */ /* 0x000fe400078e3cff */
[----:B------:R-:W-:Y:S01]  /*90e0*/  PRMT R29, R29, 0x5410, R9 ;  /* 0x000054101d1d7816 */ /* 0x000fe20000000009 */
[----:B------:R-:W-:Y:S02]  /*90f0*/  IMAD.MOV.U32 R9, RZ, RZ, R52 ;  /* 0x000000ffff097224 */ /* 0x000fe400078e0034 */
[----:B------:R-:W-:-:S02]  /*9100*/  IMAD R15, R93, 0x200, R10 ;  /* 0x000002005d0f7824 */ /* 0x000fc400078e020a */
[----:B------:R-:W-:Y:S01]  /*9110*/  IMAD.MOV.U32 R10, RZ, RZ, R47 ;  /* 0x000000ffff0a7224 */ /* 0x000fe200078e002f */
[----:B------:R-:W-:Y:S02]  /*9120*/  PRMT R45, R8, 0x5410, R9 ;  /* 0x00005410082d7816 */ /* 0x000fe40000000009 */
[C---:B------:R-:W-:Y:S02]  /*9130*/  IADD3 R14, R15.reuse, 0x20, RZ ;  /* 0x000000200f0e7810 */ /* 0x040fe40007ffe0ff */
[C---:B------:R-:W-:Y:S02]  /*9140*/  @P1 IADD3 R14, R15.reuse, -0x20, RZ ;  /* 0xffffffe00f0e1810 */ /* 0x040fe40007ffe0ff */
[----:B------:R-:W-:Y:S02]  /*9150*/  PRMT R35, R10, 0x7610, R35 ;  /* 0x000076100a237816 */ /* 0x000fe40000000023 */
[----:B------:R-:W-:Y:S02]  /*9160*/  LEA R15, R15, 0xc100, 0x1 ;  /* 0x0000c1000f0f7811 */ /* 0x000fe400078e08ff */
[----:B------:R-:W-:Y:S01]  /*9170*/  LEA R14, R14, 0xc100, 0x1 ;  /* 0x0000c1000e0e7811 */ /* 0x000fe200078e08ff */
[----:B------:R-:W-:Y:S05]  /*9180*/  @P0 BRA `(.L_x_349) ;  /* 0x0000117000000947 */ /* 0x000fea0003800000 */
[----:B------:R-:W-:Y:S01]  /*9190*/  ISETP.GE.AND P0, PT, R74, c[0x0][0x27c], PT ;  /* 0x00009f004a007a0c */ /* 0x000fe20003f06270 */
[----:B------:R-:W-:-:S12]  /*91a0*/  BSSY B0, `(.L_x_350) ;  /* 0x000002c000007945 */ /* 0x000fd80003800000 */
[----:B------:R-:W-:Y:S05]  /*91b0*/  @P0 BRA `(.L_x_351) ;  /* 0x000002a000000947 */ /* 0x000fea0003800000 */
[----:B------:R-:W1:Y:S01]  /*91c0*/  LDS.128 R8, [R15] ;  /* 0x000000000f087984 */ /* 0x000e620000000c00 */
[--C-:B------:R-:W-:Y:S01]  /*91d0*/  SHF.R.U64 R84, R84, 0x10, R85.reuse ;  /* 0x0000001054547819 */ /* 0x100fe20000001255 */
[--C-:B------:R-:W-:Y:S01]  /*91e0*/  HADD2.F32 R90, -RZ, R75.reuse.H1_H1 ;  /* 0x3000004bff5a7230 */ /* 0x100fe20000004100 */
[----:B------:R-:W-:Y:S01]  /*91f0*/  SHF.R.U32.HI R85, RZ, 0x10, R85 ;  /* 0x00000010ff557819 */ /* 0x000fe20000011655 */
[----:B------:R-:W-:Y:S01]  /*9200*/  HADD2.F32 R75, -RZ, R75.H0_H0 ;  /* 0x2000004bff4b7230 */ /* 0x000fe20000004100 */
[--C-:B------:R-:W-:Y:S01]  /*9210*/  SHF.R.U64 R56, R86, 0x10, R87.reuse ;  /* 0x0000001056387819 */ /* 0x100fe20000001257 */
[----:B------:R-:W-:Y:S01]  /*9220*/  HADD2.F32 R84, -RZ, R84.H0_H0 ;  /* 0x20000054ff547230 */ /* 0x000fe20000004100 */
[----:B------:R-:W-:Y:S01]  /*9230*/  SHF.R.U32.HI R79, RZ, 0x10, R87 ;  /* 0x00000010ff4f7819 */ /* 0x000fe20000011657 */
[----:B------:R-:W-:Y:S02]  /*9240*/  HADD2.F32 R85, -RZ, R85.H0_H0 ;  /* 0x20000055ff557230 */ /* 0x000fe40000004100 */
[----:B------:R-:W-:-:S02]  /*9250*/  HADD2.F32 R91, -RZ, R76.H1_H1 ;  /* 0x3000004cff5b7230 */ /* 0x000fc40000004100 */
[----:B------:R-:W-:Y:S02]  /*9260*/  HADD2.F32 R92, -RZ, R79.H0_H0 ;  /* 0x2000004fff5c7230 */ /* 0x000fe40000004100 */
[--C-:B-1----:R-:W-:Y:S02]  /*9270*/  HADD2.F32 R86, -RZ, R11.reuse.H0_H0 ;  /* 0x2000000bff567230 */ /* 0x102fe40000004100 */
[----:B------:R-:W-:Y:S02]  /*9280*/  HADD2.F32 R11, -RZ, R11.H1_H1 ;  /* 0x3000000bff0b7230 */ /* 0x000fe40000004100 */
[--C-:B------:R-:W-:Y:S02]  /*9290*/  HADD2.F32 R87, -RZ, R8.reuse.H0_H0 ;  /* 0x20000008ff577230 */ /* 0x100fe40000004100 */
[----:B------:R-:W-:Y:S01]  /*92a0*/  HADD2.F32 R88, -RZ, R8.H1_H1 ;  /* 0x30000008ff587230 */ /* 0x000fe20000004100 */
[CC--:B------:R-:W-:Y:S01]  /*92b0*/  FMUL.FTZ R79, R11.reuse, R85.reuse ;  /* 0x000000550b4f7220 */ /* 0x0c0fe20000410000 */
[--C-:B------:R-:W-:Y:S01]  /*92c0*/  HADD2.F32 R8, -RZ, R10.reuse.H0_H0 ;  /* 0x2000000aff087230 */ /* 0x100fe20000004100 */
[C---:B------:R-:W-:Y:S01]  /*92d0*/  FMUL.FTZ R85, R86.reuse, R85 ;  /* 0x0000005556557220 */ /* 0x040fe20000410000 */
[--C-:B------:R-:W-:Y:S01]  /*92e0*/  HADD2.F32 R89, -RZ, R9.reuse.H0_H0 ;  /* 0x20000009ff597230 */ /* 0x100fe20000004100 */
[-C--:B------:R-:W-:Y:S01]  /*92f0*/  FFMA.FTZ R79, R86, R92.reuse, -R79 ;  /* 0x0000005c564f7223 */ /* 0x080fe2000001084f */
[----:B------:R-:W-:Y:S01]  /*9300*/  HADD2.F32 R10, -RZ, R10.H1_H1 ;  /* 0x3000000aff0a7230 */ /* 0x000fe20000004100 */
[----:B------:R-:W-:Y:S01]  /*9310*/  FFMA.FTZ R92, R11, R92, R85 ;  /* 0x0000005c0b5c7223 */ /* 0x000fe20000010055 */
[----:B------:R-:W-:Y:S01]  /*9320*/  HADD2.F32 R9, -RZ, R9.H1_H1 ;  /* 0x30000009ff097230 */ /* 0x000fe20000004100 */
[-C--:B------:R-:W-:Y:S01]  /*9330*/  FMUL.FTZ R98, R88, R90.reuse ;  /* 0x0000005a58627220 */ /* 0x080fe20000410000 */
[----:B------:R-:W-:Y:S01]  /*9340*/  HADD2.F32 R11, -RZ, R76.H0_H0 ;  /* 0x2000004cff0b7230 */ /* 0x000fe20000004100 */
[----:B------:R-:W-:Y:S01]  /*9350*/  FMUL.FTZ R90, R87, R90 ;  /* 0x0000005a575a7220 */ /* 0x000fe20000410000 */
[----:B------:R-:W-:Y:S01]  /*9360*/  HADD2.F32 R76, -RZ, R56.H0_H0 ;  /* 0x20000038ff4c7230 */ /* 0x000fe20000004100 */
[----:B------:R-:W-:-:S02]  /*9370*/  FMUL.FTZ R56, R10, R75 ;  /* 0x0000004b0a387220 */ /* 0x000fc40000410000 */
[-C--:B------:R-:W-:Y:S02]  /*9380*/  FMUL.FTZ R85, R9, R84.reuse ;  /* 0x0000005409557220 */ /* 0x080fe40000410000 */
[----:B------:R-:W-:Y:S02]  /*9390*/  FMUL.FTZ R75, R8, R75 ;  /* 0x0000004b084b7220 */ /* 0x000fe40000410000 */
[----:B------:R-:W-:Y:S02]  /*93a0*/  FMUL.FTZ R84, R89, R84 ;  /* 0x0000005459547220 */ /* 0x000fe40000410000 */
[-C--:B------:R-:W-:Y:S02]  /*93b0*/  FFMA.FTZ R98, R87, R91.reuse, -R98 ;  /* 0x0000005b57627223 */ /* 0x080fe40000010862 */
[----:B------:R-:W-:Y:S02]  /*93c0*/  FFMA.FTZ R91, R88, R91, R90 ;  /* 0x0000005b585b7223 */ /* 0x000fe4000001005a */
[----:B------:R-:W-:-:S02]  /*93d0*/  FFMA.FTZ R56, R8, R11, -R56 ;  /* 0x0000000b08387223 */ /* 0x000fc40000010838 */
[----:B------:R-:W-:Y:S01]  /*93e0*/  FFMA.FTZ R75, R10, R11, R75 ;  /* 0x0000000b0a4b7223 */ /* 0x000fe2000001004b */
[----:B------:R-:W-:Y:S01]  /*93f0*/  F2FP.PACK_AB R11, R92, R79 ;  /* 0x0000004f5c0b723e */ /* 0x000fe200000000ff */
[----:B------:R-:W-:Y:S01]  /*9400*/  FFMA.FTZ R85, R89, R76, -R85 ;  /* 0x0000004c59557223 */ /* 0x000fe20000010855 */
[----:B------:R-:W-:Y:S01]  /*9410*/  F2FP.PACK_AB R8, R91, R98 ;  /* 0x000000625b08723e */ /* 0x000fe200000000ff */
[----:B------:R-:W-:Y:S01]  /*9420*/  FFMA.FTZ R84, R9, R76, R84 ;  /* 0x0000004c09547223 */ /* 0x000fe20000010054 */
[----:B------:R-:W-:-:S04]  /*9430*/  F2FP.PACK_AB R10, R75, R56 ;  /* 0x000000384b0a723e */ /* 0x000fc800000000ff */
[----:B------:R-:W-:-:S05]  /*9440*/  F2FP.PACK_AB R9, R84, R85 ;  /* 0x000000555409723e */ /* 0x000fca00000000ff */
[----:B------:R1:W-:Y:S02]  /*9450*/  STS.128 [R15], R8 ;  /* 0x000000080f007388 */ /* 0x0003e40000000c00 */
.L_x_351:
[----:B------:R-:W-:Y:S05]  /*9460*/  BSYNC B0 ;  /* 0x0000000000007941 */ /* 0x000fea0003800000 */
.L_x_350:
[----:B-1----:R-:W-:Y:S01]  /*9470*/  IADD3 R8, R74, 0x10, RZ ;  /* 0x000000104a087810 */ /* 0x002fe20007ffe0ff */
[----:B------:R-:W-:Y:S03]  /*9480*/  BSSY B0, `(.L_x_352) ;  /* 0x000002d000007945 */ /* 0x000fe60003800000 */
[----:B------:R-:W-:-:S13]  /*9490*/  ISETP.GE.AND P0, PT, R8, c[0x0][0x27c], PT ;  /* 0x00009f0008007a0c */ /* 0x000fda0003f06270 */
[----:B------:R-:W-:Y:S05]  /*94a0*/  @P0 BRA `(.L_x_353) ;  /* 0x000002a000000947 */ /* 0x000fea0003800000 */
[----:B------:R-:W1:Y:S01]  /*94b0*/  LDS.128 R8, [R14] ;  /* 0x000000000e087984 */ /* 0x000e620000000c00 */
[--C-:B------:R-:W-:Y:S01]  /*94c0*/  SHF.R.U64 R75, R100, 0x10, R101.reuse ;  /* 0x00000010644b7819 */ /* 0x100fe20000001265 */
[--C-:B------:R-:W-:Y:S01]  /*94d0*/  HADD2.F32 R86, -RZ, R67.reuse.H1_H1 ;  /* 0x30000043ff567230 */ /* 0x100fe20000004100 */
[----:B------:R-:W-:Y:S01]  /*94e0*/  SHF.R.U32.HI R100, RZ, 0x10, R101 ;  /* 0x00000010ff647819 */ /* 0x000fe20000011665 */
[----:B------:R-:W-:Y:S01]  /*94f0*/  HADD2.F32 R67, -RZ, R67.H0_H0 ;  /* 0x20000043ff437230 */ /* 0x000fe20000004100 */
[--C-:B------:R-:W-:Y:S01]  /*9500*/  SHF.R.U64 R56, R102, 0x10, R103.reuse ;  /* 0x0000001066387819 */ /* 0x100fe20000001267 */
[----:B------:R-:W-:Y:S01]  /*9510*/  HADD2.F32 R88, -RZ, R72.H1_H1 ;  /* 0x30000048ff587230 */ /* 0x000fe20000004100 */
[----:B------:R-:W-:Y:S01]  /*9520*/  SHF.R.U32.HI R102, RZ, 0x10, R103 ;  /* 0x00000010ff667819 */ /* 0x000fe20000011667 */
[----:B------:R-:W-:-:S04]  /*9530*/  HADD2.F32 R100, -RZ, R100.H0_H0 ;  /* 0x20000064ff647230 */ /* 0x000fc80000004100 */
        /* <DEDUP_REMOVED lines=15> */
[C---:B------:R-:W-:Y:S01]  /*9630*/  FMUL.FTZ R91, R79.reuse, R86 ;  /* 0x000000564f5b7220 */ /* 0x040fe20000410000 */
[----:B------:R-:W-:Y:S01]  /*9640*/  HADD2.F32 R11, -RZ, R72.H0_H0 ;  /* 0x20000048ff0b7230 */ /* 0x000fe20000004100 */
[----:B------:R-:W-:Y:S01]  /*9650*/  FFMA.FTZ R89, R79, R88, -R89 ;  /* 0x000000584f597223 */ /* 0x000fe20000010859 */
[----:B------:R-:W-:Y:S01]  /*9660*/  HADD2.F32 R72, -RZ, R56.H0_H0 ;  /* 0x20000038ff487230 */ /* 0x000fe20000004100 */
[----:B------:R-:W-:-:S02]  /*9670*/  FMUL.FTZ R56, R10, R67 ;  /* 0x000000430a387220 */ /* 0x000fc40000410000 */
[-C--:B------:R-:W-:Y:S02]  /*9680*/  FMUL.FTZ R75, R9, R76.reuse ;  /* 0x0000004c094b7220 */ /* 0x080fe40000410000 */
[----:B------:R-:W-:Y:S02]  /*9690*/  FMUL.FTZ R67, R8, R67 ;  /* 0x0000004308437220 */ /* 0x000fe40000410000 */
[C---:B------:R-:W-:Y:S02]  /*96a0*/  FMUL.FTZ R76, R85.reuse, R76 ;  /* 0x0000004c554c7220 */ /* 0x040fe40000410000 */
[----:B------:R-:W-:Y:S02]  /*96b0*/  FFMA.FTZ R84, R84, R88, R91 ;  /* 0x0000005854547223 */ /* 0x000fe4000001005b */
[-C--:B------:R-:W-:Y:S02]  /*96c0*/  FFMA.FTZ R56, R8, R11.reuse, -R56 ;  /* 0x0000000b08387223 */ /* 0x080fe40000010838 */
[----:B------:R-:W-:Y:S01]  /*96d0*/  FFMA.FTZ R67, R10, R11, R67 ;  /* 0x0000000b0a437223 */ /* 0x000fe20000010043 */
[----:B------:R-:W-:Y:S01]  /*96e0*/  F2FP.PACK_AB R11, R100, R87 ;  /* 0x00000057640b723e */ /* 0x000fe200000000ff */
[-C--:B------:R-:W-:Y:S01]  /*96f0*/  FFMA.FTZ R75, R85, R72.reuse, -R75 ;  /* 0x00000048554b7223 */ /* 0x080fe2000001084b */
[----:B------:R-:W-:Y:S01]  /*9700*/  F2FP.PACK_AB R8, R84, R89 ;  /* 0x000000595408723e */ /* 0x000fe200000000ff */
[----:B------:R-:W-:Y:S01]  /*9710*/  FFMA.FTZ R76, R9, R72, R76 ;  /* 0x00000048094c7223 */ /* 0x000fe2000001004c */
[----:B------:R-:W-:-:S04]  /*9720*/  F2FP.PACK_AB R10, R67, R56 ;  /* 0x00000038430a723e */ /* 0x000fc800000000ff */
[----:B------:R-:W-:-:S05]  /*9730*/  F2FP.PACK_AB R9, R76, R75 ;  /* 0x0000004b4c09723e */ /* 0x000fca00000000ff */
[----:B------:R1:W-:Y:S02]  /*9740*/  STS.128 [R14], R8 ;  /* 0x000000080e007388 */ /* 0x0003e40000000c00 */
.L_x_353:
[----:B------:R-:W-:Y:S05]  /*9750*/  BSYNC B0 ;  /* 0x0000000000007941 */ /* 0x000fea0003800000 */
.L_x_352:
[----:B-1----:R-:W-:Y:S01]  /*9760*/  IADD3 R8, R74, 0x20, RZ ;  /* 0x000000204a087810 */ /* 0x002fe20007ffe0ff */
[----:B------:R-:W-:Y:S03]  /*9770*/  BSSY B0, `(.L_x_354) ;  /* 0x000002d000007945 */ /* 0x000fe60003800000 */
[----:B------:R-:W-:-:S13]  /*9780*/  ISETP.GE.AND P0, PT, R8, c[0x0][0x27c], PT ;  /* 0x00009f0008007a0c */ /* 0x000fda0003f06270 */
[----:B------:R-:W-:Y:S05]  /*9790*/  @P0 BRA `(.L_x_355) ;  /* 0x000002a000000947 */ /* 0x000fea0003800000 */
[----:B------:R-:W1:Y:S01]  /*97a0*/  LDS.128 R8, [R15+0x4000] ;  /* 0x004000000f087984 */ /* 0x000e620000000c00 */
        /* <DEDUP_REMOVED lines=40> */
[----:B------:R1:W-:Y:S02]  /*9a30*/  STS.128 [R15+0x4000], R8 ;  /* 0x004000080f007388 */ /* 0x0003e40000000c00 */
.L_x_355:
[----:B------:R-:W-:Y:S05]  /*9a40*/  BSYNC B0 ;  /* 0x0000000000007941 */ /* 0x000fea0003800000 */
.L_x_354:
        /* <DEDUP_REMOVED lines=40> */
[----:B------:R-:W-:Y:S01]  /*9cd0*/  FFMA.FTZ R61, R75, R60, -R61 ;  /* 0x0000003c4b3d7223 */ /* 0x000fe2000001083d */
[----:B------:R-:W-:Y:S01]  /*9ce0*/  F2FP.PACK_AB R8, R81, R84 ;  /* 0x000000545108723e */ /* 0x000fe200000000ff */
[----:B------:R-:W-:Y:S01]  /*9cf0*/  FFMA.FTZ R66, R9, R60, R66 ;  /* 0x0000003c09427223 */ /* 0x000fe20000010042 */
[----:B------:R-:W-:-:S04]  /*9d00*/  F2FP.PACK_AB R10, R57, R56 ;  /* 0x00000038390a723e */ /* 0x000fc800000000ff */
[----:B------:R-:W-:-:S05]  /*9d10*/  F2FP.PACK_AB R9, R66, R61 ;  /* 0x0000003d4209723e */ /* 0x000fca00000000ff */
[----:B------:R1:W-:Y:S02]  /*9d20*/  STS.128 [R14+0x4000], R8 ;  /* 0x004000080e007388 */ /* 0x0003e40000000c00 */
.L_x_357:
[----:B------:R-:W-:Y:S05]  /*9d30*/  BSYNC B0 ;  /* 0x0000000000007941 */ /* 0x000fea0003800000 */
.L_x_356:
        /* <DEDUP_REMOVED lines=8> */
[----:B------:R-:W-:Y:S01]  /*9dc0*/  HADD2.F32 R69, -RZ, R54.H1_H1 ;  /* 0x30000036ff457230 */ /* 0x000fe20000004100 */
[--C-:B------:R-:W-:Y:S01]  /*9dd0*/  SHF.R.U64 R56, R70, 0x10, R71.reuse ;  /* 0x0000001046387819 */ /* 0x100fe20000001247 */
[----:B------:R-:W-:Y:S01]  /*9de0*/  HADD2.F32 R55, -RZ, R55.H0_H0 ;  /* 0x20000037ff377230 */ /* 0x000fe20000004100 */
        /* <DEDUP_REMOVED lines=14> */
[----:B------:R-:W-:Y:S01]  /*9ed0*/  HADD2.F32 R11, -RZ, R54.H0_H0 ;  /* 0x20000036ff0b7230 */ /* 0x000fe20000004100 */
[-C--:B------:R-:W-:Y:S01]  /*9ee0*/  FMUL.FTZ R75, R66, R69.reuse ;  /* 0x00000045424b7220 */ /* 0x080fe20000410000 */
[----:B------:R-:W-:Y:S01]  /*9ef0*/  HADD2.F32 R9, -RZ, R9.H1_H1 ;  /* 0x30000009ff097230 */ /* 0x000fe20000004100 */
[C---:B------:R-:W-:Y:S01]  /*9f00*/  FMUL.FTZ R69, R61.reuse, R69 ;  /* 0x000000453d457220 */ /* 0x040fe20000410000 */
[----:B------:R-:W-:Y:S01]  /*9f10*/  HADD2.F32 R54, -RZ, R57.H0_H0 ;  /* 0x20000039ff367230 */ /* 0x000fe20000004100 */
[----:B------:R-:W-:Y:S01]  /*9f20*/  FFMA.FTZ R75, R61, R72, -R75 ;  /* 0x000000483d4b7223 */ /* 0x000fe2000001084b */
[----:B------:R-:W-:Y:S01]  /*9f30*/  HADD2.F32 R60, -RZ, R56.H0_H0 ;  /* 0x20000038ff3c7230 */ /* 0x000fe20000004100 */
[----:B------:R-:W-:-:S02]  /*9f40*/  FMUL.FTZ R56, R10, R11 ;  /* 0x0000000b0a387220 */ /* 0x000fc40000410000 */
[-C--:B------:R-:W-:Y:S02]  /*9f50*/  FMUL.FTZ R57, R9, R54.reuse ;  /* 0x0000003609397220 */ /* 0x080fe40000410000 */
[C---:B------:R-:W-:Y:S02]  /*9f60*/  FMUL.FTZ R11, R8.reuse, R11 ;  /* 0x0000000b080b7220 */ /* 0x040fe40000410000 */
[C---:B------:R-:W-:Y:S02]  /*9f70*/  FMUL.FTZ R54, R67.reuse, R54 ;  /* 0x0000003643367220 */ /* 0x040fe40000410000 */
[-C--:B------:R-:W-:Y:S02]  /*9f80*/  FFMA.FTZ R56, R8, R55.reuse, -R56 ;  /* 0x0000003708387223 */ /* 0x080fe40000010838 */
[----:B------:R-:W-:Y:S02]  /*9f90*/  FFMA.FTZ R66, R66, R72, R69 ;  /* 0x0000004842427223 */ /* 0x000fe40000010045 */
        /* <DEDUP_REMOVED lines=8> */
.L_x_359:
[----:B------:R-:W-:Y:S05]  /*a020*/  BSYNC B0 ;  /* 0x0000000000007941 */ /* 0x000fea0003800000 */
.L_x_358:
[----:B-1----:R-:W-:-:S04]  /*a030*/  IADD3 R8, R74, 0x50, RZ ;  /* 0x000000504a087810 */ /* 0x002fc80007ffe0ff */
        /* <DEDUP_REMOVED lines=44> */
.L_x_349:
[----:B------:R-:W-:Y:S05]  /*a300*/  BSYNC B1 ;  /* 0x0000000000017941 */ /* 0x000fea0003800000 */
.L_x_348:
[----:B------:R-:W-:-:S04]  /*a310*/  IADD3 R73, R73, 0x40, RZ ;  /* 0x0000004049497810 */ /* 0x000fc80007ffe0ff */
[----:B------:R-:W-:-:S13]  /*a320*/  ISETP.GE.AND P0, PT, R73, UR4, PT ;  /* 0x0000000449007c0c */ /* 0x000fda000bf06270 */
[----:B------:R-:W-:Y:S05]  /*a330*/  @P0 BRA `(.L_x_360) ;  /* 0x0000499000000947 */ /* 0x000fea0003800000 */
[----:B------:R-:W-:Y:S01]  /*a340*/  ISETP.GE.AND P0, PT, R74, c[0x0][0x27c], PT ;  /* 0x00009f004a007a0c */ /* 0x000fe20003f06270 */
[----:B------:R-:W-:-:S12]  /*a350*/  BSSY B0, `(.L_x_361) ;  /* 0x000002c000007945 */ /* 0x000fd80003800000 */
[----:B------:R-:W-:Y:S05]  /*a360*/  @P0 BRA `(.L_x_362) ;  /* 0x000002a000000947 */ /* 0x000fea0003800000 */
[----:B-1----:R-:W1:Y:S01]  /*a370*/  LDS.128 R8, [R15+0x2000] ;  /* 0x002000000f087984 */ /* 0x002e620000000c00 */
        /* <DEDUP_REMOVED lines=10> */
[----:B------:R-:W-:Y:S02]  /*a420*/  HADD2.F32 R50, -RZ, R50.H0_H0 ;  /* 0x20000032ff327230 */ /* 0x000fe40000004100 */
[--C-:B-1----:R-:W-:Y:S02]  /*a430*/  HADD2.F32 R53, -RZ, R11.reuse.H0_H0 ;  /* 0x2000000bff357230 */ /* 0x102fe40000004100 */
[----:B------:R-:W-:Y:S02]  /*a440*/  HADD2.F32 R11, -RZ, R11.H1_H1 ;  /* 0x3000000bff0b7230 */ /* 0x000fe40000004100 */
[--C-:B------:R-:W-:Y:S02]  /*a450*/  HADD2.F32 R54, -RZ, R8.reuse.H0_H0 ;  /* 0x20000008ff367230 */ /* 0x100fe40000004100 */
[----:B------:R-:W-:Y:S01]  /*a460*/  HADD2.F32 R55, -RZ, R8.H1_H1 ;  /* 0x30000008ff377230 */ /* 0x000fe20000004100 */
[-C--:B------:R-:W-:Y:S01]  /*a470*/  FMUL.FTZ R58, R11, R52.reuse ;  /* 0x000000340b3a7220 */ /* 0x080fe20000410000 */
[--C-:B------:R-:W-:Y:S01]  /*a480*/  HADD2.F32 R8, -RZ, R10.reuse.H0_H0 ;  /* 0x2000000aff087230 */ /* 0x100fe20000004100 */
[-C--:B------:R-:W-:Y:S01]  /*a490*/  FMUL.FTZ R62, R54, R57.reuse ;  /* 0x00000039363e7220 */ /* 0x080fe20000410000 */
[--C-:B------:R-:W-:Y:S01]  /*a4a0*/  HADD2.F32 R56, -RZ, R9.reuse.H0_H0 ;  /* 0x20000009ff387230 */ /* 0x100fe20000004100 */
[C---:B------:R-:W-:Y:S01]  /*a4b0*/  FMUL.FTZ R52, R53.reuse, R52 ;  /* 0x0000003435347220 */ /* 0x040fe20000410000 */
[----:B------:R-:W-:Y:S01]  /*a4c0*/  HADD2.F32 R10, -RZ, R10.H1_H1 ;  /* 0x3000000aff0a7230 */ /* 0x000fe20000004100 */
[----:B------:R-:W-:Y:S01]  /*a4d0*/  FFMA.FTZ R58, R53, R60, -R58 ;  /* 0x0000003c353a7223 */ /* 0x000fe2000001083a */
[----:B------:R-:W-:Y:S01]  /*a4e0*/  HADD2.F32 R9, -RZ, R9.H1_H1 ;  /* 0x30000009ff097230 */ /* 0x000fe20000004100 */
[C---:B------:R-:W-:Y:S01]  /*a4f0*/  FMUL.FTZ R61, R55.reuse, R57 ;  /* 0x00000039373d7220 */ /* 0x040fe20000410000 */
[----:B------:R-:W-:Y:S01]  /*a500*/  HADD2.F32 R53, -RZ, R44.H0_H0 ;  /* 0x2000002cff357230 */ /* 0x000fe20000004100 */
[----:B------:R-:W-:-:S02]  /*a510*/  FFMA.FTZ R62, R55, R59, R62 ;  /* 0x0000003b373e7223 */ /* 0x000fc4000001003e */
[----:B------:R-:W-:Y:S02]  /*a520*/  FMUL.FTZ R44, R10, R45 ;  /* 0x0000002d0a2c7220 */ /* 0x000fe40000410000 */
[----:B------:R-:W-:Y:S02]  /*a530*/  FMUL.FTZ R55, R9, R51 ;  /* 0x0000003309377220 */ /* 0x000fe40000410000 */
[----:B------:R-:W-:Y:S02]  /*a540*/  FMUL.FTZ R45, R8, R45 ;  /* 0x0000002d082d7220 */ /* 0x000fe40000410000 */
[C---:B------:R-:W-:Y:S02]  /*a550*/  FMUL.FTZ R51, R56.reuse, R51 ;  /* 0x0000003338337220 */ /* 0x040fe40000410000 */
[----:B------:R-:W-:Y:S02]  /*a560*/  FFMA.FTZ R55, R56, R50, -R55 ;  /* 0x0000003238377223 */ /* 0x000fe40000010837 */
[----:B------:R-:W-:-:S02]  /*a570*/  FFMA.FTZ R11, R11, R60, R52 ;  /* 0x0000003c0b0b7223 */ /* 0x000fc40000010034 */
        /* <DEDUP_REMOVED lines=9> */
.L_x_362:
[----:B------:R-:W-:Y:S05]  /*a610*/  BSYNC B0 ;  /* 0x0000000000007941 */ /* 0x000fea0003800000 */
.L_x_361:
        /* <DEDUP_REMOVED lines=12> */
[----:B------:R-:W-:Y:S02]  /*a6e0*/  HADD2.F32 R46, -RZ, R46.H0_H0 ;  /* 0x2000002eff2e7230 */ /* 0x000fe40000004100 */
[----:B------:R-:W-:-:S02]  /*a6f0*/  HADD2.F32 R44, -RZ, R44.H0_H0 ;  /* 0x2000002cff2c7230 */ /* 0x000fc40000004100 */
[----:B------:R-:W-:Y:S02]  /*a700*/  HADD2.F32 R54, -RZ, R48.H0_H0 ;  /* 0x20000030ff367230 */ /* 0x000fe40000004100 */
[--C-:B-1----:R-:W-:Y:S02]  /*a710*/  HADD2.F32 R47, -RZ, R11.reuse.H0_H0 ;  /* 0x2000000bff2f7230 */ /* 0x102fe40000004100 */
[----:B------:R-:W-:Y:S02]  /*a720*/  HADD2.F32 R11, -RZ, R11.H1_H1 ;  /* 0x3000000bff0b7230 */ /* 0x000fe40000004100 */
[--C-:B------:R-:W-:Y:S02]  /*a730*/  HADD2.F32 R49, -RZ, R8.reuse.H0_H0 ;  /* 0x20000008ff317230 */ /* 0x100fe40000004100 */
[----:B------:R-:W-:Y:S01]  /*a740*/  HADD2.F32 R50, -RZ, R8.H1_H1 ;  /* 0x30000008ff327230 */ /* 0x000fe20000004100 */
[-C--:B------:R-:W-:Y:S01]  /*a750*/  FMUL.FTZ R48, R11, R46.reuse ;  /* 0x0000002e0b307220 */ /* 0x080fe20000410000 */
        /* <DEDUP_REMOVED lines=11> */
[----:B------:R-:W-:Y:S01]  /*a810*/  FMUL.FTZ R34, R10, R35 ;  /* 0x000000230a227220 */ /* 0x000fe20000410000 */
[----:B------:R-:W-:Y:S01]  /*a820*/  F2FP.PACK_AB R11, R11, R48 ;  /* 0x000000300b0b723e */ /* 0x000fe200000000ff */
[----:B------:R-:W-:-:S02]  /*a830*/  FMUL.FTZ R47, R9, R46 ;  /* 0x0000002e092f7220 */ /* 0x000fc40000410000 */
[----:B------:R-:W-:Y:S02]  /*a840*/  FMUL.FTZ R35, R8, R35 ;  /* 0x0000002308237220 */ /* 0x000fe40000410000 */
[----:B------:R-:W-:Y:S02]  /*a850*/  FMUL.FTZ R46, R51, R46 ;  /* 0x0000002e332e7220 */ /* 0x000fe40000410000 */
[-C--:B------:R-:W-:Y:S02]  /*a860*/  FFMA.FTZ R56, R49, R53.reuse, -R56 ;  /* 0x0000003531387223 */ /* 0x080fe40000010838 */
[----:B------:R-:W-:Y:S02]  /*a870*/  FFMA.FTZ R53, R50, R53, R52 ;  /* 0x0000003532357223 */ /* 0x000fe40000010034 */
[-C--:B------:R-:W-:Y:S02]  /*a880*/  FFMA.FTZ R34, R8, R45.reuse, -R34 ;  /* 0x0000002d08227223 */ /* 0x080fe40000010822 */
[----:B------:R-:W-:Y:S01]  /*a890*/  FFMA.FTZ R35, R10, R45, R35 ;  /* 0x0000002d0a237223 */ /* 0x000fe20000010023 */
[----:B------:R-:W-:Y:S01]  /*a8a0*/  F2FP.PACK_AB R8, R53, R56 ;  /* 0x000000383508723e */ /* 0x000fe200000000ff */
[----:B------:R-:W-:-:S02]  /*a8b0*/  FFMA.FTZ R47, R51, R44, -R47 ;  /* 0x0000002c332f7223 */ /* 0x000fc4000001082f */
[----:B------:R-:W-:Y:S01]  /*a8c0*/  FFMA.FTZ R46, R9, R44, R46 ;  /* 0x0000002c092e7223 */ /* 0x000fe2000001002e */
[----:B------:R-:W-:-:S04]  /*a8d0*/  F2FP.PACK_AB R10, R35, R34 ;  /* 0x00000022230a723e */ /* 0x000fc800000000ff */
[----:B------:R-:W-:-:S05]  /*a8e0*/  F2FP.PACK_AB R9, R46, R47 ;  /* 0x0000002f2e09723e */ /* 0x000fca00000000ff */
[----:B------:R1:W-:Y:S02]  /*a8f0*/  STS.128 [R14+0x2000], R8 ;  /* 0x002000080e007388 */ /* 0x0003e40000000c00 */
.L_x_364:
[----:B------:R-:W-:Y:S05]  /*a900*/  BSYNC B0 ;  /* 0x0000000000007941 */ /* 0x000fea0003800000 */
.L_x_363:
[----:B-1----:R-:W-:Y:S01]  /*a910*/  IADD3 R8, R74, 0x20, RZ ;  /* 0x000000204a087810 */ /* 0x002fe20007ffe0ff */
[----:B------:R-:W-:Y:S03]  /*a920*/  BSSY B0, `(.L_x_365) ;  /* 0x000002d000007945 */ /* 0x000fe60003800000 */
[----:B------:R-:W-:-:S13]  /*a930*/  ISETP.GE.AND P0, PT, R8, c[0x0][0x27c], PT ;  /* 0x00009f0008007a0c */ /* 0x000fda0003f06270 */
[----:B------:R-:W-:Y:S05]  /*a940*/  @P0 BRA `(.L_x_366) ;  /* 0x000002a000000947 */ /* 0x000fea0003800000 */
[----:B------:R-:W1:Y:S01]  /*a950*/  LDS.128 R8, [R15+0x6000] ;  /* 0x006000000f087984 */ /* 0x000e620000000c00 */
[--C-:B------:R-:W-:Y:S01]  /*a960*/  SHF.R.U64 R35, R36, 0x10, R37.reuse ;  /* 0x0000001024237819 */ /* 0x100fe20000001225 */
[--C-:B------:R-:W-:Y:S01]  /*a970*/  HADD2.F32 R47, -RZ, R29.reuse.H0_H0 ;  /* 0x2000001dff2f7230 */ /* 0x100fe20000004100 */
        /* <DEDUP_REMOVED lines=23> */
[----:B------:R-:W-:Y:S01]  /*aaf0*/  HADD2.F32 R35, -RZ, R28.H1_H1 ;  /* 0x3000001cff237230 */ /* 0x000fe20000004100 */
        /* <DEDUP_REMOVED lines=15> */
.L_x_366:
[----:B------:R-:W-:Y:S05]  /*abf0*/  BSYNC B0 ;  /* 0x0000000000007941 */ /* 0x000fea0003800000 */
.L_x_365:
[----:B-1----:R-:W-:Y:S01]  /*ac00*/  IADD3 R8, R74, 0x30, RZ ;  /* 0x000000304a087810 */ /* 0x002fe20007ffe0ff */
[----:B------:R-:W-:Y:S03]  /*ac10*/  BSSY B0, `(.L_x_367) ;  /* 0x000002d000007945 */ /* 0x000fe60003800000 */
[----:B------:R-:W-:-:S13]  /*ac20*/  ISETP.GE.AND P0, PT, R8, c[0x0][0x27c], PT ;  /* 0x00009f0008007a0c */ /* 0x000fda0003f06270 */
[----:B------:R-:W-:Y:S05]  /*ac30*/  @P0 BRA `(.L_x_368) ;  /* 0x000002a000000947 */ /* 0x000fea0003800000 */
[----:B------:R-:W1:Y:S01]  /*ac40*/  LDS.128 R8, [R14+0x6000] ;  /* 0x006000000e087984 */ /* 0x000e620000000c00 */
[--C-:B------:R-:W-:Y:S01]  /*ac50*/  SHF.R.U64 R29, R30, 0x10, R31.reuse ;  /* 0x000000101e1d7819 */ /* 0x100fe2000000121f */
[----:B------:R-:W-:Y:S01]  /*ac60*/  HADD2.F32 R36, -RZ, R24.H1_H1 ;  /* 0x30000018ff247230 */ /* 0x000fe20000004100 */
[----:B------:R-:W-:Y:S01]  /*ac70*/  SHF.R.U32.HI R30, RZ, 0x10, R31 ;  /* 0x00000010ff1e7819 */ /* 0x000fe2000001161f */
[--C-:B------:R-:W-:Y:S01]  /*ac80*/  HADD2.F32 R37, -RZ, R25.reuse.H1_H1 ;  /* 0x30000019ff257230 */ /* 0x100fe20000004100 */
        /* <DEDUP_REMOVED lines=9> */
[-C--:B------:R-:W-:Y:S01]  /*ad20*/  FMUL.FTZ R32, R11, R30.reuse ;  /* 0x0000001e0b207220 */ /* 0x080fe20000410000 */
[----:B------:R-:W-:Y:S01]  /*ad30*/  HADD2.F32 R8, -RZ, R10.H0_H0 ;  /* 0x2000000aff087230 */ /* 0x000fe20000004100 */
[C---:B------:R-:W-:Y:S01]  /*ad40*/  FMUL.FTZ R30, R31.reuse, R30 ;  /* 0x0000001e1f1e7220 */ /* 0x040fe20000410000 */
[--C-:B------:R-:W-:Y:S01]  /*ad50*/  HADD2.F32 R35, -RZ, R9.reuse.H0_H0 ;  /* 0x20000009ff237230 */ /* 0x100fe20000004100 */
[-C--:B------:R-:W-:Y:S01]  /*ad60*/  FFMA.FTZ R32, R31, R38.reuse, -R32 ;  /* 0x000000261f207223 */ /* 0x080fe20000010820 */
[----:B------:R-:W-:Y:S01]  /*ad70*/  HADD2.F32 R31, -RZ, R24.H0_H0 ;  /* 0x20000018ff1f7230 */ /* 0x000fe20000004100 */
[----:B------:R-:W-:Y:S01]  /*ad80*/  FFMA.FTZ R11, R11, R38, R30 ;  /* 0x000000260b0b7223 */ /* 0x000fe2000001001e */
[----:B------:R-:W-:Y:S01]  /*ad90*/  HADD2.F32 R10, -RZ, R10.H1_H1 ;  /* 0x3000000aff0a7230 */ /* 0x000fe20000004100 */
[-C--:B------:R-:W-:Y:S01]  /*ada0*/  FMUL.FTZ R44, R34, R36.reuse ;  /* 0x00000024222c7220 */ /* 0x080fe20000410000 */
[----:B------:R-:W-:Y:S01]  /*adb0*/  HADD2.F32 R9, -RZ, R9.H1_H1 ;  /* 0x30000009ff097230 */ /* 0x000fe20000004100 */
[C---:B------:R-:W-:Y:S01]  /*adc0*/  FMUL.FTZ R36, R33.reuse, R36 ;  /* 0x0000002421247220 */ /* 0x040fe20000410000 */
[----:B------:R-:W-:Y:S01]  /*add0*/  HADD2.F32 R24, -RZ, R29.H0_H0 ;  /* 0x2000001dff187230 */ /* 0x000fe20000004100 */
[----:B------:R-:W-:Y:S01]  /*ade0*/  FFMA.FTZ R44, R33, R37, -R44 ;  /* 0x00000025212c7223 */ /* 0x000fe2000001082c */
[----:B------:R-:W-:Y:S01]  /*adf0*/  HADD2.F32 R30, -RZ, R28.H0_H0 ;  /* 0x2000001cff1e7230 */ /* 0x000fe20000004100 */
[----:B------:R-:W-:Y:S01]  /*ae00*/  FMUL.FTZ R28, R10, R31 ;  /* 0x0000001f0a1c7220 */ /* 0x000fe20000410000 */
[----:B------:R-:W-:Y:S01]  /*ae10*/  F2FP.PACK_AB R11, R11, R32 ;  /* 0x000000200b0b723e */ /* 0x000fe200000000ff */
[----:B------:R-:W-:-:S02]  /*ae20*/  FMUL.FTZ R29, R9, R24 ;  /* 0x00000018091d7220 */ /* 0x000fc40000410000 */
[----:B------:R-:W-:Y:S02]  /*ae30*/  FMUL.FTZ R31, R8, R31 ;  /* 0x0000001f081f7220 */ /* 0x000fe40000410000 */
[----:B------:R-:W-:Y:S02]  /*ae40*/  FMUL.FTZ R24, R35, R24 ;  /* 0x0000001823187220 */ /* 0x000fe40000410000 */
        /* <DEDUP_REMOVED lines=9> */
.L_x_368:
[----:B------:R-:W-:Y:S05]  /*aee0*/  BSYNC B0 ;  /* 0x0000000000007941 */ /* 0x000fea0003800000 */
.L_x_367:
        /* <DEDUP_REMOVED lines=8> */
[----:B------:R-:W-:Y:S01]  /*af70*/  HADD2.F32 R31, -RZ, R21.H1_H1 ;  /* 0x30000015ff1f7230 */ /* 0x000fe20000004100 */
[--C-:B------:R-:W-:Y:S01]  /*af80*/  SHF.R.U64 R24, R26, 0x10, R27.reuse ;  /* 0x000000101a187819 */ /* 0x100fe2000000121b */
[----:B------:R-:W-:Y:S01]  /*af90*/  HADD2.F32 R22, -RZ, R22.H0_H0 ;  /* 0x20000016ff167230 */ /* 0x000fe20000004100 */
[----:B------:R-:W-:Y:S01]  /*afa0*/  SHF.R.U32.HI R26, RZ, 0x10, R27 ;  /* 0x00000010ff1a7819 */ /* 0x000fe2000001161b */
[----:B------:R-:W-:Y:S02]  /*afb0*/  HADD2.F32 R30, -RZ, R23.H0_H0 ;  /* 0x20000017ff1e7230 */ /* 0x000fe40000004100 */
[----:B------:R-:W-:-:S02]  /*afc0*/  HADD2.F32 R21, -RZ, R21.H0_H0 ;  /* 0x20000015ff157230 */ /* 0x000fc40000004100 */
[----:B------:R-:W-:Y:S02]  /*afd0*/  HADD2.F32 R32, -RZ, R26.H0_H0 ;  /* 0x2000001aff207230 */ /* 0x000fe40000004100 */
[----:B------:R-:W-:Y:S02]  /*afe0*/  HADD2.F32 R24, -RZ, R24.H0_H0 ;  /* 0x20000018ff187230 */ /* 0x000fe40000004100 */
[--C-:B-1----:R-:W-:Y:S02]  /*aff0*/  HADD2.F32 R25, -RZ, R11.reuse.H0_H0 ;  /* 0x2000000bff197230 */ /* 0x102fe40000004100 */
[----:B------:R-:W-:Y:S02]  /*b000*/  HADD2.F32 R11, -RZ, R11.H1_H1 ;  /* 0x3000000bff0b7230 */ /* 0x000fe40000004100 */
[--C-:B------:R-:W-:Y:S02]  /*b010*/  HADD2.F32 R28, -RZ, R8.reuse.H1_H1 ;  /* 0x30000008ff1c7230 */ /* 0x100fe40000004100 */
[----:B------:R-:W-:Y:S01]  /*b020*/  HADD2.F32 R27, -RZ, R8.H0_H0 ;  /* 0x20000008ff1b7230 */ /* 0x000fe20000004100 */
[-C--:B------:R-:W-:Y:S01]  /*b030*/  FMUL.FTZ R26, R11, R30.reuse ;  /* 0x0000001e0b1a7220 */ /* 0x080fe20000410000 */
[--C-:B------:R-:W-:Y:S01]  /*b040*/  HADD2.F32 R8, -RZ, R10.reuse.H0_H0 ;  /* 0x2000000aff087230 */ /* 0x100fe20000004100 */
[C---:B------:R-:W-:Y:S01]  /*b050*/  FMUL.FTZ R30, R25.reuse, R30 ;  /* 0x0000001e191e7220 */ /* 0x040fe20000410000 */
[--C-:B------:R-:W-:Y:S01]  /*b060*/  HADD2.F32 R23, -RZ, R9.reuse.H0_H0 ;  /* 0x20000009ff177230 */ /* 0x100fe20000004100 */
[----:B------:R-:W-:Y:S01]  /*b070*/  FFMA.FTZ R26, R25, R32, -R26 ;  /* 0x00000020191a7223 */ /* 0x000fe2000001081a */
[----:B------:R-:W-:Y:S01]  /*b080*/  HADD2.F32 R10, -RZ, R10.H1_H1 ;  /* 0x3000000aff0a7230 */ /* 0x000fe20000004100 */
[-C--:B------:R-:W-:Y:S01]  /*b090*/  FMUL.FTZ R34, R28, R29.reuse ;  /* 0x0000001d1c227220 */ /* 0x080fe20000410000 */
[----:B------:R-:W-:Y:S01]  /*b0a0*/  HADD2.F32 R9, -RZ, R9.H1_H1 ;  /* 0x30000009ff097230 */ /* 0x000fe20000004100 */
[C---:B------:R-:W-:Y:S01]  /*b0b0*/  FMUL.FTZ R29, R27.reuse, R29 ;  /* 0x0000001d1b1d7220 */ /* 0x040fe20000410000 */
[----:B------:R-:W-:Y:S01]  /*b0c0*/  HADD2.F32 R25, -RZ, R20.H0_H0 ;  /* 0x20000014ff197230 */ /* 0x000fe20000004100 */
[----:B------:R-:W-:-:S02]  /*b0d0*/  FFMA.FTZ R34, R27, R31, -R34 ;  /* 0x0000001f1b227223 */ /* 0x000fc40000010822 */
[-C--:B------:R-:W-:Y:S02]  /*b0e0*/  FMUL.FTZ R27, R9, R22.reuse ;  /* 0x00000016091b7220 */ /* 0x080fe40000410000 */
[-C--:B------:R-:W-:Y:S02]  /*b0f0*/  FMUL.FTZ R20, R10, R25.reuse ;  /* 0x000000190a147220 */ /* 0x080fe40000410000 */
[----:B------:R-:W-:Y:S02]  /*b100*/  FMUL.FTZ R25, R8, R25 ;  /* 0x0000001908197220 */ /* 0x000fe40000410000 */
[----:B------:R-:W-:Y:S02]  /*b110*/  FMUL.FTZ R22, R23, R22 ;  /* 0x0000001617167220 */ /* 0x000fe40000410000 */
[----:B------:R-:W-:Y:S02]  /*b120*/  FFMA.FTZ R11, R11, R32, R30 ;  /* 0x000000200b0b7223 */ /* 0x000fe4000001001e */
[----:B------:R-:W-:-:S02]  /*b130*/  FFMA.FTZ R29, R28, R31, R29 ;  /* 0x0000001f1c1d7223 */ /* 0x000fc4000001001d */
[-C--:B------:R-:W-:Y:S01]  /*b140*/  FFMA.FTZ R20, R8, R21.reuse, -R20 ;  /* 0x0000001508147223 */ /* 0x080fe20000010814 */
[----:B------:R-:W-:Y:S01]  /*b150*/  F2FP.PACK_AB R11, R11, R26 ;  /* 0x0000001a0b0b723e */ /* 0x000fe200000000ff */
[----:B------:R-:W-:Y:S01]  /*b160*/  FFMA.FTZ R25, R10, R21, R25 ;  /* 0x000000150a197223 */ /* 0x000fe20000010019 */
[----:B------:R-:W-:Y:S01]  /*b170*/  F2FP.PACK_AB R8, R29, R34 ;  /* 0x000000221d08723e */ /* 0x000fe200000000ff */
[-C--:B------:R-:W-:Y:S02]  /*b180*/  FFMA.FTZ R27, R23, R24.reuse, -R27 ;  /* 0x00000018171b7223 */ /* 0x080fe4000001081b */
[----:B------:R-:W-:Y:S01]  /*b190*/  FFMA.FTZ R22, R9, R24, R22 ;  /* 0x0000001809167223 */ /* 0x000fe20000010016 */
[----:B------:R-:W-:-:S04]  /*b1a0*/  F2FP.PACK_AB R10, R25, R20 ;  /* 0x00000014190a723e */ /* 0x000fc800000000ff */
[----:B------:R-:W-:-:S05]  /*b1b0*/  F2FP.PACK_AB R9, R22, R27 ;  /* 0x0000001b1609723e */ /* 0x000fca00000000ff */
[----:B------:R1:W-:Y:S02]  /*b1c0*/  STS.128 [R15+0xa000], R8 ;  /* 0x00a000080f007388 */ /* 0x0003e40000000c00 */
.L_x_370:
[----:B------:R-:W-:Y:S05]  /*b1d0*/  BSYNC B0 ;  /* 0x0000000000007941 */ /* 0x000fea0003800000 */
.L_x_369:
[----:B------:R-:W-:-:S04]  /*b1e0*/  IADD3 R74, R74, 0x50, RZ ;  /* 0x000000504a4a7810 */ /* 0x000fc80007ffe0ff */
[----:B------:R-:W-:-:S13]  /*b1f0*/  ISETP.GE.AND P0, PT, R74, c[0x0][0x27c], PT ;  /* 0x00009f004a007a0c */ /* 0x000fda0003f06270 */
[----:B------:R-:W-:Y:S05]  /*b200*/  @P0 BRA `(.L_x_360) ;  /* 0x00003ac000000947 */ /* 0x000fea0003800000 */
[----:B-1----:R-:W1:Y:S01]  /*b210*/  LDS.128 R8, [R14+0xa000] ;  /* 0x00a000000e087984 */ /* 0x002e620000000c00 */
        /* <DEDUP_REMOVED lines=10> */
[--C-:B-1----:R-:W-:Y:S02]  /*b2c0*/  HADD2.F32 R19, -RZ, R11.reuse.H0_H0 ;  /* 0x2000000bff137230 */ /* 0x102fe40000004100 */
[----:B------:R-:W-:Y:S02]  /*b2d0*/  HADD2.F32 R11, -RZ, R11.H1_H1 ;  /* 0x3000000bff0b7230 */ /* 0x000fe40000004100 */
[--C-:B------:R-:W-:Y:S02]  /*b2e0*/  HADD2.F32 R21, -RZ, R8.reuse.H1_H1 ;  /* 0x30000008ff157230 */ /* 0x100fe40000004100 */
[----:B------:R-:W-:Y:S01]  /*b2f0*/  HADD2.F32 R20, -RZ, R8.H0_H0 ;  /* 0x20000008ff147230 */ /* 0x000fe20000004100 */
[-C--:B------:R-:W-:Y:S01]  /*b300*/  FMUL.FTZ R18, R11, R22.reuse ;  /* 0x000000160b127220 */ /* 0x080fe20000410000 */
[--C-:B------:R-:W-:Y:S01]  /*b310*/  HADD2.F32 R8, -RZ, R10.reuse.H0_H0 ;  /* 0x2000000aff087230 */ /* 0x100fe20000004100 */
[----:B------:R-:W-:Y:S01]  /*b320*/  FMUL.FTZ R22, R19, R22 ;  /* 0x0000001613167220 */ /* 0x000fe20000410000 */
[--C-:B------:R-:W-:Y:S01]  /*b330*/  HADD2.F32 R17, -RZ, R9.reuse.H0_H0 ;  /* 0x20000009ff117230 */ /* 0x100fe20000004100 */
[-C--:B------:R-:W-:Y:S01]  /*b340*/  FMUL.FTZ R26, R21, R23.reuse ;  /* 0x00000017151a7220 */ /* 0x080fe20000410000 */
[----:B------:R-:W-:Y:S01]  /*b350*/  HADD2.F32 R10, -RZ, R10.H1_H1 ;  /* 0x3000000aff0a7230 */ /* 0x000fe20000004100 */
[----:B------:R-:W-:Y:S01]  /*b360*/  FFMA.FTZ R18, R19, R24, -R18 ;  /* 0x0000001813127223 */ /* 0x000fe20000010812 */
        /* <DEDUP_REMOVED lines=8> */
[----:B------:R-:W-:Y:S02]  /*b3f0*/  FMUL.FTZ R16, R17, R16 ;  /* 0x0000001011107220 */ /* 0x000fe40000410000 */
[----:B------:R-:W-:Y:S02]  /*b400*/  FFMA.FTZ R11, R11, R24, R22 ;  /* 0x000000180b0b7223 */ /* 0x000fe40000010016 */
[----:B------:R-:W-:Y:S02]  /*b410*/  FFMA.FTZ R21, R21, R25, R28 ;  /* 0x0000001915157223 */ /* 0x000fe4000001001c */
[-C--:B------:R-:W-:Y:S01]  /*b420*/  FFMA.FTZ R12, R8, R13.reuse, -R12 ;  /* 0x0000000d080c7223 */ /* 0x080fe2000001080c */
[----:B------:R-:W-:Y:S01]  /*b430*/  F2FP.PACK_AB R11, R11, R18 ;  /* 0x000000120b0b723e */ /* 0x000fe200000000ff */
[----:B------:R-:W-:Y:S01]  /*b440*/  FFMA.FTZ R19, R10, R13, R19 ;  /* 0x0000000d0a137223 */ /* 0x000fe20000010013 */
[----:B------:R-:W-:Y:S01]  /*b450*/  F2FP.PACK_AB R8, R21, R26 ;  /* 0x0000001a1508723e */ /* 0x000fe200000000ff */
[----:B------:R-:W-:-:S02]  /*b460*/  FFMA.FTZ R15, R17, R20, -R15 ;  /* 0x00000014110f7223 */ /* 0x000fc4000001080f */
[----:B------:R-:W-:Y:S01]  /*b470*/  FFMA.FTZ R16, R9, R20, R16 ;  /* 0x0000001409107223 */ /* 0x000fe20000010010 */
[----:B------:R-:W-:-:S04]  /*b480*/  F2FP.PACK_AB R10, R19, R12 ;  /* 0x0000000c130a723e */ /* 0x000fc800000000ff */
[----:B------:R-:W-:-:S05]  /*b490*/  F2FP.PACK_AB R9, R16, R15 ;  /* 0x0000000f1009723e */ /* 0x000fca00000000ff */
[----:B------:R1:W-:Y:S01]  /*b4a0*/  STS.128 [R14+0xa000], R8 ;  /* 0x00a000080e007388 */ /* 0x0003e20000000c00 */
[----:B------:R-:W-:Y:S05]  /*b4b0*/  BRA `(.L_x_360) ;  /* 0x0000381000007947 */ /* 0x000fea0003800000 */
.L_x_343:
[----:B------:R-:W-:Y:S01]  /*b4c0*/  PLOP3.LUT P1, PT, PT, PT, UP3, 0x80, 0x0 ;  /* 0x000000000000781c */ /* 0x000fe20003f2f038 */
[----:B------:R-:W-:Y:S01]  /*b4d0*/  IMAD.MOV.U32 R10, RZ, RZ, R18 ;  /* 0x000000ffff0a7224 */ /* 0x000fe200078e0012 */
[----:B------:R-:W-:Y:S01]  /*b4e0*/  PLOP3.LUT P0, PT, PT, PT, UP3, 0x80, 0x0 ;  /* 0x000000000000781c */ /* 0x000fe20003f0f038 */
[----:B------:R-:W-:Y:S01]  /*b4f0*/  IMAD.MOV.U32 R15, RZ, RZ, R17 ;  /* 0x000000ffff0f7224 */ /* 0x000fe200078e0011 */
        /* <DEDUP_REMOVED lines=15> */
[----:B------:R-:W-:-:S03]  /*b5f0*/  CS2R R80, SRZ ;  /* 0x0000000000507805 */ /* 0x000fc6000001ff00 */
[----:B------:R-:W-:Y:S01]  /*b600*/  SHF.R.S32.HI R16, RZ, 0x1f, R13 ;  /* 0x0000001fff107819 */ /* 0x000fe2000001140d */
[----:B------:R-:W-:-:S04]  /*b610*/  IMAD.WIDE.U32 R10, R13, c[0x0][0x290], R10 ;  /* 0x0000a4000d0a7a25 */ /* 0x000fc800078e000a */
[----:B------:R-:W-:Y:S01]  /*b620*/  IMAD R8, R16, c[0x0][0x280], RZ ;  /* 0x0000a00010087a24 */ /* 0x000fe200078e02ff */
[----:B------:R-:W-:Y:S01]  /*b630*/  LEA R12, P0, R10, c[0x0][0x288], 0x1 ;  /* 0x0000a2000a0c7a11 */ /* 0x000fe200078008ff */
[----:B------:R-:W-:Y:S02]  /*b640*/  IMAD R16, R16, c[0x0][0x290], RZ ;  /* 0x0000a40010107a24 */ /* 0x000fe400078e02ff */
[----:B------:R-:W-:-:S04]  /*b650*/  IMAD.WIDE.U32 R18, R13, c[0x0][0x280], R14 ;  /* 0x0000a0000d127a25 */ /* 0x000fc800078e000e */
[C---:B------:R-:W-:Y:S01]  /*b660*/  IMAD R16, R13.reuse, c[0x0][0x294], R16 ;  /* 0x0000a5000d107a24 */ /* 0x040fe200078e0210 */
[----:B------:R-:W-:Y:S01]  /*b670*/  LEA R14, P1, R18, c[0x0][0x270], 0x1 ;  /* 0x00009c00120e7a11 */ /* 0x000fe200078208ff */
[----:B------:R-:W-:Y:S02]  /*b680*/  IMAD R17, R13, c[0x0][0x284], R8 ;  /* 0x0000a1000d117a24 */ /* 0x000fe400078e0208 */
[----:B------:R-:W-:Y:S02]  /*b690*/  IMAD.IADD R16, R11, 0x1, R16 ;  /* 0x000000010b107824 */ /* 0x000fe400078e0210 */
[----:B------:R1:W2:Y:S01]  /*b6a0*/  SHFL.IDX PT, R20, R14, RZ, 0x1c1f ;  /* 0x001c1fff0e147589 */ /* 0x0002a200000e0000 */
[----:B------:R-:W-:Y:S02]  /*b6b0*/  IADD3 R17, R19, R17, RZ ;  /* 0x0000001113117210 */ /* 0x000fe40007ffe0ff */
[----:B------:R-:W-:Y:S02]  /*b6c0*/  LEA.HI.X R16, R10, c[0x0][0x28c], R16, 0x1, P0 ;  /* 0x0000a3000a107a11 */ /* 0x000fe400000f0c10 */
[----:B------:R-:W-:-:S02]  /*b6d0*/  ISETP.GE.AND P0, PT, R9, UR21, PT ;  /* 0x0000001509007c0c */ /* 0x000fc4000bf06270 */
[----:B------:R-:W-:Y:S01]  /*b6e0*/  LEA.HI.X R17, R18, c[0x0][0x274], R17, 0x1, P1 ;  /* 0x00009d0012117a11 */ /* 0x000fe200008f0c11 */
[----:B------:R1:W3:Y:S04]  /*b6f0*/  SHFL.IDX PT, R19, R16, RZ, 0x1c1f ;  /* 0x001c1fff10137589 */ /* 0x0002e800000e0000 */
[----:B------:R1:W4:Y:S04]  /*b700*/  SHFL.IDX PT, R18, R12, RZ, 0x1c1f ;  /* 0x001c1fff0c127589 */ /* 0x00032800000e0000 */
[----:B------:R1:W1:Y:S02]  /*b710*/  SHFL.IDX PT, R21, R17, RZ, 0x1c1f ;  /* 0x001c1fff11157589 */ /* 0x00026400000e0000 */
        /* <DEDUP_REMOVED lines=11> */
[----:B-12---:R-:W-:Y:S01]  /*b7d0*/  @!P2 IMAD.WIDE R22, R56, 0x2, R20 ;  /* 0x000000023816a825 */ /* 0x006fe200078e0214 */
[----:B------:R-:W-:Y:S02]  /*b7e0*/  @!P0 LEA.HI R8, R8, R11, RZ, 0x3 ;  /* 0x0000000b08088211 */ /* 0x000fe400078f18ff */
[----:B------:R-:W-:Y:S02]  /*b7f0*/  @!P1 LOP3.LUT R10, R10, 0xfffffff8, RZ, 0xc0, !PT ;  /* 0xfffffff80a0a9812 */ /* 0x000fe400078ec0ff */
[----:B------:R-:W-:Y:S01]  /*b800*/  @!P0 LOP3.LUT R8, R8, 0xfffffff8, RZ, 0xc0, !PT ;  /* 0xfffffff808088812 */ /* 0x000fe200078ec0ff */
[----:B------:R1:W5:Y:S01]  /*b810*/  @!P2 LD.E.128 R84, [R22.64] ;  /* 0x0000001c1654a980 */ /* 0x000362000c101d00 */
[----:B------:R-:W-:Y:S01]  /*b820*/  CS2R R82, SRZ ;  /* 0x0000000000527805 */ /* 0x000fe2000001ff00 */
[----:B------:R-:W-:Y:S01]  /*b830*/  CS2R R80, SRZ ;  /* 0x0000000000507805 */ /* 0x000fe2000001ff00 */
[----:B------:R-:W-:Y:S01]  /*b840*/  CS2R R66, SRZ ;  /* 0x0000000000427805 */ /* 0x000fe2000001ff00 */
[----:B------:R-:W-:Y:S01]  /*b850*/  CS2R R64, SRZ ;  /* 0x0000000000407805 */ /* 0x000fe2000001ff00 */
[----:B------:R-:W-:Y:S01]  /*b860*/  CS2R R62, SRZ ;  /* 0x00000000003e7805 */ /* 0x000fe2000001ff00 */
[----:B------:R-:W-:Y:S01]  /*b870*/  CS2R R60, SRZ ;  /* 0x00000000003c7805 */ /* 0x000fe2000001ff00 */
[----:B---34-:R-:W-:Y:S01]  /*b880*/  @!P0 IMAD.WIDE R24, R8, 0x2, R18 ;  /* 0x0000000208188825 */ /* 0x018fe200078e0212 */
[----:B------:R-:W-:Y:S01]  /*b890*/  CS2R R50, SRZ ;  /* 0x0000000000327805 */ /* 0x000fe2000001ff00 */
[----:B------:R-:W-:Y:S01]  /*b8a0*/  CS2R R48, SRZ ;  /* 0x0000000000307805 */ /* 0x000fe2000001ff00 */
[----:B------:R-:W-:Y:S01]  /*b8b0*/  CS2R R46, SRZ ;  /* 0x00000000002e7805 */ /* 0x000fe2000001ff00 */
[----:B------:R-:W-:-:S06]  /*b8c0*/  CS2R R44, SRZ ;  /* 0x00000000002c7805 */ /* 0x000fcc000001ff00 */
[----:B------:R2:W5:Y:S01]  /*b8d0*/  @!P0 LD.E.128 R44, [R24.64] ;  /* 0x0000001c182c8980 */ /* 0x000562000c101d00 */
[----:B-1----:R-:W-:-:S04]  /*b8e0*/  @!P1 IMAD.WIDE R22, R10, 0x2, R20 ;  /* 0x000000020a169825 */ /* 0x002fc800078e0214 */
[----:B------:R-:W-:Y:S01]  /*b8f0*/  @!P1 IMAD.WIDE R10, R10, 0x2, R18 ;  /* 0x000000020a0a9825 */ /* 0x000fe200078e0212 */
[----:B------:R2:W5:Y:S03]  /*b900*/  @!P1 LD.E.128 R64, [R22.64] ;  /* 0x0000001c16409980 */ /* 0x000566000c101d00 */
[----:B------:R-:W-:Y:S01]  /*b910*/  @!P0 IMAD.WIDE R20, R8, 0x2, R20 ;  /* 0x0000000208148825 */ /* 0x000fe200078e0214 */
[----:B------:R2:W5:Y:S03]  /*b920*/  @!P1 LD.E.128 R60, [R10.64] ;  /* 0x0000001c0a3c9980 */ /* 0x000566000c101d00 */
[----:B------:R-:W-:Y:S01]  /*b930*/  @!P2 IMAD.WIDE R18, R56, 0x2, R18 ;  /* 0x000000023812a825 */ /* 0x000fe200078e0212 */
[----:B------:R2:W5:Y:S04]  /*b940*/  @!P0 LD.E.128 R48, [R20.64] ;  /* 0x0000001c14308980 */ /* 0x000568000c101d00 */
[----:B------:R2:W5:Y:S02]  /*b950*/  @!P2 LD.E.128 R80, [R18.64] ;  /* 0x0000001c1250a980 */ /* 0x000564000c101d00 */
.L_x_372:
[----:B------:R-:W-:Y:S05]  /*b960*/  BSYNC B0 ;  /* 0x0000000000007941 */ /* 0x000fea0003800000 */
.L_x_371:
[----:B------:R-:W-:Y:S01]  /*b970*/  IADD3 R9, R9, 0x40, RZ ;  /* 0x0000004009097810 */ /* 0x000fe20007ffe0ff */
[----:B-----5:R-:W-:Y:S01]  /*b980*/  IMAD.MOV.U32 R8, RZ, RZ, R50 ;  /* 0x000000ffff087224 */ /* 0x020fe200078e0032 */
[----:B------:R-:W4:Y:S01]  /*b990*/  SHFL.IDX PT, R15, R17, 0x1, 0x1c1f ;  /* 0x003c1f00110f7f89 */ /* 0x000f2200000e0000 */
[----:B--2---:R-:W-:Y:S01]  /*b9a0*/  IMAD.MOV.U32 R11, RZ, RZ, R51 ;  /* 0x000000ffff0b7224 */ /* 0x004fe200078e0033 */
[----:B------:R-:W-:Y:S01]  /*b9b0*/  ISETP.GE.AND P0, PT, R9, UR21, PT ;  /* 0x0000001509007c0c */ /* 0x000fe2000bf06270 */
[----:B------:R-:W-:Y:S01]  /*b9c0*/  IMAD.MOV.U32 R10, RZ, RZ, R48 ;  /* 0x000000ffff0a7224 */ /* 0x000fe200078e0030 */
[----:B-1----:R-:W1:Y:S01]  /*b9d0*/  SHFL.IDX PT, R14, R14, 0x1, 0x1c1f ;  /* 0x003c1f000e0e7f89 */ /* 0x002e6200000e0000 */
        /* <DEDUP_REMOVED lines=10> */
[----:B------:R-:W1:Y:S01]  /*ba80*/  SHFL.IDX PT, R12, R12, 0x1, 0x1c1f ;  /* 0x003c1f000c0c7f89 */ /* 0x000e6200000e0000 */
        /* <DEDUP_REMOVED lines=33> */
[----:B------:R-:W-:Y:S01]  /*bca0*/  CS2R R20, SRZ ;  /* 0x0000000000147805 */ /* 0x000fe2000001ff00 */
[----:B------:R-:W-:Y:S01]  /*bcb0*/  PRMT R97, R10, 0x5410, R11 ;  /* 0x000054100a617816 */ /* 0x000fe2000000000b */
[----:B---34-:R-:W-:Y:S01]  /*bcc0*/  CS2R R18, SRZ ;  /* 0x0000000000127805 */ /* 0x018fe2000001ff00 */
[----:B------:R-:W-:Y:S01]  /*bcd0*/  PRMT R96, R8, 0x5410, R9 ;  /* 0x0000541008607816 */ /* 0x000fe20000000009 */
[----:B--2---:R-:W-:Y:S01]  /*bce0*/  CS2R R16, SRZ ;  /* 0x0000000000107805 */ /* 0x004fe2000001ff00 */
[----:B------:R-:W-:Y:S01]  /*bcf0*/  CS2R R34, SRZ ;  /* 0x0000000000227805 */ /* 0x000fe2000001ff00 */
[----:B------:R-:W-:Y:S01]  /*bd00*/  CS2R R32, SRZ ;  /* 0x0000000000207805 */ /* 0x000fe2000001ff00 */
[----:B------:R-:W-:Y:S05]  /*bd10*/  @P0 BRA `(.L_x_374) ;  /* 0x0000023000000947 */ /* 0x000fea0003800000 */
[C---:B-1----:R-:W-:Y:S01]  /*bd20*/  IADD3 R10, R56.reuse, 0x20, RZ ;  /* 0x00000020380a7810 */ /* 0x042fe20007ffe0ff */
        /* <DEDUP_REMOVED lines=25> */
[----:B------:R-:W-:Y:S01]  /*bec0*/  CS2R R22, SRZ ;  /* 0x0000000000167805 */ /* 0x000fe2000001ff00 */
[----:B------:R2:W5:Y:S01]  /*bed0*/  @!P1 LD.E.128 R24, [R10.64] ;  /* 0x0000001c0a189980 */ /* 0x000562000c101d00 */
[----:B------:R-:W-:-:S03]  /*bee0*/  @!P0 IMAD.WIDE R8, R8, 0x2, R12 ;  /* 0x0000000208088825 */ /* 0x000fc600078e020c */
[----:B------:R2:W5:Y:S01]  /*bef0*/  @!P1 LD.E.128 R16, [R52.64] ;  /* 0x0000001c34109980 */ /* 0x000562000c101d00 */
[----:B------:R-:W-:-:S03]  /*bf00*/  @!P2 IMAD.WIDE R12, R56, 0x2, R12 ;  /* 0x00000002380ca825 */ /* 0x000fc600078e020c */
[----:B------:R2:W5:Y:S01]  /*bf10*/  @!P0 LD.E.128 R28, [R14.64] ;  /* 0x0000001c0e1c8980 */ /* 0x000562000c101d00 */
[----:B-1----:R-:W-:-:S03]  /*bf20*/  CS2R R20, SRZ ;  /* 0x0000000000147805 */ /* 0x002fc6000001ff00 */
[----:B------:R2:W5:Y:S04]  /*bf30*/  @!P2 LD.E.128 R32, [R12.64] ;  /* 0x0000001c0c20a980 */ /* 0x000568000c101d00 */
[----:B------:R2:W5:Y:S02]  /*bf40*/  @!P0 LD.E.128 R20, [R8.64] ;  /* 0x0000001c08148980 */ /* 0x000564000c101d00 */
.L_x_374:
[----:B-1----:R-:W-:Y:S05]  /*bf50*/  BSYNC B0 ;  /* 0x0000000000007941 */ /* 0x002fea0003800000 */
.L_x_373:
[----:B--2--5:R-:W-:Y:S01]  /*bf60*/  IMAD.MOV.U32 R8, RZ, RZ, R30 ;  /* 0x000000ffff087224 */ /* 0x024fe200078e001e */
[----:B------:R-:W-:Y:S01]  /*bf70*/  UIADD3 UR4, -UR18, UR21, URZ ;  /* 0x0000001512047290 */ /* 0x000fe2000fffe13f */
[----:B------:R-:W-:Y:S01]  /*bf80*/  IMAD.MOV.U32 R11, RZ, RZ, R31 ;  /* 0x000000ffff0b7224 */ /* 0x000fe200078e001f */
[----:B------:R-:W-:-:S04]  /*bf90*/  DEPBAR.LE SB0, 0x1 ;  /* 0x000080400000791a */ /* 0x000fc80000000000 */
[----:B------:R-:W-:Y:S01]  /*bfa0*/  IMAD.MOV.U32 R10, RZ, RZ, R28 ;  /* 0x000000ffff0a7224 */ /* 0x000fe200078e001c */
[----:B------:R-:W-:Y:S01]  /*bfb0*/  PRMT R55, R11, 0x5410, R8 ;  /* 0x000054100b377816 */ /* 0x000fe20000000008 */
[----:B------:R-:W-:Y:S01]  /*bfc0*/  IMAD.MOV.U32 R9, RZ, RZ, R29 ;  /* 0x000000ffff097224 */ /* 0x000fe200078e001d */
[----:B------:R-:W-:Y:S01]  /*bfd0*/  MOV R8, R26 ;  /* 0x0000001a00087202 */ /* 0x000fe20000000f00 */
[----:B------:R-:W-:Y:S01]  /*bfe0*/  UISETP.LT.AND UP0, UPT, UR4, 0x80, UPT ;  /* 0x000000800400788c */ /* 0x000fe2000bf01270 */
[----:B------:R-:W-:Y:S01]  /*bff0*/  IMAD.MOV.U32 R11, RZ, RZ, R27 ;  /* 0x000000ffff0b7224 */ /* 0x000fe200078e001b */
[----:B------:R-:W-:Y:S01]  /*c000*/  BSSY B1, `(.L_x_375) ;  /* 0x0000174000017945 */ /* 0x000fe20003800000 */
[----:B------:R-:W-:Y:S01]  /*c010*/  PRMT R54, R9, 0x5410, R10 ;  /* 0x0000541009367816 */ /* 0x000fe2000000000a */
[----:B------:R-:W-:Y:S01]  /*c020*/  IMAD.MOV.U32 R10, RZ, RZ, R24 ;  /* 0x000000ffff0a7224 */ /* 0x000fe200078e0018 */
[----:B------:R-:W-:Y:S01]  /*c030*/  PRMT R68, R68, 0x5410, R8 ;  /* 0x0000541044447816 */ /* 0x000fe20000000008 */
[----:B------:R-:W-:Y:S01]  /*c040*/  IMAD.MOV.U32 R9, RZ, RZ, R25 ;  /* 0x000000ffff097224 */ /* 0x000fe200078e0019 */
[----:B------:R-:W-:Y:S01]  /*c050*/  USEL UR4, UR4, 0x80, UP0 ;  /* 0x0000008004047887 */ /* 0x000fe20008000000 */
[----:B------:R-:W-:Y:S01]  /*c060*/  IMAD.MOV.U32 R8, RZ, RZ, R38 ;  /* 0x000000ffff087224 */ /* 0x000fe200078e0026 */
[----:B------:R-:W-:-:S02]  /*c070*/  PRMT R68, R11, 0x7610, R68 ;  /* 0x000076100b447816 */ /* 0x000fc40000000044 */
[----:B------:R-:W-:Y:S01]  /*c080*/  PRMT R59, R9, 0x5410, R10 ;  /* 0x00005410093b7816 */ /* 0x000fe2000000000a */
[----:B------:R-:W-:Y:S01]  /*c090*/  IMAD.MOV.U32 R10, RZ, RZ, R36 ;  /* 0x000000ffff0a7224 */ /* 0x000fe200078e0024 */
[----:B------:R-:W-:Y:S01]  /*c0a0*/  PRMT R72, R72, 0x5410, R8 ;  /* 0x0000541048487816 */ /* 0x000fe20000000008 */
[----:B------:R-:W-:Y:S01]  /*c0b0*/  IMAD.MOV.U32 R9, RZ, RZ, R37 ;  /* 0x000000ffff097224 */ /* 0x000fe200078e0025 */
[----:B------:R-:W-:Y:S01]  /*c0c0*/  MOV R11, R39 ;  /* 0x00000027000b7202 */ /* 0x000fe20000000f00 */
[----:B------:R-:W-:Y:S01]  /*c0d0*/  IMAD.MOV.U32 R8, RZ, RZ, R22 ;  /* 0x000000ffff087224 */ /* 0x000fe200078e0016 */
[----:B------:R-:W-:Y:S01]  /*c0e0*/  BAR.SYNC.DEFER_BLOCKING 0x0 ;  /* 0x0000000000007b1d */ /* 0x000fe20000010000 */
[----:B------:R-:W-:Y:S02]  /*c0f0*/  ISETP.GE.AND P0, PT, R73, UR4, PT ;  /* 0x0000000449007c0c */ /* 0x000fe4000bf06270 */
[----:B------:R-:W-:Y:S01]  /*c100*/  PRMT R71, R9, 0x5410, R10 ;  /* 0x0000541009477816 */ /* 0x000fe2000000000a */
[----:B------:R-:W-:Y:S01]  /*c110*/  IMAD.MOV.U32 R10, RZ, RZ, R20 ;  /* 0x000000ffff0a7224 */ /* 0x000fe200078e0014 */
[----:B------:R-:W-:Y:S01]  /*c120*/  PRMT R53, R53, 0x5410, R8 ;  /* 0x0000541035357816 */ /* 0x000fe20000000008 */
[----:B------:R-:W-:Y:S01]  /*c130*/  IMAD.MOV.U32 R9, RZ, RZ, R21 ;  /* 0x000000ffff097224 */ /* 0x000fe200078e0015 */
[----:B------:R-:W-:Y:S01]  /*c140*/  PRMT R72, R11, 0x7610, R72 ;  /* 0x000076100b487816 */ /* 0x000fe20000000048 */
[----:B------:R-:W-:Y:S01]  /*c150*/  IMAD.MOV.U32 R8, RZ, RZ, R18 ;  /* 0x000000ffff087224 */ /* 0x000fe200078e0012 */
[----:B------:R-:W-:-:S02]  /*c160*/  MOV R11, R23 ;  /* 0x00000017000b7202 */ /* 0x000fc40000000f00 */
[----:B------:R-:W-:Y:S01]  /*c170*/  PRMT R52, R9, 0x5410, R10 ;  /* 0x0000541009347816 */ /* 0x000fe2000000000a */
[----:B------:R-:W-:Y:S01]  /*c180*/  IMAD.MOV.U32 R9, RZ, RZ, R16 ;  /* 0x000000ffff097224 */ /* 0x000fe200078e0010 */
[----:B------:R-:W-:Y:S01]  /*c190*/  PRMT R58, R58, 0x5410, R8 ;  /* 0x000054103a3a7816 */ /* 0x000fe20000000008 */
[----:B------:R-:W-:Y:S01]  /*c1a0*/  IMAD.MOV.U32 R8, RZ, RZ, R17 ;  /* 0x000000ffff087224 */ /* 0x000fe200078e0011 */
[----:B------:R-:W-:Y:S02]  /*c1b0*/  MOV R10, R19 ;  /* 0x00000013000a7202 */ /* 0x000fe40000000f00 */
[----:B------:R-:W-:Y:S01]  /*c1c0*/  PRMT R53, R11, 0x7610, R53 ;  /* 0x000076100b357816 */ /* 0x000fe20000000035 */
[----:B------:R-:W-:Y:S01]  /*c1d0*/  IMAD.MOV.U32 R11, RZ, RZ, R34 ;  /* 0x000000ffff0b7224 */ /* 0x000fe200078e0022 */
[----:B------:R-:W-:Y:S01]  /*c1e0*/  PRMT R57, R8, 0x5410, R9 ;  /* 0x0000541008397816 */ /* 0x000fe20000000009 */
[----:B------:R-:W-:Y:S01]  /*c1f0*/  IMAD.MOV.U32 R9, RZ, RZ, R32 ;  /* 0x000000ffff097224 */ /* 0x000fe200078e0020 */
[----:B------:R-:W-:Y:S01]  /*c200*/  PRMT R58, R10, 0x7610, R58 ;  /* 0x000076100a3a7816 */ /* 0x000fe2000000003a */
[----:B------:R-:W-:Y:S01]  /*c210*/  IMAD.MOV.U32 R8, RZ, RZ, R33 ;  /* 0x000000ffff087224 */ /* 0x000fe200078e0021 */
[----:B------:R-:W-:-:S04]  /*c220*/  MOV R10, R35 ;  /* 0x00000023000a7202 */ /* 0x000fc80000000f00 */
[----:B------:R-:W-:Y:S02]  /*c230*/  PRMT R70, R10, 0x5410, R11 ;  /* 0x000054100a467816 */ /* 0x000fe4000000000b */
[----:B------:R-:W-:Y:S01]  /*c240*/  PRMT R69, R8, 0x5410, R9 ;  /* 0x0000541008457816 */ /* 0x000fe20000000009 */
[----:B------:R-:W-:Y:S05]  /*c250*/  @P0 BRA `(.L_x_376) ;  /* 0x000014e000000947 */ /* 0x000fea0003800000 */
[----:B------:R-:W-:Y:S01]  /*c260*/  ISETP.GE.AND P0, PT, R56, c[0x0][0x27c], PT ;  /* 0x00009f0038007a0c */ /* 0x000fe20003f06270 */
[----:B------:R-:W-:-:S12]  /*c270*/  BSSY B0, `(.L_x_377) ;  /* 0x0000068000007945 */ /* 0x000fd80003800000 */
[----:B------:R-:W-:Y:S05]  /*c280*/  @P0 BRA `(.L_x_378) ;  /* 0x0000066000000947 */ /* 0x000fea0003800000 */
[----:B------:R-:W-:Y:S01]  /*c290*/  MOV R9, c[0x0][0x27c] ;  /* 0x00009f0000097a02 */ /* 0x000fe20000000f00 */
[----:B------:R-:W-:Y:S01]  /*c2a0*/  HADD2.F32 R109, -RZ, R96.H0_H0 ;  /* 0x20000060ff6d7230 */ /* 0x000fe20000004100 */
[----:B------:R-:W-:Y:S01]  /*c2b0*/  SHF.L.U32 R13, R73, 0x6, RZ ;  /* 0x00000006490d7819 */ /* 0x000fe200000006ff */
[----:B------:R-:W-:Y:S01]  /*c2c0*/  HADD2.F32 R118, -RZ, R98.H0_H0 ;  /* 0x20000062ff767230 */ /* 0x000fe20000004100 */
[----:B------:R-:W-:Y:S01]  /*c2d0*/  LEA.HI R12, R9, R74, RZ, 0x1d ;  /* 0x0000004a090c7211 */ /* 0x000fe200078fe8ff */
[----:B------:R-:W-:Y:S01]  /*c2e0*/  HADD2.F32 R104, -RZ, R97.H0_H0 ;  /* 0x20000061ff687230 */ /* 0x000fe20000004100 */
[----:B------:R-:W-:Y:S01]  /*c2f0*/  LOP3.LUT R13, R13, 0x1c0, RZ, 0xc0, !PT ;  /* 0x000001c00d0d7812 */ /* 0x000fe200078ec0ff */
[----:B------:R-:W-:Y:S01]  /*c300*/  HADD2.F32 R96, -RZ, R96.H1_H1 ;  /* 0x30000060ff607230 */ /* 0x000fe20000004100 */
[----:B------:R-:W-:Y:S01]  /*c310*/  SHF.R.S32.HI R9, RZ, 0x1f, R12 ;  /* 0x0000001fff097819 */ /* 0x000fe2000001140c */
[----:B------:R-:W-:Y:S01]  /*c320*/  HADD2.F32 R112, -RZ, R99.H0_H0 ;  /* 0x20000063ff707230 */ /* 0x000fe20000004100 */
[----:B------:R-:W-:Y:S01]  /*c330*/  SHF.L.U32 R8, R12, 0x3, RZ ;  /* 0x000000030c087819 */ /* 0x000fe200000006ff */
[----:B------:R-:W-:Y:S01]  /*c340*/  HADD2.F32 R98, -RZ, R98.H1_H1 ;  /* 0x30000062ff627230 */ /* 0x000fe20000004100 */
[----:B------:R-:W-:Y:S01]  /*c350*/  LEA.HI R9, R9, R12, RZ, 0x3 ;  /* 0x0000000c09097211 */ /* 0x000fe200078f18ff */
[----:B------:R-:W-:Y:S01]  /*c360*/  HADD2.F32 R97, -RZ, R97.H1_H1 ;  /* 0x30000061ff617230 */ /* 0x000fe20000004100 */
[----:B------:R-:W-:Y:S01]  /*c370*/  SHF.R.U32.HI R11, RZ, 0x3, R13 ;  /* 0x00000003ff0b7819 */ /* 0x000fe2000001160d */
[----:B------:R-:W-:Y:S01]  /*c380*/  HADD2.F32 R99, -RZ, R99.H1_H1 ;  /* 0x30000063ff637230 */ /* 0x000fe20000004100 */
[----:B------:R-:W-:-:S02]  /*c390*/  LOP3.LUT R8, R13, 0x38, R8, 0xf8, !PT ;  /* 0x000000380d087812 */ /* 0x000fc400078ef808 */
[----:B------:R-:W-:Y:S02]  /*c3a0*/  SHF.L.U32 R9, R9, 0xa, RZ ;  /* 0x0000000a09097819 */ /* 0x000fe400000006ff */
[----:B------:R-:W-:Y:S02]  /*c3b0*/  SHF.L.U32 R10, R93, 0x9, RZ ;  /* 0x000000095d0a7819 */ /* 0x000fe400000006ff */
[----:B------:R-:W-:Y:S02]  /*c3c0*/  LOP3.LUT R95, R13, 0x38, R56, 0xf8, !PT ;  /* 0x000000380d5f7812 */ /* 0x000fe400078ef838 */
[----:B------:R-:W-:Y:S02]  /*c3d0*/  LOP3.LUT R8, R8, R11, RZ, 0x3c, !PT ;  /* 0x0000000b08087212 */ /* 0x000fe400078e3cff */
[----:B------:R-:W-:Y:S02]  /*c3e0*/  LOP3.LUT R9, R9, 0x7fffe000, RZ, 0xc0, !PT ;  /* 0x7fffe00009097812 */ /* 0x000fe400078ec0ff */
[----:B------:R-:W-:-:S02]  /*c3f0*/  LOP3.LUT R95, R10, R95, R11, 0xf6, !PT ;  /* 0x0000005f0a5f7212 */ /* 0x000fc400078ef60b */
[----:B------:R-:W-:Y:S02]  /*c400*/  IADD3 R8, R8, R9, R10 ;  /* 0x0000000908087210 */ /* 0x000fe40007ffe00a */
[----:B------:R-:W-:Y:S02]  /*c410*/  SHF.L.U32 R95, R95, 0x1, RZ ;  /* 0x000000015f5f7819 */ /* 0x000fe400000006ff */
[----:B------:R-:W-:Y:S02]  /*c420*/  SHF.L.U32 R94, R8, 0x1, RZ ;  /* 0x00000001085e7819 */ /* 0x000fe400000006ff */
[--C-:B------:R-:W-:Y:S01]  /*c430*/  SHF.R.U32.HI R100, RZ, 0x10, R83.reuse ;  /* 0x00000010ff647819 */ /* 0x100fe20000011653 */
[----:B------:R-:W1:Y:S01]  /*c440*/  LDS.128 R12, [R95+0xc100] ;  /* 0x00c100005f0c7984 */ /* 0x000e620000000c00 */
[----:B------:R-:W-:Y:S02]  /*c450*/  SHF.R.U64 R82, R82, 0x10, R83 ;  /* 0x0000001052527819 */ /* 0x000fe40000001253 */
[----:B------:R-:W-:Y:S01]  /*c460*/  SHF.R.U64 R83, R84, 0x10, R85 ;  /* 0x0000001054537819 */ /* 0x000fe20000001255 */
[----:B------:R-:W2:Y:S01]  /*c470*/  LDS.128 R8, [R94+0xc100] ;  /* 0x00c100005e087984 */ /* 0x000ea20000000c00 */
[----:B------:R-:W-:Y:S01]  /*c480*/  SHF.R.U64 R86, R86, 0x10, R87 ;  /* 0x0000001056567819 */ /* 0x000fe20000001257 */
[----:B------:R-:W-:Y:S01]  /*c490*/  HADD2.F32 R100, -RZ, R100.H0_H0 ;  /* 0x20000064ff647230 */ /* 0x000fe20000004100 */
[----:B------:R-:W-:-:S02]  /*c4a0*/  SHF.R.U32.HI R84, RZ, 0x10, R85 ;  /* 0x00000010ff547819 */ /* 0x000fc40000011655 */
[----:B------:R-:W-:Y:S01]  /*c4b0*/  SHF.R.U32.HI R87, RZ, 0x10, R87 ;  /* 0x00000010ff577819 */ /* 0x000fe20000011657 */
[----:B------:R-:W-:Y:S01]  /*c4c0*/  HADD2.F32 R111, -RZ, R86.H0_H0 ;  /* 0x20000056ff6f7230 */ /* 0x000fe20000004100 */
[--C-:B------:R-:W-:Y:S02]  /*c4d0*/  SHF.R.U64 R80, R80, 0x10, R81.reuse ;  /* 0x0000001050507819 */ /* 0x100fe40000001251 */
[----:B------:R-:W-:Y:S01]  /*c4e0*/  SHF.R.U32.HI R81, RZ, 0x10, R81 ;  /* 0x00000010ff517819 */ /* 0x000fe20000011651 */
[----:B------:R-:W-:Y:S02]  /*c4f0*/  HADD2.F32 R116, -RZ, R87.H0_H0 ;  /* 0x20000057ff747230 */ /* 0x000fe40000004100 */
[--C-:B-1----:R-:W-:Y:S02]  /*c500*/  HADD2.F32 R85, -RZ, R15.reuse.H0_H0 ;  /* 0x2000000fff557230 */ /* 0x102fe40000004100 */
[----:B------:R-:W-:Y:S02]  /*c510*/  HADD2.F32 R15, -RZ, R15.H1_H1 ;  /* 0x3000000fff0f7230 */ /* 0x000fe40000004100 */
[--C-:B--2---:R-:W-:Y:S01]  /*c520*/  HADD2.F32 R105, -RZ, R11.reuse.H0_H0 ;  /* 0x2000000bff697230 */ /* 0x104fe20000004100 */
[----:B------:R-:W-:Y:S01]  /*c530*/  FMUL.FTZ R110, R85, R104 ;  /* 0x00000068556e7220 */ /* 0x000fe20000410000 */
[----:B------:R-:W-:Y:S01]  /*c540*/  HADD2.F32 R11, -RZ, R11.H1_H1 ;  /* 0x3000000bff0b7230 */ /* 0x000fe20000004100 */
[----:B------:R-:W-:Y:S01]  /*c550*/  FMUL.FTZ R114, R15, R100 ;  /* 0x000000640f727220 */ /* 0x000fe20000410000 */
[----:B------:R-:W-:Y:S01]  /*c560*/  HADD2.F32 R101, -RZ, R13.H0_H0 ;  /* 0x2000000dff657230 */ /* 0x000fe20000004100 */
[----:B------:R-:W-:Y:S01]  /*c570*/  FMUL.FTZ R104, R105, R104 ;  /* 0x0000006869687220 */ /* 0x000fe20000410000 */
[----:B------:R-:W-:Y:S01]  /*c580*/  HADD2.F32 R106, -RZ, R9.H0_H0 ;  /* 0x20000009ff6a7230 */ /* 0x000fe20000004100 */
[----:B------:R-:W-:Y:S01]  /*c590*/  FMUL.FTZ R100, R11, R100 ;  /* 0x000000640b647220 */ /* 0x000fe20000410000 */
[----:B------:R-:W-:Y:S01]  /*c5a0*/  HADD2.F32 R13, -RZ, R13.H1_H1 ;  /* 0x3000000dff0d7230 */ /* 0x000fe20000004100 */
[-C--:B------:R-:W-:Y:S01]  /*c5b0*/  FMUL.FTZ R87, R101, R109.reuse ;  /* 0x0000006d65577220 */ /* 0x080fe20000410000 */
[----:B------:R-:W-:Y:S01]  /*c5c0*/  HADD2.F32 R102, -RZ, R12.H0_H0 ;  /* 0x2000000cff667230 */ /* 0x000fe20000004100 */
[----:B------:R-:W-:Y:S01]  /*c5d0*/  FFMA.FTZ R11, R11, R116, R114 ;  /* 0x000000740b0b7223 */ /* 0x000fe20000010072 */
[----:B------:R-:W-:Y:S01]  /*c5e0*/  HADD2.F32 R114, -RZ, R81.H0_H0 ;  /* 0x20000051ff727230 */ /* 0x000fe20000004100 */
[C---:B------:R-:W-:Y:S01]  /*c5f0*/  FMUL.FTZ R109, R106.reuse, R109 ;  /* 0x0000006d6a6d7220 */ /* 0x040fe20000410000 */
[----:B------:R-:W-:Y:S01]  /*c600*/  HADD2.F32 R9, -RZ, R9.H1_H1 ;  /* 0x30000009ff097230 */ /* 0x000fe20000004100 */
[----:B------:R-:W-:Y:S01]  /*c610*/  FFMA.FTZ R87, R106, R118, R87 ;  /* 0x000000766a577223 */ /* 0x000fe20000010057 */
[----:B------:R-:W-:Y:S01]  /*c620*/  HADD2.F32 R106, -RZ, R84.H0_H0 ;  /* 0x20000054ff6a7230 */ /* 0x000fe20000004100 */
[----:B------:R-:W-:Y:S01]  /*c630*/  FMUL.FTZ R84, R13, R114 ;  /* 0x000000720d547220 */ /* 0x000fe20000410000 */
[----:B------:R-:W-:Y:S01]  /*c640*/  HADD2.F32 R103, -RZ, R12.H1_H1 ;  /* 0x3000000cff677230 */ /* 0x000fe20000004100 */
[----:B------:R-:W-:Y:S01]  /*c650*/  FMUL.FTZ R81, R102, R96 ;  /* 0x0000006066517220 */ /* 0x000fe20000410000 */
[----:B------:R-:W-:Y:S01]  /*c660*/  HADD2.F32 R107, -RZ, R8.H0_H0 ;  /* 0x20000008ff6b7230 */ /* 0x000fe20000004100 */
[C---:B------:R-:W-:Y:S01]  /*c670*/  FMUL.FTZ R114, R9.reuse, R114 ;  /* 0x0000007209727220 */ /* 0x040fe20000410000 */
[----:B------:R-:W-:Y:S01]  /*c680*/  HADD2.F32 R12, -RZ, R14.H0_H0 ;  /* 0x2000000eff0c7230 */ /* 0x000fe20000004100 */
[----:B------:R-:W-:Y:S01]  /*c690*/  FFMA.FTZ R84, R9, R106, R84 ;  /* 0x0000006a09547223 */ /* 0x000fe20000010054 */
[----:B------:R-:W-:Y:S01]  /*c6a0*/  HADD2.F32 R108, -RZ, R8.H1_H1 ;  /* 0x30000008ff6c7230 */ /* 0x000fe20000004100 */
[----:B------:R-:W-:Y:S01]  /*c6b0*/  FMUL.FTZ R9, R107, R96 ;  /* 0x000000606b097220 */ /* 0x000fe20000410000 */
[----:B------:R-:W-:Y:S01]  /*c6c0*/  HADD2.F32 R8, -RZ, R10.H0_H0 ;  /* 0x2000000aff087230 */ /* 0x000fe20000004100 */
[----:B------:R-:W-:Y:S01]  /*c6d0*/  FFMA.FTZ R110, R105, R112, R110 ;  /* 0x00000070696e7223 */ /* 0x000fe2000001006e */
[----:B------:R-:W-:Y:S01]  /*c6e0*/  HADD2.F32 R14, -RZ, R14.H1_H1 ;  /* 0x3000000eff0e7230 */ /* 0x000fe20000004100 */
[----:B------:R-:W-:Y:S01]  /*c6f0*/  FFMA.FTZ R81, R107, R98, R81 ;  /* 0x000000626b517223 */ /* 0x000fe20000010051 */
[----:B------:R-:W-:Y:S01]  /*c700*/  HADD2.F32 R105, -RZ, R80.H0_H0 ;  /* 0x20000050ff697230 */ /* 0x000fe20000004100 */
[-C--:B------:R-:W-:Y:S01]  /*c710*/  FMUL.FTZ R96, R12, R97.reuse ;  /* 0x000000610c607220 */ /* 0x080fe20000410000 */
[----:B------:R-:W-:Y:S01]  /*c720*/  HADD2.F32 R107, -RZ, R82.H0_H0 ;  /* 0x20000052ff6b7230 */ /* 0x000fe20000004100 */
[C---:B------:R-:W-:Y:S01]  /*c730*/  FMUL.FTZ R97, R8.reuse, R97 ;  /* 0x0000006108617220 */ /* 0x040fe20000410000 */
[----:B------:R-:W-:Y:S01]  /*c740*/  HADD2.F32 R10, -RZ, R10.H1_H1 ;  /* 0x3000000aff0a7230 */ /* 0x000fe20000004100 */
[----:B------:R-:W-:Y:S01]  /*c750*/  FFMA.FTZ R80, R8, R99, R96 ;  /* 0x0000006308507223 */ /* 0x000fe20000010060 */
[----:B------:R-:W-:Y:S01]  /*c760*/  HADD2.F32 R8, -RZ, R83.H0_H0 ;  /* 0x20000053ff087230 */ /* 0x000fe20000004100 */
[----:B------:R-:W-:Y:S01]  /*c770*/  FMUL.FTZ R113, R103, R105 ;  /* 0x0000006967717220 */ /* 0x000fe20000410000 */
[----:B------:R-:W-:Y:S01]  /*c780*/  F2FP.PACK_AB R11, R11, R110 ;  /* 0x0000006e0b0b723e */ /* 0x000fe200000000ff */
        /* <DEDUP_REMOVED lines=13> */
[-C--:B------:R-:W-:Y:S02]  /*c860*/  FFMA.FTZ R14, R14, R111.reuse, -R107 ;  /* 0x0000006f0e0e7223 */ /* 0x080fe4000001086b */
[----:B------:R-:W-:Y:S01]  /*c870*/  FFMA.FTZ R108, R108, R8, R113 ;  /* 0x000000086c6c7223 */ /* 0x000fe20000010071 */
[----:B------:R-:W-:Y:S01]  /*c880*/  F2FP.PACK_AB R12, R105, R98 ;  /* 0x00000062690c723e */ /* 0x000fe200000000ff */
[----:B------:R-:W-:Y:S01]  /*c890*/  FFMA.FTZ R83, R10, R111, R83 ;  /* 0x0000006f0a537223 */ /* 0x000fe20000010053 */
[----:B------:R-:W-:Y:S02]  /*c8a0*/  F2FP.PACK_AB R14, R14, R97 ;  /* 0x000000610e0e723e */ /* 0x000fe400000000ff */
[----:B------:R-:W-:Y:S02]  /*c8b0*/  F2FP.PACK_AB R8, R108, R81 ;  /* 0x000000516c08723e */ /* 0x000fe400000000ff */
[----:B------:R-:W-:Y:S01]  /*c8c0*/  F2FP.PACK_AB R10, R83, R80 ;  /* 0x00000050530a723e */ /* 0x000fe200000000ff */
[----:B------:R1:W-:Y:S04]  /*c8d0*/  STS.128 [R95+0xc100], R12 ;  /* 0x00c1000c5f007388 */ /* 0x0003e80000000c00 */
[----:B------:R1:W-:Y:S02]  /*c8e0*/  STS.128 [R94+0xc100], R8 ;  /* 0x00c100085e007388 */ /* 0x0003e40000000c00 */
.L_x_378:
[----:B------:R-:W-:Y:S05]  /*c8f0*/  BSYNC B0 ;  /* 0x0000000000007941 */ /* 0x000fea0003800000 */
.L_x_377:
[----:B-1----:R-:W-:Y:S01]  /*c900*/  IADD3 R12, R56, 0x20, RZ ;  /* 0x00000020380c7810 */ /* 0x002fe20007ffe0ff */
[----:B------:R-:W-:Y:S03]  /*c910*/  BSSY B0, `(.L_x_379) ;  /* 0x0000071000007945 */ /* 0x000fe60003800000 */
[----:B------:R-:W-:-:S13]  /*c920*/  ISETP.GE.AND P0, PT, R12, c[0x0][0x27c], PT ;  /* 0x00009f000c007a0c */ /* 0x000fda0003f06270 */
[----:B------:R-:W-:Y:S05]  /*c930*/  @P0 BRA `(.L_x_380) ;  /* 0x000006e000000947 */ /* 0x000fea0003800000 */
[----:B------:R-:W-:Y:S01]  /*c940*/  SHF.R.S32.HI R11, RZ, 0x1f, R12 ;  /* 0x0000001fff0b7819 */ /* 0x000fe2000001140c */
[----:B------:R-:W-:Y:S01]  /*c950*/  HADD2.F32 R102, -RZ, R90.H0_H0 ;  /* 0x2000005aff667230 */ /* 0x000fe20000004100 */
[----:B------:R-:W-:Y:S01]  /*c960*/  MOV R8, c[0x0][0x27c] ;  /* 0x00009f0000087a02 */ /* 0x000fe20000000f00 */
[----:B------:R-:W-:Y:S01]  /*c970*/  HADD2.F32 R108, -RZ, R92.H0_H0 ;  /* 0x2000005cff6c7230 */ /* 0x000fe20000004100 */
[CC--:B------:R-:W-:Y:S01]  /*c980*/  LEA.HI R10, R11.reuse, R12.reuse, RZ, 0x3 ;  /* 0x0000000c0b0a7211 */ /* 0x0c0fe200078f18ff */
[--C-:B------:R-:W-:Y:S01]  /*c990*/  HADD2.F32 R86, -RZ, R89.reuse.H0_H0 ;  /* 0x20000059ff567230 */ /* 0x100fe20000004100 */
[----:B------:R-:W-:Y:S01]  /*c9a0*/  LEA.HI R11, R11, R12, RZ, 0x6 ;  /* 0x0000000c0b0b7211 */ /* 0x000fe200078f30ff */
[----:B------:R-:W-:Y:S01]  /*c9b0*/  HADD2.F32 R89, -RZ, R89.H1_H1 ;  /* 0x30000059ff597230 */ /* 0x000fe20000004100 */
[----:B------:R-:W-:Y:S01]  /*c9c0*/  SHF.R.S32.HI R13, RZ, 0x3, R10 ;  /* 0x00000003ff0d7819 */ /* 0x000fe2000001140a */
[--C-:B------:R-:W-:Y:S01]  /*c9d0*/  HADD2.F32 R100, -RZ, R91.reuse.H0_H0 ;  /* 0x2000005bff647230 */ /* 0x100fe20000004100 */
[----:B------:R-:W-:Y:S01]  /*c9e0*/  SHF.L.U32 R9, R73, 0x6, RZ ;  /* 0x0000000649097819 */ /* 0x000fe200000006ff */
[----:B------:R-:W-:Y:S01]  /*c9f0*/  IMAD.SHL.U32 R11, R11, 0x80, RZ ;  /* 0x000000800b0b7824 */ /* 0x000fe200078e00ff */
[----:B------:R-:W-:Y:S01]  /*ca00*/  LEA.HI R8, R8, R13, RZ, 0x1d ;  /* 0x0000000d08087211 */ /* 0x000fe200078fe8ff */
[----:B------:R-:W-:Y:S01]  /*ca10*/  HADD2.F32 R91, -RZ, R91.H1_H1 ;  /* 0x3000005bff5b7230 */ /* 0x000fe20000004100 */
[----:B------:R-:W-:-:S02]  /*ca20*/  LOP3.LUT R9, R9, 0x1c0, RZ, 0xc0, !PT ;  /* 0x000001c009097812 */ /* 0x000fc400078ec0ff */
[----:B------:R-:W-:Y:S02]  /*ca30*/  SHF.R.S32.HI R13, RZ, 0x1f, R8 ;  /* 0x0000001fff0d7819 */ /* 0x000fe40000011408 */
[----:B------:R-:W-:Y:S02]  /*ca40*/  LOP3.LUT R15, R9, 0x38, R10, 0xf8, !PT ;  /* 0x00000038090f7812 */ /* 0x000fe400078ef80a */
[----:B------:R-:W-:Y:S01]  /*ca50*/  LEA.HI R13, R13, R8, RZ, 0x3 ;  /* 0x000000080d0d7211 */ /* 0x000fe200078f18ff */
[----:B------:R-:W-:Y:S01]  /*ca60*/  IMAD.SHL.U32 R8, R8, 0x8, RZ ;  /* 0x0000000808087824 */ /* 0x000fe200078e00ff */
[----:B------:R-:W-:Y:S02]  /*ca70*/  SHF.R.U32.HI R10, RZ, 0x3, R9 ;  /* 0x00000003ff0a7819 */ /* 0x000fe40000011609 */
[----:B------:R-:W-:Y:S02]  /*ca80*/  SHF.L.U32 R13, R13, 0xa, RZ ;  /* 0x0000000a0d0d7819 */ /* 0x000fe400000006ff */
[----:B------:R-:W-:-:S02]  /*ca90*/  LOP3.LUT R12, R11, 0x7fffe000, RZ, 0xc0, !PT ;  /* 0x7fffe0000b0c7812 */ /* 0x000fc400078ec0ff */
[----:B------:R-:W-:Y:S02]  /*caa0*/  LOP3.LUT R9, R9, 0x38, R8, 0xf8, !PT ;  /* 0x0000003809097812 */ /* 0x000fe400078ef808 */
[----:B------:R-:W-:Y:S02]  /*cab0*/  LOP3.LUT R14, R13, 0x7fffe000, RZ, 0xc0, !PT ;  /* 0x7fffe0000d0e7812 */ /* 0x000fe400078ec0ff */
[----:B------:R-:W-:Y:S02]  /*cac0*/  LOP3.LUT R15, R15, R10, RZ, 0x3c, !PT ;  /* 0x0000000a0f0f7212 */ /* 0x000fe400078e3cff */
[----:B------:R-:W-:Y:S02]  /*cad0*/  LEA R12, R93, R12, 0x9 ;  /* 0x0000000c5d0c7211 */ /* 0x000fe400078e48ff */
[----:B------:R-:W-:Y:S01]  /*cae0*/  LOP3.LUT R8, R9, R10, RZ, 0x3c, !PT ;  /* 0x0000000a09087212 */ /* 0x000fe200078e3cff */
[----:B------:R-:W-:Y:S01]  /*caf0*/  IMAD R9, R93, 0x200, R14 ;  /* 0x000002005d097824 */ /* 0x000fe200078e020e */
[----:B------:R-:W-:Y:S01]  /*cb00*/  SHF.R.U32.HI R82, RZ, 0x10, R61 ;  /* 0x00000010ff527819 */ /* 0x000fe2000001163d */
[----:B------:R-:W-:Y:S01]  /*cb10*/  IMAD.IADD R12, R12, 0x1, R15 ;  /* 0x000000010c0c7824 */ /* 0x000fe200078e020f */
[----:B------:R-:W-:-:S02]  /*cb20*/  SHF.R.U64 R64, R64, 0x10, R65 ;  /* 0x0000001040407819 */ /* 0x000fc40000001241 */
[----:B------:R-:W-:Y:S01]  /*cb30*/  IADD3 R8, R9, R8, RZ ;  /* 0x0000000809087210 */ /* 0x000fe20007ffe0ff */
[----:B------:R-:W-:Y:S01]  /*cb40*/  HADD2.F32 R82, -RZ, R82.H0_H0 ;  /* 0x20000052ff527230 */ /* 0x000fe20000004100 */
[----:B------:R-:W-:Y:S01]  /*cb50*/  SHF.L.U32 R81, R12, 0x1, RZ ;  /* 0x000000010c517819 */ /* 0x000fe200000006ff */
[----:B------:R-:W-:Y:S01]  /*cb60*/  HADD2.F32 R64, -RZ, R64.H0_H0 ;  /* 0x20000040ff407230 */ /* 0x000fe20000004100 */
[----:B------:R-:W-:Y:S01]  /*cb70*/  SHF.R.U32.HI R65, RZ, 0x10, R65 ;  /* 0x00000010ff417819 */ /* 0x000fe20000011641 */
[----:B------:R-:W-:Y:S01]  /*cb80*/  IMAD.SHL.U32 R80, R8, 0x2, RZ ;  /* 0x0000000208507824 */ /* 0x000fe200078e00ff */
[----:B------:R-:W-:Y:S01]  /*cb90*/  SHF.R.U64 R60, R60, 0x10, R61 ;  /* 0x000000103c3c7819 */ /* 0x000fe2000000123d */
[----:B------:R-:W1:Y:S01]  /*cba0*/  LDS.128 R12, [R81+0xc100] ;  /* 0x00c10000510c7984 */ /* 0x000e620000000c00 */
[--C-:B------:R-:W-:Y:S01]  /*cbb0*/  SHF.R.U64 R61, R66, 0x10, R67.reuse ;  /* 0x00000010423d7819 */ /* 0x100fe20000001243 */
[----:B------:R-:W-:Y:S01]  /*cbc0*/  HADD2.F32 R104, -RZ, R65.H0_H0 ;  /* 0x20000041ff687230 */ /* 0x000fe20000004100 */
[----:B------:R-:W-:Y:S01]  /*cbd0*/  SHF.R.U32.HI R66, RZ, 0x10, R67 ;  /* 0x00000010ff427819 */ /* 0x000fe20000011643 */
[----:B------:R-:W2:Y:S01]  /*cbe0*/  LDS.128 R8, [R80+0xc100] ;  /* 0x00c1000050087984 */ /* 0x000ea20000000c00 */
[--C-:B------:R-:W-:Y:S01]  /*cbf0*/  SHF.R.U64 R62, R62, 0x10, R63.reuse ;  /* 0x000000103e3e7819 */ /* 0x100fe2000000123f */
[----:B------:R-:W-:Y:S01]  /*cc00*/  HADD2.F32 R97, -RZ, R61.H0_H0 ;  /* 0x2000003dff617230 */ /* 0x000fe20000004100 */
[----:B------:R-:W-:Y:S01]  /*cc10*/  SHF.R.U32.HI R63, RZ, 0x10, R63 ;  /* 0x00000010ff3f7819 */ /* 0x000fe2000001163f */
[----:B------:R-:W-:-:S02]  /*cc20*/  HADD2.F32 R110, -RZ, R66.H0_H0 ;  /* 0x20000042ff6e7230 */ /* 0x000fc40000004100 */
[--C-:B-1----:R-:W-:Y:S02]  /*cc30*/  HADD2.F32 R83, -RZ, R13.reuse.H1_H1 ;  /* 0x3000000dff537230 */ /* 0x102fe40000004100 */
[----:B------:R-:W-:Y:S02]  /*cc40*/  HADD2.F32 R67, -RZ, R13.H0_H0 ;  /* 0x2000000dff437230 */ /* 0x000fe40000004100 */
[----:B------:R-:W-:Y:S01]  /*cc50*/  HADD2.F32 R13, -RZ, R15.H0_H0 ;  /* 0x2000000fff0d7230 */ /* 0x000fe20000004100 */
[----:B------:R-:W-:Y:S01]  /*cc60*/  FMUL.FTZ R65, R83, R82 ;  /* 0x0000005253417220 */ /* 0x000fe20000410000 */
[--C-:B--2---:R-:W-:Y:S01]  /*cc70*/  HADD2.F32 R94, -RZ, R9.reuse.H1_H1 ;  /* 0x30000009ff5e7230 */ /* 0x104fe20000004100 */
[----:B------:R-:W-:Y:S01]  /*cc80*/  FMUL.FTZ R98, R67, R86 ;  /* 0x0000005643627220 */ /* 0x000fe20000410000 */
[----:B------:R-:W-:Y:S01]  /*cc90*/  HADD2.F32 R87, -RZ, R9.H0_H0 ;  /* 0x20000009ff577230 */ /* 0x000fe20000004100 */
[----:B------:R-:W-:Y:S01]  /*cca0*/  FMUL.FTZ R106, R13, R102 ;  /* 0x000000660d6a7220 */ /* 0x000fe20000410000 */
[----:B------:R-:W-:Y:S01]  /*ccb0*/  HADD2.F32 R9, -RZ, R11.H0_H0 ;  /* 0x2000000bff097230 */ /* 0x000fe20000004100 */
[C---:B------:R-:W-:Y:S01]  /*ccc0*/  FMUL.FTZ R82, R94.reuse, R82 ;  /* 0x000000525e527220 */ /* 0x040fe20000410000 */
[----:B------:R-:W-:Y:S01]  /*ccd0*/  HADD2.F32 R84, -RZ, R12.H0_H0 ;  /* 0x2000000cff547230 */ /* 0x000fe20000004100 */
[----:B------:R-:W-:Y:S01]  /*cce0*/  FFMA.FTZ R65, R94, R104, R65 ;  /* 0x000000685e417223 */ /* 0x000fe20000010041 */
[----:B------:R-:W-:Y:S01]  /*ccf0*/  HADD2.F32 R15, -RZ, R15.H1_H1 ;  /* 0x3000000fff0f7230 */ /* 0x000fe20000004100 */
[C---:B------:R-:W-:Y:S01]  /*cd00*/  FMUL.FTZ R102, R9.reuse, R102 ;  /* 0x0000006609667220 */ /* 0x040fe20000410000 */
[----:B------:R-:W-:Y:S01]  /*cd10*/  HADD2.F32 R94, -RZ, R63.H0_H0 ;  /* 0x2000003fff5e7230 */ /* 0x000fe20000004100 */
[----:B------:R-:W-:Y:S01]  /*cd20*/  FFMA.FTZ R106, R9, R108, R106 ;  /* 0x0000006c096a7223 */ /* 0x000fe2000001006a */
[----:B------:R-:W-:Y:S01]  /*cd30*/  HADD2.F32 R11, -RZ, R11.H1_H1 ;  /* 0x3000000bff0b7230 */ /* 0x000fe20000004100 */
[----:B------:R-:W-:Y:S01]  /*cd40*/  FMUL.FTZ R86, R87, R86 ;  /* 0x0000005657567220 */ /* 0x000fe20000410000 */
[----:B------:R-:W-:Y:S01]  /*cd50*/  HADD2.F32 R95, -RZ, R8.H0_H0 ;  /* 0x20000008ff5f7230 */ /* 0x000fe20000004100 */
[-C--:B------:R-:W-:Y:S01]  /*cd60*/  FMUL.FTZ R66, R15, R94.reuse ;  /* 0x0000005e0f427220 */ /* 0x080fe20000410000 */
[----:B------:R-:W-:Y:S01]  /*cd70*/  HADD2.F32 R9, -RZ, R90.H1_H1 ;  /* 0x3000005aff097230 */ /* 0x000fe20000004100 */
[-C--:B------:R-:W-:Y:S01]  /*cd80*/  FMUL.FTZ R90, R84, R89.reuse ;  /* 0x00000059545a7220 */ /* 0x080fe20000410000 */
[----:B------:R-:W-:Y:S01]  /*cd90*/  HADD2.F32 R85, -RZ, R12.H1_H1 ;  /* 0x3000000cff557230 */ /* 0x000fe20000004100 */
[----:B------:R-:W-:Y:S01]  /*cda0*/  FMUL.FTZ R94, R11, R94 ;  /* 0x0000005e0b5e7220 */ /* 0x000fe20000410000 */
[----:B------:R-:W-:Y:S01]  /*cdb0*/  HADD2.F32 R12, -RZ, R14.H0_H0 ;  /* 0x2000000eff0c7230 */ /* 0x000fe20000004100 */
[C---:B------:R-:W-:Y:S01]  /*cdc0*/  FMUL.FTZ R89, R95.reuse, R89 ;  /* 0x000000595f597220 */ /* 0x040fe20000410000 */
[----:B------:R-:W-:Y:S01]  /*cdd0*/  HADD2.F32 R96, -RZ, R8.H1_H1 ;  /* 0x30000008ff607230 */ /* 0x000fe20000004100 */
[----:B------:R-:W-:Y:S01]  /*cde0*/  FFMA.FTZ R90, R95, R91, R90 ;  /* 0x0000005b5f5a7223 */ /* 0x000fe2000001005a */
[----:B------:R-:W-:Y:S01]  /*cdf0*/  HADD2.F32 R14, -RZ, R14.H1_H1 ;  /* 0x3000000eff0e7230 */ /* 0x000fe20000004100 */
[----:B------:R-:W-:Y:S01]  /*ce00*/  FFMA.FTZ R98, R87, R100, R98 ;  /* 0x0000006457627223 */ /* 0x000fe20000010062 */
[----:B------:R-:W-:Y:S01]  /*ce10*/  HADD2.F32 R8, -RZ, R10.H0_H0 ;  /* 0x2000000aff087230 */ /* 0x000fe20000004100 */
[----:B------:R-:W-:Y:S01]  /*ce20*/  FFMA.FTZ R11, R11, R110, R66 ;  /* 0x0000006e0b0b7223 */ /* 0x000fe20000010042 */
[----:B------:R-:W-:Y:S01]  /*ce30*/  HADD2.F32 R63, -RZ, R92.H1_H1 ;  /* 0x3000005cff3f7230 */ /* 0x000fe20000004100 */
[-C--:B------:R-:W-:Y:S01]  /*ce40*/  FMUL.FTZ R66, R12, R9.reuse ;  /* 0x000000090c427220 */ /* 0x080fe20000410000 */
[----:B------:R-:W-:Y:S01]  /*ce50*/  HADD2.F32 R95, -RZ, R62.H0_H0 ;  /* 0x2000003eff5f7230 */ /* 0x000fe20000004100 */
[C---:B------:R-:W-:Y:S01]  /*ce60*/  FMUL.FTZ R9, R8.reuse, R9 ;  /* 0x0000000908097220 */ /* 0x040fe20000410000 */
[----:B------:R-:W-:Y:S01]  /*ce70*/  HADD2.F32 R10, -RZ, R10.H1_H1 ;  /* 0x3000000aff0a7230 */ /* 0x000fe20000004100 */
[----:B------:R-:W-:Y:S01]  /*ce80*/  FFMA.FTZ R86, R67, R100, -R86 ;  /* 0x0000006443567223 */ /* 0x000fe20000010856 */
[----:B------:R-:W-:Y:S01]  /*ce90*/  HADD2.F32 R87, -RZ, R60.H0_H0 ;  /* 0x2000003cff577230 */ /* 0x000fe20000004100 */
[----:B------:R-:W-:Y:S01]  /*cea0*/  FFMA.FTZ R60, R8, R63, R66 ;  /* 0x0000003f083c7223 */ /* 0x000fe20000010042 */
[----:B------:R-:W-:Y:S01]  /*ceb0*/  F2FP.PACK_AB R11, R11, R106 ;  /* 0x0000006a0b0b723e */ /* 0x000fe200000000ff */
[----:B------:R-:W-:-:S02]  /*cec0*/  FMUL.FTZ R61, R14, R95 ;  /* 0x0000005f0e3d7220 */ /* 0x000fc40000410000 */
[----:B------:R-:W-:Y:S02]  /*ced0*/  FMUL.FTZ R8, R96, R87 ;  /* 0x0000005760087220 */ /* 0x000fe40000410000 */
[----:B------:R-:W-:Y:S02]  /*cee0*/  FMUL.FTZ R95, R10, R95 ;  /* 0x0000005f0a5f7220 */ /* 0x000fe40000410000 */
[----:B------:R-:W-:Y:S02]  /*cef0*/  FMUL.FTZ R99, R85, R87 ;  /* 0x0000005755637220 */ /* 0x000fe40000410000 */
[----:B------:R-:W-:Y:S01]  /*cf00*/  FFMA.FTZ R63, R12, R63, -R9 ;  /* 0x0000003f0c3f7223 */ /* 0x000fe20000010809 */
[----:B------:R-:W-:Y:S01]  /*cf10*/  F2FP.PACK_AB R9, R65, R98 ;  /* 0x000000624109723e */ /* 0x000fe200000000ff */
[----:B------:R-:W-:Y:S02]  /*cf20*/  FFMA.FTZ R83, R83, R104, -R82 ;  /* 0x0000006853537223 */ /* 0x000fe40000010852 */
[----:B------:R-:W-:-:S02]  /*cf30*/  FFMA.FTZ R102, R13, R108, -R102 ;  /* 0x0000006c0d667223 */ /* 0x000fc40000010866 */
[----:B------:R-:W-:Y:S01]  /*cf40*/  FFMA.FTZ R15, R15, R110, -R94 ;  /* 0x0000006e0f0f7223 */ /* 0x000fe2000001085e */
[----:B------:R-:W-:Y:S01]  /*cf50*/  F2FP.PACK_AB R13, R83, R86 ;  /* 0x00000056530d723e */ /* 0x000fe200000000ff */
[----:B------:R-:W-:Y:S02]  /*cf60*/  FFMA.FTZ R89, R84, R91, -R89 ;  /* 0x0000005b54597223 */ /* 0x000fe40000010859 */
[----:B------:R-:W-:Y:S01]  /*cf70*/  FFMA.FTZ R12, R85, R64, -R8 ;  /* 0x00000040550c7223 */ /* 0x000fe20000010808 */
[----:B------:R-:W-:Y:S01]  /*cf80*/  F2FP.PACK_AB R15, R15, R102 ;  /* 0x000000660f0f723e */ /* 0x000fe200000000ff */
[----:B------:R-:W-:Y:S02]  /*cf90*/  FFMA.FTZ R14, R14, R97, -R95 ;  /* 0x000000610e0e7223 */ /* 0x000fe4000001085f */
[----:B------:R-:W-:Y:S01]  /*cfa0*/  FFMA.FTZ R87, R96, R64, R99 ;  /* 0x0000004060577223 */ /* 0x000fe20000010063 */
[----:B------:R-:W-:Y:S01]  /*cfb0*/  F2FP.PACK_AB R12, R12, R89 ;  /* 0x000000590c0c723e */ /* 0x000fe200000000ff */
[----:B------:R-:W-:Y:S01]  /*cfc0*/  FFMA.FTZ R61, R10, R97, R61 ;  /* 0x000000610a3d7223 */ /* 0x000fe2000001003d */
[----:B------:R-:W-:-:S02]  /*cfd0*/  F2FP.PACK_AB R14, R14, R63 ;  /* 0x0000003f0e0e723e */ /* 0x000fc400000000ff */
[----:B------:R-:W-:Y:S02]  /*cfe0*/  F2FP.PACK_AB R8, R87, R90 ;  /* 0x0000005a5708723e */ /* 0x000fe400000000ff */
[----:B------:R-:W-:Y:S01]  /*cff0*/  F2FP.PACK_AB R10, R61, R60 ;  /* 0x0000003c3d0a723e */ /* 0x000fe200000000ff */
[----:B------:R1:W-:Y:S04]  /*d000*/  STS.128 [R81+0xc100], R12 ;  /* 0x00c1000c51007388 */ /* 0x0003e80000000c00 */
[----:B------:R1:W-:Y:S02]  /*d010*/  STS.128 [R80+0xc100], R8 ;  /* 0x00c1000850007388 */ /* 0x0003e40000000c00 */
.L_x_380:
[----:B------:R-:W-:Y:S05]  /*d020*/  BSYNC B0 ;  /* 0x0000000000007941 */ /* 0x000fea0003800000 */
.L_x_379:
[----:B-1----:R-:W-:-:S04]  /*d030*/  IADD3 R12, R56, 0x40, RZ ;  /* 0x00000040380c7810 */ /* 0x002fc80007ffe0ff */
        /* <DEDUP_REMOVED lines=112> */
.L_x_376:
[----:B------:R-:W-:Y:S05]  /*d740*/  BSYNC B1 ;  /* 0x0000000000017941 */ /* 0x000fea0003800000 */
.L_x_375:
[----:B------:R-:W-:-:S04]  /*d750*/  IADD3 R73, R73, 0x40, RZ ;  /* 0x0000004049497810 */ /* 0x000fc80007ffe0ff */
[----:B------:R-:W-:-:S13]  /*d760*/  ISETP.GE.AND P0, PT, R73, UR4, PT ;  /* 0x0000000449007c0c */ /* 0x000fda000bf06270 */
[----:B------:R-:W-:Y:S05]  /*d770*/  @P0 BRA `(.L_x_360) ;  /* 0x0000155000000947 */ /* 0x000fea0003800000 */
[----:B------:R-:W-:Y:S01]  /*d780*/  ISETP.GE.AND P0, PT, R56, c[0x0][0x27c], PT ;  /* 0x00009f0038007a0c */ /* 0x000fe20003f06270 */
[----:B------:R-:W-:-:S12]  /*d790*/  BSSY B0, `(.L_x_381) ;  /* 0x000006b000007945 */ /* 0x000fd80003800000 */
[----:B------:R-:W-:Y:S05]  /*d7a0*/  @P0 BRA `(.L_x_382) ;  /* 0x0000069000000947 */ /* 0x000fea0003800000 */
[----:B-1----:R-:W-:Y:S01]  /*d7b0*/  MOV R11, c[0x0][0x27c] ;  /* 0x00009f00000b7a02 */ /* 0x002fe20000000f00 */
[----:B------:R-:W-:Y:S01]  /*d7c0*/  HADD2.F32 R63, -RZ, R69.H0_H0 ;  /* 0x20000045ff3f7230 */ /* 0x000fe20000004100 */
[----:B------:R-:W-:Y:S01]  /*d7d0*/  SHF.R.S32.HI R8, RZ, 0x1f, R73 ;  /* 0x0000001fff087819 */ /* 0x000fe20000011449 */
[----:B------:R-:W-:Y:S01]  /*d7e0*/  HADD2.F32 R80, -RZ, R71.H0_H0 ;  /* 0x20000047ff507230 */ /* 0x000fe20000004100 */
[----:B------:R-:W-:Y:S01]  /*d7f0*/  LEA.HI R11, R11, R74, RZ, 0x1d ;  /* 0x0000004a0b0b7211 */ /* 0x000fe200078fe8ff */
[----:B------:R-:W-:Y:S01]  /*d800*/  HADD2.F32 R50, -RZ, R70.H0_H0 ;  /* 0x20000046ff327230 */ /* 0x000fe20000004100 */
[----:B------:R-:W-:Y:S01]  /*d810*/  LEA.HI R8, R8, R73, RZ, 0x3 ;  /* 0x0000004908087211 */ /* 0x000fe200078f18ff */
[----:B------:R-:W-:Y:S01]  /*d820*/  HADD2.F32 R69, -RZ, R69.H1_H1 ;  /* 0x30000045ff457230 */ /* 0x000fe20000004100 */
[----:B------:R-:W-:Y:S01]  /*d830*/  SHF.R.S32.HI R10, RZ, 0x1f, R11 ;  /* 0x0000001fff0a7819 */ /* 0x000fe2000001140b */
[----:B------:R-:W-:Y:S01]  /*d840*/  HADD2.F32 R66, -RZ, R72.H0_H0 ;  /* 0x20000048ff427230 */ /* 0x000fe20000004100 */
[----:B------:R-:W-:Y:S01]  /*d850*/  SHF.L.U32 R9, R73, 0x6, RZ ;  /* 0x0000000649097819 */ /* 0x000fe200000006ff */
[----:B------:R-:W-:Y:S01]  /*d860*/  IMAD.SHL.U32 R8, R8, 0x40, RZ ;  /* 0x0000004008087824 */ /* 0x000fe200078e00ff */
[----:B------:R-:W-:Y:S01]  /*d870*/  LEA.HI R10, R10, R11, RZ, 0x3 ;  /* 0x0000000b0a0a7211 */ /* 0x000fe200078f18ff */
[----:B------:R-:W-:Y:S01]  /*d880*/  HADD2.F32 R71, -RZ, R71.H1_H1 ;  /* 0x30000047ff477230 */ /* 0x000fe20000004100 */
[----:B------:R-:W-:-:S02]  /*d890*/  LOP3.LUT R9, R9, 0x1c0, RZ, 0xc0, !PT ;  /* 0x000001c009097812 */ /* 0x000fc400078ec0ff */
[----:B------:R-:W-:Y:S01]  /*d8a0*/  SHF.L.U32 R12, R11, 0x3, RZ ;  /* 0x000000030b0c7819 */ /* 0x000fe200000006ff */
[----:B------:R-:W-:Y:S01]  /*d8b0*/  IMAD.SHL.U32 R10, R10, 0x400, RZ ;  /* 0x000004000a0a7824 */ /* 0x000fe200078e00ff */
[C---:B------:R-:W-:Y:S02]  /*d8c0*/  LOP3.LUT R14, R9.reuse, 0x38, R56, 0xf8, !PT ;  /* 0x00000038090e7812 */ /* 0x040fe400078ef838 */
[----:B------:R-:W-:Y:S02]  /*d8d0*/  SHF.R.U32.HI R13, RZ, 0x3, R9 ;  /* 0x00000003ff0d7819 */ /* 0x000fe40000011609 */
[----:B------:R-:W-:Y:S02]  /*d8e0*/  LOP3.LUT R8, R8, 0xfffffe00, RZ, 0xc0, !PT ;  /* 0xfffffe0008087812 */ /* 0x000fe400078ec0ff */
[----:B------:R-:W-:Y:S02]  /*d8f0*/  LOP3.LUT R12, R9, 0x38, R12, 0xf8, !PT ;  /* 0x00000038090c7812 */ /* 0x000fe400078ef80c */
[----:B------:R-:W-:-:S02]  /*d900*/  LOP3.LUT R14, R8, R14, R13, 0xf6, !PT ;  /* 0x0000000e080e7212 */ /* 0x000fc400078ef60d */
[----:B------:R-:W-:Y:S02]  /*d910*/  LOP3.LUT R13, R12, R13, RZ, 0x3c, !PT ;  /* 0x0000000d0c0d7212 */ /* 0x000fe400078e3cff */
[----:B------:R-:W-:Y:S02]  /*d920*/  LOP3.LUT R10, R10, 0x7fffe000, RZ, 0xc0, !PT ;  /* 0x7fffe0000a0a7812 */ /* 0x000fe400078ec0ff */
[----:B------:R-:W-:Y:S02]  /*d930*/  SHF.L.U32 R45, R14, 0x1, RZ ;  /* 0x000000010e2d7819 */ /* 0x000fe400000006ff */
[----:B------:R-:W-:Y:S02]  /*d940*/  IADD3 R44, R13, R10, R8 ;  /* 0x0000000a0d2c7210 */ /* 0x000fe40007ffe008 */
[----:B------:R-:W-:Y:S01]  /*d950*/  SHF.R.U32.HI R46, RZ, 0x10, R35 ;  /* 0x00000010ff2e7819 */ /* 0x000fe20000011623 */
[----:B------:R-:W1:Y:S01]  /*d960*/  LDS.128 R12, [R45+0xc100] ;  /* 0x00c100002d0c7984 */ /* 0x000e620000000c00 */
[----:B------:R-:W-:-:S02]  /*d970*/  SHF.L.U32 R44, R44, 0x1, RZ ;  /* 0x000000012c2c7819 */ /* 0x000fc400000006ff */
[----:B------:R-:W-:Y:S01]  /*d980*/  SHF.R.U64 R34, R34, 0x10, R35 ;  /* 0x0000001022227819 */ /* 0x000fe20000001223 */
[----:B------:R-:W-:Y:S01]  /*d990*/  HADD2.F32 R46, -RZ, R46.H0_H0 ;  /* 0x2000002eff2e7230 */ /* 0x000fe20000004100 */
[----:B------:R-:W-:Y:S01]  /*d9a0*/  SHF.R.U64 R35, R36, 0x10, R37 ;  /* 0x0000001024237819 */ /* 0x000fe20000001225 */
[----:B------:R-:W2:Y:S01]  /*d9b0*/  LDS.128 R8, [R44+0xc100] ;  /* 0x00c100002c087984 */ /* 0x000ea20000000c00 */
[----:B------:R-:W-:Y:S01]  /*d9c0*/  SHF.R.U64 R38, R38, 0x10, R39 ;  /* 0x0000001026267819 */ /* 0x000fe20000001227 */
[----:B------:R-:W-:Y:S01]  /*d9d0*/  HADD2.F32 R65, -RZ, R34.H0_H0 ;  /* 0x20000022ff417230 */ /* 0x000fe20000004100 */
[----:B------:R-:W-:Y:S02]  /*d9e0*/  SHF.R.U32.HI R36, RZ, 0x10, R37 ;  /* 0x00000010ff247819 */ /* 0x000fe40000011625 */
[----:B------:R-:W-:Y:S01]  /*d9f0*/  SHF.R.U32.HI R39, RZ, 0x10, R39 ;  /* 0x00000010ff277819 */ /* 0x000fe20000011627 */
[----:B------:R-:W-:Y:S01]  /*da00*/  HADD2.F32 R67, -RZ, R38.H0_H0 ;  /* 0x20000026ff437230 */ /* 0x000fe20000004100 */
[----:B------:R-:W-:-:S02]  /*da10*/  SHF.R.U64 R32, R32, 0x10, R33 ;  /* 0x0000001020207819 */ /* 0x000fc40000001221 */
[----:B------:R-:W-:Y:S01]  /*da20*/  SHF.R.U32.HI R33, RZ, 0x10, R33 ;  /* 0x00000010ff217819 */ /* 0x000fe20000011621 */
[----:B------:R-:W-:Y:S02]  /*da30*/  HADD2.F32 R76, -RZ, R39.H0_H0 ;  /* 0x20000027ff4c7230 */ /* 0x000fe40000004100 */
[--C-:B-1----:R-:W-:Y:S02]  /*da40*/  HADD2.F32 R37, -RZ, R15.reuse.H0_H0 ;  /* 0x2000000fff257230 */ /* 0x102fe40000004100 */
[----:B------:R-:W-:Y:S02]  /*da50*/  HADD2.F32 R15, -RZ, R15.H1_H1 ;  /* 0x3000000fff0f7230 */ /* 0x000fe40000004100 */
[----:B------:R-:W-:Y:S01]  /*da60*/  HADD2.F32 R47, -RZ, R13.H0_H0 ;  /* 0x2000000dff2f7230 */ /* 0x000fe20000004100 */
[----:B------:R-:W-:Y:S01]  /*da70*/  FMUL.FTZ R64, R37, R50 ;  /* 0x0000003225407220 */ /* 0x000fe20000410000 */
[--C-:B--2---:R-:W-:Y:S01]  /*da80*/  HADD2.F32 R51, -RZ, R11.reuse.H0_H0 ;  /* 0x2000000bff337230 */ /* 0x104fe20000004100 */
[----:B------:R-:W-:Y:S01]  /*da90*/  FMUL.FTZ R74, R15, R46 ;  /* 0x0000002e0f4a7220 */ /* 0x000fe20000410000 */
[----:B------:R-:W-:Y:S01]  /*daa0*/  HADD2.F32 R11, -RZ, R11.H1_H1 ;  /* 0x3000000bff0b7230 */ /* 0x000fe20000004100 */
[-C--:B------:R-:W-:Y:S01]  /*dab0*/  FMUL.FTZ R39, R47, R63.reuse ;  /* 0x0000003f2f277220 */ /* 0x080fe20000410000 */
[----:B------:R-:W-:Y:S01]  /*dac0*/  HADD2.F32 R60, -RZ, R9.H0_H0 ;  /* 0x20000009ff3c7230 */ /* 0x000fe20000004100 */
[----:B------:R-:W-:Y:S01]  /*dad0*/  FMUL.FTZ R50, R51, R50 ;  /* 0x0000003233327220 */ /* 0x000fe20000410000 */
[----:B------:R-:W-:Y:S01]  /*dae0*/  HADD2.F32 R13, -RZ, R13.H1_H1 ;  /* 0x3000000dff0d7230 */ /* 0x000fe20000004100 */
[C---:B------:R-:W-:Y:S01]  /*daf0*/  FMUL.FTZ R46, R11.reuse, R46 ;  /* 0x0000002e0b2e7220 */ /* 0x040fe20000410000 */
[----:B------:R-:W-:Y:S01]  /*db00*/  HADD2.F32 R48, -RZ, R12.H0_H0 ;  /* 0x2000000cff307230 */ /* 0x000fe20000004100 */
[----:B------:R-:W-:Y:S01]  /*db10*/  FFMA.FTZ R11, R11, R76, R74 ;  /* 0x0000004c0b0b7223 */ /* 0x000fe2000001004a */
[----:B------:R-:W-:Y:S01]  /*db20*/  HADD2.F32 R74, -RZ, R33.H0_H0 ;  /* 0x20000021ff4a7230 */ /* 0x000fe20000004100 */
[C---:B------:R-:W-:Y:S01]  /*db30*/  FMUL.FTZ R63, R60.reuse, R63 ;  /* 0x0000003f3c3f7220 */ /* 0x040fe20000410000 */
[----:B------:R-:W-:Y:S01]  /*db40*/  HADD2.F32 R9, -RZ, R9.H1_H1 ;  /* 0x30000009ff097230 */ /* 0x000fe20000004100 */
[----:B------:R-:W-:Y:S01]  /*db50*/  FFMA.FTZ R39, R60, R80, R39 ;  /* 0x000000503c277223 */ /* 0x000fe20000010027 */
[----:B------:R-:W-:Y:S01]  /*db60*/  HADD2.F32 R60, -RZ, R36.H0_H0 ;  /* 0x20000024ff3c7230 */ /* 0x000fe20000004100 */
[-C--:B------:R-:W-:Y:S01]  /*db70*/  FMUL.FTZ R36, R13, R74.reuse ;  /* 0x0000004a0d247220 */ /* 0x080fe20000410000 */
[----:B------:R-:W-:Y:S01]  /*db80*/  HADD2.F32 R49, -RZ, R12.H1_H1 ;  /* 0x3000000cff317230 */ /* 0x000fe20000004100 */
[C---:B------:R-:W-:Y:S01]  /*db90*/  FMUL.FTZ R74, R9.reuse, R74 ;  /* 0x0000004a094a7220 */ /* 0x040fe20000410000 */
[----:B------:R-:W-:Y:S01]  /*dba0*/  HADD2.F32 R12, -RZ, R14.H0_H0 ;  /* 0x2000000eff0c7230 */ /* 0x000fe20000004100 */
[----:B------:R-:W-:Y:S01]  /*dbb0*/  FFMA.FTZ R36, R9, R60, R36 ;  /* 0x0000003c09247223 */ /* 0x000fe20000010024 */
[----:B------:R-:W-:Y:S01]  /*dbc0*/  HADD2.F32 R61, -RZ, R8.H0_H0 ;  /* 0x20000008ff3d7230 */ /* 0x000fe20000004100 */
[----:B------:R-:W-:Y:S01]  /*dbd0*/  FFMA.FTZ R64, R51, R66, R64 ;  /* 0x0000004233407223 */ /* 0x000fe20000010040 */
[----:B------:R-:W-:Y:S01]  /*dbe0*/  HADD2.F32 R33, -RZ, R70.H1_H1 ;  /* 0x30000046ff217230 */ /* 0x000fe20000004100 */
[-C--:B------:R-:W-:Y:S01]  /*dbf0*/  FMUL.FTZ R70, R48, R69.reuse ;  /* 0x0000004530467220 */ /* 0x080fe20000410000 */
[----:B------:R-:W-:Y:S01]  /*dc00*/  HADD2.F32 R62, -RZ, R8.H1_H1 ;  /* 0x30000008ff3e7230 */ /* 0x000fe20000004100 */
[C---:B------:R-:W-:Y:S01]  /*dc10*/  FMUL.FTZ R69, R61.reuse, R69 ;  /* 0x000000453d457220 */ /* 0x040fe20000410000 */
[----:B------:R-:W-:Y:S01]  /*dc20*/  HADD2.F32 R8, -RZ, R10.H0_H0 ;  /* 0x2000000aff087230 */ /* 0x000fe20000004100 */
[----:B------:R-:W-:Y:S01]  /*dc30*/  FFMA.FTZ R70, R61, R71, R70 ;  /* 0x000000473d467223 */ /* 0x000fe20000010046 */
[----:B------:R-:W-:Y:S01]  /*dc40*/  HADD2.F32 R9, -RZ, R72.H1_H1 ;  /* 0x30000048ff097230 */ /* 0x000fe20000004100 */
[-C--:B------:R-:W-:Y:S01]  /*dc50*/  FMUL.FTZ R51, R12, R33.reuse ;  /* 0x000000210c337220 */ /* 0x080fe20000410000 */
[----:B------:R-:W-:Y:S01]  /*dc60*/  HADD2.F32 R14, -RZ, R14.H1_H1 ;  /* 0x3000000eff0e7230 */ /* 0x000fe20000004100 */
[C---:B------:R-:W-:Y:S01]  /*dc70*/  FMUL.FTZ R33, R8.reuse, R33 ;  /* 0x0000002108217220 */ /* 0x040fe20000410000 */
[----:B------:R-:W-:Y:S01]  /*dc80*/  HADD2.F32 R61, -RZ, R32.H0_H0 ;  /* 0x20000020ff3d7230 */ /* 0x000fe20000004100 */
[-C--:B------:R-:W-:Y:S01]  /*dc90*/  FFMA.FTZ R32, R8, R9.reuse, R51 ;  /* 0x0000000908207223 */ /* 0x080fe20000010033 */
[----:B------:R-:W-:Y:S01]  /*dca0*/  HADD2.F32 R10, -RZ, R10.H1_H1 ;  /* 0x3000000aff0a7230 */ /* 0x000fe20000004100 */
[----:B------:R-:W-:Y:S01]  /*dcb0*/  FFMA.FTZ R33, R12, R9, -R33 ;  /* 0x000000090c217223 */ /* 0x000fe20000010821 */
[----:B------:R-:W-:Y:S01]  /*dcc0*/  HADD2.F32 R8, -RZ, R35.H0_H0 ;  /* 0x20000023ff087230 */ /* 0x000fe20000004100 */
[----:B------:R-:W-:Y:S01]  /*dcd0*/  FMUL.FTZ R51, R49, R61 ;  /* 0x0000003d31337220 */ /* 0x000fe20000410000 */
[----:B------:R-:W-:Y:S01]  /*dce0*/  F2FP.PACK_AB R11, R11, R64 ;  /* 0x000000400b0b723e */ /* 0x000fe200000000ff */
[----:B------:R-:W-:Y:S01]  /*dcf0*/  FMUL.FTZ R35, R14, R65 ;  /* 0x000000410e237220 */ /* 0x000fe20000410000 */
[----:B------:R-:W-:Y:S01]  /*dd00*/  F2FP.PACK_AB R9, R36, R39 ;  /* 0x000000272409723e */ /* 0x000fe200000000ff */
[----:B------:R-:W-:-:S02]  /*dd10*/  FMUL.FTZ R61, R62, R61 ;  /* 0x0000003d3e3d7220 */ /* 0x000fc40000410000 */
[----:B------:R-:W-:Y:S02]  /*dd20*/  FMUL.FTZ R65, R10, R65 ;  /* 0x000000410a417220 */ /* 0x000fe40000410000 */
[----:B------:R-:W-:Y:S02]  /*dd30*/  FFMA.FTZ R50, R37, R66, -R50 ;  /* 0x0000004225327223 */ /* 0x000fe40000010832 */
[----:B------:R-:W-:Y:S02]  /*dd40*/  FFMA.FTZ R15, R15, R76, -R46 ;  /* 0x0000004c0f0f7223 */ /* 0x000fe4000001082e */
[----:B------:R-:W-:Y:S02]  /*dd50*/  FFMA.FTZ R63, R47, R80, -R63 ;  /* 0x000000502f3f7223 */ /* 0x000fe4000001083f */
[----:B------:R-:W-:Y:S01]  /*dd60*/  FFMA.FTZ R74, R13, R60, -R74 ;  /* 0x0000003c0d4a7223 */ /* 0x000fe2000001084a */
[----:B------:R-:W-:Y:S01]  /*dd70*/  F2FP.PACK_AB R15, R15, R50 ;  /* 0x000000320f0f723e */ /* 0x000fe200000000ff */
[----:B------:R-:W-:-:S02]  /*dd80*/  FFMA.FTZ R69, R48, R71, -R69 ;  /* 0x0000004730457223 */ /* 0x000fc40000010845 */
[-C--:B------:R-:W-:Y:S01]  /*dd90*/  FFMA.FTZ R12, R49, R8.reuse, -R61 ;  /* 0x00000008310c7223 */ /* 0x080fe2000001083d */
[----:B------:R-:W-:Y:S01]  /*dda0*/  F2FP.PACK_AB R13, R74, R63 ;  /* 0x0000003f4a0d723e */ /* 0x000fe200000000ff */
[----:B------:R-:W-:Y:S02]  /*ddb0*/  FFMA.FTZ R14, R14, R67, -R65 ;  /* 0x000000430e0e7223 */ /* 0x000fe40000010841 */
        /* <DEDUP_REMOVED lines=8> */
.L_x_382:
[----:B------:R-:W-:Y:S05]  /*de40*/  BSYNC B0 ;  /* 0x0000000000007941 */ /* 0x000fea0003800000 */
.L_x_381:
[----:B-1----:R-:W-:Y:S01]  /*de50*/  IADD3 R9, R56, 0x20, RZ ;  /* 0x0000002038097810 */ /* 0x002fe20007ffe0ff */
[----:B------:R-:W-:Y:S03]  /*de60*/  BSSY B0, `(.L_x_383) ;  /* 0x0000073000007945 */ /* 0x000fe60003800000 */
[----:B------:R-:W-:-:S13]  /*de70*/  ISETP.GE.AND P0, PT, R9, c[0x0][0x27c], PT ;  /* 0x00009f0009007a0c */ /* 0x000fda0003f06270 */
[----:B------:R-:W-:Y:S05]  /*de80*/  @P0 BRA `(.L_x_384) ;  /* 0x0000070000000947 */ /* 0x000fea0003800000 */
[----:B------:R-:W-:Y:S01]  /*de90*/  SHF.R.S32.HI R12, RZ, 0x1f, R9 ;  /* 0x0000001fff0c7819 */ /* 0x000fe20000011409 */
[----:B------:R-:W-:Y:S01]  /*dea0*/  IMAD.MOV.U32 R13, RZ, RZ, c[0x0][0x27c] ;  /* 0x00009f00ff0d7624 */ /* 0x000fe200078e00ff */
[----:B------:R-:W-:Y:S01]  /*deb0*/  SHF.R.S32.HI R8, RZ, 0x1f, R73 ;  /* 0x0000001fff087819 */ /* 0x000fe20000011449 */
[----:B------:R-:W-:Y:S01]  /*dec0*/  IMAD.SHL.U32 R14, R73, 0x40, RZ ;  /* 0x00000040490e7824 */ /* 0x000fe200078e00ff */
[CC--:B------:R-:W-:Y:S01]  /*ded0*/  LEA.HI R15, R12.reuse, R9.reuse, RZ, 0x3 ;  /* 0x000000090c0f7211 */ /* 0x0c0fe200078f18ff */
[----:B------:R-:W-:Y:S01]  /*dee0*/  HADD2.F32 R60, -RZ, R58.H0_H0 ;  /* 0x2000003aff3c7230 */ /* 0x000fe20000004100 */
[----:B------:R-:W-:Y:S01]  /*def0*/  LEA.HI R12, R12, R9, RZ, 0x6 ;  /* 0x000000090c0c7211 */ /* 0x000fe200078f30ff */
[----:B------:R-:W-:Y:S01]  /*df00*/  HADD2.F32 R66, -RZ, R68.H0_H0 ;  /* 0x20000044ff427230 */ /* 0x000fe20000004100 */
[----:B------:R-:W-:Y:S01]  /*df10*/  SHF.R.S32.HI R10, RZ, 0x3, R15 ;  /* 0x00000003ff0a7819 */ /* 0x000fe2000001140f */
[--C-:B------:R-:W-:Y:S01]  /*df20*/  HADD2.F32 R38, -RZ, R57.reuse.H0_H0 ;  /* 0x20000039ff267230 */ /* 0x100fe20000004100 */
[----:B------:R-:W-:Y:S01]  /*df30*/  LEA.HI R9, R8, R73, RZ, 0x3 ;  /* 0x0000004908097211 */ /* 0x000fe200078f18ff */
[----:B------:R-:W-:Y:S01]  /*df40*/  HADD2.F32 R57, -RZ, R57.H1_H1 ;  /* 0x30000039ff397230 */ /* 0x000fe20000004100 */
[----:B------:R-:W-:Y:S01]  /*df50*/  LEA.HI R13, R13, R10, RZ, 0x1d ;  /* 0x0000000a0d0d7211 */ /* 0x000fe200078fe8ff */
[--C-:B------:R-:W-:Y:S01]  /*df60*/  HADD2.F32 R50, -RZ, R59.reuse.H0_H0 ;  /* 0x2000003bff327230 */ /* 0x100fe20000004100 */
[----:B------:R-:W-:Y:S01]  /*df70*/  LOP3.LUT R14, R14, 0x1c0, RZ, 0xc0, !PT ;  /* 0x000001c00e0e7812 */ /* 0x000fe200078ec0ff */
[----:B------:R-:W-:Y:S01]  /*df80*/  IMAD.SHL.U32 R9, R9, 0x40, RZ ;  /* 0x0000004009097824 */ /* 0x000fe200078e00ff */
[----:B------:R-:W-:Y:S01]  /*df90*/  SHF.R.S32.HI R8, RZ, 0x1f, R13 ;  /* 0x0000001fff087819 */ /* 0x000fe2000001140d */
[----:B------:R-:W-:Y:S01]  /*dfa0*/  IMAD.SHL.U32 R11, R13, 0x8, RZ ;  /* 0x000000080d0b7824 */ /* 0x000fe200078e00ff */
[----:B------:R-:W-:Y:S01]  /*dfb0*/  SHF.L.U32 R12, R12, 0x7, RZ ;  /* 0x000000070c0c7819 */ /* 0x000fe200000006ff */
[----:B------:R-:W-:Y:S01]  /*dfc0*/  HADD2.F32 R59, -RZ, R59.H1_H1 ;  /* 0x3000003bff3b7230 */ /* 0x000fe20000004100 */
[----:B------:R-:W-:-:S02]  /*dfd0*/  LOP3.LUT R15, R14, 0x38, R15, 0xf8, !PT ;  /* 0x000000380e0f7812 */ /* 0x000fc400078ef80f */
[----:B------:R-:W-:Y:S02]  /*dfe0*/  SHF.R.U32.HI R10, RZ, 0x3, R14 ;  /* 0x00000003ff0a7819 */ /* 0x000fe4000001160e */
[----:B------:R-:W-:Y:S02]  /*dff0*/  LEA.HI R8, R8, R13, RZ, 0x3 ;  /* 0x0000000d08087211 */ /* 0x000fe400078f18ff */
[----:B------:R-:W-:Y:S02]  /*e000*/  LOP3.LUT R12, R12, 0x7fffe000, RZ, 0xc0, !PT ;  /* 0x7fffe0000c0c7812 */ /* 0x000fe400078ec0ff */
[----:B------:R-:W-:Y:S02]  /*e010*/  LOP3.LUT R15, R15, R10, RZ, 0x3c, !PT ;  /* 0x0000000a0f0f7212 */ /* 0x000fe400078e3cff */
[----:B------:R-:W-:Y:S02]  /*e020*/  LOP3.LUT R9, R9, 0xfffffe00, RZ, 0xc0, !PT ;  /* 0xfffffe0009097812 */ /* 0x000fe400078ec0ff */
[----:B------:R-:W-:-:S02]  /*e030*/  LOP3.LUT R11, R14, 0x38, R11, 0xf8, !PT ;  /* 0x000000380e0b7812 */ /* 0x000fc400078ef80b */
[----:B------:R-:W-:Y:S02]  /*e040*/  SHF.L.U32 R8, R8, 0xa, RZ ;  /* 0x0000000a08087819 */ /* 0x000fe400000006ff */
[----:B------:R-:W-:Y:S02]  /*e050*/  IADD3 R12, R15, R12, R9 ;  /* 0x0000000c0f0c7210 */ /* 0x000fe40007ffe009 */
[----:B------:R-:W-:Y:S02]  /*e060*/  LOP3.LUT R10, R11, R10, RZ, 0x3c, !PT ;  /* 0x0000000a0b0a7212 */ /* 0x000fe400078e3cff */
[----:B------:R-:W-:Y:S01]  /*e070*/  LOP3.LUT R8, R8, 0x7fffe000, RZ, 0xc0, !PT ;  /* 0x7fffe00008087812 */ /* 0x000fe200078ec0ff */
[----:B------:R-:W-:Y:S01]  /*e080*/  IMAD.SHL.U32 R33, R12, 0x2, RZ ;  /* 0x000000020c217824 */ /* 0x000fe200078e00ff */
[----:B------:R-:W-:Y:S02]  /*e090*/  SHF.R.U32.HI R34, RZ, 0x10, R17 ;  /* 0x00000010ff227819 */ /* 0x000fe40000011611 */
[----:B------:R-:W-:-:S02]  /*e0a0*/  IADD3 R8, R10, R8, R9 ;  /* 0x000000080a087210 */ /* 0x000fc40007ffe009 */
[----:B------:R-:W1:Y:S01]  /*e0b0*/  LDS.128 R12, [R33+0xc100] ;  /* 0x00c10000210c7984 */ /* 0x000e620000000c00 */
[--C-:B------:R-:W-:Y:S01]  /*e0c0*/  SHF.R.U64 R24, R24, 0x10, R25.reuse ;  /* 0x0000001018187819 */ /* 0x100fe20000001219 */
[----:B------:R-:W-:Y:S01]  /*e0d0*/  HADD2.F32 R34, -RZ, R34.H0_H0 ;  /* 0x20000022ff227230 */ /* 0x000fe20000004100 */
[----:B------:R-:W-:Y:S02]  /*e0e0*/  SHF.L.U32 R32, R8, 0x1, RZ ;  /* 0x0000000108207819 */ /* 0x000fe400000006ff */
[----:B------:R-:W-:Y:S01]  /*e0f0*/  SHF.R.U32.HI R25, RZ, 0x10, R25 ;  /* 0x00000010ff197819 */ /* 0x000fe20000011619 */
[----:B------:R-:W-:Y:S01]  /*e100*/  HADD2.F32 R24, -RZ, R24.H0_H0 ;  /* 0x20000018ff187230 */ /* 0x000fe20000004100 */
[----:B------:R-:W-:Y:S01]  /*e110*/  SHF.R.U64 R16, R16, 0x10, R17 ;  /* 0x0000001010107819 */ /* 0x000fe20000001211 */
[----:B------:R-:W2:Y:S01]  /*e120*/  LDS.128 R8, [R32+0xc100] ;  /* 0x00c1000020087984 */ /* 0x000ea20000000c00 */
[--C-:B------:R-:W-:Y:S01]  /*e130*/  SHF.R.U64 R17, R26, 0x10, R27.reuse ;  /* 0x000000101a117819 */ /* 0x100fe2000000121b */
[----:B------:R-:W-:Y:S01]  /*e140*/  HADD2.F32 R62, -RZ, R25.H0_H0 ;  /* 0x20000019ff3e7230 */ /* 0x000fe20000004100 */
[----:B------:R-:W-:-:S02]  /*e150*/  SHF.R.U32.HI R26, RZ, 0x10, R27 ;  /* 0x00000010ff1a7819 */ /* 0x000fc4000001161b */
[--C-:B------:R-:W-:Y:S01]  /*e160*/  SHF.R.U64 R18, R18, 0x10, R19.reuse ;  /* 0x0000001012127819 */ /* 0x100fe20000001213 */
[----:B------:R-:W-:Y:S01]  /*e170*/  HADD2.F32 R47, -RZ, R17.H0_H0 ;  /* 0x20000011ff2f7230 */ /* 0x000fe20000004100 */
[----:B------:R-:W-:Y:S01]  /*e180*/  SHF.R.U32.HI R19, RZ, 0x10, R19 ;  /* 0x00000010ff137819 */ /* 0x000fe20000011613 */
[----:B------:R-:W-:Y:S02]  /*e190*/  HADD2.F32 R70, -RZ, R26.H0_H0 ;  /* 0x2000001aff467230 */ /* 0x000fe40000004100 */
[--C-:B-1----:R-:W-:Y:S02]  /*e1a0*/  HADD2.F32 R35, -RZ, R13.reuse.H1_H1 ;  /* 0x3000000dff237230 */ /* 0x102fe40000004100 */
[----:B------:R-:W-:Y:S02]  /*e1b0*/  HADD2.F32 R27, -RZ, R13.H0_H0 ;  /* 0x2000000dff1b7230 */ /* 0x000fe40000004100 */
[----:B------:R-:W-:Y:S01]  /*e1c0*/  HADD2.F32 R13, -RZ, R15.H0_H0 ;  /* 0x2000000fff0d7230 */ /* 0x000fe20000004100 */
[----:B------:R-:W-:Y:S01]  /*e1d0*/  FMUL.FTZ R25, R35, R34 ;  /* 0x0000002223197220 */ /* 0x000fe20000410000 */
[----:B------:R-:W-:Y:S01]  /*e1e0*/  HADD2.F32 R36, -RZ, R12.H0_H0 ;  /* 0x2000000cff247230 */ /* 0x000fe20000004100 */
[----:B------:R-:W-:Y:S01]  /*e1f0*/  FMUL.FTZ R48, R27, R38 ;  /* 0x000000261b307220 */ /* 0x000fe20000410000 */
[--C-:B--2---:R-:W-:Y:S01]  /*e200*/  HADD2.F32 R44, -RZ, R9.reuse.H1_H1 ;  /* 0x30000009ff2c7230 */ /* 0x104fe20000004100 */
[----:B------:R-:W-:Y:S01]  /*e210*/  FMUL.FTZ R64, R13, R60 ;  /* 0x0000003c0d407220 */ /* 0x000fe20000410000 */
[----:B------:R-:W-:-:S02]  /*e220*/  HADD2.F32 R39, -RZ, R9.H0_H0 ;  /* 0x20000009ff277230 */ /* 0x000fc40000004100 */
[----:B------:R-:W-:Y:S01]  /*e230*/  HADD2.F32 R9, -RZ, R11.H0_H0 ;  /* 0x2000000bff097230 */ /* 0x000fe20000004100 */
[C---:B------:R-:W-:Y:S01]  /*e240*/  FMUL.FTZ R34, R44.reuse, R34 ;  /* 0x000000222c227220 */ /* 0x040fe20000410000 */
[----:B------:R-:W-:Y:S01]  /*e250*/  HADD2.F32 R15, -RZ, R15.H1_H1 ;  /* 0x3000000fff0f7230 */ /* 0x000fe20000004100 */
        /* <DEDUP_REMOVED lines=16> */
[C---:B------:R-:W-:Y:S01]  /*e360*/  FMUL.FTZ R38, R39.reuse, R38 ;  /* 0x0000002627267220 */ /* 0x040fe20000410000 */
[----:B------:R-:W-:Y:S01]  /*e370*/  HADD2.F32 R8, -RZ, R10.H0_H0 ;  /* 0x2000000aff087230 */ /* 0x000fe20000004100 */
[----:B------:R-:W-:Y:S01]  /*e380*/  FFMA.FTZ R48, R39, R50, R48 ;  /* 0x0000003227307223 */ /* 0x000fe20000010030 */
        /* <DEDUP_REMOVED lines=17> */
[----:B------:R-:W-:Y:S02]  /*e4a0*/  FFMA.FTZ R60, R13, R66, -R60 ;  /* 0x000000420d3c7223 */ /* 0x000fe4000001083c */
        /* <DEDUP_REMOVED lines=14> */
.L_x_384:
[----:B------:R-:W-:Y:S05]  /*e590*/  BSYNC B0 ;  /* 0x0000000000007941 */ /* 0x000fea0003800000 */
.L_x_383:
[----:B------:R-:W-:-:S04]  /*e5a0*/  IADD3 R56, R56, 0x40, RZ ;  /* 0x0000004038387810 */ /* 0x000fc80007ffe0ff */
[----:B------:R-:W-:-:S13]  /*e5b0*/  ISETP.GE.AND P0, PT, R56, c[0x0][0x27c], PT ;  /* 0x00009f0038007a0c */ /* 0x000fda0003f06270 */
[----:B------:R-:W-:Y:S05]  /*e5c0*/  @P0 BRA `(.L_x_360) ;  /* 0x0000070000000947 */ /* 0x000fea0003800000 */
[----:B-1----:R-:W-:Y:S01]  /*e5d0*/  SHF.R.S32.HI R13, RZ, 0x1f, R56 ;  /* 0x0000001fff0d7819 */ /* 0x002fe20000011438 */
[----:B------:R-:W-:Y:S01]  /*e5e0*/  IMAD.MOV.U32 R11, RZ, RZ, c[0x0][0x27c] ;  /* 0x00009f00ff0b7624 */ /* 0x000fe200078e00ff */
[----:B------:R-:W-:Y:S01]  /*e5f0*/  SHF.R.S32.HI R8, RZ, 0x1f, R73 ;  /* 0x0000001fff087819 */ /* 0x000fe20000011449 */
[----:B------:R-:W-:Y:S01]  /*e600*/  IMAD.SHL.U32 R12, R73, 0x40, RZ ;  /* 0x00000040490c7824 */ /* 0x000fe200078e00ff */
[----:B------:R-:W-:Y:S01]  /*e610*/  LEA.HI R9, R13, R56, RZ, 0x3 ;  /* 0x000000380d097211 */ /* 0x000fe200078f18ff */
[--C-:B------:R-:W-:Y:S01]  /*e620*/  HADD2.F32 R37, -RZ, R55.reuse.H0_H0 ;  /* 0x20000037ff257230 */ /* 0x100fe20000004100 */
[----:B------:R-:W-:Y:S01]  /*e630*/  LEA.HI R8, R8, R73, RZ, 0x3 ;  /* 0x0000004908087211 */ /* 0x000fe200078f18ff */
[--C-:B------:R-:W-:Y:S01]  /*e640*/  HADD2.F32 R38, -RZ, R52.reuse.H0_H0 ;  /* 0x20000034ff267230 */ /* 0x100fe20000004100 */
[----:B------:R-:W-:Y:S01]  /*e650*/  SHF.R.S32.HI R10, RZ, 0x3, R9 ;  /* 0x00000003ff0a7819 */ /* 0x000fe20000011409 */
[----:B------:R-:W-:Y:S01]  /*e660*/  HADD2.F32 R52, -RZ, R52.H1_H1 ;  /* 0x30000034ff347230 */ /* 0x000fe20000004100 */
[----:B------:R-:W-:Y:S01]  /*e670*/  LOP3.LUT R12, R12, 0x1c0, RZ, 0xc0, !PT ;  /* 0x000001c00c0c7812 */ /* 0x000fe200078ec0ff */
[----:B------:R-:W-:Y:S01]  /*e680*/  IMAD.SHL.U32 R8, R8, 0x40, RZ ;  /* 0x0000004008087824 */ /* 0x000fe200078e00ff */
[----:B------:R-:W-:Y:S01]  /*e690*/  LEA.HI R11, R11, R10, RZ, 0x1d ;  /* 0x0000000a0b0b7211 */ /* 0x000fe200078fe8ff */
[--C-:B------:R-:W-:Y:S01]  /*e6a0*/  HADD2.F32 R46, -RZ, R54.reuse.H0_H0 ;  /* 0x20000036ff2e7230 */ /* 0x100fe20000004100 */
[----:B------:R-:W-:Y:S01]  /*e6b0*/  LEA.HI R13, R13, R56, RZ, 0x6 ;  /* 0x000000380d0d7211 */ /* 0x000fe200078f30ff */
[----:B------:R-:W-:Y:S01]  /*e6c0*/  HADD2.F32 R54, -RZ, R54.H1_H1 ;  /* 0x30000036ff367230 */ /* 0x000fe20000004100 */
[----:B------:R-:W-:Y:S01]  /*e6d0*/  SHF.R.S32.HI R10, RZ, 0x1f, R11 ;  /* 0x0000001fff0a7819 */ /* 0x000fe2000001140b */
[----:B------:R-:W-:Y:S01]  /*e6e0*/  IMAD.SHL.U32 R15, R11, 0x8, RZ ;  /* 0x000000080b0f7824 */ /* 0x000fe200078e00ff */
[----:B------:R-:W-:Y:S01]  /*e6f0*/  LOP3.LUT R14, R12, 0x38, R9, 0xf8, !PT ;  /* 0x000000380c0e7812 */ /* 0x000fe200078ef809 */
[----:B------:R-:W-:Y:S01]  /*e700*/  HADD2.F32 R55, -RZ, R55.H1_H1 ;  /* 0x30000037ff377230 */ /* 0x000fe20000004100 */
[----:B------:R-:W-:-:S02]  /*e710*/  SHF.L.U32 R13, R13, 0x7, RZ ;  /* 0x000000070d0d7819 */ /* 0x000fc400000006ff */
[----:B------:R-:W-:Y:S02]  /*e720*/  SHF.R.U32.HI R9, RZ, 0x3, R12 ;  /* 0x00000003ff097819 */ /* 0x000fe4000001160c */
[----:B------:R-:W-:Y:S02]  /*e730*/  LEA.HI R10, R10, R11, RZ, 0x3 ;  /* 0x0000000b0a0a7211 */ /* 0x000fe400078f18ff */
[----:B------:R-:W-:Y:S02]  /*e740*/  LOP3.LUT R13, R13, 0x7fffe000, RZ, 0xc0, !PT ;  /* 0x7fffe0000d0d7812 */ /* 0x000fe400078ec0ff */
[----:B------:R-:W-:Y:S02]  /*e750*/  LOP3.LUT R8, R8, 0xfffffe00, RZ, 0xc0, !PT ;  /* 0xfffffe0008087812 */ /* 0x000fe400078ec0ff */
[----:B------:R-:W-:Y:S02]  /*e760*/  LOP3.LUT R14, R14, R9, RZ, 0x3c, !PT ;  /* 0x000000090e0e7212 */ /* 0x000fe400078e3cff */
[----:B------:R-:W-:-:S02]  /*e770*/  LOP3.LUT R12, R12, 0x38, R15, 0xf8, !PT ;  /* 0x000000380c0c7812 */ /* 0x000fc400078ef80f */
[----:B------:R-:W-:Y:S02]  /*e780*/  SHF.L.U32 R11, R10, 0xa, RZ ;  /* 0x0000000a0a0b7819 */ /* 0x000fe400000006ff */
[--C-:B------:R-:W-:Y:S02]  /*e790*/  IADD3 R13, R14, R13, R8.reuse ;  /* 0x0000000d0e0d7210 */ /* 0x100fe40007ffe008 */
[----:B------:R-:W-:Y:S02]  /*e7a0*/  LOP3.LUT R10, R12, R9, RZ, 0x3c, !PT ;  /* 0x000000090c0a7212 */ /* 0x000fe400078e3cff */
[----:B------:R-:W-:Y:S01]  /*e7b0*/  LOP3.LUT R9, R11, 0x7fffe000, RZ, 0xc0, !PT ;  /* 0x7fffe0000b097812 */ /* 0x000fe200078ec0ff */
[----:B------:R-:W-:Y:S01]  /*e7c0*/  IMAD.SHL.U32 R17, R13, 0x2, RZ ;  /* 0x000000020d117824 */ /* 0x000fe200078e00ff */
[----:B------:R-:W-:Y:S02]  /*e7d0*/  SHF.R.U64 R19, R22, 0x10, R23 ;  /* 0x0000001016137819 */ /* 0x000fe40000001217 */
[----:B------:R-:W-:-:S02]  /*e7e0*/  IADD3 R9, R10, R9, R8 ;  /* 0x000000090a097210 */ /* 0x000fc40007ffe008 */
[----:B------:R-:W1:Y:S01]  /*e7f0*/  LDS.128 R12, [R17+0xc100] ;  /* 0x00c10000110c7984 */ /* 0x000e620000000c00 */
[--C-:B------:R-:W-:Y:S02]  /*e800*/  SHF.R.U64 R22, R28, 0x10, R29.reuse ;  /* 0x000000101c167819 */ /* 0x100fe4000000121d */
[----:B------:R-:W-:Y:S02]  /*e810*/  SHF.L.U32 R16, R9, 0x1, RZ ;  /* 0x0000000109107819 */ /* 0x000fe400000006ff */
[----:B------:R-:W-:Y:S01]  /*e820*/  SHF.R.U32.HI R28, RZ, 0x10, R29 ;  /* 0x00000010ff1c7819 */ /* 0x000fe2000001161d */
[--C-:B------:R-:W-:Y:S01]  /*e830*/  HADD2.F32 R29, -RZ, R53.reuse.H0_H0 ;  /* 0x20000035ff1d7230 */ /* 0x100fe20000004100 */
[----:B------:R-:W-:Y:S01]  /*e840*/  SHF.R.U32.HI R23, RZ, 0x10, R23 ;  /* 0x00000010ff177819 */ /* 0x000fe20000011617 */
[----:B------:R-:W2:Y:S01]  /*e850*/  LDS.128 R8, [R16+0xc100] ;  /* 0x00c1000010087984 */ /* 0x000ea20000000c00 */
[--C-:B------:R-:W-:Y:S01]  /*e860*/  SHF.R.U64 R18, R30, 0x10, R31.reuse ;  /* 0x000000101e127819 */ /* 0x100fe2000000121f */
[----:B------:R-:W-:Y:S01]  /*e870*/  HADD2.F32 R53, -RZ, R53.H1_H1 ;  /* 0x30000035ff357230 */ /* 0x000fe20000004100 */
[----:B------:R-:W-:Y:S01]  /*e880*/  SHF.R.U32.HI R30, RZ, 0x10, R31 ;  /* 0x00000010ff1e7819 */ /* 0x000fe2000001161f */
[----:B------:R-:W-:Y:S01]  /*e890*/  HADD2.F32 R36, -RZ, R23.H0_H0 ;  /* 0x20000017ff247230 */ /* 0x000fe20000004100 */
[--C-:B------:R-:W-:Y:S01]  /*e8a0*/  SHF.R.U64 R20, R20, 0x10, R21.reuse ;  /* 0x0000001014147819 */ /* 0x100fe20000001215 */
[----:B------:R-:W-:Y:S01]  /*e8b0*/  HADD2.F32 R23, -RZ, R19.H0_H0 ;  /* 0x20000013ff177230 */ /* 0x000fe20000004100 */
[----:B------:R-:W-:Y:S01]  /*e8c0*/  SHF.R.U32.HI R21, RZ, 0x10, R21 ;  /* 0x00000010ff157819 */ /* 0x000fe20000011615 */
[----:B------:R-:W-:-:S02]  /*e8d0*/  HADD2.F32 R50, -RZ, R28.H0_H0 ;  /* 0x2000001cff327230 */ /* 0x000fc40000004100 */
[----:B------:R-:W-:Y:S02]  /*e8e0*/  HADD2.F32 R20, -RZ, R20.H0_H0 ;  /* 0x20000014ff147230 */ /* 0x000fe40000004100 */
[----:B------:R-:W-:Y:S02]  /*e8f0*/  HADD2.F32 R48, -RZ, R21.H0_H0 ;  /* 0x20000015ff307230 */ /* 0x000fe40000004100 */
[----:B------:R-:W-:Y:S02]  /*e900*/  HADD2.F32 R22, -RZ, R22.H0_H0 ;  /* 0x20000016ff167230 */ /* 0x000fe40000004100 */
[--C-:B-1----:R-:W-:Y:S02]  /*e910*/  HADD2.F32 R24, -RZ, R15.reuse.H0_H0 ;  /* 0x2000000fff187230 */ /* 0x102fe40000004100 */
[----:B------:R-:W-:Y:S02]  /*e920*/  HADD2.F32 R15, -RZ, R15.H1_H1 ;  /* 0x3000000fff0f7230 */ /* 0x000fe40000004100 */
[--C-:B------:R-:W-:Y:S01]  /*e930*/  HADD2.F32 R26, -RZ, R12.reuse.H0_H0 ;  /* 0x2000000cff1a7230 */ /* 0x100fe20000004100 */
[----:B------:R-:W-:Y:S01]  /*e940*/  FMUL.FTZ R35, R24, R29 ;  /* 0x0000001d18237220 */ /* 0x000fe20000410000 */
[----:B------:R-:W-:-:S02]  /*e950*/  HADD2.F32 R27, -RZ, R12.H1_H1 ;  /* 0x3000000cff1b7230 */ /* 0x000fc40000004100 */
[--C-:B--2---:R-:W-:Y:S02]  /*e960*/  HADD2.F32 R32, -RZ, R11.reuse.H0_H0 ;  /* 0x2000000bff207230 */ /* 0x104fe40000004100 */
[----:B------:R-:W-:Y:S02]  /*e970*/  HADD2.F32 R11, -RZ, R11.H1_H1 ;  /* 0x3000000bff0b7230 */ /* 0x000fe40000004100 */
[----:B------:R-:W-:Y:S01]  /*e980*/  HADD2.F32 R33, -RZ, R8.H0_H0 ;  /* 0x20000008ff217230 */ /* 0x000fe20000004100 */
[C---:B------:R-:W-:Y:S01]  /*e990*/  FMUL.FTZ R29, R32.reuse, R29 ;  /* 0x0000001d201d7220 */ /* 0x040fe20000410000 */
[----:B------:R-:W-:Y:S01]  /*e9a0*/  HADD2.F32 R12, -RZ, R14.H0_H0 ;  /* 0x2000000eff0c7230 */ /* 0x000fe20000004100 */
        /* <DEDUP_REMOVED lines=13> */
[----:B------:R-:W-:Y:S01]  /*ea80*/  HADD2.F32 R14, -RZ, R14.H1_H1 ;  /* 0x3000000eff0e7230 */ /* 0x000fe20000004100 */
[----:B------:R-:W-:Y:S01]  /*ea90*/  FMUL.FTZ R11, R12, R53 ;  /* 0x000000350c0b7220 */ /* 0x000fe20000410000 */
[----:B------:R-:W-:Y:S01]  /*eaa0*/  HADD2.F32 R9, -RZ, R9.H1_H1 ;  /* 0x30000009ff097230 */ /* 0x000fe20000004100 */
[-C--:B------:R-:W-:Y:S01]  /*eab0*/  FMUL.FTZ R44, R25, R38.reuse ;  /* 0x00000026192c7220 */ /* 0x080fe20000410000 */
[----:B------:R-:W-:Y:S01]  /*eac0*/  HADD2.F32 R10, -RZ, R10.H1_H1 ;  /* 0x3000000aff0a7230 */ /* 0x000fe20000004100 */
[----:B------:R-:W-:Y:S01]  /*ead0*/  FFMA.FTZ R19, R8, R55, R11 ;  /* 0x0000003708137223 */ /* 0x000fe2000001000b */
[----:B------:R-:W-:Y:S01]  /*eae0*/  HADD2.F32 R11, -RZ, R18.H0_H0 ;  /* 0x20000012ff0b7230 */ /* 0x000fe20000004100 */
[----:B------:R-:W-:-:S02]  /*eaf0*/  FMUL.FTZ R38, R31, R38 ;  /* 0x000000261f267220 */ /* 0x000fc40000410000 */
[----:B------:R-:W-:Y:S02]  /*eb00*/  FFMA.FTZ R44, R31, R46, R44 ;  /* 0x0000002e1f2c7223 */ /* 0x000fe4000001002c */
[----:B------:R-:W-:Y:S02]  /*eb10*/  FMUL.FTZ R28, R13, R48 ;  /* 0x000000300d1c7220 */ /* 0x000fe40000410000 */
[----:B------:R-:W-:Y:S02]  /*eb20*/  FMUL.FTZ R53, R8, R53 ;  /* 0x0000003508357220 */ /* 0x000fe40000410000 */
[----:B------:R-:W-:Y:S02]  /*eb30*/  FMUL.FTZ R31, R27, R20 ;  /* 0x000000141b1f7220 */ /* 0x000fe40000410000 */
[----:B------:R-:W-:Y:S02]  /*eb40*/  FMUL.FTZ R18, R14, R23 ;  /* 0x000000170e127220 */ /* 0x000fe40000410000 */
[----:B------:R-:W-:-:S02]  /*eb50*/  FMUL.FTZ R48, R9, R48 ;  /* 0x0000003009307220 */ /* 0x000fc40000410000 */
[----:B------:R-:W-:Y:S02]  /*eb60*/  FMUL.FTZ R20, R34, R20 ;  /* 0x0000001422147220 */ /* 0x000fe40000410000 */
[----:B------:R-:W-:Y:S02]  /*eb70*/  FMUL.FTZ R23, R10, R23 ;  /* 0x000000170a177220 */ /* 0x000fe40000410000 */
[----:B------:R-:W-:Y:S02]  /*eb80*/  FFMA.FTZ R53, R12, R55, -R53 ;  /* 0x000000370c357223 */ /* 0x000fe40000010835 */
[----:B------:R-:W-:Y:S02]  /*eb90*/  FFMA.FTZ R29, R24, R37, -R29 ;  /* 0x00000025181d7223 */ /* 0x000fe4000001081d */
        /* <DEDUP_REMOVED lines=11> */
[----:B------:R-:W-:Y:S01]  /*ec50*/  F2FP.PACK_AB R14, R14, R53 ;  /* 0x000000350e0e723e */ /* 0x000fe200000000ff */
[----:B------:R-:W-:Y:S01]  /*ec60*/  FFMA.FTZ R10, R10, R11, R18 ;  /* 0x0000000b0a0a7223 */ /* 0x000fe20000010012 */
[----:B------:R-:W-:-:S02]  /*ec70*/  F2FP.PACK_AB R11, R30, R35 ;  /* 0x000000231e0b723e */ /* 0x000fc400000000ff */
[----:B------:R-:W-:Y:S01]  /*ec80*/  F2FP.PACK_AB R9, R9, R44 ;  /* 0x0000002c0909723e */ /* 0x000fe200000000ff */
[----:B------:R1:W-:Y:S01]  /*ec90*/  STS.128 [R17+0xc100], R12 ;  /* 0x00c1000c11007388 */ /* 0x0003e20000000c00 */
[----:B------:R-:W-:Y:S02]  /*eca0*/  F2FP.PACK_AB R8, R8, R33 ;  /* 0x000000210808723e */ /* 0x000fe400000000ff */
[----:B------:R-:W-:-:S05]  /*ecb0*/  F2FP.PACK_AB R10, R10, R19 ;  /* 0x000000130a0a723e */ /* 0x000fca00000000ff */
[----:B------:R1:W-:Y:S02]  /*ecc0*/  STS.128 [R16+0xc100], R8 ;  /* 0x00c1000810007388 */ /* 0x0003e40000000c00 */
.L_x_360:
[----:B------:R-:W-:Y:S05]  /*ecd0*/  BSYNC B2 ;  /* 0x0000000000027941 */ /* 0x000fea0003800000 */
.L_x_342:
[----:B-1----:R-:W-:Y:S01]  /*ece0*/  IMAD.SHL.U32 R8, R0, 0x40, RZ ;  /* 0x0000004000087824 */ /* 0x002fe200078e00ff */
[----:B------:R-:W-:-:S04]  /*ecf0*/  DEPBAR.LE SB0, 0x0 ;  /* 0x000080000000791a */ /* 0x000fc80000000000 */
[----:B------:R-:W-:Y:S01]  /*ed00*/  IMAD.SHL.U32 R9, R42, 0x8, RZ ;  /* 0x000000082a097824 */ /* 0x000fe200078e00ff */
[----:B------:R-:W-:Y:S01]  /*ed10*/  LOP3.LUT R8, R8, 0x1c0, RZ, 0xc0, !PT ;  /* 0x000001c008087812 */ /* 0x000fe200078ec0ff */
[----:B------:R-:W-:Y:S01]  /*ed20*/  ULDC.64 UR4, c[0x0][0x208] ;  /* 0x0000820000047ab9 */ /* 0x000fe20000000a00 */
[----:B------:R-:W-:Y:S01]  /*ed30*/  SEL R11, RZ, 0x2, P6 ;  /* 0x00000002ff0b7807 */ /* 0x000fe20003000000 */
[----:B------:R-:W-:Y:S01]  /*ed40*/  UIMAD UR20, UR20, UR4, URZ ;  /* 0x00000004141472a4 */ /* 0x000fe2000f8e023f */
[----:B------:R-:W-:Y:S01]  /*ed50*/  LOP3.LUT R9, R8, 0x8, R9, 0xf8, !PT ;  /* 0x0000000808097812 */ /* 0x000fe200078ef809 */
[----:B------:R-:W-:Y:S01]  /*ed60*/  UIMAD.WIDE.U32 UR26, UR19, UR4, URZ ;  /* 0x00000004131a72a5 */ /* 0x000fe2000f8e003f */
[----:B------:R-:W-:Y:S01]  /*ed70*/  SHF.R.U32.HI R8, RZ, 0x3, R8 ;  /* 0x00000003ff087819 */ /* 0x000fe20000011608 */
[----:B------:R-:W-:Y:S01]  /*ed80*/  UIMAD UR20, UR19, UR5, UR20 ;  /* 0x00000005131472a4 */ /* 0x000fe2000f8e0214 */
[----:B------:R-:W-:Y:S01]  /*ed90*/  SEL R10, RZ, 0x4, P4 ;  /* 0x00000004ff0a7807 */ /* 0x000fe20002000000 */
[----:B------:R-:W-:Y:S01]  /*eda0*/  IMAD R198, R93, 0x400, R4 ;  /* 0x000004005dc67824 */ /* 0x000fe200078e0204 */
[----:B------:R-:W-:Y:S01]  /*edb0*/  LOP3.LUT R8, R9, R8, RZ, 0x3c, !PT ;  /* 0x0000000809087212 */ /* 0x000fe200078e3cff */
[----:B------:R-:W-:Y:S01]  /*edc0*/  UIADD3 UR20, UR27, UR20, URZ ;  /* 0x000000141b147290 */ /* 0x000fe2000fffe03f */
[----:B------:R-:W-:Y:S01]  /*edd0*/  LOP3.LUT P1, RZ, R0, 0x2, RZ, 0xc0, !PT ;  /* 0x0000000200ff7812 */ /* 0x000fe2000782c0ff */
[----:B------:R-:W-:Y:S01]  /*ede0*/  IMAD.U32 R9, RZ, RZ, UR27 ;  /* 0x0000001bff097e24 */ /* 0x000fe2000f8e00ff */
[----:B------:R-:W-:Y:S01]  /*edf0*/  IADD3 R41, R10, R11, R41 ;  /* 0x0000000b0a297210 */ /* 0x000fe20007ffe029 */
[----:B------:R-:W-:Y:S01]  /*ee00*/  IMAD R197, R43, 0x200, R8 ;  /* 0x000002002bc57824 */ /* 0x000fe200078e0208 */
[----:B------:R-:W-:Y:S01]  /*ee10*/  IADD3 R42, -R42, UR12, -R5 ;  /* 0x0000000c2a2a7c10 */ /* 0x000fe2000fffe905 */
[----:B------:R-:W-:Y:S01]  /*ee20*/  IMAD.U32 R8, RZ, RZ, UR26 ;  /* 0x0000001aff087e24 */ /* 0x000fe2000f8e00ff */
[----:B------:R-:W-:Y:S01]  /*ee30*/  LOP3.LUT P3, RZ, R41, 0x2, RZ, 0xc0, !PT ;  /* 0x0000000229ff7812 */ /* 0x000fe2000786c0ff */
[----:B------:R-:W-:Y:S01]  /*ee40*/  IMAD.SHL.U32 R197, R197, 0x2, RZ ;  /* 0x00000002c5c57824 */ /* 0x000fe200078e00ff */
[----:B------:R-:W-:Y:S01]  /*ee50*/  BAR.SYNC.DEFER_BLOCKING 0x0 ;  /* 0x0000000000007b1d */ /* 0x000fe20000010000 */
[----:B------:R-:W-:Y:S01]  /*ee60*/  IMAD.U32 R11, RZ, RZ, UR20 ;  /* 0x00000014ff0b7e24 */ /* 0x000fe2000f8e00ff */
[----:B------:R-:W-:Y:S01]  /*ee70*/  LEA R9, P0, R8, R200, 0x6 ;  /* 0x000000c808097211 */ /* 0x000fe200078030ff */
[----:B------:R-:W-:Y:S01]  /*ee80*/  IMAD.SHL.U32 R198, R198, 0x2, RZ ;  /* 0x00000002c6c67824 */ /* 0x000fe200078e00ff */
[----:B------:R-:W-:Y:S01]  /*ee90*/  IADD3 R10, R197, 0x6100, RZ ;  /* 0x00006100c50a7810 */ /* 0x000fe20007ffe0ff */
[----:B------:R-:W-:Y:S01]  /*eea0*/  IMAD.SHL.U32 R202, R40, 0x2, RZ ;  /* 0x0000000228ca7824 */ /* 0x000fe200078e00ff */
[----:B------:R-:W-:Y:S01]  /*eeb0*/  LEA.HI.X R8, R8, R207, R11, 0x6, P0 ;  /* 0x000000cf08087211 */ /* 0x000fe200000f340b */
[--C-:B------:R-:W-:Y:S01]  /*eec0*/  IMAD R194, R2, 0x2, R198.reuse ;  /* 0x0000000202c27824 */ /* 0x100fe200078e02c6 */
[----:B------:R-:W-:Y:S01]  /*eed0*/  LEA R26, P0, R9, c[0x0][0x1f8], 0x1 ;  /* 0x00007e00091a7a11 */ /* 0x000fe200078008ff */
[----:B------:R-:W-:Y:S01]  /*eee0*/  USHF.L.U32 UR20, UR4, 0x6, URZ ;  /* 0x0000000604147899 */ /* 0x000fe2000800063f */
[----:B------:R-:W-:Y:S01]  /*eef0*/  IADD3 R196, R197, 0x6120, RZ ;  /* 0x00006120c5c47810 */ /* 0x000fe20007ffe0ff */
[----:B------:R-:W-:Y:S01]  /*ef00*/  USHF.L.U64.HI UR11, UR4, UR11, UR5 ;  /* 0x0000000b040b7299 */ /* 0x000fe20008010205 */
[----:B------:R-:W-:Y:S01]  /*ef10*/  @P1 IADD3 R196, R10, -0x20, RZ ;  /* 0xffffffe00ac41810 */ /* 0x000fe20007ffe0ff */
[----:B------:R-:W-:Y:S01]  /*ef20*/  IMAD R193, R3, 0x2, R198 ;  /* 0x0000000203c17824 */ /* 0x000fe200078e02c6 */
[----:B------:R-:W-:Y:S01]  /*ef30*/  LEA.HI.X R27, R9, c[0x0][0x1fc], R8, 0x1, P0 ;  /* 0x00007f00091b7a11 */ /* 0x000fe200000f0c08 */
[----:B------:R-:W-:Y:S01]  /*ef40*/  IMAD R191, R3, 0x2, R194 ;  /* 0x0000000203bf7824 */ /* 0x000fe200078e02c2 */
[----:B------:R-:W-:Y:S01]  /*ef50*/  ISETP.LT.OR P1, PT, R42, 0x1, P5 ;  /* 0x000000012a00780c */ /* 0x000fe20002f21670 */
[----:B------:R-:W-:Y:S01]  /*ef60*/  UISETP.GT.AND UP0, UPT, UR19, UR8, UPT ;  /* 0x000000081300728c */ /* 0x000fe2000bf04270 */
[----:B------:R-:W-:Y:S01]  /*ef70*/  P2R R16, PR, RZ, 0x40 ;  /* 0x00000040ff107803 */ /* 0x000fe20000000000 */
[----:B------:R-:W-:Y:S01]  /*ef80*/  UIADD3 UR17, UR12, 0x1, -UR17 ;  /* 0x000000010c117890 */ /* 0x000fe2000fffe811 */
[----:B------:R-:W-:-:S02]  /*ef90*/  LOP3.LUT P6, RZ, R41, 0x4, RZ, 0xc0, !PT ;  /* 0x0000000429ff7812 */ /* 0x000fc400078cc0ff */
[----:B------:R-:W-:Y:S01]  /*efa0*/  ISETP.LT.OR P0, PT, R42, 0x1, !P3 ;  /* 0x000000012a00780c */ /* 0x000fe20005f01670 */
[----:B------:R-:W-:Y:S01]  /*efb0*/  LDSM.16.M88.4 R20, [R198+0xc100] ;  /* 0x00c10000c614783b */ /* 0x000fe20000000200 */
[----:B------:R-:W-:Y:S01]  /*efc0*/  LOP3.LUT P4, RZ, R0, 0x4, RZ, 0xc0, !PT ;  /* 0x0000000400ff7812 */ /* 0x000fe2000788c0ff */
[----:B------:R-:W-:Y:S01]  /*efd0*/  IMAD.MOV.U32 R0, RZ, RZ, 0x40 ;  /* 0x00000040ff007424 */ /* 0x000fe200078e00ff */
[----:B------:R-:W-:Y:S01]  /*efe0*/  ISETP.LT.OR P2, PT, R42, 0x21, P5 ;  /* 0x000000212a00780c */ /* 0x000fe20002f41670 */
[----:B------:R-:W-:Y:S01]  /*eff0*/  LDSM.16.M88.4 R64, [R197+0x6100] ;  /* 0x00610000c540783b */ /* 0x000fe20000000200 */
[----:B------:R-:W-:Y:S01]  /*f000*/  @UP0 UIADD3 UR5, UR9, -0x2, URZ ;  /* 0xfffffffe09050890 */ /* 0x000fe2000fffe03f */
[----:B------:R-:W-:Y:S02]  /*f010*/  LEA.HI R77, R77, R78, RZ, 0x2 ;  /* 0x0000004e4d4d7211 */ /* 0x000fe400078f10ff */
[----:B------:R-:W1:Y:S01]  /*f020*/  LDSM.16.M88.4 R56, [R197+0x6900] ;  /* 0x00690000c538783b */ /* 0x000e620000000200 */
[----:B------:R-:W-:Y:S01]  /*f030*/  SEL R0, R0, 0xffffffc0, !P4 ;  /* 0xffffffc000007807 */ /* 0x000fe20006000000 */
[----:B------:R-:W-:Y:S01]  /*f040*/  @UP0 USHF.R.S32.HI UR4, URZ, 0x1f, UR5 ;  /* 0x0000001f3f040899 */ /* 0x000fe20008011405 */
[----:B------:R-:W-:Y:S01]  /*f050*/  ISETP.NE.AND P4, PT, R199, RZ, PT ;  /* 0x000000ffc700720c */ /* 0x000fe20003f85270 */
[----:B------:R-:W2:Y:S01]  /*f060*/  LDSM.16.M88.4 R48, [R197+0x7100] ;  /* 0x00710000c530783b */ /* 0x000ea20000000200 */
[C---:B------:R-:W-:Y:S01]  /*f070*/  IADD3 R187, R196.reuse, 0x800, RZ ;  /* 0x00000800c4bb7810 */ /* 0x040fe20007ffe0ff */
[----:B------:R-:W-:Y:S01]  /*f080*/  IMAD.IADD R192, R197, 0x1, R0 ;  /* 0x00000001c5c07824 */ /* 0x000fe200078e0200 */
[----:B------:R-:W-:Y:S01]  /*f090*/  IADD3 R186, R196, 0x1000, RZ ;  /* 0x00001000c4ba7810 */ /* 0x000fe20007ffe0ff */
[----:B------:R-:W3:Y:S01]  /*f0a0*/  LDSM.16.M88.4 R8, [R197+0x7900] ;  /* 0x00790000c508783b */ /* 0x000ee20000000200 */
[----:B------:R-:W-:Y:S01]  /*f0b0*/  IMAD.IADD R184, R0, 0x1, R196 ;  /* 0x0000000100b87824 */ /* 0x000fe200078e02c4 */
[----:B------:R-:W-:-:S02]  /*f0c0*/  SHF.R.S32.HI R0, RZ, 0x1f, R93 ;  /* 0x0000001fff007819 */ /* 0x000fc4000001145d */
[----:B------:R-:W-:Y:S01]  /*f0d0*/  LDSM.16.M88.4 R12, [R194+0xc100] ;  /* 0x00c10000c20c783b */ /* 0x000fe20000000200 */
[----:B------:R-:W-:Y:S02]  /*f0e0*/  IADD3 R185, R196, 0x1800, RZ ;  /* 0x00001800c4b97810 */ /* 0x000fe40007ffe0ff */
[----:B------:R-:W-:Y:S01]  /*f0f0*/  LEA.HI R0, R0, R93, RZ, 0x3 ;  /* 0x0000005d00007211 */ /* 0x000fe200078f18ff */
[----:B------:R-:W4:Y:S01]  /*f100*/  LDSM.16.M88.4 R88, [R196] ;  /* 0x00000000c458783b */ /* 0x000f220000000200 */
[----:B------:R-:W-:Y:S02]  /*f110*/  IADD3 R183, R196, 0x2000, RZ ;  /* 0x00002000c4b77810 */ /* 0x000fe40007ffe0ff */
[----:B------:R-:W-:Y:S01]  /*f120*/  LOP3.LUT R0, R0, 0xffffff8, RZ, 0xc0, !PT ;  /* 0x0ffffff800007812 */ /* 0x000fe200078ec0ff */
[----:B------:R-:W5:Y:S01]  /*f130*/  LDSM.16.M88.4 R68, [R196+0x800] ;  /* 0x00080000c444783b */ /* 0x000f620000000200 */
[C---:B------:R-:W-:Y:S02]  /*f140*/  IADD3 R182, R196.reuse, 0x2800, RZ ;  /* 0x00002800c4b67810 */ /* 0x040fe40007ffe0ff */
[C---:B------:R-:W-:Y:S01]  /*f150*/  IADD3 R181, R196.reuse, 0x3000, RZ ;  /* 0x00003000c4b57810 */ /* 0x040fe20007ffe0ff */
[----:B------:R-:W2:Y:S01]  /*f160*/  LDSM.16.M88.4 R36, [R196+0x1000] ;  /* 0x00100000c424783b */ /* 0x000ea20000000200 */
[----:B------:R-:W-:Y:S01]  /*f170*/  IMAD.IADD R93, R93, 0x1, -R0 ;  /* 0x000000015d5d7824 */ /* 0x000fe200078e0a00 */
[----:B------:R-:W-:-:S02]  /*f180*/  IADD3 R180, R196, 0x3800, RZ ;  /* 0x00003800c4b47810 */ /* 0x000fc40007ffe0ff */
[----:B------:R-:W3:Y:S01]  /*f190*/  LDSM.16.M88.4 R28, [R196+0x1800] ;  /* 0x00180000c41c783b */ /* 0x000ee20000000200 */
[C---:B------:R-:W-:Y:S02]  /*f1a0*/  IADD3 R179, R196.reuse, 0x4000, RZ ;  /* 0x00004000c4b37810 */ /* 0x040fe40007ffe0ff */
[----:B------:R-:W-:Y:S01]  /*f1b0*/  IADD3 R178, R196, 0x4800, RZ ;  /* 0x00004800c4b27810 */ /* 0x000fe20007ffe0ff */
[----:B------:R-:W-:Y:S01]  /*f1c0*/  @!PT LDS RZ, [RZ] ;  /* 0x00000000fffff984 */ /* 0x000fe20000000800 */
[----:B------:R-:W-:Y:S01]  /*f1d0*/  @!PT LDS RZ, [RZ] ;  /* 0x00000000fffff984 */ /* 0x000fe20000000800 */
[----:B------:R-:W-:Y:S01]  /*f1e0*/  @!PT LDS RZ, [RZ] ;  /* 0x00000000fffff984 */ /* 0x000fe20000000800 */
[----:B------:R2:W-:Y:S01]  /*f1f0*/  LDGSTS.E.BYPASS.LTC128B.128 [R202+0x100], [R26.64], !P1 ;  /* 0x001000001aca7fae */ /* 0x0005e2000c901d5c */
[----:B------:R-:W-:Y:S02]  /*f200*/  ISETP.LT.OR P1, PT, R42, 0x1, !P6 ;  /* 0x000000012a00780c */ /* 0x000fe40007721670 */
[----:B------:R-:W-:Y:S01]  /*f210*/  IADD3 R177, R196, 0x5000, RZ ;  /* 0x00005000c4b17810 */ /* 0x000fe20007ffe0ff */
[----:B------:R2:W-:Y:S01]  /*f220*/  LDGSTS.E.BYPASS.LTC128B.128 [R202+0x2100], [R26.64+0x80], !P0 ;  /* 0x021000801aca7fae */ /* 0x0005e2000c101d5c */
[----:B------:R-:W-:Y:S02]  /*f230*/  IADD3 R24, P0, R26, UR20, RZ ;  /* 0x000000141a187c10 */ /* 0x000fe4000ff1e0ff */
[----:B------:R-:W-:Y:S01]  /*f240*/  IADD3 R176, R196, 0x5800, RZ ;  /* 0x00005800c4b07810 */ /* 0x000fe20007ffe0ff */
[----:B-1----:R-:W-:Y:S01]  /*f250*/  HMMA.16816.F32 R60, R20, R56, RZ ;  /* 0x00000038143c723c */ /* 0x002fe200000018ff */
[----:B------:R-:W-:-:S02]  /*f260*/  IADD3.X R25, R27, UR11, RZ, P0, !PT ;  /* 0x0000000b1b197c10 */ /* 0x000fc400087fe4ff */
[----:B------:R-:W-:Y:S02]  /*f270*/  ISETP.LT.OR P0, PT, R42, 0x21, !P6 ;  /* 0x000000212a00780c */ /* 0x000fe40007701670 */
[----:B------:R-:W-:Y:S01]  /*f280*/  ISETP.NE.AND P6, PT, R16, RZ, PT ;  /* 0x000000ff1000720c */ /* 0x000fe20003fc5270 */
[----:B------:R1:W-:Y:S01]  /*f290*/  LDGSTS.E.BYPASS.LTC128B.128 [R202+0x4100], [R26.64+0x100], !P1 ;  /* 0x041001001aca7fae */ /* 0x0003e2000c901d5c */
[----:B------:R-:W-:Y:S01]  /*f2a0*/  ISETP.LT.OR P1, PT, R42, 0x21, !P3 ;  /* 0x000000212a00780c */ /* 0x000fe20005f21670 */
[C---:B------:R-:W-:Y:S01]  /*f2b0*/  HMMA.16816.F32 R16, R20.reuse, R64, RZ ;  /* 0x000000401410723c */ /* 0x040fe200000018ff */
[----:B------:R-:W-:Y:S01]  /*f2c0*/  PLOP3.LUT P3, PT, PT, PT, UP3, 0x80, 0x0 ;  /* 0x000000000000781c */ /* 0x000fe20003f6f038 */
[----:B------:R1:W-:Y:S06]  /*f2d0*/  LDGSTS.E.BYPASS.LTC128B.128 [R202+0x1100], [R24.64], !P2 ;  /* 0x0110000018ca7fae */ /* 0x0003ec000d101d5c */
[C---:B------:R-:W-:Y:S04]  /*f2e0*/  HMMA.16816.F32 R64, R20.reuse, R66, RZ ;  /* 0x000000421440723c */ /* 0x040fe800000018ff */
[----:B------:R1:W-:Y:S04]  /*f2f0*/  LDGSTS.E.BYPASS.LTC128B.128 [R202+0x3100], [R24.64+0x80], !P1 ;  /* 0x0310008018ca7fae */ /* 0x0003e8000c901d5c */
[----:B--2---:R-:W-:Y:S01]  /*f300*/  HMMA.16816.F32 R52, R20, R48, RZ ;  /* 0x000000301434723c */ /* 0x004fe200000018ff */
[----:B------:R1:W-:Y:S01]  /*f310*/  LDGSTS.E.BYPASS.LTC128B.128 [R202+0x5100], [R24.64+0x100], !P0 ;  /* 0x0510010018ca7fae */ /* 0x0003e2000c101d5c */
[----:B------:R-:W-:-:S03]  /*f320*/  PLOP3.LUT P0, PT, PT, PT, UP0, 0x80, 0x0 ;  /* 0x000000000000781c */ /* 0x000fc60003f0f008 */
[----:B------:R-:W-:Y:S03]  /*f330*/  LDSM.16.M88.4 R40, [R193+0xc100] ;  /* 0x00c10000c128783b */ /* 0x000fe60000000200 */
[C---:B------:R-:W-:Y:S01]  /*f340*/  HMMA.16816.F32 R56, R20.reuse, R58, RZ ;  /* 0x0000003a1438723c */ /* 0x040fe200000018ff */
[----:B------:R-:W2:Y:S04]  /*f350*/  LDSM.16.M88.4 R84, [R192+0x6100] ;  /* 0x00610000c054783b */ /* 0x000ea80000000200 */
[----:B------:R-:W2:Y:S03]  /*f360*/  LDSM.16.M88.4 R80, [R192+0x6900] ;  /* 0x00690000c050783b */ /* 0x000ea60000000200 */
[C---:B------:R-:W-:Y:S01]  /*f370*/  HMMA.16816.F32 R48, R20.reuse, R50, RZ ;  /* 0x000000321430723c */ /* 0x040fe200000018ff */
[----:B------:R-:W2:Y:S04]  /*f380*/  LDSM.16.M88.4 R32, [R192+0x7100] ;  /* 0x00710000c020783b */ /* 0x000ea80000000200 */
[----:B------:R-:W-:Y:S03]  /*f390*/  LDSM.16.M88.4 R72, [R184] ;  /* 0x00000000b848783b */ /* 0x000fe60000000200 */
[C---:B---3--:R-:W-:Y:S01]  /*f3a0*/  HMMA.16816.F32 R44, R20.reuse, R8, RZ ;  /* 0x00000008142c723c */ /* 0x048fe200000018ff */
[----:B------:R-:W0:Y:S04]  /*f3b0*/  LDGDEPBAR ;  /* 0x00000000000079af */ /* 0x000e280000000000 */
[----:B-1----:R-:W1:Y:S03]  /*f3c0*/  LDSM.16.M88.4 R24, [R192+0x7900] ;  /* 0x00790000c018783b */ /* 0x002e660000000200 */
[----:B------:R-:W-:Y:S01]  /*f3d0*/  HMMA.16816.F32 R20, R20, R10, RZ ;  /* 0x0000000a1414723c */ /* 0x000fe200000018ff */
[----:B------:R-:W3:Y:S07]  /*f3e0*/  LDSM.16.M88.4 R8, [R191+0xc100] ;  /* 0x00c10000bf08783b */ /* 0x000eee0000000200 */
[C---:B----4-:R-:W-:Y:S08]  /*f3f0*/  HMMA.16816.F32 R16, R12.reuse, R88, R16 ;  /* 0x000000580c10723c */ /* 0x050ff00000001810 */
[C---:B------:R-:W-:Y:S01]  /*f400*/  HMMA.16816.F32 R64, R12.reuse, R90, R64 ;  /* 0x0000005a0c40723c */ /* 0x040fe20000001840 */
[----:B------:R-:W-:Y:S07]  /*f410*/  LDSM.16.M88.4 R88, [R197+0x8100] ;  /* 0x00810000c558783b */ /* 0x000fee0000000200 */
[C---:B-----5:R-:W-:Y:S08]  /*f420*/  HMMA.16816.F32 R60, R12.reuse, R68, R60 ;  /* 0x000000440c3c723c */ /* 0x060ff0000000183c */
[C---:B------:R-:W-:Y:S01]  /*f430*/  HMMA.16816.F32 R56, R12.reuse, R70, R56 ;  /* 0x000000460c38723c */ /* 0x040fe20000001838 */
[----:B------:R-:W-:Y:S07]  /*f440*/  LDSM.16.M88.4 R68, [R184+0x800] ;  /* 0x00080000b844783b */ /* 0x000fee0000000200 */
[C---:B------:R-:W-:Y:S08]  /*f450*/  HMMA.16816.F32 R52, R12.reuse, R36, R52 ;  /* 0x000000240c34723c */ /* 0x040ff00000001834 */
[C---:B------:R-:W-:Y:S01]  /*f460*/  HMMA.16816.F32 R48, R12.reuse, R38, R48 ;  /* 0x000000260c30723c */ /* 0x040fe20000001830 */
[----:B------:R-:W-:Y:S07]  /*f470*/  LDSM.16.M88.4 R36, [R184+0x1000] ;  /* 0x00100000b824783b */ /* 0x000fee0000000200 */
[C---:B------:R-:W-:Y:S08]  /*f480*/  HMMA.16816.F32 R44, R12.reuse, R28, R44 ;  /* 0x0000001c0c2c723c */ /* 0x040ff0000000182c */
[----:B------:R-:W-:Y:S01]  /*f490*/  HMMA.16816.F32 R20, R12, R30, R20 ;  /* 0x0000001e0c14723c */ /* 0x000fe20000001814 */
[----:B------:R-:W4:Y:S04]  /*f4a0*/  LDSM.16.M88.4 R28, [R184+0x1800] ;  /* 0x00180000b81c783b */ /* 0x000f280000000200 */
[----:B------:R-:W5:Y:S03]  /*f4b0*/  LDSM.16.M88.4 R12, [R198+0x10100] ;  /* 0x01010000c60c783b */ /* 0x000f660000000200 */
[C---:B--2---:R-:W-:Y:S08]  /*f4c0*/  HMMA.16816.F32 R16, R40.reuse, R84, R16 ;  /* 0x000000542810723c */ /* 0x044ff00000001810 */
        /* <DEDUP_REMOVED lines=8> */
[C---:B-1----:R-:W-:Y:S08]  /*f550*/  HMMA.16816.F32 R44, R40.reuse, R24, R44 ;  /* 0x00000018282c723c */ /* 0x042ff0000000182c */
[----:B------:R-:W-:Y:S01]  /*f560*/  HMMA.16816.F32 R40, R40, R26, R20 ;  /* 0x0000001a2828723c */ /* 0x000fe20000001814 */
[----:B------:R-:W1:Y:S04]  /*f570*/  LDSM.16.M88.4 R20, [R197+0x9900] ;  /* 0x00990000c514783b */ /* 0x000e680000000200 */
[----:B------:R-:W2:Y:S03]  /*f580*/  LDSM.16.M88.4 R24, [R197+0x9100] ;  /* 0x00910000c518783b */ /* 0x000ea60000000200 */
[C---:B---3--:R-:W-:Y:S08]  /*f590*/  HMMA.16816.F32 R16, R8.reuse, R72, R16 ;  /* 0x000000480810723c */ /* 0x048ff00000001810 */
[C---:B------:R-:W-:Y:S01]  /*f5a0*/  HMMA.16816.F32 R64, R8.reuse, R74, R64 ;  /* 0x0000004a0840723c */ /* 0x040fe20000001840 */
[----:B------:R-:W-:Y:S07]  /*f5b0*/  LDSM.16.M88.4 R72, [R196+0x2800] ;  /* 0x00280000c448783b */ /* 0x000fee0000000200 */
[C---:B----4-:R-:W-:Y:S08]  /*f5c0*/  HMMA.16816.F32 R44, R8.reuse, R28, R44 ;  /* 0x0000001c082c723c */ /* 0x050ff0000000182c */
        /* <DEDUP_REMOVED lines=9> */
[C---:B-----5:R-:W-:Y:S08]  /*f660*/  HMMA.16816.F32 R16, R12.reuse, R88, R16 ;  /* 0x000000580c10723c */ /* 0x060ff00000001810 */
[C---:B------:R-:W-:Y:S01]  /*f670*/  HMMA.16816.F32 R64, R12.reuse, R90, R64 ;  /* 0x0000005a0c40723c */ /* 0x040fe20000001840 */
[----:B------:R-:W-:Y:S07]  /*f680*/  LDSM.16.M88.4 R88, [R184+0x2000] ;  /* 0x00200000b858783b */ /* 0x000fee0000000200 */
[C---:B-1----:R-:W-:Y:S08]  /*f690*/  HMMA.16816.F32 R44, R12.reuse, R20, R44 ;  /* 0x000000140c2c723c */ /* 0x042ff0000000182c */
[C---:B------:R-:W-:Y:S01]  /*f6a0*/  HMMA.16816.F32 R40, R12.reuse, R22, R40 ;  /* 0x000000160c28723c */ /* 0x040fe20000001828 */
[----:B------:R-:W-:Y:S07]  /*f6b0*/  LDSM.16.M88.4 R20, [R192+0x9100] ;  /* 0x00910000c014783b */ /* 0x000fee0000000200 */
[C---:B------:R-:W-:Y:S08]  /*f6c0*/  HMMA.16816.F32 R60, R12.reuse, R84, R60 ;  /* 0x000000540c3c723c */ /* 0x040ff0000000183c */
[C---:B------:R-:W-:Y:S01]  /*f6d0*/  HMMA.16816.F32 R56, R12.reuse, R86, R56 ;  /* 0x000000560c38723c */ /* 0x040fe20000001838 */
[----:B------:R-:W-:Y:S07]  /*f6e0*/  LDSM.16.M88.4 R84, [R191+0x10100] ;  /* 0x01010000bf54783b */ /* 0x000fee0000000200 */
[C---:B--2---:R-:W-:Y:S08]  /*f6f0*/  HMMA.16816.F32 R52, R12.reuse, R24, R52 ;  /* 0x000000180c34723c */ /* 0x044ff00000001834 */
[----:B------:R-:W-:Y:S01]  /*f700*/  HMMA.16816.F32 R48, R12, R26, R48 ;  /* 0x0000001a0c30723c */ /* 0x000fe20000001830 */
[----:B------:R-:W1:Y:S04]  /*f710*/  LDSM.16.M88.4 R12, [R192+0x9900] ;  /* 0x00990000c00c783b */ /* 0x000e680000000200 */
[----:B------:R-:W2:Y:S03]  /*f720*/  LDSM.16.M88.4 R24, [R192+0x8900] ;  /* 0x00890000c018783b */ /* 0x000ea60000000200 */
[C---:B------:R-:W-:Y:S08]  /*f730*/  HMMA.16816.F32 R16, R32.reuse, R80, R16 ;  /* 0x000000502010723c */ /* 0x040ff00000001810 */
[C---:B------:R-:W-:Y:S01]  /*f740*/  HMMA.16816.F32 R64, R32.reuse, R82, R64 ;  /* 0x000000522040723c */ /* 0x040fe20000001840 */
[----:B------:R-:W-:Y:S07]  /*f750*/  LDSM.16.M88.4 R80, [R184+0x2800] ;  /* 0x00280000b850783b */ /* 0x000fee0000000200 */
[C---:B---3--:R-:W-:Y:S08]  /*f760*/  HMMA.16816.F32 R44, R32.reuse, R36, R44 ;  /* 0x00000024202c723c */ /* 0x048ff0000000182c */
[C---:B------:R-:W-:Y:S01]  /*f770*/  HMMA.16816.F32 R40, R32.reuse, R38, R40 ;  /* 0x000000262028723c */ /* 0x040fe20000001828 */
[----:B------:R-:W-:Y:S07]  /*f780*/  LDSM.16.M88.4 R36, [R198+0x14100] ;  /* 0x01410000c624783b */ /* 0x000fee0000000200 */
[C---:B------:R-:W-:Y:S08]  /*f790*/  HMMA.16816.F32 R52, R32.reuse, R68, R52 ;  /* 0x000000442034723c */ /* 0x040ff00000001834 */
[C---:B------:R-:W-:Y:S01]  /*f7a0*/  HMMA.16816.F32 R48, R32.reuse, R70, R48 ;  /* 0x000000462030723c */ /* 0x040fe20000001830 */
[----:B------:R-:W3:Y:S07]  /*f7b0*/  LDSM.16.M88.4 R68, [R184+0x3800] ;  /* 0x00380000b844783b */ /* 0x000eee0000000200 */
[C---:B------:R-:W-:Y:S08]  /*f7c0*/  HMMA.16816.F32 R56, R32.reuse, R74, R56 ;  /* 0x0000004a2038723c */ /* 0x040ff00000001838 */
[----:B------:R-:W-:Y:S01]  /*f7d0*/  HMMA.16816.F32 R60, R32, R72, R60 ;  /* 0x00000048203c723c */ /* 0x000fe2000000183c */
[----:B------:R-:W5:Y:S04]  /*f7e0*/  LDSM.16.M88.4 R72, [R184+0x3000] ;  /* 0x00300000b848783b */ /* 0x000f680000000200 */
[----:B------:R-:W2:Y:S03]  /*f7f0*/  LDSM.16.M88.4 R32, [R197+0xa100] ;  /* 0x00a10000c520783b */ /* 0x000ea60000000200 */
[C---:B----4-:R-:W-:Y:S08]  /*f800*/  HMMA.16816.F32 R16, R8.reuse, R28, R16 ;  /* 0x0000001c0810723c */ /* 0x050ff00000001810 */
[C---:B------:R-:W-:Y:S01]  /*f810*/  HMMA.16816.F32 R64, R8.reuse, R30, R64 ;  /* 0x0000001e0840723c */ /* 0x040fe20000001840 */
[----:B------:R-:W-:Y:S07]  /*f820*/  LDSM.16.M88.4 R28, [R197+0xa900] ;  /* 0x00a90000c51c783b */ /* 0x000fee0000000200 */
[C---:B-1----:R-:W-:Y:S08]  /*f830*/  HMMA.16816.F32 R44, R8.reuse, R12, R44 ;  /* 0x0000000c082c723c */ /* 0x042ff0000000182c */
[C---:B------:R-:W-:Y:S01]  /*f840*/  HMMA.16816.F32 R40, R8.reuse, R14, R40 ;  /* 0x0000000e0828723c */ /* 0x040fe20000001828 */
[----:B------:R-:W-:Y:S07]  /*f850*/  LDSM.16.M88.4 R12, [R194+0x14100] ;  /* 0x01410000c20c783b */ /* 0x000fee0000000200 */
[C---:B------:R-:W-:Y:S08]  /*f860*/  HMMA.16816.F32 R52, R8.reuse, R20, R52 ;  /* 0x000000140834723c */ /* 0x040ff00000001834 */
[C---:B------:R-:W-:Y:S01]  /*f870*/  HMMA.16816.F32 R48, R8.reuse, R22, R48 ;  /* 0x000000160830723c */ /* 0x040fe20000001830 */
[----:B------:R-:W1:Y:S07]  /*f880*/  LDSM.16.M88.4 R20, [R197+0xb900] ;  /* 0x00b90000c514783b */ /* 0x000e6e0000000200 */
[C---:B--2---:R-:W-:Y:S08]  /*f890*/  HMMA.16816.F32 R56, R8.reuse, R26, R56 ;  /* 0x0000001a0838723c */ /* 0x044ff00000001838 */
[----:B------:R-:W-:Y:S01]  /*f8a0*/  HMMA.16816.F32 R60, R8, R24, R60 ;  /* 0x00000018083c723c */ /* 0x000fe2000000183c */
[----:B------:R-:W2:Y:S04]  /*f8b0*/  LDSM.16.M88.4 R24, [R197+0xb100] ;  /* 0x00b10000c518783b */ /* 0x000ea80000000200 */
[----:B------:R-:W4:Y:S03]  /*f8c0*/  LDSM.16.M88.4 R8, [R196+0x4000] ;  /* 0x00400000c408783b */ /* 0x000f260000000200 */
[C---:B------:R-:W-:Y:S08]  /*f8d0*/  HMMA.16816.F32 R16, R84.reuse, R88, R16 ;  /* 0x000000585410723c */ /* 0x040ff00000001810 */
[C---:B------:R-:W-:Y:S08]  /*f8e0*/  HMMA.16816.F32 R64, R84.reuse, R90, R64 ;  /* 0x0000005a5440723c */ /* 0x040ff00000001840 */
[C---:B---3--:R-:W-:Y:S08]  /*f8f0*/  HMMA.16816.F32 R44, R84.reuse, R68, R44 ;  /* 0x00000044542c723c */ /* 0x048ff0000000182c */
[C---:B------:R-:W-:Y:S01]  /*f900*/  HMMA.16816.F32 R40, R84.reuse, R70, R40 ;  /* 0x000000465428723c */ /* 0x040fe20000001828 */
[----:B------:R-:W-:Y:S07]  /*f910*/  LDSM.16.M88.4 R68, [R196+0x5000] ;  /* 0x00500000c444783b */ /* 0x000fee0000000200 */
[C---:B------:R-:W-:Y:S08]  /*f920*/  HMMA.16816.F32 R56, R84.reuse, R82, R56 ;  /* 0x000000525438723c */ /* 0x040ff00000001838 */
[C---:B------:R-:W-:Y:S08]  /*f930*/  HMMA.16816.F32 R60, R84.reuse, R80, R60 ;  /* 0x00000050543c723c */ /* 0x040ff0000000183c */
[C---:B-----5:R-:W-:Y:S08]  /*f940*/  HMMA.16816.F32 R52, R84.reuse, R72, R52 ;  /* 0x000000485434723c */ /* 0x060ff00000001834 */
[----:B------:R-:W-:Y:S01]  /*f950*/  HMMA.16816.F32 R48, R84, R74, R48 ;  /* 0x0000004a5430723c */ /* 0x000fe20000001830 */
[----:B------:R-:W3:Y:S07]  /*f960*/  LDSM.16.M88.4 R72, [R196+0x4800] ;  /* 0x00480000c448783b */ /* 0x000eee0000000200 */
[C---:B------:R-:W-:Y:S08]  /*f970*/  HMMA.16816.F32 R16, R36.reuse, R32, R16 ;  /* 0x000000202410723c */ /* 0x040ff00000001810 */
[C---:B------:R-:W-:Y:S01]  /*f980*/  HMMA.16816.F32 R64, R36.reuse, R34, R64 ;  /* 0x000000222440723c */ /* 0x040fe20000001840 */
[----:B------:R-:W-:Y:S07]  /*f990*/  LDSM.16.M88.4 R32, [R192+0xa900] ;  /* 0x00a90000c020783b */ /* 0x000fee0000000200 */
[C---:B-1----:R-:W-:Y:S08]  /*f9a0*/  HMMA.16816.F32 R44, R36.reuse, R20, R44 ;  /* 0x00000014242c723c */ /* 0x042ff0000000182c */
[C---:B------:R-:W-:Y:S01]  /*f9b0*/  HMMA.16816.F32 R40, R36.reuse, R22, R40 ;  /* 0x000000162428723c */ /* 0x040fe20000001828 */
[----:B------:R-:W1:Y:S07]  /*f9c0*/  LDSM.16.M88.4 R20, [R196+0x5800] ;  /* 0x00580000c414783b */ /* 0x000e6e0000000200 */
[C---:B------:R-:W-:Y:S08]  /*f9d0*/  HMMA.16816.F32 R56, R36.reuse, R30, R56 ;  /* 0x0000001e2438723c */ /* 0x040ff00000001838 */
[C---:B------:R-:W-:Y:S01]  /*f9e0*/  HMMA.16816.F32 R60, R36.reuse, R28, R60 ;  /* 0x0000001c243c723c */ /* 0x040fe2000000183c */
[----:B------:R-:W-:Y:S07]  /*f9f0*/  LDSM.16.M88.4 R28, [R192+0xb100] ;  /* 0x00b10000c01c783b */ /* 0x000fee0000000200 */
[C---:B--2---:R-:W-:Y:S08]  /*fa00*/  HMMA.16816.F32 R52, R36.reuse, R24, R52 ;  /* 0x000000182434723c */ /* 0x044ff00000001834 */
[----:B------:R-:W-:Y:S01]  /*fa10*/  HMMA.16816.F32 R48, R36, R26, R48 ;  /* 0x0000001a2430723c */ /* 0x000fe20000001830 */
[----:B------:R-:W2:Y:S04]  /*fa20*/  LDSM.16.M88.4 R24, [R193+0x14100] ;  /* 0x01410000c118783b */ /* 0x000ea80000000200 */
[----:B------:R-:W-:Y:S03]  /*fa30*/  LDSM.16.M88.4 R36, [R192+0xb900] ;  /* 0x00b90000c024783b */ /* 0x000fe60000000200 */
[C---:B----4-:R-:W-:Y:S08]  /*fa40*/  HMMA.16816.F32 R16, R12.reuse, R8, R16 ;  /* 0x000000080c10723c */ /* 0x050ff00000001810 */
[C---:B------:R-:W-:Y:S01]  /*fa50*/  HMMA.16816.F32 R64, R12.reuse, R10, R64 ;  /* 0x0000000a0c40723c */ /* 0x040fe20000001840 */
[----:B------:R-:W4:Y:S07]  /*fa60*/  LDSM.16.M88.4 R8, [R192+0xa100] ;  /* 0x00a10000c008783b */ /* 0x000f2e0000000200 */
[C---:B---3--:R-:W-:Y:S08]  /*fa70*/  HMMA.16816.F32 R56, R12.reuse, R74, R56 ;  /* 0x0000004a0c38723c */ /* 0x048ff00000001838 */
[C---:B------:R-:W-:Y:S08]  /*fa80*/  HMMA.16816.F32 R60, R12.reuse, R72, R60 ;  /* 0x000000480c3c723c */ /* 0x040ff0000000183c */
[C---:B------:R-:W-:Y:S08]  /*fa90*/  HMMA.16816.F32 R52, R12.reuse, R68, R52 ;  /* 0x000000440c34723c */ /* 0x040ff00000001834 */
[C---:B------:R-:W-:Y:S01]  /*faa0*/  HMMA.16816.F32 R72, R12.reuse, R70, R48 ;  /* 0x000000460c48723c */ /* 0x040fe20000001830 */
[----:B------:R-:W-:Y:S04]  /*fab0*/  LDSM.16.M88.4 R48, [R191+0x14100] ;  /* 0x01410000bf30783b */ /* 0x000fe80000000200 */
[----:B------:R-:W-:Y:S03]  /*fac0*/  LDSM.16.M88.4 R68, [R184+0x4000] ;  /* 0x00400000b844783b */ /* 0x000fe60000000200 */
[C---:B-1----:R-:W-:Y:S07]  /*fad0*/  HMMA.16816.F32 R44, R12.reuse, R20, R44 ;  /* 0x000000140c2c723c */ /* 0x042fee000000182c */
[----:B------:R-:W-:Y:S01]  /*fae0*/  LOP3.LUT R21, R6, 0xffffffe0, RZ, 0xc0, !PT ;  /* 0xffffffe006157812 */ /* 0x000fe200078ec0ff */
[----:B------:R-:W-:Y:S01]  /*faf0*/  HMMA.16816.F32 R40, R12, R22, R40 ;  /* 0x000000160c28723c */ /* 0x000fe20000001828 */
[----:B------:R-:W1:Y:S03]  /*fb00*/  LDSM.16.M88.4 R12, [R184+0x4800] ;  /* 0x00480000b80c783b */ /* 0x000e660000000200 */
[----:B------:R-:W-:-:S02]  /*fb10*/  IMAD.IADD R6, R78, 0x1, -R21 ;  /* 0x000000014e067824 */ /* 0x000fc400078e0a15 */
[----:B------:R-:W-:Y:S02]  /*fb20*/  LDSM.16.M88.4 R20, [R184+0x5800] ;  /* 0x00580000b814783b */ /* 0x000fe40000000200 */
[C---:B--2---:R-:W-:Y:S08]  /*fb30*/  HMMA.16816.F32 R56, R24.reuse, R34, R56 ;  /* 0x000000221838723c */ /* 0x044ff00000001838 */
[C---:B----4-:R-:W-:Y:S08]  /*fb40*/  HMMA.16816.F32 R16, R24.reuse, R8, R16 ;  /* 0x000000081810723c */ /* 0x050ff00000001810 */
[----:B------:R-:W-:Y:S01]  /*fb50*/  HMMA.16816.F32 R64, R24, R10, R64 ;  /* 0x0000000a1840723c */ /* 0x000fe20000001840 */
[----:B------:R-:W2:Y:S01]  /*fb60*/  LDSM.16.M88.4 R8, [R184+0x5000] ;  /* 0x00500000b808783b */ /* 0x000ea20000000200 */
[----:B------:R-:W-:-:S06]  /*fb70*/  DEPBAR.LE SB0, 0x0 ;  /* 0x000080000000791a */ /* 0x000fcc0000000000 */
[C---:B------:R-:W-:Y:S08]  /*fb80*/  HMMA.16816.F32 R60, R24.reuse, R32, R60 ;  /* 0x00000020183c723c */ /* 0x040ff0000000183c */
[C---:B------:R-:W-:Y:S08]  /*fb90*/  HMMA.16816.F32 R52, R24.reuse, R28, R52 ;  /* 0x0000001c1834723c */ /* 0x040ff00000001834 */
[C---:B------:R-:W-:Y:S08]  /*fba0*/  HMMA.16816.F32 R72, R24.reuse, R30, R72 ;  /* 0x0000001e1848723c */ /* 0x040ff00000001848 */
[C---:B------:R-:W-:Y:S08]  /*fbb0*/  HMMA.16816.F32 R44, R24.reuse, R36, R44 ;  /* 0x00000024182c723c */ /* 0x040ff0000000182c */
[----:B------:R-:W-:Y:S07]  /*fbc0*/  HMMA.16816.F32 R40, R24, R38, R40 ;  /* 0x000000261828723c */ /* 0x000fee0000001828 */
[----:B------:R-:W-:Y:S01]  /*fbd0*/  @P0 IMAD.WIDE.U32 R24, R7, UR5, R210 ;  /* 0x0000000507180c25 */ /* 0x000fe2000f8e00d2 */
[----:B------:R-:W-:Y:S01]  /*fbe0*/  LOP3.LUT R7, R77, 0xfffffffc, RZ, 0xc0, !PT ;  /* 0xfffffffc4d077812 */ /* 0x000fe200078ec0ff */
[----:B------:R-:W-:Y:S01]  /*fbf0*/  @UP0 UIMAD UR5, UR14, UR5, URZ ;  /* 0x000000050e0502a4 */ /* 0x000fe2000f8e023f */
[----:B-1----:R-:W-:Y:S03]  /*fc00*/  HMMA.16816.F32 R56, R48, R14, R56 ;  /* 0x0000000e3038723c */ /* 0x002fe60000001838 */
[----:B------:R-:W-:Y:S01]  /*fc10*/  IMAD.IADD R78, R78, 0x1, -R7 ;  /* 0x000000014e4e7824 */ /* 0x000fe200078e0a07 */
[----:B------:R-:W-:Y:S01]  /*fc20*/  SHF.R.S32.HI R7, RZ, 0x1f, R6 ;  /* 0x0000001fff077819 */ /* 0x000fe20000011406 */
[----:B------:R-:W-:-:S02]  /*fc30*/  @UP0 UIMAD UR4, UR4, UR13, UR5 ;  /* 0x0000000d040402a4 */ /* 0x000fc4000f8e0205 */
[----:B------:R-:W-:Y:S01]  /*fc40*/  IMAD.U32 R14, RZ, RZ, UR6 ;  /* 0x00000006ff0e7e24 */ /* 0x000fe2000f8e00ff */
[----:B------:R-:W-:Y:S01]  /*fc50*/  LEA.HI R7, R7, R6, RZ, 0x2 ;  /* 0x0000000607077211 */ /* 0x000fe200078f10ff */
[C---:B------:R-:W-:Y:S01]  /*fc60*/  HMMA.16816.F32 R60, R48.reuse, R12, R60 ;  /* 0x0000000c303c723c */ /* 0x040fe2000000183c */
[----:B------:R-:W-:Y:S02]  /*fc70*/  LEA.HI R15, R78, R78, RZ, 0x1 ;  /* 0x0000004e4e0f7211 */ /* 0x000fe400078f08ff */
[----:B------:R-:W-:Y:S02]  /*fc80*/  LEA.HI.SX32 R0, R7, UR18, 0x1e ;  /* 0x0000001207007c11 */ /* 0x000fe4000f8ff2ff */
[----:B------:R-:W-:Y:S02]  /*fc90*/  LOP3.LUT R15, R15, 0x1ffffffe, RZ, 0xc0, !PT ;  /* 0x1ffffffe0f0f7812 */ /* 0x000fe400078ec0ff */
[----:B------:R-:W-:Y:S01]  /*fca0*/  @P0 LEA R12, P1, R24, c[0x0][0x1c8], 0x1 ;  /* 0x00007200180c0a11 */ /* 0x000fe200078208ff */
[----:B------:R-:W-:Y:S01]  /*fcb0*/  IMAD R0, R93, 0x10, R0 ;  /* 0x000000105d007824 */ /* 0x000fe200078e0200 */
[----:B------:R-:W-:Y:S01]  /*fcc0*/  @P0 IADD3 R13, R25, UR4, RZ ;  /* 0x00000004190d0c10 */ /* 0x000fe2000fffe0ff */
[----:B------:R-:W-:Y:S01]  /*fcd0*/  IMAD.IADD R15, R78, 0x1, -R15 ;  /* 0x000000014e0f7824 */ /* 0x000fe200078e0a0f */
[C---:B--2---:R-:W-:Y:S01]  /*fce0*/  HMMA.16816.F32 R52, R48.reuse, R8, R52 ;  /* 0x000000083034723c */ /* 0x044fe20000001834 */
[----:B------:R-:W-:Y:S01]  /*fcf0*/  ULDC UR4, c[0x0][0x324] ;  /* 0x0000c90000047ab9 */ /* 0x000fe20000000800 */
[----:B------:R-:W-:Y:S01]  /*fd00*/  @P0 LEA.HI.X R13, R24, c[0x0][0x1cc], R13, 0x1, P1 ;  /* 0x00007300180d0a11 */ /* 0x000fe200008f0c0d */
[----:B------:R-:W-:Y:S01]  /*fd10*/  IMAD R203, R15, 0x8, R0 ;  /* 0x000000080fcb7824 */ /* 0x000fe200078e0200 */
[----:B------:R-:W-:Y:S01]  /*fd20*/  PLOP3.LUT P1, PT, PT, PT, UP3, 0x80, 0x0 ;  /* 0x000000000000781c */ /* 0x000fe20003f2f038 */
[----:B------:R-:W-:Y:S01]  /*fd30*/  IMAD.U32 R15, RZ, RZ, UR6 ;  /* 0x00000006ff0f7e24 */ /* 0x000fe2000f8e00ff */
[----:B------:R-:W-:Y:S01]  /*fd40*/  BAR.SYNC.DEFER_BLOCKING 0x0 ;  /* 0x0000000000007b1d */ /* 0x000fe20000010000 */
[----:B------:R-:W-:Y:S01]  /*fd50*/  IMAD.MOV.U32 R0, RZ, RZ, R203 ;  /* 0x000000ffff007224 */ /* 0x000fe200078e00cb */
[----:B------:R-:W-:Y:S01]  /*fd60*/  HMMA.16816.F32 R72, R48, R10, R72 ;  /* 0x0000000a3048723c */ /* 0x000fe20000001848 */
[----:B------:R-:W-:Y:S01]  /*fd70*/  IMAD.U32 R9, RZ, RZ, UR7 ;  /* 0x00000007ff097e24 */ /* 0x000fe2000f8e00ff */
[----:B------:R-:W-:Y:S01]  /*fd80*/  @P0 LEA R8, P2, R15, R12, 0x1 ;  /* 0x0000000c0f080211 */ /* 0x000fe200078408ff */
[----:B------:R-:W-:Y:S01]  /*fd90*/  ULOP3.LUT UR4, URZ, UR4, URZ, 0x33, !UPT ;  /* 0x000000043f047292 */ /* 0x000fe2000f8e333f */
[----:B------:R-:W-:Y:S01]  /*fda0*/  LOP3.LUT R15, R7, 0x7ffffffc, RZ, 0xc0, !PT ;  /* 0x7ffffffc070f7812 */ /* 0x000fe200078ec0ff */
[----:B------:R-:W-:Y:S01]  /*fdb0*/  @P3 IMAD.HI.U32 R7, R203, c[0x0][0x2c8], RZ ;  /* 0x0000b200cb073a27 */ /* 0x000fe200078e00ff */
[----:B------:R-:W-:-:S02]  /*fdc0*/  @P0 LEA.HI.X R9, R14, R13, R9, 0x1, P2 ;  /* 0x0000000d0e090211 */ /* 0x000fc400010f0c09 */
[C---:B------:R-:W-:Y:S01]  /*fdd0*/  HMMA.16816.F32 R16, R48.reuse, R68, R16 ;  /* 0x000000443010723c */ /* 0x040fe20000001810 */
[----:B------:R-:W-:Y:S01]  /*fde0*/  IMAD.IADD R208, R6, 0x1, -R15 ;  /* 0x0000000106d07824 */ /* 0x000fe200078e0a0f */
[----:B------:R-:W-:Y:S01]  /*fdf0*/  @P1 SHF.R.U32.HI R0, RZ, c[0x0][0x2cc], R7 ;  /* 0x0000b300ff001a19 */ /* 0x000fe20000011607 */
[----:B------:R-:W-:Y:S02]  /*fe00*/  IMAD.U32 R11, RZ, RZ, UR17 ;  /* 0x00000011ff0b7e24 */ /* 0x000fe4000f8e00ff */
[----:B------:R-:W-:Y:S02]  /*fe10*/  IMAD.SHL.U32 R208, R208, 0x2, RZ ;  /* 0x00000002d0d07824 */ /* 0x000fe400078e00ff */
[----:B------:R-:W1:Y:S01]  /*fe20*/  SHFL.IDX PT, R7, R0, RZ, 0x1c1f ;  /* 0x001c1fff00077589 */ /* 0x000e6200000e0000 */
[----:B------:R-:W-:Y:S02]  /*fe30*/  HMMA.16816.F32 R64, R48, R70, R64 ;  /* 0x000000463040723c */ /* 0x000fe40000001840 */
[----:B------:R-:W-:-:S02]  /*fe40*/  IADD3 R11, R11, -UR23, -R208 ;  /* 0x800000170b0b7c10 */ /* 0x000fc4000fffe8d0 */
[----:B------:R-:W-:Y:S01]  /*fe50*/  IADD3 R6, -R208, UR12, -R5 ;  /* 0x0000000cd0067c10 */ /* 0x000fe2000fffe905 */
[----:B------:R-:W-:Y:S01]  /*fe60*/  @!PT LDS RZ, [RZ] ;  /* 0x00000000fffff984 */ /* 0x000fe20000000800 */
[----:B------:R-:W-:Y:S01]  /*fe70*/  @!PT LDS RZ, [RZ] ;  /* 0x00000000fffff984 */ /* 0x000fe20000000800 */
[----:B------:R2:W-:Y:S01]  /*fe80*/  @P0 LDGSTS.E.BYPASS.LTC128B.128 [R202+0x6100], [R12.64], !P5 ;  /* 0x061000000cca0fae */ /* 0x0005e2000e901d5c */
[----:B------:R-:W-:Y:S02]  /*fe90*/  IADD3 R10, R11, c[0x0][0x328], RZ ;  /* 0x0000ca000b0a7a10 */ /* 0x000fe40007ffe0ff */
[C---:B------:R-:W-:Y:S01]  /*fea0*/  HMMA.16816.F32 R44, R48.reuse, R20, R44 ;  /* 0x00000014302c723c */ /* 0x040fe2000000182c */
[----:B------:R2:W-:Y:S04]  /*feb0*/  @P0 LDGSTS.E.BYPASS.LTC128B.128 [R202+0x8100], [R12.64+0x80], !P6 ;  /* 0x081000800cca0fae */ /* 0x0005e8000f101d5c */
[----:B------:R2:W-:Y:S03]  /*fec0*/  @P0 LDGSTS.E.BYPASS.LTC128B.128 [R202+0xa100], [R12.64+0x100], !P4 ;  /* 0x0a1001000cca0fae */ /* 0x0005e6000e101d5c */
[----:B------:R-:W-:Y:S01]  /*fed0*/  HMMA.16816.F32 R40, R48, R22, R40 ;  /* 0x000000163028723c */ /* 0x000fe20000001828 */
[----:B------:R3:W-:Y:S04]  /*fee0*/  @P0 LDGSTS.E.BYPASS.LTC128B.128 [R202+0x7100], [R8.64], !P5 ;  /* 0x0710000008ca0fae */ /* 0x0007e8000e901d5c */
[----:B------:R3:W-:Y:S01]  /*fef0*/  @P0 LDGSTS.E.BYPASS.LTC128B.128 [R202+0x9100], [R8.64+0x80], !P6 ;  /* 0x0910008008ca0fae */ /* 0x0007e2000f101d5c */
[----:B-1----:R-:W-:-:S03]  /*ff00*/  IMAD.IADD R15, R10, 0x1, R7 ;  /* 0x000000010a0f7824 */ /* 0x002fc600078e0207 */
[----:B------:R3:W-:Y:S01]  /*ff10*/  @P0 LDGSTS.E.BYPASS.LTC128B.128 [R202+0xb100], [R8.64+0x100], !P4 ;  /* 0x0b10010008ca0fae */ /* 0x0007e2000e101d5c */
[----:B------:R-:W-:Y:S02]  /*ff20*/  PLOP3.LUT P0, PT, PT, PT, UP2, 0x40, 0x0 ;  /* 0x000000000000781c */ /* 0x000fe40003f0e828 */
[----:B------:R-:W-:Y:S01]  /*ff30*/  IMNMX R15, R15, R6, PT ;  /* 0x000000060f0f7217 */ /* 0x000fe20003800200 */
[----:B------:R-:W0:Y:S01]  /*ff40*/  LDGDEPBAR ;  /* 0x00000000000079af */ /* 0x000e220000000000 */
[----:B---3--:R-:W-:-:S05]  /*ff50*/  IADD3 R8, R11, UR4, RZ ;  /* 0x000000040b087c10 */ /* 0x008fca000fffe0ff */
[----:B------:R-:W-:-:S04]  /*ff60*/  IMAD.IADD R14, R8, 0x1, R7 ;  /* 0x00000001080e7824 */ /* 0x000fc800078e0207 */
[----:B------:R-:W-:Y:S05]  /*ff70*/  @P0 BRA `(.L_x_385) ;  /* 0x0000016000000947 */ /* 0x000fea0003800000 */
[----:B--2---:R-:W-:Y:S01]  /*ff80*/  IMAD.U32 R12, RZ, RZ, UR23 ;  /* 0x00000017ff0c7e24 */ /* 0x004fe2000f8e00ff */
        /* <DEDUP_REMOVED lines=11> */
.L_x_387:
[----:B------:R-:W-:-:S04]  /*10040*/  MOV R7, c[0x0][0x32c] ;  /* 0x0000cb0000077a02 */ /* 0x000fc80000000f00 */
[----:B------:R-:W-:-:S13]  /*10050*/  ISETP.NE.AND P0, PT, R7, 0x1, PT ;  /* 0x000000010700780c */ /* 0x000fda0003f05270 */
[----:B------:R-:W-:-:S05]  /*10060*/  @P0 IMAD.HI.U32 R7, R12, c[0x0][0x330], RZ ;  /* 0x0000cc000c070a27 */ /* 0x000fca00078e00ff */
[----:B------:R-:W-:Y:S02]  /*10070*/  @P0 SHF.R.U32.HI R12, RZ, c[0x0][0x334], R7 ;  /* 0x0000cd00ff0c0a19 */ /* 0x000fe40000011607 */
.L_x_388:
[----:B------:R-:W-:Y:S05]  /*10080*/  BSYNC B0 ;  /* 0x0000000000007941 */ /* 0x000fea0003800000 */
.L_x_386:
[----:B------:R-:W-:-:S04]  /*10090*/  IMAD R7, R12, c[0x0][0x32c], -R5 ;  /* 0x0000cb000c077a24 */ /* 0x000fc800078e0a05 */
[----:B------:R-:W-:-:S05]  /*100a0*/  IMAD.IADD R7, R7, 0x1, -R208 ;  /* 0x0000000107077824 */ /* 0x000fca00078e0ad0 */
[----:B------:R-:W-:Y:S02]  /*100b0*/  IADD3 R12, R7, c[0x0][0x32c], RZ ;  /* 0x0000cb00070c7a10 */ /* 0x000fe40007ffe0ff */
[----:B------:R-:W-:Y:S02]  /*100c0*/  IMNMX R14, R14, R7, !PT ;  /* 0x000000070e0e7217 */ /* 0x000fe40007800200 */
[----:B------:R-:W-:Y:S02]  /*100d0*/  IMNMX R15, R15, R12, PT ;  /* 0x0000000c0f0f7217 */ /* 0x000fe40003800200 */
.L_x_385:
[----:B--2---:R-:W-:Y:S01]  /*100e0*/  ISETP.LT.AND P0, PT, RZ, UR9, PT ;  /* 0x00000009ff007c0c */ /* 0x004fe2000bf01270 */
[----:B------:R-:W1:Y:S03]  /*100f0*/  SHFL.IDX PT, R21, R0, 0x1, 0x1c1f ;  /* 0x003c1f0000157f89 */ /* 0x000e6600000e0000 */
[C---:B------:R-:W-:Y:S02]  /*10100*/  ISETP.GT.AND P1, PT, R14.reuse, RZ, P0 ;  /* 0x000000ff0e00720c */ /* 0x040fe40000724270 */
[----:B------:R-:W-:-:S02]  /*10110*/  ISETP.GT.AND P2, PT, R14, 0x8, P0 ;  /* 0x000000080e00780c */ /* 0x000fc40000744270 */
[C---:B------:R-:W-:Y:S02]  /*10120*/  ISETP.LT.OR P1, PT, R15.reuse, 0x1, P1 ;  /* 0x000000010f00780c */ /* 0x040fe40000f21670 */
[----:B------:R-:W-:Y:S02]  /*10130*/  ISETP.GT.AND P3, PT, R14, 0x1, P0 ;  /* 0x000000010e00780c */ /* 0x000fe40000764270 */
[----:B------:R-:W-:Y:S02]  /*10140*/  FSEL R12, R16, -INF , !P1 ;  /* 0xff800000100c7808 */ /* 0x000fe40004800000 */
[----:B------:R-:W-:Y:S02]  /*10150*/  ISETP.GT.AND P1, PT, R14, 0x9, P0 ;  /* 0x000000090e00780c */ /* 0x000fe40000724270 */
[C---:B------:R-:W-:Y:S02]  /*10160*/  ISETP.LT.OR P2, PT, R15.reuse, 0x9, P2 ;  /* 0x000000090f00780c */ /* 0x040fe40001741670 */
[----:B------:R-:W-:-:S02]  /*10170*/  ISETP.LT.OR P1, PT, R15, 0xa, P1 ;  /* 0x0000000a0f00780c */ /* 0x000fc40000f21670 */
[----:B------:R-:W-:Y:S02]  /*10180*/  ISETP.LT.OR P3, PT, R15, 0x2, P3 ;  /* 0x000000020f00780c */ /* 0x000fe40001f61670 */
[----:B------:R-:W-:Y:S02]  /*10190*/  FSEL R13, R64, -INF , !P2 ;  /* 0xff800000400d7808 */ /* 0x000fe40005000000 */
[C---:B------:R-:W-:Y:S02]  /*101a0*/  ISETP.GT.AND P2, PT, R14.reuse, 0x11, P0 ;  /* 0x000000110e00780c */ /* 0x040fe40000744270 */
[----:B------:R-:W-:Y:S02]  /*101b0*/  FSEL R65, R65, -INF , !P1 ;  /* 0xff80000041417808 */ /* 0x000fe40004800000 */
[----:B------:R-:W-:Y:S02]  /*101c0*/  ISETP.GT.AND P1, PT, R14, 0x18, P0 ;  /* 0x000000180e00780c */ /* 0x000fe40000724270 */
[----:B------:R-:W-:-:S02]  /*101d0*/  FSEL R17, R17, -INF , !P3 ;  /* 0xff80000011117808 */ /* 0x000fc40005800000 */
[C---:B------:R-:W-:Y:S02]  /*101e0*/  ISETP.GT.AND P3, PT, R14.reuse, 0x10, P0 ;  /* 0x000000100e00780c */ /* 0x040fe40000764270 */
[C---:B------:R-:W-:Y:S02]  /*101f0*/  ISETP.LT.OR P2, PT, R15.reuse, 0x12, P2 ;  /* 0x000000120f00780c */ /* 0x040fe40001741670 */
[C---:B------:R-:W-:Y:S02]  /*10200*/  ISETP.LT.OR P1, PT, R15.reuse, 0x19, P1 ;  /* 0x000000190f00780c */ /* 0x040fe40000f21670 */
[----:B------:R-:W-:Y:S02]  /*10210*/  ISETP.LT.OR P3, PT, R15, 0x11, P3 ;  /* 0x000000110f00780c */ /* 0x000fe40001f61670 */
[----:B------:R-:W-:Y:S02]  /*10220*/  FSEL R61, R61, -INF , !P2 ;  /* 0xff8000003d3d7808 */ /* 0x000fe40005000000 */
[----:B------:R-:W-:-:S02]  /*10230*/  ISETP.GT.AND P2, PT, R14, 0x20, P0 ;  /* 0x000000200e00780c */ /* 0x000fc40000744270 */
[----:B------:R-:W-:Y:S02]  /*10240*/  FSEL R9, R56, -INF , !P1 ;  /* 0xff80000038097808 */ /* 0x000fe40004800000 */
        /* <DEDUP_REMOVED lines=20> */
[C---:B------:R-:W-:Y:S02]  /*10390*/  ISETP.LT.OR P3, PT, R15.reuse, 0x39, P2 ;  /* 0x000000390f00780c */ /* 0x040fe40001761670 */
[----:B------:R-:W-:Y:S02]  /*103a0*/  ISETP.LT.OR P2, PT, R15, 0x3a, P1 ;  /* 0x0000003a0f00780c */ /* 0x000fe40000f41670 */
[----:B------:R-:W-:-:S02]  /*103b0*/  PLOP3.LUT P1, PT, PT, PT, UP2, 0x40, 0x0 ;  /* 0x000000000000781c */ /* 0x000fc40003f2e828 */
[----:B------:R-:W-:Y:S02]  /*103c0*/  ISETP.GT.AND P4, PT, R14, 0x31, P0 ;  /* 0x000000310e00780c */ /* 0x000fe40000784270 */
[----:B------:R-:W-:Y:S02]  /*103d0*/  FSEL R143, R40, -INF , !P3 ;  /* 0xff800000288f7808 */ /* 0x000fe40005800000 */
[----:B------:R-:W-:Y:S01]  /*103e0*/  ISETP.LT.OR P4, PT, R15, 0x32, P4 ;  /* 0x000000320f00780c */ /* 0x000fe20002781670 */
[--C-:B-1----:R-:W-:Y:S01]  /*103f0*/  IMAD.IADD R15, R10, 0x1, R21.reuse ;  /* 0x000000010a0f7824 */ /* 0x102fe200078e0215 */
[----:B------:R-:W-:Y:S02]  /*10400*/  FSEL R141, R41, -INF , !P2 ;  /* 0xff800000298d7808 */ /* 0x000fe40005000000 */
[----:B------:R-:W-:Y:S02]  /*10410*/  FSEL R165, R45, -INF , !P4 ;  /* 0xff8000002da57808 */ /* 0x000fe40006000000 */
[----:B------:R-:W-:Y:S01]  /*10420*/  IMNMX R0, R15, R6, PT ;  /* 0x000000060f007217 */ /* 0x000fe20003800200 */
[----:B------:R-:W-:Y:S01]  /*10430*/  IMAD.IADD R15, R8, 0x1, R21 ;  /* 0x00000001080f7824 */ /* 0x000fe200078e0215 */
        /* <DEDUP_REMOVED lines=13> */
.L_x_391:
[----:B------:R-:W-:-:S04]  /*10510*/  MOV R6, c[0x0][0x32c] ;  /* 0x0000cb0000067a02 */ /* 0x000fc80000000f00 */
[----:B------:R-:W-:-:S13]  /*10520*/  ISETP.NE.AND P1, PT, R6, 0x1, PT ;  /* 0x000000010600780c */ /* 0x000fda0003f25270 */
[----:B------:R-:W-:-:S05]  /*10530*/  @P1 IMAD.HI.U32 R6, R8, c[0x0][0x330], RZ ;  /* 0x0000cc0008061a27 */ /* 0x000fca00078e00ff */
[----:B------:R-:W-:Y:S02]  /*10540*/  @P1 SHF.R.U32.HI R8, RZ, c[0x0][0x334], R6 ;  /* 0x0000cd00ff081a19 */ /* 0x000fe40000011606 */
.L_x_392:
[----:B------:R-:W-:Y:S05]  /*10550*/  BSYNC B0 ;  /* 0x0000000000007941 */ /* 0x000fea0003800000 */
.L_x_390:
[----:B------:R-:W-:-:S04]  /*10560*/  IMAD R5, R8, c[0x0][0x32c], -R5 ;  /* 0x0000cb0008057a24 */ /* 0x000fc800078e0a05 */
[----:B------:R-:W-:-:S05]  /*10570*/  IMAD.IADD R6, R5, 0x1, -R208 ;  /* 0x0000000105067824 */ /* 0x000fca00078e0ad0 */
[----:B------:R-:W-:Y:S02]  /*10580*/  IADD3 R5, R6, c[0x0][0x32c], RZ ;  /* 0x0000cb0006057a10 */ /* 0x000fe40007ffe0ff */
[----:B------:R-:W-:Y:S02]  /*10590*/  IMNMX R15, R15, R6, !PT ;  /* 0x000000060f0f7217 */ /* 0x000fe40007800200 */
[----:B------:R-:W-:Y:S02]  /*105a0*/  IMNMX R0, R0, R5, PT ;  /* 0x0000000500007217 */ /* 0x000fe40003800200 */
.L_x_389:
[----:B------:R-:W-:Y:S01]  /*105b0*/  FMNMX.FTZ R8, R12, R17, !PT ;  /* 0x000000110c087209 */ /* 0x000fe20007810000 */
[----:B------:R-:W-:Y:S01]  /*105c0*/  IMAD.SHL.U32 R195, R4, 0x2, RZ ;  /* 0x0000000204c37824 */ /* 0x000fe200078e00ff */
[C---:B------:R-:W-:Y:S01]  /*105d0*/  ISETP.GT.AND P2, PT, R15.reuse, 0x8, P0 ;  /* 0x000000080f00780c */ /* 0x040fe20000744270 */
[----:B------:R-:W-:Y:S01]  /*105e0*/  @UP3 USHF.L.U32 UR16, UR16, 0x7, URZ ;  /* 0x0000000710103899 */ /* 0x000fe2000800063f */
[----:B------:R-:W-:Y:S01]  /*105f0*/  ISETP.GT.AND P1, PT, R15, 0x9, P0 ;  /* 0x000000090f00780c */ /* 0x000fe20000724270 */
[--C-:B------:R-:W-:Y:S01]  /*10600*/  IMAD R189, R3, 0x2, R195.reuse ;  /* 0x0000000203bd7824 */ /* 0x100fe200078e02c3 */
[----:B------:R-:W-:Y:S01]  /*10610*/  FMNMX.FTZ R8, R13, R8, !PT ;  /* 0x000000080d087209 */ /* 0x000fe20007810000 */
[----:B------:R-:W-:Y:S01]  /*10620*/  IMAD R190, R2, 0x2, R195 ;  /* 0x0000000202be7824 */ /* 0x000fe200078e02c3 */
[C---:B------:R-:W-:Y:S01]  /*10630*/  ISETP.LT.OR P3, PT, R0.reuse, 0x9, P2 ;  /* 0x000000090000780c */ /* 0x040fe20001761670 */
[----:B------:R-:W-:Y:S01]  /*10640*/  LDSM.16.MT88.4 R124, [R195+0x100] ;  /* 0x00010000c37c783b */ /* 0x000fe20000004200 */
[----:B------:R-:W-:Y:S01]  /*10650*/  ISETP.LT.OR P2, PT, R0, 0xa, P1 ;  /* 0x0000000a0000780c */ /* 0x000fe20000f41670 */
[----:B------:R-:W-:Y:S01]  /*10660*/  IMAD R188, R3, 0x2, R190 ;  /* 0x0000000203bc7824 */ /* 0x000fe200078e02be */
[----:B------:R-:W-:Y:S01]  /*10670*/  ISETP.GT.AND P1, PT, R15, 0x10, P0 ;  /* 0x000000100f00780c */ /* 0x000fe20000724270 */
[----:B------:R-:W-:Y:S01]  /*10680*/  LDSM.16.MT88.4 R104, [R190+0x100] ;  /* 0x00010000be68783b */ /* 0x000fe20000004200 */
[----:B------:R-:W-:Y:S01]  /*10690*/  FMNMX.FTZ R8, R65, R8, !PT ;  /* 0x0000000841087209 */ /* 0x000fe20007810000 */
[----:B------:R-:W-:Y:S01]  /*106a0*/  ULDC.64 UR4, c[0x0][0x2c8] ;  /* 0x0000b20000047ab9 */ /* 0x000fe20000000a00 */
[----:B------:R-:W-:Y:S01]  /*106b0*/  FSEL R6, R67, -INF , !P2 ;  /* 0xff80000043067808 */ /* 0x000fe20005000000 */
[----:B------:R-:W-:Y:S01]  /*106c0*/  LDSM.16.MT88.4 R112, [R189+0x100] ;  /* 0x00010000bd70783b */ /* 0x000fe20000004200 */
[----:B------:R-:W-:Y:S01]  /*106d0*/  FSEL R66, R66, -INF , !P3 ;  /* 0xff80000042427808 */ /* 0x000fe20005800000 */
[----:B------:R-:W-:Y:S01]  /*106e0*/  UIMAD.WIDE.U32 UR16, UR16, UR4, URZ ;  /* 0x00000004101072a5 */ /* 0x000fe2000f8e003f */
[----:B------:R-:W-:Y:S01]  /*106f0*/  ISETP.LT.OR P2, PT, R0, 0x11, P1 ;  /* 0x000000110000780c */ /* 0x000fe20000f41670 */
[----:B------:R-:W-:Y:S01]  /*10700*/  LDSM.16.MT88.4 R120, [R188+0x100] ;  /* 0x00010000bc78783b */ /* 0x000fe20000004200 */
[----:B------:R-:W-:Y:S01]  /*10710*/  ISETP.GT.AND P3, PT, R15, 0x1, P0 ;  /* 0x000000010f00780c */ /* 0x000fe20000764270 */
[----:B------:R-:W-:Y:S01]  /*10720*/  UIADD3 UR9, UR9, -0x2, URZ ;  /* 0xfffffffe09097890 */ /* 0x000fe2000fffe03f */
[----:B------:R-:W-:Y:S01]  /*10730*/  FMNMX.FTZ R8, R11, R8, !PT ;  /* 0x000000080b087209 */ /* 0x000fe20007810000 */
[----:B------:R-:W-:Y:S01]  /*10740*/  LDSM.16.MT88.4 R48, [R190+0x2100] ;  /* 0x00210000be30783b */ /* 0x000fe20000004200 */
[----:B------:R-:W-:Y:S01]  /*10750*/  ISETP.GT.AND P4, PT, R15, RZ, P0 ;  /* 0x000000ff0f00720c */ /* 0x000fe20000784270 */
[----:B------:R-:W-:Y:S01]  /*10760*/  @UP3 UMOV UR13, UR17 ;  /* 0x00000011000d3c82 */ /* 0x000fe20008000000 */
[----:B------:R-:W-:Y:S01]  /*10770*/  FSEL R16, R62, -INF , !P2 ;  /* 0xff8000003e107808 */ /* 0x000fe20005000000 */
[----:B------:R-:W-:Y:S01]  /*10780*/  LDSM.16.MT88.4 R80, [R190+0x4100] ;  /* 0x00410000be50783b */ /* 0x000fe20000004200 */
[C---:B------:R-:W-:Y:S01]  /*10790*/  ISETP.LT.OR P2, PT, R0.reuse, 0x2, P3 ;  /* 0x000000020000780c */ /* 0x040fe20001f41670 */
[----:B------:R-:W-:Y:S01]  /*107a0*/  @UP3 USHF.R.U32.HI UR18, URZ, UR5, UR13 ;  /* 0x000000053f123299 */ /* 0x000fe2000801160d */
[----:B------:R-:W-:Y:S01]  /*107b0*/  FMNMX.FTZ R8, R61, R8, !PT ;  /* 0x000000083d087209 */ /* 0x000fe20007810000 */
[----:B------:R-:W-:Y:S01]  /*107c0*/  LDSM.16.MT88.4 R88, [R189+0x4100] ;  /* 0x00410000bd58783b */ /* 0x000fe20000004200 */
[----:B------:R-:W-:Y:S01]  /*107d0*/  ISETP.LT.OR P3, PT, R0, 0x1, P4 ;  /* 0x000000010000780c */ /* 0x000fe20002761670 */
[----:B------:R-:W-:Y:S01]  /*107e0*/  UIADD3 UR18, UR10, UR18, URZ ;  /* 0x000000120a127290 */ /* 0x000fe2000fffe03f */
[----:B------:R-:W-:Y:S01]  /*107f0*/  FMNMX.FTZ R8, R9, R8, !PT ;  /* 0x0000000809087209 */ /* 0x000fe20007810000 */
[----:B------:R-:W-:Y:S01]  /*10800*/  LDSM.16.MT88.4 R24, [R195+0x900] ;  /* 0x00090000c318783b */ /* 0x000fe20000004200 */
[----:B------:R-:W-:Y:S01]  /*10810*/  FSEL R20, R19, -INF , !P2 ;  /* 0xff80000013147808 */ /* 0x000fe20005000000 */
[----:B------:R-:W-:Y:S01]  /*10820*/  ULDC UR10, c[0x0][0x328] ;  /* 0x0000ca00000a7ab9 */ /* 0x000fe20000000800 */
[----:B------:R-:W-:Y:S01]  /*10830*/  FSEL R18, R18, -INF , !P3 ;  /* 0xff80000012127808 */ /* 0x000fe20005800000 */
[----:B------:R-:W-:Y:S01]  /*10840*/  LDSM.16.MT88.4 R136, [R190+0x900] ;  /* 0x00090000be88783b */ /* 0x000fe20000004200 */
[----:B------:R-:W-:Y:S01]  /*10850*/  ISETP.GT.AND P1, PT, R15, 0x11, P0 ;  /* 0x000000110f00780c */ /* 0x000fe20000724270 */
[----:B------:R-:W-:Y:S01]  /*10860*/  UIADD3 UR10, UR18, UR10, URZ ;  /* 0x0000000a120a7290 */ /* 0x000fe2000fffe03f */
[----:B------:R-:W-:Y:S01]  /*10870*/  FMNMX.FTZ R22, R7, R8, !PT ;  /* 0x0000000807167209 */ /* 0x000fe20007810000 */
[----:B------:R-:W-:Y:S01]  /*10880*/  LDSM.16.MT88.4 R132, [R189+0x900] ;  /* 0x00090000bd84783b */ /* 0x000fe20000004200 */
[----:B------:R-:W-:Y:S01]  /*10890*/  FMNMX.FTZ R5, R18, R20, !PT ;  /* 0x0000001412057209 */ /* 0x000fe20007810000 */
[----:B------:R-:W-:Y:S01]  /*108a0*/  IMAD.U32 R173, RZ, RZ, UR9 ;  /* 0x00000009ffad7e24 */ /* 0x000fe2000f8e00ff */
[----:B------:R-:W-:Y:S01]  /*108b0*/  ISETP.LT.OR P1, PT, R0, 0x12, P1 ;  /* 0x000000120000780c */ /* 0x000fe20000f21670 */
[----:B------:R-:W-:Y:S01]  /*108c0*/  LDSM.16.MT88.4 R32, [R188+0x900] ;  /* 0x00090000bc20783b */ /* 0x000fe20000004200 */
[----:B------:R-:W-:-:S02]  /*108d0*/  FMNMX.FTZ R22, R155, R22, !PT ;  /* 0x000000169b167209 */ /* 0x000fc40007810000 */
[----:B------:R-:W-:Y:S01]  /*108e0*/  FMNMX.FTZ R5, R66, R5, !PT ;  /* 0x0000000542057209 */ /* 0x000fe20007810000 */
[----:B------:R-:W-:Y:S01]  /*108f0*/  LDSM.16.MT88.4 R28, [R190+0x2900] ;  /* 0x00290000be1c783b */ /* 0x000fe20000004200 */
[----:B------:R-:W-:Y:S02]  /*10900*/  ISETP.GT.AND P2, PT, R15, 0x18, P0 ;  /* 0x000000180f00780c */ /* 0x000fe40000744270 */
[----:B------:R-:W-:Y:S02]  /*10910*/  FSEL R14, R63, -INF , !P1 ;  /* 0xff8000003f0e7808 */ /* 0x000fe40004800000 */
[----:B------:R-:W-:Y:S02]  /*10920*/  FMNMX.FTZ R22, R163, R22, !PT ;  /* 0x00000016a3167209 */ /* 0x000fe40007810000 */
[----:B------:R-:W-:Y:S02]  /*10930*/  ISETP.GT.AND P1, PT, R15, 0x19, P0 ;  /* 0x000000190f00780c */ /* 0x000fe40000724270 */
[----:B------:R-:W-:-:S02]  /*10940*/  FMNMX.FTZ R5, R6, R5, !PT ;  /* 0x0000000506057209 */ /* 0x000fc40007810000 */
[C---:B------:R-:W-:Y:S02]  /*10950*/  ISETP.LT.OR P2, PT, R0.reuse, 0x19, P2 ;  /* 0x000000190000780c */ /* 0x040fe40001741670 */
[----:B------:R-:W-:Y:S02]  /*10960*/  FMNMX.FTZ R22, R161, R22, !PT ;  /* 0x00000016a1167209 */ /* 0x000fe40007810000 */
[----:B------:R-:W-:Y:S02]  /*10970*/  ISETP.LT.OR P1, PT, R0, 0x1a, P1 ;  /* 0x0000001a0000780c */ /* 0x000fe40000f21670 */
[----:B------:R-:W-:Y:S02]  /*10980*/  FMNMX.FTZ R5, R16, R5, !PT ;  /* 0x0000000510057209 */ /* 0x000fe40007810000 */
[----:B------:R-:W-:Y:S02]  /*10990*/  FSEL R10, R58, -INF , !P2 ;  /* 0xff8000003a0a7808 */ /* 0x000fe40005000000 */
[----:B------:R-:W-:-:S02]  /*109a0*/  ISETP.GT.AND P2, PT, R15, 0x20, P0 ;  /* 0x000000200f00780c */ /* 0x000fc40000744270 */
[----:B------:R-:W-:Y:S02]  /*109b0*/  FMNMX.FTZ R22, R157, R22, !PT ;  /* 0x000000169d167209 */ /* 0x000fe40007810000 */
[----:B------:R-:W-:Y:S02]  /*109c0*/  FSEL R8, R59, -INF , !P1 ;  /* 0xff8000003b087808 */ /* 0x000fe40004800000 */
[----:B------:R-:W-:Y:S01]  /*109d0*/  FMNMX.FTZ R5, R14, R5, !PT ;  /* 0x000000050e057209 */ /* 0x000fe20007810000 */
[----:B------:R-:W-:Y:S01]  /*109e0*/  LDSM.16.MT88.4 R56, [R189+0x2100] ;  /* 0x00210000bd38783b */ /* 0x000fe20000004200 */
[----:B------:R-:W-:Y:S02]  /*109f0*/  ISETP.GT.AND P1, PT, R15, 0x21, P0 ;  /* 0x000000210f00780c */ /* 0x000fe40000724270 */
[----:B------:R-:W-:Y:S02]  /*10a00*/  ISETP.LT.OR P2, PT, R0, 0x21, P2 ;  /* 0x000000210000780c */ /* 0x000fe40001741670 */
[----:B------:R-:W-:-:S02]  /*10a10*/  FMNMX.FTZ R22, R167, R22, !PT ;  /* 0x00000016a7167209 */ /* 0x000fc40007810000 */
[----:B------:R-:W-:Y:S02]  /*10a20*/  FMNMX.FTZ R5, R10, R5, !PT ;  /* 0x000000050a057209 */ /* 0x000fe40007810000 */
[----:B------:R-:W-:Y:S02]  /*10a30*/  ISETP.LT.OR P1, PT, R0, 0x22, P1 ;  /* 0x000000220000780c */ /* 0x000fe40000f21670 */
[----:B------:R-:W-:Y:S02]  /*10a40*/  FSEL R172, R54, -INF , !P2 ;  /* 0xff80000036ac7808 */ /* 0x000fe40005000000 */
[----:B------:R-:W-:Y:S02]  /*10a50*/  FMNMX.FTZ R22, R165, R22, !PT ;  /* 0x00000016a5167209 */ /* 0x000fe40007810000 */
[----:B------:R-:W-:Y:S02]  /*10a60*/  ISETP.GT.AND P2, PT, R15, 0x28, P0 ;  /* 0x000000280f00780c */ /* 0x000fe40000744270 */
[----:B------:R-:W-:-:S02]  /*10a70*/  FMNMX.FTZ R19, R8, R5, !PT ;  /* 0x0000000508137209 */ /* 0x000fc40007810000 */
[----:B------:R-:W-:Y:S02]  /*10a80*/  FSEL R162, R55, -INF , !P1 ;  /* 0xff80000037a27808 */ /* 0x000fe40004800000 */
[----:B------:R-:W-:Y:S02]  /*10a90*/  ISETP.GT.AND P1, PT, R15, 0x29, P0 ;  /* 0x000000290f00780c */ /* 0x000fe40000724270 */
[----:B------:R-:W-:Y:S02]  /*10aa0*/  FMNMX.FTZ R22, R143, R22, !PT ;  /* 0x000000168f167209 */ /* 0x000fe40007810000 */
[----:B------:R-:W-:Y:S02]  /*10ab0*/  ISETP.LT.OR P2, PT, R0, 0x29, P2 ;  /* 0x000000290000780c */ /* 0x000fe40001741670 */
[----:B------:R-:W-:Y:S02]  /*10ac0*/  FMNMX.FTZ R19, R172, R19, !PT ;  /* 0x00000013ac137209 */ /* 0x000fe40007810000 */
[----:B------:R-:W-:-:S02]  /*10ad0*/  ISETP.LT.OR P1, PT, R0, 0x2a, P1 ;  /* 0x0000002a0000780c */ /* 0x000fc40000f21670 */
[----:B------:R-:W-:Y:S02]  /*10ae0*/  FMNMX.FTZ R5, R141, R22, !PT ;  /* 0x000000168d057209 */ /* 0x000fe40007810000 */
[----:B------:R-:W-:Y:S02]  /*10af0*/  ISETP.GT.AND P3, PT, R15, 0x30, P0 ;  /* 0x000000300f00780c */ /* 0x000fe40000764270 */
[----:B------:R-:W-:Y:S01]  /*10b00*/  FSEL R170, R74, -INF , !P2 ;  /* 0xff8000004aaa7808 */ /* 0x000fe20005000000 */
[----:B------:R-:W1:Y:S01]  /*10b10*/  SHFL.BFLY PT, R22, R5, 0x2, 0x1f ;  /* 0x0c401f0005167f89 */ /* 0x000e6200000e0000 */
[----:B------:R-:W-:Y:S02]  /*10b20*/  FMNMX.FTZ R19, R162, R19, !PT ;  /* 0x00000013a2137209 */ /* 0x000fe40007810000 */
[----:B------:R-:W-:Y:S02]  /*10b30*/  FSEL R166, R75, -INF , !P1 ;  /* 0xff8000004ba67808 */ /* 0x000fe40004800000 */
[----:B------:R-:W-:Y:S01]  /*10b40*/  ISETP.GT.AND P1, PT, R15, 0x31, P0 ;  /* 0x000000310f00780c */ /* 0x000fe20000724270 */
[----:B------:R-:W-:Y:S01]  /*10b50*/  LDSM.16.MT88.4 R72, [R195+0x4100] ;  /* 0x00410000c348783b */ /* 0x000fe20000004200 */
[----:B------:R-:W-:-:S02]  /*10b60*/  ISETP.LT.OR P2, PT, R0, 0x31, P3 ;  /* 0x000000310000780c */ /* 0x000fc40001f41670 */
[----:B------:R-:W-:Y:S02]  /*10b70*/  FMNMX.FTZ R19, R170, R19, !PT ;  /* 0x00000013aa137209 */ /* 0x000fe40007810000 */
[----:B------:R-:W-:Y:S02]  /*10b80*/  ISETP.LT.OR P1, PT, R0, 0x32, P1 ;  /* 0x000000320000780c */ /* 0x000fe40000f21670 */
[----:B------:R-:W-:Y:S02]  /*10b90*/  ISETP.GT.AND P3, PT, R15, 0x38, P0 ;  /* 0x000000380f00780c */ /* 0x000fe40000764270 */
[----:B------:R-:W-:Y:S02]  /*10ba0*/  FSEL R164, R46, -INF , !P2 ;  /* 0xff8000002ea47808 */ /* 0x000fe40005000000 */
[----:B------:R-:W-:Y:S02]  /*10bb0*/  FMNMX.FTZ R19, R166, R19, !PT ;  /* 0x00000013a6137209 */ /* 0x000fe40007810000 */
[----:B------:R-:W-:-:S02]  /*10bc0*/  FSEL R142, R47, -INF , !P1 ;  /* 0xff8000002f8e7808 */ /* 0x000fc40004800000 */
[----:B------:R-:W-:Y:S02]  /*10bd0*/  ISETP.GT.AND P0, PT, R15, 0x39, P0 ;  /* 0x000000390f00780c */ /* 0x000fe40000704270 */
[----:B------:R-:W-:Y:S02]  /*10be0*/  ISETP.LT.OR P1, PT, R0, 0x39, P3 ;  /* 0x000000390000780c */ /* 0x000fe40001f21670 */
[----:B------:R-:W-:Y:S02]  /*10bf0*/  FMNMX.FTZ R19, R164, R19, !PT ;  /* 0x00000013a4137209 */ /* 0x000fe40007810000 */
[----:B------:R-:W-:Y:S02]  /*10c00*/  ISETP.LT.OR P0, PT, R0, 0x3a, P0 ;  /* 0x0000003a0000780c */ /* 0x000fe40000701670 */
[----:B------:R-:W-:Y:S02]  /*10c10*/  FSEL R140, R42, -INF , !P1 ;  /* 0xff8000002a8c7808 */ /* 0x000fe40004800000 */
[----:B------:R-:W-:-:S02]  /*10c20*/  FMNMX.FTZ R19, R142, R19, !PT ;  /* 0x000000138e137209 */ /* 0x000fc40007810000 */
[----:B------:R-:W-:Y:S02]  /*10c30*/  FSEL R160, R43, -INF , !P0 ;  /* 0xff8000002ba07808 */ /* 0x000fe40004000000 */
[----:B------:R-:W-:Y:S01]  /*10c40*/  FMNMX.FTZ R15, R140, R19, !PT ;  /* 0x000000138c0f7209 */ /* 0x000fe20007810000 */
[----:B------:R-:W-:Y:S01]  /*10c50*/  LDSM.16.MT88.4 R40, [R195+0x2100] ;  /* 0x00210000c328783b */ /* 0x000fe20000004200 */
        /* <DEDUP_REMOVED lines=28> */
[--C-:B------:R-:W-:Y:S01]  /*10e20*/  FFMA.FTZ R167, R167, c[0x0][0x2d0], -R168.reuse ;  /* 0x0000b400a7a77a23 */ /* 0x100fe200000108a8 */
[----:B------:R-:W-:Y:S01]  /*10e30*/  FSEL R159, R159, RZ, P0 ;  /* 0x000000ff9f9f7208 */ /* 0x000fe20000000000 */
[----:B------:R-:W-:Y:S01]  /*10e40*/  FFMA.FTZ R212, R141, c[0x0][0x2d0], -R168 ;  /* 0x0000b4008dd47a23 */ /* 0x000fe200000108a8 */
[----:B------:R-:W-:Y:S02]  /*10e50*/  PLOP3.LUT P0, PT, PT, PT, UP2, 0x40, 0x0 ;  /* 0x000000000000781c */ /* 0x000fe40003f0e828 */
[----:B------:R-:W1:Y:S01]  /*10e60*/  MUFU.EX2 R146, R146 ;  /* 0x0000009200927308 */ /* 0x000e620000000800 */
[--C-:B------:R-:W-:Y:S01]  /*10e70*/  FFMA.FTZ R148, R66, c[0x0][0x2d0], -R159.reuse ;  /* 0x0000b40042947a23 */ /* 0x100fe2000001089f */
[----:B--2---:R-:W-:Y:S01]  /*10e80*/  F2FP.PACK_AB R96, R151, R152 ;  /* 0x000000989760723e */ /* 0x004fe200000000ff */
[----:B------:R-:W2:Y:S01]  /*10e90*/  LDSM.16.MT88.4 R64, [R188+0x2100] ;  /* 0x00210000bc40783b */ /* 0x000ea20000004200 */
[--C-:B------:R-:W-:Y:S02]  /*10ea0*/  FFMA.FTZ R153, R18, c[0x0][0x2d0], -R159.reuse ;  /* 0x0000b40012997a23 */ /* 0x100fe4000001089f */
[----:B------:R-:W-:-:S02]  /*10eb0*/  FFMA.FTZ R154, R20, c[0x0][0x2d0], -R159 ;  /* 0x0000b400149a7a23 */ /* 0x000fc4000001089f */
[--C-:B------:R-:W-:Y:S01]  /*10ec0*/  FFMA.FTZ R147, R6, c[0x0][0x2d0], -R159.reuse ;  /* 0x0000b40006937a23 */ /* 0x100fe2000001089f */
[----:B------:R-:W-:Y:S01]  /*10ed0*/  MUFU.EX2 R148, R148 ;  /* 0x0000009400947308 */ /* 0x000fe20000000800 */
[----:B------:R-:W3:Y:S01]  /*10ee0*/  LDSM.16.MT88.4 R4, [R188+0x4100] ;  /* 0x00410000bc04783b */ /* 0x000ee20000004200 */
[--C-:B------:R-:W-:Y:S02]  /*10ef0*/  FFMA.FTZ R3, R10, c[0x0][0x2d0], -R159.reuse ;  /* 0x0000b4000a037a23 */ /* 0x100fe4000001089f */
[--C-:B------:R-:W-:Y:S01]  /*10f00*/  FFMA.FTZ R2, R8, c[0x0][0x2d0], -R159.reuse ;  /* 0x0000b40008027a23 */ /* 0x100fe2000001089f */
[----:B------:R-:W-:Y:S01]  /*10f10*/  LDSM.16.MT88.4 R20, [R189+0x2900] ;  /* 0x00290000bd14783b */ /* 0x000fe20000004200 */
[--C-:B------:R-:W-:Y:S01]  /*10f20*/  FFMA.FTZ R15, R16, c[0x0][0x2d0], -R159.reuse ;  /* 0x0000b400100f7a23 */ /* 0x100fe2000001089f */
[----:B-1----:R-:W-:Y:S01]  /*10f30*/  F2FP.PACK_AB R98, R146, R149 ;  /* 0x000000959262723e */ /* 0x002fe200000000ff */
[----:B------:R-:W-:Y:S01]  /*10f40*/  MUFU.EX2 R153, R153 ;  /* 0x0000009900997308 */ /* 0x000fe20000000800 */
[----:B------:R-:W1:Y:S01]  /*10f50*/  LDSM.16.MT88.4 R8, [R195+0x2900] ;  /* 0x00290000c308783b */ /* 0x000e620000004200 */
[----:B------:R-:W-:-:S02]  /*10f60*/  FFMA.FTZ R14, R14, c[0x0][0x2d0], -R159 ;  /* 0x0000b4000e0e7a23 */ /* 0x000fc4000001089f */
[--C-:B------:R-:W-:Y:S01]  /*10f70*/  FFMA.FTZ R161, R172, c[0x0][0x2d0], -R159.reuse ;  /* 0x0000b400aca17a23 */ /* 0x100fe2000001089f */
[----:B------:R-:W4:Y:S01]  /*10f80*/  LDSM.16.MT88.4 R16, [R188+0x2900] ;  /* 0x00290000bc10783b */ /* 0x000f220000004200 */
[--C-:B------:R-:W-:Y:S02]  /*10f90*/  FFMA.FTZ R162, R162, c[0x0][0x2d0], -R159.reuse ;  /* 0x0000b400a2a27a23 */ /* 0x100fe4000001089f */
[----:B------:R-:W5:Y:S01]  /*10fa0*/  MUFU.EX2 R154, R154 ;  /* 0x0000009a009a7308 */ /* 0x000f620000000800 */
[--C-:B------:R-:W-:Y:S02]  /*10fb0*/  FFMA.FTZ R163, R170, c[0x0][0x2d0], -R159.reuse ;  /* 0x0000b400aaa37a23 */ /* 0x100fe4000001089f */
[--C-:B------:R-:W-:Y:S02]  /*10fc0*/  FFMA.FTZ R166, R166, c[0x0][0x2d0], -R159.reuse ;  /* 0x0000b400a6a67a23 */ /* 0x100fe4000001089f */
[--C-:B------:R-:W-:Y:S02]  /*10fd0*/  FFMA.FTZ R170, R165, c[0x0][0x2d0], -R168.reuse ;  /* 0x0000b400a5aa7a23 */ /* 0x100fe400000108a8 */
[----:B------:R-:W-:Y:S01]  /*10fe0*/  FFMA.FTZ R165, R143, c[0x0][0x2d0], -R168 ;  /* 0x0000b4008fa57a23 */ /* 0x000fe200000108a8 */
[----:B------:R-:W2:Y:S01]  /*10ff0*/  MUFU.EX2 R147, R147 ;  /* 0x0000009300937308 */ /* 0x000ea20000000800 */
[----:B------:R-:W-:-:S02]  /*11000*/  FFMA.FTZ R164, R164, c[0x0][0x2d0], -R159 ;  /* 0x0000b400a4a47a23 */ /* 0x000fc4000001089f */
[--C-:B------:R-:W-:Y:S02]  /*11010*/  FFMA.FTZ R169, R142, c[0x0][0x2d0], -R159.reuse ;  /* 0x0000b4008ea97a23 */ /* 0x100fe4000001089f */
[--C-:B------:R-:W-:Y:S02]  /*11020*/  FFMA.FTZ R168, R140, c[0x0][0x2d0], -R159.reuse ;  /* 0x0000b4008ca87a23 */ /* 0x100fe4000001089f */
[----:B------:R-:W-:Y:S01]  /*11030*/  FFMA.FTZ R209, R160, c[0x0][0x2d0], -R159 ;  /* 0x0000b400a0d17a23 */ /* 0x000fe2000001089f */
[----:B-----5:R-:W-:Y:S01]  /*11040*/  F2FP.PACK_AB R97, R154, R153 ;  /* 0x000000999a61723e */ /* 0x020fe200000000ff */
[----:B------:R-:W-:Y:S01]  /*11050*/  MUFU.EX2 R150, R150 ;  /* 0x0000009600967308 */ /* 0x000fe20000000800 */
[----:B------:R-:W-:Y:S01]  /*11060*/  FADD.FTZ R152, R152, R151 ;  /* 0x0000009798987221 */ /* 0x000fe20000010000 */
[----:B------:R-:W-:Y:S01]  /*11070*/  LDSM.16.MT88.4 R140, [R190+0x1900] ;  /* 0x00190000be8c783b */ /* 0x000fe20000004200 */
[----:B------:R-:W-:Y:S02]  /*11080*/  FADD.FTZ R153, R153, R154 ;  /* 0x0000009a99997221 */ /* 0x000fe40000010000 */
[----:B------:R-:W-:Y:S01]  /*11090*/  FADD.FTZ R149, R149, R152 ;  /* 0x0000009895957221 */ /* 0x000fe20000010000 */
[----:B--2---:R-:W-:-:S02]  /*110a0*/  F2FP.PACK_AB R99, R147, R148 ;  /* 0x000000949363723e */ /* 0x004fc400000000ff */
[----:B------:R-:W2:Y:S01]  /*110b0*/  MUFU.EX2 R145, R145 ;  /* 0x0000009100917308 */ /* 0x000ea20000000800 */
[----:B------:R-:W-:-:S04]  /*110c0*/  FADD.FTZ R149, R146, R149 ;  /* 0x0000009592957221 */ /* 0x000fc80000010000 */
[C---:B------:R-:W-:Y:S03]  /*110d0*/  HMMA.16816.F32 R36, R96.reuse, R40, RZ ;  /* 0x000000286024723c */ /* 0x040fe600000018ff */
[----:B------:R-:W-:Y:S05]  /*110e0*/  MUFU.EX2 R144, R144 ;  /* 0x0000009000907308 */ /* 0x000fea0000000800 */
[C---:B------:R-:W-:Y:S03]  /*110f0*/  HMMA.16816.F32 R52, R96.reuse, R56, RZ ;  /* 0x000000386034723c */ /* 0x040fe600000018ff */
[----:B------:R-:W-:Y:S05]  /*11100*/  MUFU.EX2 R13, R13 ;  /* 0x0000000d000d7308 */ /* 0x000fea0000000800 */
[C---:B------:R-:W-:Y:S03]  /*11110*/  HMMA.16816.F32 R40, R96.reuse, R42, RZ ;  /* 0x0000002a6028723c */ /* 0x040fe600000018ff */
[----:B------:R-:W-:Y:S05]  /*11120*/  MUFU.EX2 R15, R15 ;  /* 0x0000000f000f7308 */ /* 0x000fea0000000800 */
[C---:B------:R-:W-:Y:S03]  /*11130*/  HMMA.16816.F32 R56, R96.reuse, R58, RZ ;  /* 0x0000003a6038723c */ /* 0x040fe600000018ff */
[----:B------:R-:W5:Y:S05]  /*11140*/  MUFU.EX2 R14, R14 ;  /* 0x0000000e000e7308 */ /* 0x000f6a0000000800 */
[C---:B------:R-:W-:Y:S03]  /*11150*/  HMMA.16816.F32 R60, R96.reuse, R64, RZ ;  /* 0x00000040603c723c */ /* 0x040fe600000018ff */
[----:B------:R-:W-:Y:S05]  /*11160*/  MUFU.EX2 R3, R3 ;  /* 0x0000000300037308 */ /* 0x000fea0000000800 */
[C---:B------:R-:W-:Y:S03]  /*11170*/  HMMA.16816.F32 R64, R96.reuse, R66, RZ ;  /* 0x000000426040723c */ /* 0x040fe600000018ff */
[----:B------:R-:W1:Y:S05]  /*11180*/  MUFU.EX2 R2, R2 ;  /* 0x0000000200027308 */ /* 0x000e6a0000000800 */
        /* <DEDUP_REMOVED lines=32> */
[C---:B---3--:R-:W-:Y:S07]  /*11390*/  HMMA.16816.F32 R92, R96.reuse, R4, RZ ;  /* 0x00000004605c723c */ /* 0x048fee00000018ff */
[----:B--2---:R-:W-:Y:S01]  /*113a0*/  F2FP.PACK_AB R4, R145, R150 ;  /* 0x000000969104723e */ /* 0x004fe200000000ff */
[----:B------:R-:W-:Y:S01]  /*113b0*/  HMMA.16816.F32 R96, R96, R6, RZ ;  /* 0x000000066060723c */ /* 0x000fe200000018ff */
[----:B-----5:R-:W-:Y:S01]  /*113c0*/  F2FP.PACK_AB R5, R14, R15 ;  /* 0x0000000f0e05723e */ /* 0x020fe200000000ff */
[----:B------:R-:W-:-:S04]  /*113d0*/  FADD.FTZ R150, R150, R149 ;  /* 0x0000009596967221 */ /* 0x000fc80000010000 */
[----:B------:R-:W-:Y:S01]  /*113e0*/  FADD.FTZ R145, R145, R150 ;  /* 0x0000009691917221 */ /* 0x000fe20000010000 */
[----:B------:R-:W-:Y:S02]  /*113f0*/  F2FP.PACK_AB R6, R13, R144 ;  /* 0x000000900d06723e */ /* 0x000fe400000000ff */
[----:B-1----:R-:W-:Y:S01]  /*11400*/  F2FP.PACK_AB R7, R2, R3 ;  /* 0x000000030207723e */ /* 0x002fe200000000ff */
[----:B------:R-:W-:-:S04]  /*11410*/  FADD.FTZ R144, R144, R145 ;  /* 0x0000009190907221 */ /* 0x000fc80000010000 */
[----:B------:R-:W-:Y:S02]  /*11420*/  FADD.FTZ R144, R13, R144 ;  /* 0x000000900d907221 */ /* 0x000fe40000010000 */
[C---:B------:R-:W-:Y:S08]  /*11430*/  HMMA.16816.F32 R36, R4.reuse, R8, R36 ;  /* 0x000000080424723c */ /* 0x040ff00000001824 */
[C---:B------:R-:W-:Y:S01]  /*11440*/  HMMA.16816.F32 R40, R4.reuse, R10, R40 ;  /* 0x0000000a0428723c */ /* 0x040fe20000001828 */
[----:B------:R-:W1:Y:S07]  /*11450*/  LDSM.16.MT88.4 R8, [R190+0x4900] ;  /* 0x00490000be08783b */ /* 0x000e6e0000004200 */
[C---:B------:R-:W-:Y:S08]  /*11460*/  HMMA.16816.F32 R52, R4.reuse, R20, R52 ;  /* 0x000000140434723c */ /* 0x040ff00000001834 */
[C---:B------:R-:W-:Y:S01]  /*11470*/  HMMA.16816.F32 R56, R4.reuse, R22, R56 ;  /* 0x000000160438723c */ /* 0x040fe20000001838 */
[----:B------:R-:W2:Y:S07]  /*11480*/  LDSM.16.MT88.4 R20, [R189+0x4900] ;  /* 0x00490000bd14783b */ /* 0x000eae0000004200 */
[C---:B----4-:R-:W-:Y:S08]  /*11490*/  HMMA.16816.F32 R60, R4.reuse, R16, R60 ;  /* 0x00000010043c723c */ /* 0x050ff0000000183c */
[C---:B------:R-:W-:Y:S01]  /*114a0*/  HMMA.16816.F32 R64, R4.reuse, R18, R64 ;  /* 0x000000120440723c */ /* 0x040fe20000001840 */
[----:B------:R-:W3:Y:S07]  /*114b0*/  LDSM.16.MT88.4 R16, [R188+0x4900] ;  /* 0x00490000bc10783b */ /* 0x000eee0000004200 */
[C---:B------:R-:W-:Y:S08]  /*114c0*/  HMMA.16816.F32 R128, R4.reuse, R24, R128 ;  /* 0x000000180480723c */ /* 0x040ff00000001880 */
        /* <DEDUP_REMOVED lines=12> */
[C---:B------:R-:W-:Y:S01]  /*11590*/  HMMA.16816.F32 R104, R4.reuse, R138, R104 ;  /* 0x0000008a0468723c */ /* 0x040fe20000001868 */
[----:B------:R-:W-:Y:S07]  /*115a0*/  LDSM.16.MT88.4 R136, [R189+0x1900] ;  /* 0x00190000bd88783b */ /* 0x000fee0000004200 */
[C---:B------:R-:W-:Y:S08]  /*115b0*/  HMMA.16816.F32 R108, R4.reuse, R132, R108 ;  /* 0x00000084046c723c */ /* 0x040ff0000000186c */
[C---:B------:R-:W-:Y:S01]  /*115c0*/  HMMA.16816.F32 R112, R4.reuse, R134, R112 ;  /* 0x000000860470723c */ /* 0x040fe20000001870 */
[----:B------:R-:W5:Y:S07]  /*115d0*/  LDSM.16.MT88.4 R132, [R189+0x1100] ;  /* 0x00110000bd84783b */ /* 0x000f6e0000004200 */
[C---:B------:R-:W-:Y:S08]  /*115e0*/  HMMA.16816.F32 R116, R4.reuse, R32, R116 ;  /* 0x000000200474723c */ /* 0x040ff00000001874 */
[C---:B------:R-:W-:Y:S01]  /*115f0*/  HMMA.16816.F32 R120, R4.reuse, R34, R120 ;  /* 0x000000220478723c */ /* 0x040fe20000001878 */
[----:B------:R-:W-:Y:S07]  /*11600*/  LDSM.16.MT88.4 R32, [R188+0x1100] ;  /* 0x00110000bc20783b */ /* 0x000fee0000004200 */
[C---:B------:R-:W-:Y:S08]  /*11610*/  HMMA.16816.F32 R44, R4.reuse, R28, R44 ;  /* 0x0000001c042c723c */ /* 0x040ff0000000182c */
[C---:B------:R-:W-:Y:S01]  /*11620*/  HMMA.16816.F32 R48, R4.reuse, R30, R48 ;  /* 0x0000001e0430723c */ /* 0x040fe20000001830 */
[----:B------:R-:W-:Y:S07]  /*11630*/  LDSM.16.MT88.4 R28, [R190+0x3100] ;  /* 0x00310000be1c783b */ /* 0x000fee0000004200 */
[C---:B----4-:R-:W-:Y:S08]  /*11640*/  HMMA.16816.F32 R68, R4.reuse, R24, R68 ;  /* 0x000000180444723c */ /* 0x050ff00000001844 */
[----:B------:R-:W-:Y:S01]  /*11650*/  HMMA.16816.F32 R72, R4, R26, R72 ;  /* 0x0000001a0448723c */ /* 0x000fe20000001848 */
[----:B------:R-:W-:Y:S06]  /*11660*/  LDSM.16.MT88.4 R24, [R195+0x5100] ;  /* 0x00510000c318783b */ /* 0x000fec0000004200 */
[----:B------:R-:W-:Y:S01]  /*11670*/  F2FP.PACK_AB R4, R158, R155 ;  /* 0x0000009b9e04723e */ /* 0x000fe200000000ff */
[----:B------:R-:W-:Y:S01]  /*11680*/  FADD.FTZ R155, R155, R144 ;  /* 0x000000909b9b7221 */ /* 0x000fe20000010000 */
[----:B------:R-:W-:-:S02]  /*11690*/  F2FP.PACK_AB R6, R157, R156 ;  /* 0x0000009c9d06723e */ /* 0x000fc400000000ff */
[----:B------:R-:W-:Y:S01]  /*116a0*/  F2FP.PACK_AB R5, R162, R161 ;  /* 0x000000a1a205723e */ /* 0x000fe200000000ff */
[----:B------:R-:W-:Y:S01]  /*116b0*/  FADD.FTZ R155, R158, R155 ;  /* 0x0000009b9e9b7221 */ /* 0x000fe20000010000 */
[----:B------:R-:W-:-:S03]  /*116c0*/  F2FP.PACK_AB R7, R166, R163 ;  /* 0x000000a3a607723e */ /* 0x000fc600000000ff */
[----:B------:R-:W-:-:S04]  /*116d0*/  FADD.FTZ R156, R156, R155 ;  /* 0x0000009b9c9c7221 */ /* 0x000fc80000010000 */
[----:B-1----:R-:W-:Y:S01]  /*116e0*/  HMMA.16816.F32 R128, R4, R8, R128 ;  /* 0x000000080480723c */ /* 0x002fe20000001880 */
[----:B------:R-:W-:-:S07]  /*116f0*/  FADD.FTZ R156, R157, R156 ;  /* 0x0000009c9d9c7221 */ /* 0x000fce0000010000 */
        /* <DEDUP_REMOVED lines=8> */
[C---:B-----5:R-:W-:Y:S08]  /*11780*/  HMMA.16816.F32 R108, R4.reuse, R132, R108 ;  /* 0x00000084046c723c */ /* 0x060ff0000000186c */
        /* <DEDUP_REMOVED lines=24> */
[----:B------:R-:W-:Y:S01]  /*11910*/  HMMA.16816.F32 R96, R4, R22, R96 ;  /* 0x000000160460723c */ /* 0x000fe20000001860 */
[----:B------:R-:W2:Y:S06]  /*11920*/  LDSM.16.MT88.4 R20, [R195+0x5900] ;  /* 0x00590000c314783b */ /* 0x000eac0000004200 */
[----:B------:R-:W-:Y:S01]  /*11930*/  F2FP.PACK_AB R4, R170, R167 ;  /* 0x000000a7aa04723e */ /* 0x000fe200000000ff */
[----:B------:R-:W-:Y:S01]  /*11940*/  FADD.FTZ R167, R167, R156 ;  /* 0x0000009ca7a77221 */ /* 0x000fe20000010000 */
[----:B------:R-:W-:-:S02]  /*11950*/  F2FP.PACK_AB R6, R212, R165 ;  /* 0x000000a5d406723e */ /* 0x000fc400000000ff */
[----:B------:R-:W-:Y:S01]  /*11960*/  F2FP.PACK_AB R5, R169, R164 ;  /* 0x000000a4a905723e */ /* 0x000fe200000000ff */
[----:B------:R-:W-:Y:S01]  /*11970*/  FADD.FTZ R170, R170, R167 ;  /* 0x000000a7aaaa7221 */ /* 0x000fe20000010000 */
[----:B------:R-:W-:-:S03]  /*11980*/  F2FP.PACK_AB R7, R209, R168 ;  /* 0x000000a8d107723e */ /* 0x000fc600000000ff */
[----:B------:R-:W-:-:S04]  /*11990*/  FADD.FTZ R165, R165, R170 ;  /* 0x000000aaa5a57221 */ /* 0x000fc80000010000 */
[----:B---3--:R-:W-:Y:S01]  /*119a0*/  HMMA.16816.F32 R128, R4, R16, R128 ;  /* 0x000000100480723c */ /* 0x008fe20000001880 */
[----:B------:R-:W-:-:S07]  /*119b0*/  FADD.FTZ R212, R212, R165 ;  /* 0x000000a5d4d47221 */ /* 0x000fce0000010000 */
        /* <DEDUP_REMOVED lines=9> */
[C---:B---3--:R-:W-:Y:S07]  /*11a50*/  HMMA.16816.F32 R76, R4.reuse, R16, R76 ;  /* 0x00000010044c723c */ /* 0x048fee000000184c */
[----:B------:R-:W-:Y:S01]  /*11a60*/  FADD.FTZ R16, R148, R153 ;  /* 0x0000009994107221 */ /* 0x000fe20000010000 */
[----:B------:R-:W-:Y:S03]  /*11a70*/  HMMA.16816.F32 R104, R4, R142, R104 ;  /* 0x0000008e0468723c */ /* 0x000fe60000001868 */
[----:B------:R-:W-:-:S04]  /*11a80*/  FADD.FTZ R16, R147, R16 ;  /* 0x0000001093107221 */ /* 0x000fc80000010000 */
        /* <DEDUP_REMOVED lines=17> */
[----:B------:R-:W-:-:S05]  /*11ba0*/  FADD.FTZ R209, R209, R168 ;  /* 0x000000a8d1d17221 */ /* 0x000fca0000010000 */
[C---:B------:R-:W-:Y:S08]  /*11bb0*/  HMMA.16816.F32 R52, R4.reuse, R28, R52 ;  /* 0x0000001c0434723c */ /* 0x040ff00000001834 */
[C---:B------:R-:W-:Y:S08]  /*11bc0*/  HMMA.16816.F32 R56, R4.reuse, R30, R56 ;  /* 0x0000001e0438723c */ /* 0x040ff00000001838 */
[C---:B------:R-:W-:Y:S08]  /*11bd0*/  HMMA.16816.F32 R60, R4.reuse, R24, R60 ;  /* 0x00000018043c723c */ /* 0x040ff0000000183c */
[C---:B------:R-:W-:Y:S08]  /*11be0*/  HMMA.16816.F32 R64, R4.reuse, R26, R64 ;  /* 0x0000001a0440723c */ /* 0x040ff00000001840 */
        /* <DEDUP_REMOVED lines=17> */
.L_x_394:
[----:B------:R-:W-:Y:S02]  /*11d00*/  UISETP.NE.AND UP0, UPT, UR9, 0x1, UPT ;  /* 0x000000010900788c */ /* 0x000fe4000bf05270 */
[----:B------:R-:W-:Y:S02]  /*11d10*/  ULDC.64 UR4, c[0x0][0x330] ;  /* 0x0000cc0000047ab9 */ /* 0x000fe40000000a00 */
[----:B------:R-:W-:-:S07]  /*11d20*/  UIMAD.WIDE.U32 UR16, UR13, UR4, URZ ;  /* 0x000000040d1072a5 */ /* 0x000fce000f8e003f */
[----:B------:R-:W-:Y:S02]  /*11d30*/  @UP0 USHF.R.U32.HI UR13, URZ, UR5, UR17 ;  /* 0x000000053f0d0299 */ /* 0x000fe40008011611 */
.L_x_395:
[----:B------:R-:W-:Y:S02]  /*11d40*/  ULDC UR4, c[0x0][0x32c] ;  /* 0x0000cb0000047ab9 */ /* 0x000fe40000000800 */
[----:B------:R-:W-:-:S04]  /*11d50*/  UIMAD UR4, UR13, UR9, UR4 ;  /* 0x000000090d0472a4 */ /* 0x000fc8000f8e0204 */
[----:B------:R-:W-:-:S04]  /*11d60*/  UISETP.LT.AND UP0, UPT, UR10, UR4, UPT ;  /* 0x000000040a00728c */ /* 0x000fc8000bf01270 */
[----:B------:R-:W-:-:S04]  /*11d70*/  USEL UR10, UR10, UR4, UP0 ;  /* 0x000000040a0a7287 */ /* 0x000fc80008000000 */
.L_x_393:
[----:B------:R-:W-:-:S04]  /*11d80*/  USHF.R.S32.HI UR4, URZ, 0x1f, UR10 ;  /* 0x0000001f3f047899 */ /* 0x000fc8000801140a */
[----:B------:R-:W-:-:S04]  /*11d90*/  ULEA.HI UR4, UR4, UR10, URZ, 0x6 ;  /* 0x0000000a04047291 */ /* 0x000fc8000f8f303f */
[----:B------:R-:W-:-:S04]  /*11da0*/  USHF.R.S32.HI UR5, URZ, 0x6, UR4 ;  /* 0x000000063f057899 */ /* 0x000fc80008011404 */
[----:B------:R-:W-:-:S04]  /*11db0*/  UISETP.LT.AND UP0, UPT, UR8, UR5, UPT ;  /* 0x000000050800728c */ /* 0x000fc8000bf01270 */
[----:B------:R-:W-:-:S06]  /*11dc0*/  USEL UR5, UR8, UR5, !UP0 ;  /* 0x0000000508057287 */ /* 0x000fcc000c000000 */
[----:B------:R-:W-:-:S13]  /*11dd0*/  ISETP.GE.AND P0, PT, R173, UR5, PT ;  /* 0x00000005ad007c0c */ /* 0x000fda000bf06270 */
[----:B------:R-:W-:Y:S05]  /*11de0*/  @!P0 BRA `(.L_x_396) ;  /* 0x0000355000008947 */ /* 0x000fea0003800000 */
[----:B------:R-:W-:Y:S01]  /*11df0*/  PLOP3.LUT P0, PT, PT, PT, UP3, 0x80, 0x0 ;  /* 0x000000000000781c */ /* 0x000fe20003f0f038 */
[----:B------:R-:W-:Y:S01]  /*11e00*/  IMAD.MOV.U32 R2, RZ, RZ, R12 ;  /* 0x000000ffff027224 */ /* 0x000fe200078e000c */
[----:B------:R-:W-:Y:S01]  /*11e10*/  PLOP3.LUT P3, PT, PT, PT, UP3, 0x80, 0x0 ;  /* 0x000000000000781c */ /* 0x000fe20003f6f038 */
[----:B------:R-:W-:Y:S01]  /*11e20*/  IMAD.MOV.U32 R3, RZ, RZ, R0 ;  /* 0x000000ffff037224 */ /* 0x000fe200078e0000 */
[C---:B------:R-:W-:Y:S01]  /*11e30*/  IADD3 RZ, P2, R200.reuse, 0x40, RZ ;  /* 0x00000040c8ff7810 */ /* 0x040fe20007f5e0ff */
[----:B------:R-:W-:Y:S01]  /*11e40*/  IMAD.MOV.U32 R224, RZ, RZ, R173 ;  /* 0x000000ffffe07224 */ /* 0x000fe200078e00ad */
[----:B------:R-:W-:Y:S01]  /*11e50*/  IADD3 RZ, P4, R200, 0x80, RZ ;  /* 0x00000080c8ff7810 */ /* 0x000fe20007f9e0ff */
[----:B------:R-:W-:Y:S01]  /*11e60*/  IMAD.MOV.U32 R218, RZ, RZ, c[0x0][0x208] ;  /* 0x00008200ffda7624 */ /* 0x000fe200078e00ff */
[----:B------:R-:W-:Y:S01]  /*11e70*/  IADD3 RZ, P1, R204, 0x40, RZ ;  /* 0x00000040ccff7810 */ /* 0x000fe20007f3e0ff */
[--C-:B------:R-:W-:Y:S01]  /*11e80*/  IMAD.X R222, RZ, RZ, R207.reuse, P2 ;  /* 0x000000ffffde7224 */ /* 0x100fe200010e06cf */
[C---:B------:R-:W-:Y:S01]  /*11e90*/  IADD3 R216, R200.reuse, 0x40, RZ ;  /* 0x00000040c8d87810 */ /* 0x040fe20007ffe0ff */
[----:B------:R-:W-:Y:S01]  /*11ea0*/  IMAD.X R221, RZ, RZ, R207, P4 ;  /* 0x000000ffffdd7224 */ /* 0x000fe200020e06cf */
[----:B------:R-:W-:Y:S01]  /*11eb0*/  IADD3 R215, R200, 0x80, RZ ;  /* 0x00000080c8d77810 */ /* 0x000fe20007ffe0ff */
[----:B------:R-:W-:Y:S01]  /*11ec0*/  @P0 IMAD.HI.U32 R217, R203, c[0x0][0x2c8], RZ ;  /* 0x0000b200cbd90a27 */ /* 0x000fe200078e00ff */
[C---:B------:R-:W-:Y:S01]  /*11ed0*/  IADD3 RZ, P0, R204.reuse, 0x80, RZ ;  /* 0x00000080ccff7810 */ /* 0x040fe20007f1e0ff */
[----:B------:R-:W-:Y:S01]  /*11ee0*/  ULDC UR4, c[0x0][0x324] ;  /* 0x0000c90000047ab9 */ /* 0x000fe20000000800 */
[C---:B------:R-:W-:Y:S01]  /*11ef0*/  IADD3 R214, R204.reuse, 0x40, RZ ;  /* 0x00000040ccd67810 */ /* 0x040fe20007ffe0ff */
[----:B------:R-:W-:Y:S01]  /*11f00*/  IMAD.X R220, RZ, RZ, R211, P1 ;  /* 0x000000ffffdc7224 */ /* 0x000fe200008e06d3 */
[----:B------:R-:W-:Y:S01]  /*11f10*/  @P3 SHF.R.U32.HI R217, RZ, c[0x0][0x2cc], R217 ;  /* 0x0000b300ffd93a19 */ /* 0x000fe200000116d9 */
[----:B------:R-:W-:Y:S01]  /*11f20*/  IMAD.X R219, RZ, RZ, R211, P0 ;  /* 0x000000ffffdb7224 */ /* 0x000fe200000e06d3 */
[----:B------:R-:W-:Y:S01]  /*11f30*/  IADD3 R213, R204, 0x80, RZ ;  /* 0x00000080ccd57810 */ /* 0x000fe20007ffe0ff */
[----:B------:R-:W-:Y:S01]  /*11f40*/  IMAD.MOV.U32 R223, RZ, RZ, c[0x0][0x20c] ;  /* 0x00008300ffdf7624 */ /* 0x000fe200078e00ff */
[----:B------:R-:W-:-:S02]  /*11f50*/  ULOP3.LUT UR4, URZ, UR4, URZ, 0x33, !UPT ;  /* 0x000000043f047292 */ /* 0x000fc4000f8e333f */
.L_x_405:
[----:B------:R-:W-:Y:S04]  /*11f60*/  DEPBAR.LE SB0, 0x0 ;  /* 0x000080000000791a */ /* 0x000fe80000000000 */
[----:B------:R-:W-:Y:S01]  /*11f70*/  BAR.SYNC.DEFER_BLOCKING 0x0 ;  /* 0x0000000000007b1d */ /* 0x000fe20000010000 */
[C---:B------:R-:W-:Y:S11]  /*11f80*/  ISETP.LT.AND P0, PT, R224.reuse, UR8, PT ;  /* 0x00000008e0007c0c */ /* 0x040ff6000bf01270 */
[----:B------:R-:W-:Y:S02]  /*11f90*/  @!UPT UIADD3 URZ, URZ, URZ, URZ ;  /* 0x0000003f3f3ff290 */ /* 0x000fe4000fffe03f */
[----:B------:R-:W-:Y:S01]  /*11fa0*/  @!P0 SHF.R.S32.HI R0, RZ, 0x1f, R224 ;  /* 0x0000001fff008819 */ /* 0x000fe200000114e0 */
[----:B------:R-:W-:Y:S04]  /*11fb0*/  @!P0 IMAD.WIDE.U32 R152, R224, c[0x0][0x208], RZ ;  /* 0x00008200e0988a25 */ /* 0x000fe800078e00ff */
[----:B------:R-:W-:Y:S04]  /*11fc0*/  @!P0 IMAD R0, R0, c[0x0][0x208], RZ ;  /* 0x0000820000008a24 */ /* 0x000fe800078e02ff */
[----:B------:R-:W-:Y:S01]  /*11fd0*/  @!P0 IMAD R0, R224, c[0x0][0x20c], R0 ;  /* 0x00008300e0008a24 */ /* 0x000fe200078e0200 */
[----:B------:R-:W-:Y:S03]  /*11fe0*/  LDSM.16.M88.4 R132, [R198+0xc100] ;  /* 0x00c10000c684783b */ /* 0x000fe60000000200 */
[----:B------:R-:W-:Y:S02]  /*11ff0*/  @!P0 IMAD.IADD R0, R153, 0x1, R0 ;  /* 0x0000000199008824 */ /* 0x000fe400078e0200 */
[----:B------:R-:W1:Y:S01]  /*12000*/  LDSM.16.M88.4 R136, [R197+0x6100] ;  /* 0x00610000c588783b */ /* 0x000e620000000200 */
[C---:B------:R-:W-:Y:S02]  /*12010*/  @!P0 IMAD.SHL.U32 R153, R152.reuse, 0x40, RZ ;  /* 0x0000004098998824 */ /* 0x040fe400078e00ff */
[----:B------:R-:W-:Y:S02]  /*12020*/  @!P0 SHF.L.U64.HI R155, R152, 0x6, R0 ;  /* 0x00000006989b8819 */ /* 0x000fe40000010200 */
[----:B------:R-:W2:Y:S01]  /*12030*/  LDSM.16.M88.4 R140, [R197+0x6900] ;  /* 0x00690000c58c783b */ /* 0x000ea20000000200 */
[C---:B------:R-:W-:Y:S02]  /*12040*/  @!P0 IADD3 R159, P3, R153.reuse, R200, RZ ;  /* 0x000000c8999f8210 */ /* 0x040fe40007f7e0ff */
[----:B------:R-:W-:Y:S02]  /*12050*/  @!P0 IADD3 R157, P2, R153, R216, RZ ;  /* 0x000000d8999d8210 */ /* 0x000fe40007f5e0ff */
[----:B------:R-:W3:Y:S01]  /*12060*/  LDSM.16.M88.4 R144, [R197+0x7100] ;  /* 0x00710000c590783b */ /* 0x000ee20000000200 */
[----:B------:R-:W-:Y:S01]  /*12070*/  @!P0 IMAD.X R154, R155, 0x1, R207, P3 ;  /* 0x000000019b9a8824 */ /* 0x000fe200018e06cf */
[----:B------:R-:W-:Y:S01]  /*12080*/  @!P0 LEA R160, P3, R159, c[0x0][0x1f8], 0x1 ;  /* 0x00007e009fa08a11 */ /* 0x000fe200078608ff */
[----:B------:R-:W-:Y:S01]  /*12090*/  @!P0 IMAD.X R0, R155, 0x1, R222, P2 ;  /* 0x000000019b008824 */ /* 0x000fe200010e06de */
[----:B------:R-:W-:Y:S01]  /*120a0*/  @!P0 LEA R166, P2, R157, c[0x0][0x1f8], 0x1 ;  /* 0x00007e009da68a11 */ /* 0x000fe200078408ff */
[----:B------:R-:W4:Y:S01]  /*120b0*/  LDSM.16.M88.4 R148, [R197+0x7900] ;  /* 0x00790000c594783b */ /* 0x000f220000000200 */
[----:B------:R-:W-:Y:S02]  /*120c0*/  @!P0 LEA.HI.X R161, R159, c[0x0][0x1fc], R154, 0x1, P3 ;  /* 0x00007f009fa18a11 */ /* 0x000fe400018f0c9a */
[----:B------:R-:W-:Y:S02]  /*120d0*/  @!P0 LEA.HI.X R167, R157, c[0x0][0x1fc], R0, 0x1, P2 ;  /* 0x00007f009da78a11 */ /* 0x000fe400010f0c00 */
[----:B------:R-:W-:Y:S02]  /*120e0*/  @!P0 IADD3 R152, P1, R153, R215, RZ ;  /* 0x000000d799988210 */ /* 0x000fe40007f3e0ff */
[----:B------:R-:W-:Y:S03]  /*120f0*/  @!P0 LEA R153, P3, R218, R153, 0x5 ;  /* 0x00000099da998211 */ /* 0x000fe600078628ff */
[----:B------:R-:W-:Y:S01]  /*12100*/  @!P0 IMAD.X R163, R155, 0x1, R221, P1 ;  /* 0x000000019ba38824 */ /* 0x000fe200008e06dd */
[----:B------:R-:W-:Y:S02]  /*12110*/  @!P0 IADD3 R159, P2, R153, R200, RZ ;  /* 0x000000c8999f8210 */ /* 0x000fe40007f5e0ff */
[----:B------:R-:W-:Y:S02]  /*12120*/  @!P0 LEA R164, P1, R152, c[0x0][0x1f8], 0x1 ;  /* 0x00007e0098a48a11 */ /* 0x000fe400078208ff */
[----:B------:R-:W-:Y:S02]  /*12130*/  @!P0 LEA.HI.X R155, R218, R155, R223, 0x5, P3 ;  /* 0x0000009bda9b8211 */ /* 0x000fe400018f2cdf */
[----:B------:R-:W-:Y:S02]  /*12140*/  @!P0 LEA R172, P4, R159, c[0x0][0x1f8], 0x1 ;  /* 0x00007e009fac8a11 */ /* 0x000fe400078808ff */
[----:B------:R-:W-:Y:S01]  /*12150*/  @!P0 LEA.HI.X R165, R152, c[0x0][0x1fc], R163, 0x1, P1 ;  /* 0x00007f0098a58a11 */ /* 0x000fe200008f0ca3 */
[----:B------:R-:W-:Y:S01]  /*12160*/  @!P0 IMAD.X R0, R155, 0x1, R207, P2 ;  /* 0x000000019b008824 */ /* 0x000fe200010e06cf */
[C---:B------:R-:W-:Y:S02]  /*12170*/  @!P0 IADD3 R152, P1, R153.reuse, R216, RZ ;  /* 0x000000d899988210 */ /* 0x040fe40007f3e0ff */
[----:B------:R-:W-:Y:S01]  /*12180*/  @!P0 IADD3 R153, P3, R153, R215, RZ ;  /* 0x000000d799998210 */ /* 0x000fe20007f7e0ff */
[C---:B-1----:R-:W-:Y:S03]  /*12190*/  HMMA.16816.F32 R4, R132.reuse, R136, RZ ;  /* 0x000000888404723c */ /* 0x042fe600000018ff */
[----:B------:R-:W-:Y:S01]  /*121a0*/  @!P0 LEA.HI.X R173, R159, c[0x0][0x1fc], R0, 0x1, P4 ;  /* 0x00007f009fad8a11 */ /* 0x000fe200020f0c00 */
[C---:B------:R-:W-:Y:S01]  /*121b0*/  @!P0 IMAD.X R157, R155.reuse, 0x1, R222, P1 ;  /* 0x000000019b9d8824 */ /* 0x040fe200008e06de */
[C---:B------:R-:W-:Y:S01]  /*121c0*/  @!P0 LEA R170, P2, R152.reuse, c[0x0][0x1f8], 0x1 ;  /* 0x00007e0098aa8a11 */ /* 0x040fe200078408ff */
[----:B------:R-:W-:Y:S01]  /*121d0*/  @!P0 IMAD.X R0, R155, 0x1, R221, P3 ;  /* 0x000000019b008824 */ /* 0x000fe200018e06dd */
[----:B------:R-:W-:Y:S01]  /*121e0*/  @!P0 LEA R168, P1, R153, c[0x0][0x1f8], 0x1 ;  /* 0x00007e0099a88a11 */ /* 0x000fe200078208ff */
[C---:B------:R-:W-:Y:S01]  /*121f0*/  HMMA.16816.F32 R8, R132.reuse, R138, RZ ;  /* 0x0000008a8408723c */ /* 0x040fe200000018ff */
[----:B------:R-:W-:Y:S01]  /*12200*/  LDSM.16.M88.4 R136, [R194+0xc100] ;  /* 0x00c10000c288783b */ /* 0x000fe20000000200 */
[----:B------:R-:W-:Y:S02]  /*12210*/  ISETP.NE.AND P4, PT, R199, RZ, PT ;  /* 0x000000ffc700720c */ /* 0x000fe40003f85270 */
[----:B------:R-:W-:Y:S02]  /*12220*/  @!P0 LEA.HI.X R171, R152, c[0x0][0x1fc], R157, 0x1, P2 ;  /* 0x00007f0098ab8a11 */ /* 0x000fe400010f0c9d */
[----:B------:R-:W-:Y:S02]  /*12230*/  @!P0 LEA.HI.X R169, R153, c[0x0][0x1fc], R0, 0x1, P1 ;  /* 0x00007f0099a98a11 */ /* 0x000fe400008f0c00 */
[C---:B--2---:R-:W-:Y:S08]  /*12240*/  HMMA.16816.F32 R12, R132.reuse, R140, RZ ;  /* 0x0000008c840c723c */ /* 0x044ff000000018ff */
[C---:B------:R-:W-:Y:S01]  /*12250*/  HMMA.16816.F32 R16, R132.reuse, R142, RZ ;  /* 0x0000008e8410723c */ /* 0x040fe200000018ff */
[----:B------:R-:W1:Y:S07]  /*12260*/  LDSM.16.M88.4 R140, [R196] ;  /* 0x00000000c48c783b */ /* 0x000e6e0000000200 */
[C---:B---3--:R-:W-:Y:S08]  /*12270*/  HMMA.16816.F32 R20, R132.reuse, R144, RZ ;  /* 0x000000908414723c */ /* 0x048ff000000018ff */
[C---:B------:R-:W-:Y:S01]  /*12280*/  HMMA.16816.F32 R24, R132.reuse, R146, RZ ;  /* 0x000000928418723c */ /* 0x040fe200000018ff */
[----:B------:R-:W2:Y:S07]  /*12290*/  LDSM.16.M88.4 R144, [R187] ;  /* 0x00000000bb90783b */ /* 0x000eae0000000200 */
[C---:B----4-:R-:W-:Y:S08]  /*122a0*/  HMMA.16816.F32 R28, R132.reuse, R148, RZ ;  /* 0x00000094841c723c */ /* 0x050ff000000018ff */
[----:B------:R-:W-:Y:S01]  /*122b0*/  HMMA.16816.F32 R32, R132, R150, RZ ;  /* 0x000000968420723c */ /* 0x000fe200000018ff */
[----:B------:R-:W3:Y:S05]  /*122c0*/  LDSM.16.M88.4 R132, [R186] ;  /* 0x00000000ba84783b */ /* 0x000eea0000000200 */
[----:B------:R-:W4:Y:S02]  /*122d0*/  LDSM.16.M88.4 R148, [R185] ;  /* 0x00000000b994783b */ /* 0x000f240000000200 */
[C---:B-1----:R-:W-:Y:S03]  /*122e0*/  HMMA.16816.F32 R4, R136.reuse, R140, R4 ;  /* 0x0000008c8804723c */ /* 0x042fe60000001804 */
[----:B------:R-:W-:Y:S01]  /*122f0*/  @!PT LDS RZ, [RZ] ;  /* 0x00000000fffff984 */ /* 0x000fe20000000800 */
[----:B------:R-:W-:Y:S01]  /*12300*/  @!PT LDS RZ, [RZ] ;  /* 0x00000000fffff984 */ /* 0x000fe20000000800 */
[----:B------:R-:W-:Y:S01]  /*12310*/  @!PT LDS RZ, [RZ] ;  /* 0x00000000fffff984 */ /* 0x000fe20000000800 */
[----:B------:R1:W-:Y:S05]  /*12320*/  @!P0 LDGSTS.E.BYPASS.LTC128B.128 [R202+0x100], [R160.64], !P5 ;  /* 0x00100000a0ca8fae */ /* 0x0003ea000e901d5c */
[----:B------:R5:W-:Y:S01]  /*12330*/  @!P0 LDGSTS.E.BYPASS.LTC128B.128 [R202+0x2100], [R166.64], !P6 ;  /* 0x02100000a6ca8fae */ /* 0x000be2000f101d5c */
[C---:B------:R-:W-:Y:S04]  /*12340*/  HMMA.16816.F32 R8, R136.reuse, R142, R8 ;  /* 0x0000008e8808723c */ /* 0x040fe80000001808 */
[----:B------:R5:W-:Y:S04]  /*12350*/  @!P0 LDGSTS.E.BYPASS.LTC128B.128 [R202+0x4100], [R164.64], !P4 ;  /* 0x04100000a4ca8fae */ /* 0x000be8000e101d5c */
[C---:B--2---:R-:W-:Y:S01]  /*12360*/  HMMA.16816.F32 R12, R136.reuse, R144, R12 ;  /* 0x00000090880c723c */ /* 0x044fe2000000180c */
[----:B------:R2:W-:Y:S05]  /*12370*/  @!P0 LDGSTS.E.BYPASS.LTC128B.128 [R202+0x1100], [R172.64], !P5 ;  /* 0x01100000acca8fae */ /* 0x0005ea000e901d5c */
[----:B------:R1:W-:Y:S02]  /*12380*/  @!P0 LDGSTS.E.BYPASS.LTC128B.128 [R202+0x3100], [R170.64], !P6 ;  /* 0x03100000aaca8fae */ /* 0x0003e4000f101d5c */
[C---:B------:R-:W-:Y:S03]  /*12390*/  HMMA.16816.F32 R16, R136.reuse, R146, R16 ;  /* 0x000000928810723c */ /* 0x040fe60000001810 */
[----:B------:R1:W-:Y:S01]  /*123a0*/  @!P0 LDGSTS.E.BYPASS.LTC128B.128 [R202+0x5100], [R168.64], !P4 ;  /* 0x05100000a8ca8fae */ /* 0x0003e2000e101d5c */
[C---:B------:R-:W-:Y:S04]  /*123b0*/  ISETP.GT.AND P0, PT, R224.reuse, UR8, PT ;  /* 0x00000008e0007c0c */ /* 0x040fe8000bf04270 */
[C---:B---3--:R-:W-:Y:S01]  /*123c0*/  HMMA.16816.F32 R20, R136.reuse, R132, R20 ;  /* 0x000000848814723c */ /* 0x048fe20000001814 */
[----:B------:R-:W-:Y:S05]  /*123d0*/  LDSM.16.M88.4 R140, [R193+0xc100] ;  /* 0x00c10000c18c783b */ /* 0x000fea0000000200 */
[----:B------:R-:W3:Y:S02]  /*123e0*/  LDSM.16.M88.4 R152, [R192+0x6100] ;  /* 0x00610000c098783b */ /* 0x000ee40000000200 */
[C---:B------:R-:W-:Y:S03]  /*123f0*/  HMMA.16816.F32 R24, R136.reuse, R134, R24 ;  /* 0x000000868818723c */ /* 0x040fe60000001818 */
[----:B------:R-:W2:Y:S01]  /*12400*/  LDSM.16.M88.4 R156, [R192+0x6900] ;  /* 0x00690000c09c783b */ /* 0x000ea20000000200 */
[----:B------:R-:W-:Y:S04]  /*12410*/  @P0 IADD3 R0, R224, -0x1, RZ ;  /* 0xffffffffe0000810 */ /* 0x000fe80007ffe0ff */
[C---:B----4-:R-:W-:Y:S01]  /*12420*/  HMMA.16816.F32 R28, R136.reuse, R148, R28 ;  /* 0x00000094881c723c */ /* 0x050fe2000000181c */
[----:B------:R-:W0:Y:S05]  /*12430*/  LDGDEPBAR ;  /* 0x00000000000079af */ /* 0x000e2a0000000000 */
[----:B-1----:R-:W1:Y:S02]  /*12440*/  LDSM.16.M88.4 R160, [R192+0x7100] ;  /* 0x00710000c0a0783b */ /* 0x002e640000000200 */
[----:B------:R-:W-:Y:S03]  /*12450*/  HMMA.16816.F32 R32, R136, R150, R32 ;  /* 0x000000968820723c */ /* 0x000fe60000001820 */
[----:B------:R-:W4:Y:S05]  /*12460*/  LDSM.16.M88.4 R144, [R192+0x7900] ;  /* 0x00790000c090783b */ /* 0x000f2a0000000200 */
[----:B------:R-:W-:Y:S05]  /*12470*/  LDSM.16.M88.4 R132, [R191+0xc100] ;  /* 0x00c10000bf84783b */ /* 0x000fea0000000200 */
[----:B-----5:R-:W5:Y:S05]  /*12480*/  LDSM.16.M88.4 R164, [R184] ;  /* 0x00000000b8a4783b */ /* 0x020f6a0000000200 */
[----:B------:R-:W4:Y:S01]  /*12490*/  LDSM.16.M88.4 R168, [R184+0x800] ;  /* 0x00080000b8a8783b */ /* 0x000f220000000200 */
[C---:B---3--:R-:W-:Y:S04]  /*124a0*/  HMMA.16816.F32 R4, R140.reuse, R152, R4 ;  /* 0x000000988c04723c */ /* 0x048fe80000001804 */
[----:B------:R-:W3:Y:S05]  /*124b0*/  LDSM.16.M88.4 R136, [R184+0x1000] ;  /* 0x00100000b888783b */ /* 0x000eea0000000200 */
[----:B------:R-:W3:Y:S01]  /*124c0*/  LDSM.16.M88.4 R148, [R184+0x1800] ;  /* 0x00180000b894783b */ /* 0x000ee20000000200 */
[C---:B------:R-:W-:Y:S04]  /*124d0*/  HMMA.16816.F32 R8, R140.reuse, R154, R8 ;  /* 0x0000009a8c08723c */ /* 0x040fe80000001808 */
[----:B------:R-:W-:Y:S04]  /*124e0*/  LDSM.16.M88.4 R152, [R197+0x8900] ;  /* 0x00890000c598783b */ /* 0x000fe80000000200 */
[C---:B--2---:R-:W-:Y:S01]  /*124f0*/  HMMA.16816.F32 R12, R140.reuse, R156, R12 ;  /* 0x0000009c8c0c723c */ /* 0x044fe2000000180c */
[----:B------:R-:W-:Y:S07]  /*12500*/  LDSM.16.M88.4 R172, [R184+0x2000] ;  /* 0x00200000b8ac783b */ /* 0x000fee0000000200 */
[C---:B------:R-:W-:Y:S01]  /*12510*/  HMMA.16816.F32 R16, R140.reuse, R158, R16 ;  /* 0x0000009e8c10723c */ /* 0x040fe20000001810 */
[----:B------:R-:W-:Y:S07]  /*12520*/  LDSM.16.M88.4 R156, [R197+0x9100] ;  /* 0x00910000c59c783b */ /* 0x000fee0000000200 */
[C---:B-1----:R-:W-:Y:S08]  /*12530*/  HMMA.16816.F32 R20, R140.reuse, R160, R20 ;  /* 0x000000a08c14723c */ /* 0x042ff00000001814 */
[C---:B------:R-:W-:Y:S01]  /*12540*/  HMMA.16816.F32 R24, R140.reuse, R162, R24 ;  /* 0x000000a28c18723c */ /* 0x040fe20000001818 */
[----:B------:R-:W-:Y:S07]  /*12550*/  LDSM.16.M88.4 R160, [R194+0x10100] ;  /* 0x01010000c2a0783b */ /* 0x000fee0000000200 */
[C---:B----4-:R-:W-:Y:S08]  /*12560*/  HMMA.16816.F32 R28, R140.reuse, R144, R28 ;  /* 0x000000908c1c723c */ /* 0x050ff0000000181c */
[----:B------:R-:W-:Y:S01]  /*12570*/  HMMA.16816.F32 R32, R140, R146, R32 ;  /* 0x000000928c20723c */ /* 0x000fe20000001820 */
[----:B------:R-:W-:Y:S05]  /*12580*/  LDSM.16.M88.4 R140, [R198+0x10100] ;  /* 0x01010000c68c783b */ /* 0x000fea0000000200 */
[----:B------:R-:W1:Y:S02]  /*12590*/  LDSM.16.M88.4 R144, [R197+0x8100] ;  /* 0x00810000c590783b */ /* 0x000e640000000200 */
[C---:B-----5:R-:W-:Y:S08]  /*125a0*/  HMMA.16816.F32 R4, R132.reuse, R164, R4 ;  /* 0x000000a48404723c */ /* 0x060ff00000001804 */
[C---:B------:R-:W-:Y:S01]  /*125b0*/  HMMA.16816.F32 R8, R132.reuse, R166, R8 ;  /* 0x000000a68408723c */ /* 0x040fe20000001808 */
[----:B------:R-:W-:Y:S07]  /*125c0*/  LDSM.16.M88.4 R164, [R183] ;  /* 0x00000000b7a4783b */ /* 0x000fee0000000200 */
[C---:B------:R-:W-:Y:S08]  /*125d0*/  HMMA.16816.F32 R12, R132.reuse, R168, R12 ;  /* 0x000000a8840c723c */ /* 0x040ff0000000180c */
[C---:B------:R-:W-:Y:S01]  /*125e0*/  HMMA.16816.F32 R16, R132.reuse, R170, R16 ;  /* 0x000000aa8410723c */ /* 0x040fe20000001810 */
[----:B------:R-:W-:Y:S07]  /*125f0*/  LDSM.16.M88.4 R168, [R192+0x8100] ;  /* 0x00810000c0a8783b */ /* 0x000fee0000000200 */
[C---:B---3--:R-:W-:Y:S08]  /*12600*/  HMMA.16816.F32 R20, R132.reuse, R136, R20 ;  /* 0x000000888414723c */ /* 0x048ff00000001814 */
[C---:B------:R-:W-:Y:S01]  /*12610*/  HMMA.16816.F32 R24, R132.reuse, R138, R24 ;  /* 0x0000008a8418723c */ /* 0x040fe20000001818 */
[----:B------:R-:W2:Y:S07]  /*12620*/  LDSM.16.M88.4 R136, [R197+0x9900] ;  /* 0x00990000c588783b */ /* 0x000eae0000000200 */
[C---:B------:R-:W-:Y:S08]  /*12630*/  HMMA.16816.F32 R28, R132.reuse, R148, R28 ;  /* 0x00000094841c723c */ /* 0x040ff0000000181c */
[----:B------:R-:W-:Y:S01]  /*12640*/  HMMA.16816.F32 R32, R132, R150, R32 ;  /* 0x000000968420723c */ /* 0x000fe20000001820 */
[----:B------:R-:W3:Y:S05]  /*12650*/  LDSM.16.M88.4 R132, [R182] ;  /* 0x00000000b684783b */ /* 0x000eea0000000200 */
[----:B------:R-:W-:Y:S02]  /*12660*/  LDSM.16.M88.4 R148, [R180] ;  /* 0x00000000b494783b */ /* 0x000fe40000000200 */
[C---:B-1----:R-:W-:Y:S08]  /*12670*/  HMMA.16816.F32 R4, R140.reuse, R144, R4 ;  /* 0x000000908c04723c */ /* 0x042ff00000001804 */
[C---:B------:R-:W-:Y:S01]  /*12680*/  HMMA.16816.F32 R8, R140.reuse, R146, R8 ;  /* 0x000000928c08723c */ /* 0x040fe20000001808 */
[----:B------:R-:W1:Y:S07]  /*12690*/  LDSM.16.M88.4 R144, [R181] ;  /* 0x00000000b590783b */ /* 0x000e6e0000000200 */
[C---:B------:R-:W-:Y:S08]  /*126a0*/  HMMA.16816.F32 R12, R140.reuse, R152, R12 ;  /* 0x000000988c0c723c */ /* 0x040ff0000000180c */
[C---:B------:R-:W-:Y:S01]  /*126b0*/  HMMA.16816.F32 R16, R140.reuse, R154, R16 ;  /* 0x0000009a8c10723c */ /* 0x040fe20000001810 */
[----:B------:R-:W4:Y:S07]  /*126c0*/  LDSM.16.M88.4 R152, [R193+0x10100] ;  /* 0x01010000c198783b */ /* 0x000f2e0000000200 */
[C---:B------:R-:W-:Y:S08]  /*126d0*/  HMMA.16816.F32 R20, R140.reuse, R156, R20 ;  /* 0x0000009c8c14723c */ /* 0x040ff00000001814 */
[C---:B------:R-:W-:Y:S01]  /*126e0*/  HMMA.16816.F32 R24, R140.reuse, R158, R24 ;  /* 0x0000009e8c18723c */ /* 0x040fe20000001818 */
[----:B------:R-:W-:Y:S07]  /*126f0*/  LDSM.16.M88.4 R156, [R192+0x9900] ;  /* 0x00990000c09c783b */ /* 0x000fee0000000200 */
[C---:B--2---:R-:W-:Y:S08]  /*12700*/  HMMA.16816.F32 R28, R140.reuse, R136, R28 ;  /* 0x000000888c1c723c */ /* 0x044ff0000000181c */
[----:B------:R-:W-:Y:S01]  /*12710*/  HMMA.16816.F32 R32, R140, R138, R32 ;  /* 0x0000008a8c20723c */ /* 0x000fe20000001820 */
[----:B------:R-:W2:Y:S05]  /*12720*/  LDSM.16.M88.4 R136, [R192+0x8900] ;  /* 0x00890000c088783b */ /* 0x000eaa0000000200 */
[----:B------:R-:W5:Y:S02]  /*12730*/  LDSM.16.M88.4 R140, [R192+0x9100] ;  /* 0x00910000c08c783b */ /* 0x000f640000000200 */
[C---:B------:R-:W-:Y:S08]  /*12740*/  HMMA.16816.F32 R4, R160.reuse, R164, R4 ;  /* 0x000000a4a004723c */ /* 0x040ff00000001804 */
[C---:B------:R-:W-:Y:S01]  /*12750*/  HMMA.16816.F32 R8, R160.reuse, R166, R8 ;  /* 0x000000a6a008723c */ /* 0x040fe20000001808 */
[----:B------:R-:W2:Y:S07]  /*12760*/  LDSM.16.M88.4 R164, [R191+0x10100] ;  /* 0x01010000bfa4783b */ /* 0x000eae0000000200 */
[C---:B---3--:R-:W-:Y:S08]  /*12770*/  HMMA.16816.F32 R12, R160.reuse, R132, R12 ;  /* 0x00000084a00c723c */ /* 0x048ff0000000180c */
[C---:B------:R-:W-:Y:S01]  /*12780*/  HMMA.16816.F32 R16, R160.reuse, R134, R16 ;  /* 0x00000086a010723c */ /* 0x040fe20000001810 */
[----:B------:R-:W3:Y:S07]  /*12790*/  LDSM.16.M88.4 R132, [R184+0x2800] ;  /* 0x00280000b884783b */ /* 0x000eee0000000200 */
[C---:B-1----:R-:W-:Y:S08]  /*127a0*/  HMMA.16816.F32 R20, R160.reuse, R144, R20 ;  /* 0x00000090a014723c */ /* 0x042ff00000001814 */
[C---:B------:R-:W-:Y:S01]  /*127b0*/  HMMA.16816.F32 R24, R160.reuse, R146, R24 ;  /* 0x00000092a018723c */ /* 0x040fe20000001818 */
[----:B------:R-:W1:Y:S07]  /*127c0*/  LDSM.16.M88.4 R144, [R184+0x3000] ;  /* 0x00300000b890783b */ /* 0x000e6e0000000200 */
[C---:B------:R-:W-:Y:S08]  /*127d0*/  HMMA.16816.F32 R28, R160.reuse, R148, R28 ;  /* 0x00000094a01c723c */ /* 0x040ff0000000181c */
[----:B------:R-:W-:Y:S01]  /*127e0*/  HMMA.16816.F32 R32, R160, R150, R32 ;  /* 0x00000096a020723c */ /* 0x000fe20000001820 */
[----:B------:R-:W1:Y:S05]  /*127f0*/  LDSM.16.M88.4 R148, [R184+0x3800] ;  /* 0x00380000b894783b */ /* 0x000e6a0000000200 */
[----:B------:R-:W-:Y:S02]  /*12800*/  LDSM.16.M88.4 R160, [R179] ;  /* 0x00000000b3a0783b */ /* 0x000fe40000000200 */
[C---:B----4-:R-:W-:Y:S08]  /*12810*/  HMMA.16816.F32 R4, R152.reuse, R168, R4 ;  /* 0x000000a89804723c */ /* 0x050ff00000001804 */
[C---:B------:R-:W-:Y:S08]  /*12820*/  HMMA.16816.F32 R8, R152.reuse, R170, R8 ;  /* 0x000000aa9808723c */ /* 0x040ff00000001808 */
[C---:B--2---:R-:W-:Y:S08]  /*12830*/  HMMA.16816.F32 R12, R152.reuse, R136, R12 ;  /* 0x00000088980c723c */ /* 0x044ff0000000180c */
[C---:B------:R-:W-:Y:S01]  /*12840*/  HMMA.16816.F32 R16, R152.reuse, R138, R16 ;  /* 0x0000008a9810723c */ /* 0x040fe20000001810 */
[----:B------:R-:W-:Y:S07]  /*12850*/  LDSM.16.M88.4 R136, [R198+0x14100] ;  /* 0x01410000c688783b */ /* 0x000fee0000000200 */
[C---:B-----5:R-:W-:Y:S08]  /*12860*/  HMMA.16816.F32 R20, R152.reuse, R140, R20 ;  /* 0x0000008c9814723c */ /* 0x060ff00000001814 */
[C---:B------:R-:W-:Y:S01]  /*12870*/  HMMA.16816.F32 R24, R152.reuse, R142, R24 ;  /* 0x0000008e9818723c */ /* 0x040fe20000001818 */
[----:B------:R-:W2:Y:S07]  /*12880*/  LDSM.16.M88.4 R140, [R197+0xa100] ;  /* 0x00a10000c58c783b */ /* 0x000eae0000000200 */
[C---:B------:R-:W-:Y:S08]  /*12890*/  HMMA.16816.F32 R28, R152.reuse, R156, R28 ;  /* 0x0000009c981c723c */ /* 0x040ff0000000181c */
[----:B------:R-:W-:Y:S01]  /*128a0*/  HMMA.16816.F32 R32, R152, R158, R32 ;  /* 0x0000009e9820723c */ /* 0x000fe20000001820 */
[----:B------:R-:W4:Y:S05]  /*128b0*/  LDSM.16.M88.4 R152, [R197+0xa900] ;  /* 0x00a90000c598783b */ /* 0x000f2a0000000200 */
[----:B------:R-:W5:Y:S02]  /*128c0*/  LDSM.16.M88.4 R156, [R197+0xb100] ;  /* 0x00b10000c59c783b */ /* 0x000f640000000200 */
[C---:B------:R-:W-:Y:S08]  /*128d0*/  HMMA.16816.F32 R4, R164.reuse, R172, R4 ;  /* 0x000000aca404723c */ /* 0x040ff00000001804 */
[C---:B------:R-:W-:Y:S08]  /*128e0*/  HMMA.16816.F32 R8, R164.reuse, R174, R8 ;  /* 0x000000aea408723c */ /* 0x040ff00000001808 */
        /* <DEDUP_REMOVED lines=8> */
[----:B------:R-:W1:Y:S05]  /*12970*/  LDSM.16.M88.4 R148, [R178] ;  /* 0x00000000b294783b */ /* 0x000e6a0000000200 */
[----:B------:R-:W-:Y:S02]  /*12980*/  LDSM.16.M88.4 R164, [R184+0x4000] ;  /* 0x00400000b8a4783b */ /* 0x000fe40000000200 */
[C---:B--2---:R-:W-:Y:S08]  /*12990*/  HMMA.16816.F32 R4, R136.reuse, R140, R4 ;  /* 0x0000008c8804723c */ /* 0x044ff00000001804 */
[C---:B------:R-:W-:Y:S01]  /*129a0*/  HMMA.16816.F32 R8, R136.reuse, R142, R8 ;  /* 0x0000008e8808723c */ /* 0x040fe20000001808 */
[----:B------:R-:W2:Y:S07]  /*129b0*/  LDSM.16.M88.4 R140, [R177] ;  /* 0x00000000b18c783b */ /* 0x000eae0000000200 */
[C---:B----4-:R-:W-:Y:S08]  /*129c0*/  HMMA.16816.F32 R12, R136.reuse, R152, R12 ;  /* 0x00000098880c723c */ /* 0x050ff0000000180c */
[C---:B------:R-:W-:Y:S01]  /*129d0*/  HMMA.16816.F32 R16, R136.reuse, R154, R16 ;  /* 0x0000009a8810723c */ /* 0x040fe20000001810 */
[----:B------:R-:W4:Y:S07]  /*129e0*/  LDSM.16.M88.4 R152, [R176] ;  /* 0x00000000b098783b */ /* 0x000f2e0000000200 */
[C---:B-----5:R-:W-:Y:S08]  /*129f0*/  HMMA.16816.F32 R20, R136.reuse, R156, R20 ;  /* 0x0000009c8814723c */ /* 0x060ff00000001814 */
[C---:B------:R-:W-:Y:S01]  /*12a00*/  HMMA.16816.F32 R24, R136.reuse, R158, R24 ;  /* 0x0000009e8818723c */ /* 0x040fe20000001818 */
[----:B------:R-:W-:Y:S07]  /*12a10*/  LDSM.16.M88.4 R156, [R192+0xa900] ;  /* 0x00a90000c09c783b */ /* 0x000fee0000000200 */
[C---:B---3--:R-:W-:Y:S08]  /*12a20*/  HMMA.16816.F32 R28, R136.reuse, R132, R28 ;  /* 0x00000084881c723c */ /* 0x048ff0000000181c */
[----:B------:R-:W-:Y:S01]  /*12a30*/  HMMA.16816.F32 R32, R136, R134, R32 ;  /* 0x000000868820723c */ /* 0x000fe20000001820 */
[----:B------:R-:W-:Y:S05]  /*12a40*/  LDSM.16.M88.4 R132, [R193+0x14100] ;  /* 0x01410000c184783b */ /* 0x000fea0000000200 */
[----:B------:R-:W3:Y:S02]  /*12a50*/  LDSM.16.M88.4 R136, [R192+0xa100] ;  /* 0x00a10000c088783b */ /* 0x000ee40000000200 */
[C---:B-1----:R-:W-:Y:S08]  /*12a60*/  HMMA.16816.F32 R4, R144.reuse, R160, R4 ;  /* 0x000000a09004723c */ /* 0x042ff00000001804 */
[C---:B------:R-:W-:Y:S01]  /*12a70*/  HMMA.16816.F32 R8, R144.reuse, R162, R8 ;  /* 0x000000a29008723c */ /* 0x040fe20000001808 */
[----:B------:R-:W-:Y:S07]  /*12a80*/  LDSM.16.M88.4 R160, [R191+0x14100] ;  /* 0x01410000bfa0783b */ /* 0x000fee0000000200 */
[C---:B------:R-:W-:Y:S08]  /*12a90*/  HMMA.16816.F32 R12, R144.reuse, R148, R12 ;  /* 0x00000094900c723c */ /* 0x040ff0000000180c */
[C---:B------:R-:W-:Y:S01]  /*12aa0*/  HMMA.16816.F32 R16, R144.reuse, R150, R16 ;  /* 0x000000969010723c */ /* 0x040fe20000001810 */
[----:B------:R-:W1:Y:S07]  /*12ab0*/  LDSM.16.M88.4 R148, [R192+0xb100] ;  /* 0x00b10000c094783b */ /* 0x000e6e0000000200 */
[C---:B--2---:R-:W-:Y:S08]  /*12ac0*/  HMMA.16816.F32 R20, R144.reuse, R140, R20 ;  /* 0x0000008c9014723c */ /* 0x044ff00000001814 */
[C---:B------:R-:W-:Y:S01]  /*12ad0*/  HMMA.16816.F32 R24, R144.reuse, R142, R24 ;  /* 0x0000008e9018723c */ /* 0x040fe20000001818 */
[----:B------:R-:W2:Y:S07]  /*12ae0*/  LDSM.16.M88.4 R140, [R192+0xb900] ;  /* 0x00b90000c08c783b */ /* 0x000eae0000000200 */
[C---:B----4-:R-:W-:Y:S07]  /*12af0*/  HMMA.16816.F32 R28, R144.reuse, R152, R28 ;  /* 0x00000098901c723c */ /* 0x050fee000000181c */
[C---:B------:R-:W-:Y:S01]  /*12b00*/  @P0 IMAD.WIDE.U32 R152, R0.reuse, c[0x0][0x1e0], RZ ;  /* 0x0000780000980a25 */ /* 0x040fe200078e00ff */
[----:B------:R-:W-:Y:S07]  /*12b10*/  HMMA.16816.F32 R32, R144, R154, R32 ;  /* 0x0000009a9020723c */ /* 0x000fee0000001820 */
[----:B------:R-:W-:Y:S01]  /*12b20*/  @P0 SHF.R.S32.HI R155, RZ, 0x1f, R0 ;  /* 0x0000001fff9b0819 */ /* 0x000fe20000011400 */
[C---:B---3--:R-:W-:Y:S05]  /*12b30*/  HMMA.16816.F32 R4, R132.reuse, R136, R4 ;  /* 0x000000888404723c */ /* 0x048fea0000001804 */
[----:B------:R-:W-:Y:S03]  /*12b40*/  @P0 IMAD R155, R155, c[0x0][0x1e0], RZ ;  /* 0x000078009b9b0a24 */ /* 0x000fe600078e02ff */
[C---:B------:R-:W-:Y:S01]  /*12b50*/  HMMA.16816.F32 R8, R132.reuse, R138, R8 ;  /* 0x0000008a8408723c */ /* 0x040fe20000001808 */
[----:B------:R-:W3:Y:S03]  /*12b60*/  LDSM.16.M88.4 R136, [R184+0x4800] ;  /* 0x00480000b888783b */ /* 0x000ee60000000200 */
[----:B------:R-:W-:Y:S02]  /*12b70*/  @P0 IMAD R0, R0, c[0x0][0x1e4], R155 ;  /* 0x0000790000000a24 */ /* 0x000fe400078e029b */
[----:B------:R-:W-:Y:S02]  /*12b80*/  @P0 IMAD.SHL.U32 R155, R152, 0x40, RZ ;  /* 0x00000040989b0824 */ /* 0x000fe400078e00ff */
[C---:B------:R-:W-:Y:S04]  /*12b90*/  HMMA.16816.F32 R12, R132.reuse, R156, R12 ;  /* 0x0000009c840c723c */ /* 0x040fe8000000180c */
[----:B------:R-:W-:Y:S01]  /*12ba0*/  @P0 IMAD.IADD R153, R153, 0x1, R0 ;  /* 0x0000000199990824 */ /* 0x000fe200078e0200 */
[----:B------:R-:W-:Y:S03]  /*12bb0*/  @P0 IADD3 R0, P2, R155, R204, RZ ;  /* 0x000000cc9b000210 */ /* 0x000fe60007f5e0ff */
[C---:B------:R-:W-:Y:S04]  /*12bc0*/  HMMA.16816.F32 R16, R132.reuse, R158, R16 ;  /* 0x0000009e8410723c */ /* 0x040fe80000001810 */
[----:B------:R-:W-:Y:S02]  /*12bd0*/  @P0 LEA R156, P1, R0, c[0x0][0x1c8], 0x1 ;  /* 0x00007200009c0a11 */ /* 0x000fe400078208ff */
[----:B------:R-:W-:Y:S02]  /*12be0*/  @P0 SHF.L.U64.HI R153, R152, 0x6, R153 ;  /* 0x0000000698990819 */ /* 0x000fe40000010299 */
[C---:B-1----:R-:W-:Y:S04]  /*12bf0*/  HMMA.16816.F32 R20, R132.reuse, R148, R20 ;  /* 0x000000948414723c */ /* 0x042fe80000001814 */
[----:B------:R-:W-:Y:S04]  /*12c00*/  @P0 IMAD.X R157, R153, 0x1, R211, P2 ;  /* 0x00000001999d0824 */ /* 0x000fe800010e06d3 */
[C---:B------:R-:W-:Y:S04]  /*12c10*/  HMMA.16816.F32 R24, R132.reuse, R150, R24 ;  /* 0x000000968418723c */ /* 0x040fe80000001818 */
[----:B------:R-:W-:Y:S02]  /*12c20*/  @P0 LEA.HI.X R157, R0, c[0x0][0x1cc], R157, 0x1, P1 ;  /* 0x00007300009d0a11 */ /* 0x000fe400008f0c9d */
[----:B------:R-:W-:Y:S02]  /*12c30*/  @P0 IADD3 R0, P3, R155, R214, RZ ;  /* 0x000000d69b000210 */ /* 0x000fe40007f7e0ff */
[C---:B--2---:R-:W-:Y:S04]  /*12c40*/  HMMA.16816.F32 R28, R132.reuse, R140, R28 ;  /* 0x0000008c841c723c */ /* 0x044fe8000000181c */
[--C-:B------:R-:W-:Y:S01]  /*12c50*/  @P0 IMAD.X R159, R153, 0x1, R220.reuse, P3 ;  /* 0x00000001999f0824 */ /* 0x100fe200018e06dc */
[C---:B------:R-:W-:Y:S03]  /*12c60*/  @P0 LEA R158, P3, R0.reuse, c[0x0][0x1c8], 0x1 ;  /* 0x00007200009e0a11 */ /* 0x040fe600078608ff */
[----:B------:R-:W-:Y:S01]  /*12c70*/  HMMA.16816.F32 R32, R132, R142, R32 ;  /* 0x0000008e8420723c */ /* 0x000fe20000001820 */
[----:B------:R-:W1:Y:S03]  /*12c80*/  LDSM.16.M88.4 R132, [R184+0x5000] ;  /* 0x00500000b884783b */ /* 0x000e660000000200 */
[----:B------:R-:W-:Y:S04]  /*12c90*/  @P0 LEA.HI.X R159, R0, c[0x0][0x1cc], R159, 0x1, P3 ;  /* 0x00007300009f0a11 */ /* 0x000fe800018f0c9f */
[C---:B------:R-:W-:Y:S07]  /*12ca0*/  HMMA.16816.F32 R4, R160.reuse, R164, R4 ;  /* 0x000000a4a004723c */ /* 0x040fee0000001804 */
[CC--:B------:R-:W-:Y:S01]  /*12cb0*/  @P0 IADD3 R164, P2, R155.reuse, R213.reuse, RZ ;  /* 0x000000d59ba40210 */ /* 0x0c0fe20007f5e0ff */
[C---:B------:R-:W-:Y:S04]  /*12cc0*/  HMMA.16816.F32 R8, R160.reuse, R166, R8 ;  /* 0x000000a6a008723c */ /* 0x040fe80000001808 */
[----:B------:R-:W-:Y:S03]  /*12cd0*/  @P0 IADD3 R165, P1, R155, UR6, RZ ;  /* 0x000000069ba50c10 */ /* 0x000fe6000ff3e0ff */
[C---:B------:R-:W-:Y:S01]  /*12ce0*/  @P0 IMAD.X R167, R153.reuse, 0x1, R219, P2 ;  /* 0x0000000199a70824 */ /* 0x040fe200010e06db */
[C---:B---3--:R-:W-:Y:S04]  /*12cf0*/  HMMA.16816.F32 R12, R160.reuse, R136, R12 ;  /* 0x00000088a00c723c */ /* 0x048fe8000000180c */
[----:B------:R-:W-:Y:S02]  /*12d00*/  @P0 IADD3.X R155, R153, UR7, RZ, P1, !PT ;  /* 0x00000007999b0c10 */ /* 0x000fe40008ffe4ff */
[----:B------:R-:W-:Y:S02]  /*12d10*/  @P0 IADD3 R154, P1, R165, R204, RZ ;  /* 0x000000cca59a0210 */ /* 0x000fe40007f3e0ff */
[C---:B------:R-:W-:Y:S01]  /*12d20*/  HMMA.16816.F32 R16, R160.reuse, R138, R16 ;  /* 0x0000008aa010723c */ /* 0x040fe20000001810 */
[----:B------:R-:W2:Y:S01]  /*12d30*/  LDSM.16.M88.4 R136, [R184+0x5800] ;  /* 0x00580000b888783b */ /* 0x000ea20000000200 */
[----:B------:R-:W-:Y:S04]  /*12d40*/  DEPBAR.LE SB0, 0x0 ;  /* 0x000080000000791a */ /* 0x000fe80000000000 */
[----:B------:R-:W-:Y:S01]  /*12d50*/  BAR.SYNC.DEFER_BLOCKING 0x0 ;  /* 0x0000000000007b1d */ /* 0x000fe20000010000 */
[----:B------:R-:W-:Y:S01]  /*12d60*/  @P0 LEA R166, P2, R164, c[0x0][0x1c8], 0x1 ;  /* 0x00007200a4a60a11 */ /* 0x000fe200078408ff */
[----:B------:R-:W-:Y:S01]  /*12d70*/  @P0 IMAD.X R153, R155, 0x1, R211, P1 ;  /* 0x000000019b990824 */ /* 0x000fe200008e06d3 */
[----:B------:R-:W-:Y:S01]  /*12d80*/  @P0 LEA R152, P1, R154, c[0x0][0x1c8], 0x1 ;  /* 0x000072009a980a11 */ /* 0x000fe200078208ff */
[C---:B-1----:R-:W-:Y:S05]  /*12d90*/  HMMA.16816.F32 R20, R160.reuse, R132, R20 ;  /* 0x00000084a014723c */ /* 0x042fea0000001814 */
[----:B------:R-:W-:Y:S02]  /*12da0*/  @P0 LEA.HI.X R167, R164, c[0x0][0x1cc], R167, 0x1, P2 ;  /* 0x00007300a4a70a11 */ /* 0x000fe400010f0ca7 */
[----:B------:R-:W-:Y:S01]  /*12db0*/  @P0 LEA.HI.X R153, R154, c[0x0][0x1cc], R153, 0x1, P1 ;  /* 0x000073009a990a11 */ /* 0x000fe200008f0c99 */
[C---:B------:R-:W-:Y:S04]  /*12dc0*/  HMMA.16816.F32 R24, R160.reuse, R134, R24 ;  /* 0x00000086a018723c */ /* 0x040fe80000001818 */
[C---:B------:R-:W-:Y:S02]  /*12dd0*/  @P0 IADD3 R0, P2, R165.reuse, R214, RZ ;  /* 0x000000d6a5000210 */ /* 0x040fe40007f5e0ff */
[----:B------:R-:W-:Y:S02]  /*12de0*/  @P0 IADD3 R165, P1, R165, R213, RZ ;  /* 0x000000d5a5a50210 */ /* 0x000fe40007f3e0ff */
[C---:B------:R-:W-:Y:S01]  /*12df0*/  @P0 LEA R168, P3, R0.reuse, c[0x0][0x1c8], 0x1 ;  /* 0x0000720000a80a11 */ /* 0x040fe200078608ff */
[----:B------:R-:W-:Y:S01]  /*12e00*/  @P0 IMAD.X R169, R155, 0x1, R220, P2 ;  /* 0x000000019ba90824 */ /* 0x000fe200010e06dc */
[----:B------:R-:W-:Y:S01]  /*12e10*/  @!PT LDS RZ, [RZ] ;  /* 0x00000000fffff984 */ /* 0x000fe20000000800 */
[----:B------:R-:W-:Y:S01]  /*12e20*/  @!PT LDS RZ, [RZ] ;  /* 0x00000000fffff984 */ /* 0x000fe20000000800 */
[----:B------:R-:W-:Y:S01]  /*12e30*/  @!PT LDS RZ, [RZ] ;  /* 0x00000000fffff984 */ /* 0x000fe20000000800 */
[----:B------:R1:W-:Y:S02]  /*12e40*/  @P0 LDGSTS.E.BYPASS.LTC128B.128 [R202+0x6100], [R156.64], !P5 ;  /* 0x061000009cca0fae */ /* 0x0003e4000e901d5c */
[----:B------:R-:W-:Y:S01]  /*12e50*/  @P0 LEA R154, P2, R165, c[0x0][0x1c8], 0x1 ;  /* 0x00007200a59a0a11 */ /* 0x000fe200078408ff */
[----:B------:R-:W-:Y:S01]  /*12e60*/  @P0 IMAD.X R164, R155, 0x1, R219, P1 ;  /* 0x000000019ba40824 */ /* 0x000fe200008e06db */
[----:B------:R-:W-:Y:S01]  /*12e70*/  @P0 LEA.HI.X R169, R0, c[0x0][0x1cc], R169, 0x1, P3 ;  /* 0x0000730000a90a11 */ /* 0x000fe200018f0ca9 */
[----:B------:R-:W-:Y:S01]  /*12e80*/  IMAD.MOV.U32 R0, RZ, RZ, R203 ;  /* 0x000000ffff007224 */ /* 0x000fe200078e00cb */
[----:B------:R3:W-:Y:S01]  /*12e90*/  @P0 LDGSTS.E.BYPASS.LTC128B.128 [R202+0x8100], [R158.64], !P6 ;  /* 0x081000009eca0fae */ /* 0x0007e2000f101d5c */
[----:B------:R-:W-:Y:S02]  /*12ea0*/  PLOP3.LUT P1, PT, PT, PT, UP3, 0x80, 0x0 ;  /* 0x000000000000781c */ /* 0x000fe40003f2f038 */
[----:B------:R-:W-:Y:S02]  /*12eb0*/  @P0 LEA.HI.X R155, R165, c[0x0][0x1cc], R164, 0x1, P2 ;  /* 0x00007300a59b0a11 */ /* 0x000fe400010f0ca4 */
[----:B------:R4:W-:Y:S01]  /*12ec0*/  @P0 LDGSTS.E.BYPASS.LTC128B.128 [R202+0xa100], [R166.64], !P4 ;  /* 0x0a100000a6ca0fae */ /* 0x0009e2000e101d5c */
[C---:B--2---:R-:W-:Y:S04]  /*12ed0*/  HMMA.16816.F32 R28, R160.reuse, R136, R28 ;  /* 0x00000088a01c723c */ /* 0x044fe8000000181c */
[----:B------:R2:W-:Y:S04]  /*12ee0*/  @P0 LDGSTS.E.BYPASS.LTC128B.128 [R202+0x7100], [R152.64], !P5 ;  /* 0x0710000098ca0fae */ /* 0x0005e8000e901d5c */
[----:B------:R-:W-:Y:S01]  /*12ef0*/  @P1 IMAD.MOV.U32 R0, RZ, RZ, R217 ;  /* 0x000000ffff001224 */ /* 0x000fe200078e00d9 */
[----:B------:R4:W-:Y:S01]  /*12f00*/  @P0 LDGSTS.E.BYPASS.LTC128B.128 [R202+0x9100], [R168.64], !P6 ;  /* 0x09100000a8ca0fae */ /* 0x0009e2000f101d5c */
[----:B------:R-:W-:Y:S04]  /*12f10*/  HMMA.16816.F32 R32, R160, R138, R32 ;  /* 0x0000008aa020723c */ /* 0x000fe80000001820 */
[----:B------:R5:W-:Y:S01]  /*12f20*/  @P0 LDGSTS.E.BYPASS.LTC128B.128 [R202+0xb100], [R154.64], !P4 ;  /* 0x0b1000009aca0fae */ /* 0x000be2000e101d5c */
[----:B------:R-:W-:Y:S01]  /*12f30*/  PLOP3.LUT P0, PT, PT, PT, UP2, 0x40, 0x0 ;  /* 0x000000000000781c */ /* 0x000fe20003f0e828 */
[----:B-1----:R-:W-:Y:S02]  /*12f40*/  IMAD.U32 R156, RZ, RZ, UR23 ;  /* 0x00000017ff9c7e24 */ /* 0x002fe4000f8e00ff */
[----:B------:R-:W-:Y:S01]  /*12f50*/  IMAD.SHL.U32 R161, R224, 0x40, RZ ;  /* 0x00000040e0a17824 */ /* 0x000fe200078e00ff */
[----:B------:R-:W3:Y:S04]  /*12f60*/  SHFL.IDX PT, R164, R0, RZ, 0x1c1f ;  /* 0x001c1fff00a47589 */ /* 0x000ee800000e0000 */
[----:B------:R-:W-:Y:S01]  /*12f70*/  IADD3 R157, -R208, 0x1, -R161 ;  /* 0x00000001d09d7810 */ /* 0x000fe20007ffe9a1 */
[----:B------:R-:W0:Y:S03]  /*12f80*/  LDGDEPBAR ;  /* 0x00000000000079af */ /* 0x000e260000000000 */
[----:B------:R-:W-:Y:S04]  /*12f90*/  IADD3 R156, -R156, UR12, R157 ;  /* 0x0000000c9c9c7c10 */ /* 0x000fe8000fffe19d */
[C---:B------:R-:W-:Y:S02]  /*12fa0*/  IADD3 R157, R156.reuse, c[0x0][0x328], RZ ;  /* 0x0000ca009c9d7a10 */ /* 0x040fe40007ffe0ff */
[----:B--2---:R-:W-:Y:S03]  /*12fb0*/  IADD3 R153, R156, UR4, RZ ;  /* 0x000000049c997c10 */ /* 0x004fe6000fffe0ff */
[--C-:B---3--:R-:W-:Y:S02]  /*12fc0*/  IMAD.IADD R159, R157, 0x1, R164.reuse ;  /* 0x000000019d9f7824 */ /* 0x108fe400078e02a4 */
[----:B-----5:R-:W-:Y:S01]  /*12fd0*/  IMAD.IADD R155, R153, 0x1, R164 ;  /* 0x00000001999b7824 */ /* 0x020fe200078e02a4 */
[----:B------:R-:W-:-:S05]  /*12fe0*/  @P0 BRA `(.L_x_397) ;  /* 0x0000019000000947 */ /* 0x000fca0003800000 */
[----:B----4-:R-:W-:Y:S01]  /*12ff0*/  IMAD.U32 R133, RZ, RZ, UR23 ;  /* 0x00000017ff857e24 */ /* 0x010fe2000f8e00ff */
        /* <DEDUP_REMOVED lines=13> */
.L_x_399:
[----:B------:R-:W-:Y:S04]  /*130d0*/  MOV R132, c[0x0][0x32c] ;  /* 0x0000cb0000847a02 */ /* 0x000fe80000000f00 */
[----:B------:R-:W-:Y:S11]  /*130e0*/  ISETP.NE.AND P0, PT, R132, 0x1, PT ;  /* 0x000000018400780c */ /* 0x000ff60003f05270 */
[----:B------:R-:W-:Y:S02]  /*130f0*/  @!UPT UIADD3 URZ, URZ, URZ, URZ ;  /* 0x0000003f3f3ff290 */ /* 0x000fe4000fffe03f */
[----:B------:R-:W-:Y:S05]  /*13100*/  @P0 IMAD.HI.U32 R132, R164, c[0x0][0x330], RZ ;  /* 0x0000cc00a4840a27 */ /* 0x000fea00078e00ff */
[----:B------:R-:W-:Y:S02]  /*13110*/  @P0 SHF.R.U32.HI R164, RZ, c[0x0][0x334], R132 ;  /* 0x0000cd00ffa40a19 */ /* 0x000fe40000011684 */
.L_x_400:
[----:B------:R-:W-:Y:S05]  /*13120*/  BSYNC B0 ;  /* 0x0000000000007941 */ /* 0x000fea0003800000 */
.L_x_398:
[----:B------:R-:W-:Y:S04]  /*13130*/  IMAD R133, R164, c[0x0][0x32c], -R161 ;  /* 0x0000cb00a4857a24 */ /* 0x000fe800078e0aa1 */
[----:B------:R-:W-:Y:S05]  /*13140*/  IMAD.IADD R134, R133, 0x1, -R208 ;  /* 0x0000000185867824 */ /* 0x000fea00078e0ad0 */
[----:B------:R-:W-:Y:S02]  /*13150*/  IADD3 R132, R134, c[0x0][0x32c], RZ ;  /* 0x0000cb0086847a10 */ /* 0x000fe40007ffe0ff */
[----:B------:R-:W-:Y:S02]  /*13160*/  IMNMX R155, R155, R134, !PT ;  /* 0x000000869b9b7217 */ /* 0x000fe40007800200 */
[----:B------:R-:W-:Y:S02]  /*13170*/  IMNMX R159, R159, R132, PT ;  /* 0x000000849f9f7217 */ /* 0x000fe40003800200 */
.L_x_397:
[----:B----4-:R-:W-:Y:S04]  /*13180*/  ISETP.GT.AND P1, PT, R224, -0x1, PT ;  /* 0xffffffffe000780c */ /* 0x010fe80003f24270 */
[C---:B------:R-:W-:Y:S02]  /*13190*/  ISETP.GT.AND P0, PT, R155.reuse, RZ, P1 ;  /* 0x000000ff9b00720c */ /* 0x040fe40000f04270 */
[----:B------:R-:W-:Y:S02]  /*131a0*/  ISETP.GT.AND P2, PT, R155, 0x8, P1 ;  /* 0x000000089b00780c */ /* 0x000fe40000f44270 */
[----:B------:R-:W-:Y:S02]  /*131b0*/  ISETP.LT.OR P0, PT, R159, 0x1, P0 ;  /* 0x000000019f00780c */ /* 0x000fe40000701670 */
        /* <DEDUP_REMOVED lines=41> */
[C---:B------:R-:W-:Y:S02]  /*13450*/  ISETP.LT.OR P3, PT, R159.reuse, 0x39, P2 ;  /* 0x000000399f00780c */ /* 0x040fe40001761670 */
[----:B------:R-:W-:Y:S02]  /*13460*/  ISETP.LT.OR P2, PT, R159, 0x3a, P0 ;  /* 0x0000003a9f00780c */ /* 0x000fe40000741670 */
[----:B------:R-:W-:Y:S02]  /*13470*/  PLOP3.LUT P0, PT, PT, PT, UP2, 0x40, 0x0 ;  /* 0x000000000000781c */ /* 0x000fe40003f0e828 */
[----:B------:R-:W-:Y:S02]  /*13480*/  ISETP.GT.AND P4, PT, R155, 0x31, P1 ;  /* 0x000000319b00780c */ /* 0x000fe40000f84270 */
[----:B------:R-:W-:Y:S02]  /*13490*/  FSEL R148, R32, -INF , !P3 ;  /* 0xff80000020947808 */ /* 0x000fe40005800000 */
[----:B------:R-:W-:Y:S02]  /*134a0*/  ISETP.LT.OR P4, PT, R159, 0x32, P4 ;  /* 0x000000329f00780c */ /* 0x000fe40002781670 */
[----:B------:R-:W-:Y:S02]  /*134b0*/  FSEL R146, R33, -INF , !P2 ;  /* 0xff80000021927808 */ /* 0x000fe40005000000 */
[----:B------:R-:W-:Y:S03]  /*134c0*/  FSEL R150, R29, -INF , !P4 ;  /* 0xff8000001d967808 */ /* 0x000fe60006000000 */
        /* <DEDUP_REMOVED lines=15> */
.L_x_403:
[----:B------:R-:W-:Y:S04]  /*135c0*/  MOV R4, c[0x0][0x32c] ;  /* 0x0000cb0000047a02 */ /* 0x000fe80000000f00 */
[----:B------:R-:W-:Y:S11]  /*135d0*/  ISETP.NE.AND P0, PT, R4, 0x1, PT ;  /* 0x000000010400780c */ /* 0x000ff60003f05270 */
[----:B------:R-:W-:Y:S02]  /*135e0*/  @!UPT UIADD3 URZ, URZ, URZ, URZ ;  /* 0x0000003f3f3ff290 */ /* 0x000fe4000fffe03f */
[----:B------:R-:W-:Y:S05]  /*135f0*/  @P0 IMAD.HI.U32 R4, R12, c[0x0][0x330], RZ ;  /* 0x0000cc000c040a27 */ /* 0x000fea00078e00ff */
[----:B------:R-:W-:Y:S02]  /*13600*/  @P0 SHF.R.U32.HI R12, RZ, c[0x0][0x334], R4 ;  /* 0x0000cd00ff0c0a19 */ /* 0x000fe40000011604 */
.L_x_404:
[----:B------:R-:W-:Y:S05]  /*13610*/  BSYNC B0 ;  /* 0x0000000000007941 */ /* 0x000fea0003800000 */
.L_x_402:
[----:B------:R-:W-:Y:S04]  /*13620*/  IMAD R161, R12, c[0x0][0x32c], -R161 ;  /* 0x0000cb000ca17a24 */ /* 0x000fe800078e0aa1 */
[----:B------:R-:W-:Y:S05]  /*13630*/  IMAD.IADD R4, R161, 0x1, -R208 ;  /* 0x00000001a1047824 */ /* 0x000fea00078e0ad0 */
[----:B------:R-:W-:Y:S02]  /*13640*/  IADD3 R5, R4, c[0x0][0x32c], RZ ;  /* 0x0000cb0004057a10 */ /* 0x000fe40007ffe0ff */
[----:B------:R-:W-:Y:S02]  /*13650*/  IMNMX R153, R153, R4, !PT ;  /* 0x0000000499997217 */ /* 0x000fe40007800200 */
[----:B------:R-:W-:Y:S02]  /*13660*/  IMNMX R0, R0, R5, PT ;  /* 0x0000000500007217 */ /* 0x000fe40003800200 */
.L_x_401:
[----:B------:R-:W-:Y:S02]  /*13670*/  FMNMX.FTZ R5, R138, R3, !PT ;  /* 0x000000038a057209 */ /* 0x000fe40007810000 */
[C---:B------:R-:W-:Y:S02]  /*13680*/  ISETP.GT.AND P2, PT, R153.reuse, RZ, P1 ;  /* 0x000000ff9900720c */ /* 0x040fe40000f44270 */
[----:B------:R-:W-:Y:S02]  /*13690*/  FMNMX.FTZ R5, R136, R5, !PT ;  /* 0x0000000588057209 */ /* 0x000fe40007810000 */
[----:B------:R-:W-:Y:S02]  /*136a0*/  ISETP.LT.OR P2, PT, R0, 0x1, P2 ;  /* 0x000000010000780c */ /* 0x000fe40001741670 */
[----:B------:R-:W-:Y:S02]  /*136b0*/  FMNMX.FTZ R5, R134, R5, !PT ;  /* 0x0000000586057209 */ /* 0x000fe40007810000 */
[C---:B------:R-:W-:Y:S02]  /*136c0*/  ISETP.GT.AND P0, PT, R153.reuse, 0x1, P1 ;  /* 0x000000019900780c */ /* 0x040fe40000f04270 */
[----:B------:R-:W-:Y:S02]  /*136d0*/  FMNMX.FTZ R5, R8, R5, !PT ;  /* 0x0000000508057209 */ /* 0x000fe40007810000 */
[----:B------:R-:W-:Y:S02]  /*136e0*/  ISETP.LT.OR P0, PT, R0, 0x2, P0 ;  /* 0x000000020000780c */ /* 0x000fe40000701670 */
[----:B------:R-:W-:Y:S02]  /*136f0*/  FMNMX.FTZ R5, R166, R5, !PT ;  /* 0x00000005a6057209 */ /* 0x000fe40007810000 */
[----:B------:R-:W-:Y:S02]  /*13700*/  FSEL R17, R6, -INF , !P2 ;  /* 0xff80000006117808 */ /* 0x000fe40005000000 */
[----:B------:R-:W-:Y:S02]  /*13710*/  FMNMX.FTZ R5, R168, R5, !PT ;  /* 0x00000005a8057209 */ /* 0x000fe40007810000 */
[----:B------:R-:W-:Y:S02]  /*13720*/  ISETP.GT.AND P3, PT, R153, 0x8, P1 ;  /* 0x000000089900780c */ /* 0x000fe40000f64270 */
[----:B------:R-:W-:Y:S02]  /*13730*/  FMNMX.FTZ R5, R142, R5, !PT ;  /* 0x000000058e057209 */ /* 0x000fe40007810000 */
[----:B------:R-:W-:Y:S02]  /*13740*/  FSEL R13, R7, -INF , !P0 ;  /* 0xff800000070d7808 */ /* 0x000fe40004000000 */
[----:B------:R-:W-:Y:S02]  /*13750*/  ISETP.LT.OR P3, PT, R0, 0x9, P3 ;  /* 0x000000090000780c */ /* 0x000fe40001f61670 */
[----:B------:R-:W-:Y:S02]  /*13760*/  FMNMX.FTZ R4, R17, R2, !PT ;  /* 0x0000000211047209 */ /* 0x000fe40007810000 */
[----:B------:R-:W-:Y:S02]  /*13770*/  ISETP.GT.AND P0, PT, R153, 0x9, P1 ;  /* 0x000000099900780c */ /* 0x000fe40000f04270 */
[----:B------:R-:W-:Y:S02]  /*13780*/  FMNMX.FTZ R5, R140, R5, !PT ;  /* 0x000000058c057209 */ /* 0x000fe40007810000 */
[----:B------:R-:W-:Y:S02]  /*13790*/  FMNMX.FTZ R4, R13, R4, !PT ;  /* 0x000000040d047209 */ /* 0x000fe40007810000 */
[----:B------:R-:W-:Y:S02]  /*137a0*/  ISETP.LT.OR P2, PT, R0, 0xa, P0 ;  /* 0x0000000a0000780c */ /* 0x000fe40000741670 */
[----:B------:R-:W-:Y:S02]  /*137b0*/  FSEL R9, R10, -INF , !P3 ;  /* 0xff8000000a097808 */ /* 0x000fe40005800000 */
[----:B------:R-:W-:Y:S02]  /*137c0*/  ISETP.GT.AND P4, PT, R153, 0x10, P1 ;  /* 0x000000109900780c */ /* 0x000fe40000f84270 */
[----:B------:R-:W-:Y:S02]  /*137d0*/  FMNMX.FTZ R5, R158, R5, !PT ;  /* 0x000000059e057209 */ /* 0x000fe40007810000 */
[----:B------:R-:W-:Y:S02]  /*137e0*/  FSEL R11, R11, -INF , !P2 ;  /* 0xff8000000b0b7808 */ /* 0x000fe40005000000 */
[----:B------:R-:W-:Y:S02]  /*137f0*/  ISETP.LT.OR P2, PT, R0, 0x11, P4 ;  /* 0x000000110000780c */ /* 0x000fe40002741670 */
        /* <DEDUP_REMOVED lines=14> */
[C---:B------:R-:W-:Y:S02]  /*138e0*/  ISETP.LT.OR P0, PT, R0.reuse, 0x1a, P0 ;  /* 0x0000001a0000780c */ /* 0x040fe40000701670 */
[----:B------:R-:W-:Y:S02]  /*138f0*/  FMNMX.FTZ R10, R171, R4, !PT ;  /* 0x00000004ab0a7209 */ /* 0x000fe40007810000 */
[----:B------:R-:W-:Y:S02]  /*13900*/  ISETP.GT.AND P2, PT, R153, 0x20, P1 ;  /* 0x000000209900780c */ /* 0x000fe40000f44270 */
[----:B------:R-:W-:Y:S02]  /*13910*/  FMNMX.FTZ R5, R151, R6, !PT ;  /* 0x0000000697057209 */ /* 0x000fe40007810000 */
[----:B------:R-:W-:Y:S02]  /*13920*/  FSEL R141, R19, -INF , !P0 ;  /* 0xff800000138d7808 */ /* 0x000fe40004000000 */
[----:B------:R-:W-:Y:S02]  /*13930*/  FMNMX.FTZ R10, R143, R10, !PT ;  /* 0x0000000a8f0a7209 */ /* 0x000fe40007810000 */
[----:B------:R-:W-:Y:S02]  /*13940*/  ISETP.LT.OR P3, PT, R0, 0x21, P2 ;  /* 0x000000210000780c */ /* 0x000fe40001761670 */
        /* <DEDUP_REMOVED lines=8> */
[----:B------:R-:W-:Y:S01]  /*139d0*/  ISETP.LT.OR P2, PT, R0, 0x29, P4 ;  /* 0x000000290000780c */ /* 0x000fe20002741670 */
[----:B------:R-:W-:Y:S01]  /*139e0*/  LDSM.16.MT88.4 R20, [R190+0x100] ;  /* 0x00010000be14783b */ /* 0x000fe20000004200 */
[----:B------:R-:W-:Y:S02]  /*139f0*/  FMNMX.FTZ R10, R175, R10, !PT ;  /* 0x0000000aaf0a7209 */ /* 0x000fe40007810000 */
[----:B------:R-:W-:Y:S02]  /*13a00*/  ISETP.GT.AND P0, PT, R153, 0x29, P1 ;  /* 0x000000299900780c */ /* 0x000fe40000f04270 */
[----:B------:R-:W-:Y:S02]  /*13a10*/  FMNMX.FTZ R5, R146, R7, !PT ;  /* 0x0000000792057209 */ /* 0x000fe40007810000 */
[----:B------:R-:W-:Y:S02]  /*13a20*/  FSEL R157, R26, -INF , !P2 ;  /* 0xff8000001a9d7808 */ /* 0x000fe40005000000 */
[----:B------:R-:W-:Y:S01]  /*13a30*/  FMNMX.FTZ R10, R159, R10, !PT ;  /* 0x0000000a9f0a7209 */ /* 0x000fe20007810000 */
[----:B------:R-:W1:Y:S01]  /*13a40*/  SHFL.BFLY PT, R4, R5, 0x2, 0x1f ;  /* 0x0c401f0005047f89 */ /* 0x000e6200000e0000 */
[C---:B------:R-:W-:Y:S02]  /*13a50*/  ISETP.LT.OR P0, PT, R0.reuse, 0x2a, P0 ;  /* 0x0000002a0000780c */ /* 0x040fe40000701670 */
[----:B------:R-:W-:Y:S02]  /*13a60*/  ISETP.GT.AND P3, PT, R153, 0x30, P1 ;  /* 0x000000309900780c */ /* 0x000fe40000f64270 */
[----:B------:R-:W-:Y:S02]  /*13a70*/  FSEL R155, R27, -INF , !P0 ;  /* 0xff8000001b9b7808 */ /* 0x000fe40004000000 */
[----:B------:R-:W-:Y:S02]  /*13a80*/  FMNMX.FTZ R10, R157, R10, !PT ;  /* 0x0000000a9d0a7209 */ /* 0x000fe40007810000 */
[----:B------:R-:W-:Y:S02]  /*13a90*/  ISETP.LT.OR P3, PT, R0, 0x31, P3 ;  /* 0x000000310000780c */ /* 0x000fe40001f61670 */
[----:B------:R-:W-:Y:S02]  /*13aa0*/  ISETP.GT.AND P0, PT, R153, 0x31, P1 ;  /* 0x000000319900780c */ /* 0x000fe40000f04270 */
[----:B------:R-:W-:Y:S02]  /*13ab0*/  FSEL R149, R30, -INF , !P3 ;  /* 0xff8000001e957808 */ /* 0x000fe40005800000 */
[----:B------:R-:W-:Y:S02]  /*13ac0*/  FMNMX.FTZ R10, R155, R10, !PT ;  /* 0x0000000a9b0a7209 */ /* 0x000fe40007810000 */
[C---:B------:R-:W-:Y:S02]  /*13ad0*/  ISETP.LT.OR P2, PT, R0.reuse, 0x32, P0 ;  /* 0x000000320000780c */ /* 0x040fe40000741670 */
[----:B------:R-:W-:Y:S02]  /*13ae0*/  ISETP.GT.AND P4, PT, R153, 0x38, P1 ;  /* 0x000000389900780c */ /* 0x000fe40000f84270 */
[----:B------:R-:W-:Y:S02]  /*13af0*/  FSEL R147, R31, -INF , !P2 ;  /* 0xff8000001f937808 */ /* 0x000fe40005000000 */
[----:B------:R-:W-:Y:S01]  /*13b00*/  FMNMX.FTZ R10, R149, R10, !PT ;  /* 0x0000000a950a7209 */ /* 0x000fe20007810000 */
[----:B------:R-:W-:Y:S01]  /*13b10*/  LDSM.16.MT88.4 R28, [R189+0x100] ;  /* 0x00010000bd1c783b */ /* 0x000fe20000004200 */
[----:B------:R-:W-:Y:S02]  /*13b20*/  ISETP.GT.AND P0, PT, R153, 0x39, P1 ;  /* 0x000000399900780c */ /* 0x000fe40000f04270 */
[C---:B------:R-:W-:Y:S02]  /*13b30*/  ISETP.LT.OR P1, PT, R0.reuse, 0x39, P4 ;  /* 0x000000390000780c */ /* 0x040fe40002721670 */
[----:B------:R-:W-:Y:S02]  /*13b40*/  ISETP.LT.OR P0, PT, R0, 0x3a, P0 ;  /* 0x0000003a0000780c */ /* 0x000fe40000701670 */
[----:B------:R-:W-:Y:S02]  /*13b50*/  FSEL R145, R34, -INF , !P1 ;  /* 0xff80000022917808 */ /* 0x000fe40004800000 */
[----:B------:R-:W-:Y:S02]  /*13b60*/  FMNMX.FTZ R0, R147, R10, !PT ;  /* 0x0000000a93007209 */ /* 0x000fe40007810000 */
[----:B------:R-:W-:Y:S02]  /*13b70*/  FSEL R133, R35, -INF , !P0 ;  /* 0xff80000023857808 */ /* 0x000fe40004000000 */
[----:B------:R-:W-:Y:S04]  /*13b80*/  FMNMX.FTZ R0, R145, R0, !PT ;  /* 0x0000000091007209 */ /* 0x000fe80007810000 */
[----:B------:R-:W-:Y:S02]  /*13b90*/  FMNMX.FTZ R7, R133, R0, !PT ;  /* 0x0000000085077209 */ /* 0x000fe40007810000 */
[----:B-1----:R-:W-:Y:S03]  /*13ba0*/  FMNMX.FTZ R6, R5, R4, !PT ;  /* 0x0000000405067209 */ /* 0x002fe60007810000 */
[----:B------:R-:W1:Y:S08]  /*13bb0*/  SHFL.BFLY PT, R4, R7, 0x2, 0x1f ;  /* 0x0c401f0007047f89 */ /* 0x000e7000000e0000 */
[----:B------:R-:W2:Y:S01]  /*13bc0*/  SHFL.BFLY PT, R15, R6, 0x1, 0x1f ;  /* 0x0c201f00060f7f89 */ /* 0x000ea200000e0000 */
[----:B-1----:R-:W-:Y:S07]  /*13bd0*/  FMNMX.FTZ R5, R7, R4, !PT ;  /* 0x0000000407057209 */ /* 0x002fee0007810000 */
[----:B------:R-:W1:Y:S01]  /*13be0*/  SHFL.BFLY PT, R132, R5, 0x1, 0x1f ;  /* 0x0c201f0005847f89 */ /* 0x000e6200000e0000 */
[----:B--2---:R-:W-:Y:S04]  /*13bf0*/  FMNMX.FTZ R0, R6, R15, !PT ;  /* 0x0000000f06007209 */ /* 0x004fe80007810000 */
[C---:B------:R-:W-:Y:S01]  /*13c00*/  FSETP.NEU.FTZ.AND P0, PT, R0.reuse, -INF , PT ;  /* 0xff8000000000780b */ /* 0x040fe20003f1d000 */
[C---:B------:R-:W-:Y:S03]  /*13c10*/  FMUL.FTZ R153, R0.reuse, c[0x0][0x2d0] ;  /* 0x0000b40000997a20 */ /* 0x040fe60000410000 */
[----:B------:R-:W-:Y:S02]  /*13c20*/  FSEL R4, R0, RZ, P0 ;  /* 0x000000ff00047208 */ /* 0x000fe40000000000 */
[----:B------:R-:W-:Y:S03]  /*13c30*/  FSEL R153, R153, RZ, P0 ;  /* 0x000000ff99997208 */ /* 0x000fe60000000000 */
[----:B------:R-:W-:Y:S02]  /*13c40*/  FADD.FTZ R3, -R4, R3 ;  /* 0x0000000304037221 */ /* 0x000fe40000010100 */
[--C-:B------:R-:W-:Y:S02]  /*13c50*/  FFMA.FTZ R160, R138, c[0x0][0x2d0], -R153.reuse ;  /* 0x0000b4008aa07a23 */ /* 0x100fe40000010899 */
[--C-:B------:R-:W-:Y:S02]  /*13c60*/  FFMA.FTZ R135, R136, c[0x0][0x2d0], -R153.reuse ;  /* 0x0000b40088877a23 */ /* 0x100fe40000010899 */
[--C-:B------:R-:W-:Y:S01]  /*13c70*/  FFMA.FTZ R134, R134, c[0x0][0x2d0], -R153.reuse ;  /* 0x0000b40086867a23 */ /* 0x100fe20000010899 */
[----:B-1----:R-:W-:Y:S01]  /*13c80*/  FMNMX.FTZ R132, R5, R132, !PT ;  /* 0x0000008405847209 */ /* 0x002fe20007810000 */
[--C-:B------:R-:W-:Y:S01]  /*13c90*/  FFMA.FTZ R161, R8, c[0x0][0x2d0], -R153.reuse ;  /* 0x0000b40008a17a23 */ /* 0x100fe20000010899 */
[----:B------:R-:W-:Y:S01]  /*13ca0*/  MUFU.EX2 R160, R160 ;  /* 0x000000a000a07308 */ /* 0x000fe20000000800 */
[----:B------:R-:W-:Y:S01]  /*13cb0*/  FMUL.FTZ R6, R3, c[0x0][0x2d0] ;  /* 0x0000b40003067a20 */ /* 0x000fe20000410000 */
[C---:B------:R-:W-:Y:S01]  /*13cc0*/  FSETP.NEU.FTZ.AND P0, PT, R132.reuse, -INF , PT ;  /* 0xff8000008400780b */ /* 0x040fe20003f1d000 */
[----:B------:R-:W-:Y:S02]  /*13cd0*/  FMUL.FTZ R144, R132, c[0x0][0x2d0] ;  /* 0x0000b40084907a20 */ /* 0x000fe40000410000 */
[--C-:B------:R-:W-:Y:S01]  /*13ce0*/  FFMA.FTZ R169, R140, c[0x0][0x2d0], -R153.reuse ;  /* 0x0000b4008ca97a23 */ /* 0x100fe20000010899 */
[----:B------:R-:W-:Y:S01]  /*13cf0*/  FSEL R5, R132, RZ, P0 ;  /* 0x000000ff84057208 */ /* 0x000fe20000000000 */
[--C-:B------:R-:W-:Y:S01]  /*13d00*/  FFMA.FTZ R174, R158, c[0x0][0x2d0], -R153.reuse ;  /* 0x0000b4009eae7a23 */ /* 0x100fe20000010899 */
[----:B------:R-:W-:Y:S01]  /*13d10*/  FSEL R144, R144, RZ, P0 ;  /* 0x000000ff90907208 */ /* 0x000fe20000000000 */
[--C-:B------:R-:W-:Y:S01]  /*13d20*/  FFMA.FTZ R225, R156, c[0x0][0x2d0], -R153.reuse ;  /* 0x0000b4009ce17a23 */ /* 0x100fe20000010899 */
[----:B------:R-:W1:Y:S01]  /*13d30*/  MUFU.EX2 R135, R135 ;  /* 0x0000008700877308 */ /* 0x000e620000000800 */
[----:B------:R-:W-:Y:S01]  /*13d40*/  FADD.FTZ R5, -R5, R2 ;  /* 0x0000000205057221 */ /* 0x000fe20000010100 */
[----:B------:R-:W-:Y:S01]  /*13d50*/  ISETP.GT.AND P0, PT, R224, UR5, PT ;  /* 0x00000005e0007c0c */ /* 0x000fe2000bf04270 */
[--C-:B------:R-:W-:Y:S02]  /*13d60*/  FFMA.FTZ R164, R13, c[0x0][0x2d0], -R144.reuse ;  /* 0x0000b4000da47a23 */ /* 0x100fe40000010890 */
[----:B------:R-:W2:Y:S01]  /*13d70*/  LDSM.16.MT88.4 R12, [R195+0x100] ;  /* 0x00010000c30c783b */ /* 0x000ea20000004200 */
[--C-:B------:R-:W-:Y:S02]  /*13d80*/  FFMA.FTZ R165, R17, c[0x0][0x2d0], -R144.reuse ;  /* 0x0000b40011a57a23 */ /* 0x100fe40000010890 */
[--C-:B------:R-:W-:Y:S02]  /*13d90*/  FFMA.FTZ R163, R9, c[0x0][0x2d0], -R144.reuse ;  /* 0x0000b40009a37a23 */ /* 0x100fe40000010890 */
[--C-:B------:R-:W-:Y:S01]  /*13da0*/  FFMA.FTZ R162, R11, c[0x0][0x2d0], -R144.reuse ;  /* 0x0000b4000ba27a23 */ /* 0x100fe20000010890 */
[----:B------:R-:W-:Y:S01]  /*13db0*/  MUFU.EX2 R134, R134 ;  /* 0x0000008600867308 */ /* 0x000fe20000000800 */
[----:B------:R-:W-:Y:S02]  /*13dc0*/  FMUL.FTZ R2, R5, c[0x0][0x2d0] ;  /* 0x0000b40005027a20 */ /* 0x000fe40000410000 */
[--C-:B------:R-:W-:Y:S02]  /*13dd0*/  FFMA.FTZ R172, R143, c[0x0][0x2d0], -R144.reuse ;  /* 0x0000b4008fac7a23 */ /* 0x100fe40000010890 */
[--C-:B------:R-:W-:Y:S02]  /*13de0*/  FFMA.FTZ R226, R154, c[0x0][0x2d0], -R153.reuse ;  /* 0x0000b4009ae27a23 */ /* 0x100fe40000010899 */
[--C-:B------:R-:W-:Y:S02]  /*13df0*/  FFMA.FTZ R227, R152, c[0x0][0x2d0], -R153.reuse ;  /* 0x0000b40098e37a23 */ /* 0x100fe40000010899 */
[--C-:B------:R-:W-:Y:S01]  /*13e00*/  FFMA.FTZ R228, R159, c[0x0][0x2d0], -R144.reuse ;  /* 0x0000b4009fe47a23 */ /* 0x100fe20000010890 */
[----:B------:R-:W3:Y:S01]  /*13e10*/  MUFU.EX2 R161, R161 ;  /* 0x000000a100a17308 */ /* 0x000ee20000000800 */
[--C-:B------:R-:W-:Y:S01]  /*13e20*/  FFMA.FTZ R229, R157, c[0x0][0x2d0], -R144.reuse ;  /* 0x0000b4009de57a23 */ /* 0x100fe20000010890 */
[----:B-1----:R-:W-:Y:S01]  /*13e30*/  F2FP.PACK_AB R136, R135, R160 ;  /* 0x000000a08788723e */ /* 0x002fe200000000ff */
[----:B------:R-:W-:Y:S01]  /*13e40*/  LDSM.16.MT88.4 R156, [R195+0x5900] ;  /* 0x00590000c39c783b */ /* 0x000fe20000004200 */
[--C-:B------:R-:W-:Y:S02]  /*13e50*/  FFMA.FTZ R230, R155, c[0x0][0x2d0], -R144.reuse ;  /* 0x0000b4009be67a23 */ /* 0x100fe40000010890 */
[--C-:B------:R-:W-:Y:S02]  /*13e60*/  FFMA.FTZ R231, R151, c[0x0][0x2d0], -R153.reuse ;  /* 0x0000b40097e77a23 */ /* 0x100fe40000010899 */
[--C-:B------:R-:W-:Y:S02]  /*13e70*/  FFMA.FTZ R232, R150, c[0x0][0x2d0], -R153.reuse ;  /* 0x0000b40096e87a23 */ /* 0x100fe40000010899 */
[----:B------:R-:W1:Y:S01]  /*13e80*/  MUFU.EX2 R3, R6 ;  /* 0x0000000600037308 */ /* 0x000e620000000800 */
[--C-:B------:R-:W-:Y:S02]  /*13e90*/  FFMA.FTZ R233, R148, c[0x0][0x2d0], -R153.reuse ;  /* 0x0000b40094e97a23 */ /* 0x100fe40000010899 */
[--C-:B------:R-:W-:Y:S02]  /*13ea0*/  FFMA.FTZ R235, R149, c[0x0][0x2d0], -R144.reuse ;  /* 0x0000b40095eb7a23 */ /* 0x100fe40000010890 */
[----:B------:R-:W-:Y:S01]  /*13eb0*/  LDSM.16.MT88.4 R148, [R189+0x3900] ;  /* 0x00390000bd94783b */ /* 0x000fe20000004200 */
[--C-:B------:R-:W-:Y:S02]  /*13ec0*/  FFMA.FTZ R236, R147, c[0x0][0x2d0], -R144.reuse ;  /* 0x0000b40093ec7a23 */ /* 0x100fe40000010890 */
[--C-:B------:R-:W-:Y:S02]  /*13ed0*/  FFMA.FTZ R237, R145, c[0x0][0x2d0], -R144.reuse ;  /* 0x0000b40091ed7a23 */ /* 0x100fe40000010890 */
[----:B------:R-:W-:Y:S01]  /*13ee0*/  MUFU.EX2 R165, R165 ;  /* 0x000000a500a57308 */ /* 0x000fe20000000800 */
[--C-:B------:R-:W-:Y:S02]  /*13ef0*/  FFMA.FTZ R166, R166, c[0x0][0x2d0], -R153.reuse ;  /* 0x0000b400a6a67a23 */ /* 0x100fe40000010899 */
[--C-:B------:R-:W-:Y:S01]  /*13f00*/  FFMA.FTZ R167, R168, c[0x0][0x2d0], -R153.reuse ;  /* 0x0000b400a8a77a23 */ /* 0x100fe20000010899 */
[----:B---3--:R-:W-:Y:S01]  /*13f10*/  F2FP.PACK_AB R138, R161, R134 ;  /* 0x00000086a18a723e */ /* 0x008fe200000000ff */
[--C-:B------:R-:W-:Y:S02]  /*13f20*/  FFMA.FTZ R168, R142, c[0x0][0x2d0], -R153.reuse ;  /* 0x0000b4008ea87a23 */ /* 0x100fe40000010899 */
[----:B------:R-:W-:Y:S02]  /*13f30*/  FFMA.FTZ R153, R146, c[0x0][0x2d0], -R153 ;  /* 0x0000b40092997a23 */ /* 0x000fe40000010899 */
[--C-:B------:R-:W-:Y:S01]  /*13f40*/  FFMA.FTZ R170, R173, c[0x0][0x2d0], -R144.reuse ;  /* 0x0000b400adaa7a23 */ /* 0x100fe20000010890 */
[----:B------:R-:W3:Y:S01]  /*13f50*/  MUFU.EX2 R164, R164 ;  /* 0x000000a400a47308 */ /* 0x000ee20000000800 */
[--C-:B------:R-:W-:Y:S02]  /*13f60*/  FFMA.FTZ R173, R141, c[0x0][0x2d0], -R144.reuse ;  /* 0x0000b4008dad7a23 */ /* 0x100fe40000010890 */
[----:B------:R-:W-:Y:S01]  /*13f70*/  LDSM.16.MT88.4 R140, [R189+0x2900] ;  /* 0x00290000bd8c783b */ /* 0x000fe20000004200 */
[C---:B-1----:R-:W-:Y:S02]  /*13f80*/  FMUL.FTZ R4, R3.reuse, R128 ;  /* 0x0000008003047220 */ /* 0x042fe40000410000 */
[C---:B------:R-:W-:Y:S02]  /*13f90*/  FMUL.FTZ R5, R3.reuse, R129 ;  /* 0x0000008103057220 */ /* 0x040fe40000410000 */
[C---:B------:R-:W-:Y:S02]  /*13fa0*/  FMUL.FTZ R8, R3.reuse, R124 ;  /* 0x0000007c03087220 */ /* 0x040fe40000410000 */
[----:B------:R-:W-:Y:S01]  /*13fb0*/  MUFU.EX2 R163, R163 ;  /* 0x000000a300a37308 */ /* 0x000fe20000000800 */
[C---:B------:R-:W-:Y:S02]  /*13fc0*/  FMUL.FTZ R9, R3.reuse, R125 ;  /* 0x0000007d03097220 */ /* 0x040fe40000410000 */
[C---:B------:R-:W-:Y:S02]  /*13fd0*/  FMUL.FTZ R16, R3.reuse, R104 ;  /* 0x0000006803107220 */ /* 0x040fe40000410000 */
[C---:B------:R-:W-:Y:S02]  /*13fe0*/  FMUL.FTZ R17, R3.reuse, R105 ;  /* 0x0000006903117220 */ /* 0x040fe40000410000 */
[C---:B------:R-:W-:Y:S02]  /*13ff0*/  FMUL.FTZ R24, R3.reuse, R112 ;  /* 0x0000007003187220 */ /* 0x040fe40000410000 */
[C---:B------:R-:W-:Y:S01]  /*14000*/  FMUL.FTZ R25, R3.reuse, R113 ;  /* 0x0000007103197220 */ /* 0x040fe20000410000 */
[----:B------:R-:W1:Y:S01]  /*14010*/  MUFU.EX2 R162, R162 ;  /* 0x000000a200a27308 */ /* 0x000e620000000800 */
[C---:B------:R-:W-:Y:S02]  /*14020*/  FMUL.FTZ R32, R3.reuse, R120 ;  /* 0x0000007803207220 */ /* 0x040fe40000410000 */
[C---:B------:R-:W-:Y:S01]  /*14030*/  FMUL.FTZ R33, R3.reuse, R121 ;  /* 0x0000007903217220 */ /* 0x040fe20000410000 */
[----:B---3--:R-:W-:Y:S01]  /*14040*/  F2FP.PACK_AB R137, R164, R165 ;  /* 0x000000a5a489723e */ /* 0x008fe200000000ff */
[C---:B------:R-:W-:Y:S02]  /*14050*/  FMUL.FTZ R36, R3.reuse, R36 ;  /* 0x0000002403247220 */ /* 0x040fe40000410000 */
[C---:B------:R-:W-:Y:S02]  /*14060*/  FMUL.FTZ R37, R3.reuse, R37 ;  /* 0x0000002503257220 */ /* 0x040fe40000410000 */
[C---:B------:R-:W-:Y:S01]  /*14070*/  FMUL.FTZ R40, R3.reuse, R40 ;  /* 0x0000002803287220 */ /* 0x040fe20000410000 */
[----:B------:R-:W3:Y:S01]  /*14080*/  MUFU.EX2 R2, R2 ;  /* 0x0000000200027308 */ /* 0x000ee20000000800 */
        /* <DEDUP_REMOVED lines=8> */
[----:B-1----:R-:W-:Y:S01]  /*14110*/  F2FP.PACK_AB R139, R162, R163 ;  /* 0x000000a3a28b723e */ /* 0x002fe200000000ff */
[C---:B------:R-:W-:Y:S02]  /*14120*/  FMUL.FTZ R56, R3.reuse, R56 ;  /* 0x0000003803387220 */ /* 0x040fe40000410000 */
[C---:B------:R-:W-:Y:S02]  /*14130*/  FMUL.FTZ R57, R3.reuse, R57 ;  /* 0x0000003903397220 */ /* 0x040fe40000410000 */
[C---:B------:R-:W-:Y:S01]  /*14140*/  FMUL.FTZ R60, R3.reuse, R60 ;  /* 0x0000003c033c7220 */ /* 0x040fe20000410000 */
[----:B------:R-:W-:Y:S01]  /*14150*/  MUFU.EX2 R166, R166 ;  /* 0x000000a600a67308 */ /* 0x000fe20000000800 */
[C---:B------:R-:W-:Y:S02]  /*14160*/  FMUL.FTZ R61, R3.reuse, R61 ;  /* 0x0000003d033d7220 */ /* 0x040fe40000410000 */
[C---:B------:R-:W-:Y:S02]  /*14170*/  FMUL.FTZ R64, R3.reuse, R64 ;  /* 0x0000004003407220 */ /* 0x040fe40000410000 */
[C---:B---3--:R-:W-:Y:S02]  /*14180*/  FMUL.FTZ R6, R2.reuse, R130 ;  /* 0x0000008202067220 */ /* 0x048fe40000410000 */
[C---:B------:R-:W-:Y:S02]  /*14190*/  FMUL.FTZ R7, R2.reuse, R131 ;  /* 0x0000008302077220 */ /* 0x040fe40000410000 */
[----:B------:R-:W-:Y:S01]  /*141a0*/  LDSM.16.MT88.4 R128, [R190+0x2900] ;  /* 0x00290000be80783b */ /* 0x000fe20000004200 */
[C---:B------:R-:W-:Y:S01]  /*141b0*/  FMUL.FTZ R10, R2.reuse, R126 ;  /* 0x0000007e020a7220 */ /* 0x040fe20000410000 */
[----:B------:R-:W1:Y:S01]  /*141c0*/  MUFU.EX2 R167, R167 ;  /* 0x000000a700a77308 */ /* 0x000e620000000800 */
[C---:B------:R-:W-:Y:S02]  /*141d0*/  FMUL.FTZ R11, R2.reuse, R127 ;  /* 0x0000007f020b7220 */ /* 0x040fe40000410000 */
[C---:B--2---:R-:W-:Y:S03]  /*141e0*/  HMMA.16816.F32 R4, R136.reuse, R12, R4 ;  /* 0x0000000c8804723c */ /* 0x044fe60000001804 */
        /* <DEDUP_REMOVED lines=96> */
[----:B------:R-:W-:Y:S02]  /*147f0*/  FMUL.FTZ R85, R3, R85 ;  /* 0x0000005503557220 */ /* 0x000fe40000410000 */
[C---:B------:R-:W-:Y:S01]  /*14800*/  HMMA.16816.F32 R72, R136.reuse, R110, R72 ;  /* 0x0000006e8848723c */ /* 0x040fe20000001848 */
[----:B------:R-:W4:Y:S01]  /*14810*/  LDSM.16.MT88.4 R108, [R188+0x4100] ;  /* 0x00410000bc6c783b */ /* 0x000f220000004200 */
[----:B------:R-:W-:Y:S02]  /*14820*/  MUFU.EX2 R235, R235 ;  /* 0x000000eb00eb7308 */ /* 0x000fe40000000800 */
[C---:B------:R-:W-:Y:S02]  /*14830*/  FMUL.FTZ R86, R2.reuse, R86 ;  /* 0x0000005602567220 */ /* 0x040fe40000410000 */
[C---:B------:R-:W-:Y:S02]  /*14840*/  FMUL.FTZ R87, R2.reuse, R87 ;  /* 0x0000005702577220 */ /* 0x040fe40000410000 */
[--C-:B------:R-:W-:Y:S01]  /*14850*/  FFMA.FTZ R171, R171, c[0x0][0x2d0], -R144.reuse ;  /* 0x0000b400abab7a23 */ /* 0x100fe20000010890 */
[C---:B---3--:R-:W-:Y:S03]  /*14860*/  HMMA.16816.F32 R76, R136.reuse, R100, R76 ;  /* 0x00000064884c723c */ /* 0x048fe6000000184c */
[C---:B------:R-:W-:Y:S01]  /*14870*/  FMUL.FTZ R88, R3.reuse, R88 ;  /* 0x0000005803587220 */ /* 0x040fe20000410000 */
[----:B------:R-:W-:Y:S01]  /*14880*/  MUFU.EX2 R236, R236 ;  /* 0x000000ec00ec7308 */ /* 0x000fe20000000800 */
[----:B------:R-:W-:Y:S02]  /*14890*/  FMUL.FTZ R89, R3, R89 ;  /* 0x0000005903597220 */ /* 0x000fe40000410000 */
[C---:B------:R-:W-:Y:S01]  /*148a0*/  FMUL.FTZ R90, R2.reuse, R90 ;  /* 0x0000005a025a7220 */ /* 0x040fe20000410000 */
[C---:B------:R-:W-:Y:S04]  /*148b0*/  HMMA.16816.F32 R80, R136.reuse, R102, R80 ;  /* 0x000000668850723c */ /* 0x040fe80000001850 */
[C---:B------:R-:W-:Y:S01]  /*148c0*/  FMUL.FTZ R91, R2.reuse, R91 ;  /* 0x0000005b025b7220 */ /* 0x040fe20000410000 */
[----:B------:R-:W-:Y:S01]  /*148d0*/  F2FP.PACK_AB R100, R167, R166 ;  /* 0x000000a6a764723e */ /* 0x000fe200000000ff */
[----:B------:R-:W-:Y:S01]  /*148e0*/  FMUL.FTZ R92, R3, R92 ;  /* 0x0000005c035c7220 */ /* 0x000fe20000410000 */
[----:B--2---:R-:W-:Y:S01]  /*148f0*/  F2FP.PACK_AB R102, R169, R168 ;  /* 0x000000a8a966723e */ /* 0x004fe200000000ff */
[C---:B-1----:R-:W-:Y:S01]  /*14900*/  HMMA.16816.F32 R84, R136.reuse, R104, R84 ;  /* 0x000000688854723c */ /* 0x042fe20000001854 */
[----:B------:R-:W1:Y:S03]  /*14910*/  MUFU.EX2 R171, R171 ;  /* 0x000000ab00ab7308 */ /* 0x000e660000000800 */
[----:B------:R-:W-:Y:S01]  /*14920*/  FMUL.FTZ R93, R3, R93 ;  /* 0x0000005d035d7220 */ /* 0x000fe20000410000 */
[----:B-----5:R-:W-:Y:S01]  /*14930*/  F2FP.PACK_AB R103, R173, R172 ;  /* 0x000000acad67723e */ /* 0x020fe200000000ff */
[C---:B------:R-:W-:Y:S02]  /*14940*/  FMUL.FTZ R94, R2.reuse, R94 ;  /* 0x0000005e025e7220 */ /* 0x040fe40000410000 */
[C---:B------:R-:W-:Y:S01]  /*14950*/  HMMA.16816.F32 R88, R136.reuse, R106, R88 ;  /* 0x0000006a8858723c */ /* 0x040fe20000001858 */
[----:B------:R-:W2:Y:S02]  /*14960*/  LDSM.16.MT88.4 R104, [R189+0x900] ;  /* 0x00090000bd68783b */ /* 0x000ea40000004200 */
[----:B------:R-:W-:Y:S01]  /*14970*/  MUFU.EX2 R237, R237 ;  /* 0x000000ed00ed7308 */ /* 0x000fe20000000800 */
[C---:B------:R-:W-:Y:S02]  /*14980*/  FMUL.FTZ R95, R2.reuse, R95 ;  /* 0x0000005f025f7220 */ /* 0x040fe40000410000 */
[C---:B------:R-:W-:Y:S02]  /*14990*/  FMUL.FTZ R96, R3.reuse, R96 ;  /* 0x0000006003607220 */ /* 0x040fe40000410000 */
[----:B------:R-:W-:Y:S03]  /*149a0*/  FMUL.FTZ R97, R3, R97 ;  /* 0x0000006103617220 */ /* 0x000fe60000410000 */
[C---:B----4-:R-:W-:Y:S03]  /*149b0*/  HMMA.16816.F32 R92, R136.reuse, R108, R92 ;  /* 0x0000006c885c723c */ /* 0x050fe6000000185c */
[C---:B------:R-:W-:Y:S02]  /*149c0*/  FMUL.FTZ R98, R2.reuse, R98 ;  /* 0x0000006202627220 */ /* 0x040fe40000410000 */
[C---:B------:R-:W-:Y:S01]  /*149d0*/  FMUL.FTZ R99, R2.reuse, R99 ;  /* 0x0000006302637220 */ /* 0x040fe20000410000 */
[----:B-1----:R-:W-:Y:S01]  /*149e0*/  F2FP.PACK_AB R101, R171, R170 ;  /* 0x000000aaab65723e */ /* 0x002fe200000000ff */
        /* <DEDUP_REMOVED lines=134> */
[----:B------:R-:W-:Y:S01]  /*15250*/  FADD.FTZ R2, R173, R2 ;  /* 0x00000002ad027221 */ /* 0x000fe20000010000 */
[----:B------:R-:W-:Y:S03]  /*15260*/  IADD3 R173, R224, -0x1, RZ ;  /* 0xffffffffe0ad7810 */ /* 0x000fe60007ffe0ff */
[----:B------:R-:W-:Y:S01]  /*15270*/  FADD.FTZ R175, R175, R2 ;  /* 0x00000002afaf7221 */ /* 0x000fe20000010000 */
[----:B------:R-:W-:Y:S04]  /*15280*/  HMMA.16816.F32 R96, R136, R14, R96 ;  /* 0x0000000e8860723c */ /* 0x000fe80000001860 */
[----:B------:R-:W-:Y:S01]  /*15290*/  FADD.FTZ R228, R228, R175 ;  /* 0x000000afe4e47221 */ /* 0x000fe20000010000 */
[----:B------:R-:W-:Y:S02]  /*152a0*/  MOV R224, R173 ;  /* 0x000000ad00e07202 */ /* 0x000fe40000000f00 */
[-C--:B------:R-:W-:Y:S01]  /*152b0*/  MOV R12, R132.reuse ;  /* 0x00000084000c7202 */ /* 0x080fe20000000f00 */
[----:B------:R-:W-:Y:S01]  /*152c0*/  FADD.FTZ R229, R229, R228 ;  /* 0x000000e4e5e57221 */ /* 0x000fe20000010000 */
[----:B------:R-:W-:Y:S03]  /*152d0*/  MOV R2, R132 ;  /* 0x0000008400027202 */ /* 0x000fe60000000f00 */
[----:B------:R-:W-:Y:S04]  /*152e0*/  FADD.FTZ R230, R230, R229 ;  /* 0x000000e5e6e67221 */ /* 0x000fe80000010000 */
[----:B------:R-:W-:Y:S04]  /*152f0*/  FADD.FTZ R235, R235, R230 ;  /* 0x000000e6ebeb7221 */ /* 0x000fe80000010000 */
[----:B------:R-:W-:Y:S04]  /*15300*/  FADD.FTZ R236, R236, R235 ;  /* 0x000000ebecec7221 */ /* 0x000fe80000010000 */
[----:B------:R-:W-:Y:S04]  /*15310*/  FADD.FTZ R209, R237, R236 ;  /* 0x000000ecedd17221 */ /* 0x000fe80000010000 */
[----:B------:R-:W-:Y:S01]  /*15320*/  FADD.FTZ R209, R238, R209 ;  /* 0x000000d1eed17221 */ /* 0x000fe20000010000 */
[----:B------:R-:W-:-:S05]  /*15330*/  @P0 BRA `(.L_x_405) ;  /* 0xffffcc2000000947 */ /* 0x000fca000383ffff */
.L_x_396:
        /* <DEDUP_REMOVED lines=23> */
.L_x_407:
[----:B------:R-:W-:Y:S02]  /*154b0*/  ULDC UR4, c[0x0][0x32c] ;  /* 0x0000cb0000047ab9 */ /* 0x000fe40000000800 */
[----:B------:R-:W-:-:S03]  /*154c0*/  UISETP.NE.AND UP0, UPT, UR4, 0x1, UPT ;  /* 0x000000010400788c */ /* 0x000fc6000bf05270 */
[----:B------:R-:W-:Y:S02]  /*154d0*/  ULDC.64 UR4, c[0x0][0x330] ;  /* 0x0000cc0000047ab9 */ /* 0x000fe40000000a00 */
[----:B------:R-:W-:-:S07]  /*154e0*/  UIMAD.WIDE.U32 UR16, UR10, UR4, URZ ;  /* 0x000000040a1072a5 */ /* 0x000fce000f8e003f */
[----:B------:R-:W-:Y:S02]  /*154f0*/  @UP0 UMOV UR13, UR17 ;  /* 0x00000011000d0c82 */ /* 0x000fe40008000000 */
[----:B------:R-:W-:Y:S02]  /*15500*/  @UP0 USHF.R.U32.HI UR10, URZ, UR5, UR13 ;  /* 0x000000053f0a0299 */ /* 0x000fe4000801160d */
.L_x_408:
[----:B------:R-:W-:Y:S02]  /*15510*/  ULDC UR4, c[0x0][0x32c] ;  /* 0x0000cb0000047ab9 */ /* 0x000fe40000000800 */
[----:B------:R-:W-:-:S04]  /*15520*/  UIMAD UR4, UR10, UR4, URZ ;  /* 0x000000040a0472a4 */ /* 0x000fc8000f8e023f */
[----:B------:R-:W-:-:S04]  /*15530*/  UISETP.LT.AND UP0, UPT, UR9, UR4, UPT ;  /* 0x000000040900728c */ /* 0x000fc8000bf01270 */
[----:B------:R-:W-:-:S04]  /*15540*/  USEL UR9, UR9, UR4, !UP0 ;  /* 0x0000000409097287 */ /* 0x000fc8000c000000 */
.L_x_406:
[----:B------:R-:W-:-:S04]  /*15550*/  UIADD3 UR9, UR9, 0x3f, URZ ;  /* 0x0000003f09097890 */ /* 0x000fc8000fffe03f */
[----:B------:R-:W-:-:S04]  /*15560*/  USHF.R.S32.HI UR4, URZ, 0x1f, UR9 ;  /* 0x0000001f3f047899 */ /* 0x000fc80008011409 */
[----:B------:R-:W-:-:S04]  /*15570*/  ULEA.HI UR4, UR4, UR9, URZ, 0x6 ;  /* 0x0000000904047291 */ /* 0x000fc8000f8f303f */
[----:B------:R-:W-:-:S04]  /*15580*/  USHF.R.S32.HI UR4, URZ, 0x6, UR4 ;  /* 0x000000063f047899 */ /* 0x000fc80008011404 */
[----:B------:R-:W-:-:S04]  /*15590*/  UISETP.LT.AND UP0, UPT, UR8, UR4, UPT ;  /* 0x000000040800728c */ /* 0x000fc8000bf01270 */
[----:B------:R-:W-:-:S06]  /*155a0*/  USEL UR4, UR8, UR4, !UP0 ;  /* 0x0000000408047287 */ /* 0x000fcc000c000000 */
[----:B------:R-:W-:-:S13]  /*155b0*/  ISETP.GE.AND P0, PT, R173, UR4, PT ;  /* 0x00000004ad007c0c */ /* 0x000fda000bf06270 */
[----:B------:R-:W-:Y:S05]  /*155c0*/  @!P0 BRA `(.L_x_409) ;  /* 0x00002a0000008947 */ /* 0x000fea0003800000 */
[----:B------:R-:W-:Y:S01]  /*155d0*/  IADD3 RZ, P3, R200, 0x40, RZ ;  /* 0x00000040c8ff7810 */ /* 0x000fe20007f7e0ff */
[----:B------:R-:W-:Y:S01]  /*155e0*/  IMAD.MOV.U32 R133, RZ, RZ, R12 ;  /* 0x000000ffff857224 */ /* 0x000fe200078e000c */
[C---:B------:R-:W-:Y:S01]  /*155f0*/  IADD3 RZ, P1, R204.reuse, 0x40, RZ ;  /* 0x00000040ccff7810 */ /* 0x040fe20007f3e0ff */
[----:B------:R-:W-:Y:S01]  /*15600*/  IMAD.MOV.U32 R3, RZ, RZ, R0 ;  /* 0x000000ffff037224 */ /* 0x000fe200078e0000 */
[----:B------:R-:W-:Y:S01]  /*15610*/  IADD3 RZ, P0, R204, 0x80, RZ ;  /* 0x00000080ccff7810 */ /* 0x000fe20007f1e0ff */
[----:B------:R-:W-:Y:S01]  /*15620*/  IMAD.MOV.U32 R222, RZ, RZ, R173 ;  /* 0x000000ffffde7224 */ /* 0x000fe200078e00ad */
[C---:B------:R-:W-:Y:S01]  /*15630*/  IADD3 RZ, P2, R200.reuse, 0x80, RZ ;  /* 0x00000080c8ff7810 */ /* 0x040fe20007f5e0ff */
[----:B------:R-:W-:Y:S01]  /*15640*/  IMAD.X R221, RZ, RZ, R207, P3 ;  /* 0x000000ffffdd7224 */ /* 0x000fe200018e06cf */
[C---:B------:R-:W-:Y:S01]  /*15650*/  IADD3 R215, R200.reuse, 0x40, RZ ;  /* 0x00000040c8d77810 */ /* 0x040fe20007ffe0ff */
[--C-:B------:R-:W-:Y:S01]  /*15660*/  IMAD.X R219, RZ, RZ, R211.reuse, P1 ;  /* 0x000000ffffdb7224 */ /* 0x100fe200008e06d3 */
[----:B------:R-:W-:Y:S01]  /*15670*/  IADD3.X R220, RZ, R207, RZ, P2, !PT ;  /* 0x000000cfffdc7210 */ /* 0x000fe200017fe4ff */
[----:B------:R-:W-:Y:S01]  /*15680*/  IMAD.X R218, RZ, RZ, R211, P0 ;  /* 0x000000ffffda7224 */ /* 0x000fe200000e06d3 */
[----:B------:R-:W-:Y:S01]  /*15690*/  IADD3 R214, R200, 0x80, RZ ;  /* 0x00000080c8d67810 */ /* 0x000fe20007ffe0ff */
[----:B------:R-:W-:Y:S01]  /*156a0*/  IMAD.MOV.U32 R216, RZ, RZ, c[0x0][0x20c] ;  /* 0x00008300ffd87624 */ /* 0x000fe200078e00ff */
[----:B------:R-:W-:-:S02]  /*156b0*/  IADD3 R213, R204, 0x40, RZ ;  /* 0x00000040ccd57810 */ /* 0x000fc40007ffe0ff */
[----:B------:R-:W-:Y:S02]  /*156c0*/  IADD3 R134, R204, 0x80, RZ ;  /* 0x00000080cc867810 */ /* 0x000fe40007ffe0ff */
[----:B------:R-:W-:Y:S02]  /*156d0*/  MOV R217, c[0x0][0x208] ;  /* 0x0000820000d97a02 */ /* 0x000fe40000000f00 */
.L_x_410:
[----:B------:R-:W-:Y:S04]  /*156e0*/  DEPBAR.LE SB0, 0x0 ;  /* 0x000080000000791a */ /* 0x000fe80000000000 */
[----:B------:R-:W-:Y:S01]  /*156f0*/  BAR.SYNC.DEFER_BLOCKING 0x0 ;  /* 0x0000000000007b1d */ /* 0x000fe20000010000 */
[C---:B------:R-:W-:Y:S02]  /*15700*/  ISETP.LT.AND P0, PT, R222.reuse, UR8, PT ;  /* 0x00000008de007c0c */ /* 0x040fe4000bf01270 */
[----:B------:R-:W-:Y:S11]  /*15710*/  ISETP.NE.AND P4, PT, R199, RZ, PT ;  /* 0x000000ffc700720c */ /* 0x000ff60003f85270 */
[----:B------:R-:W-:Y:S01]  /*15720*/  @!P0 SHF.R.S32.HI R159, RZ, 0x1f, R222 ;  /* 0x0000001fff9f8819 */ /* 0x000fe200000114de */
[----:B------:R-:W-:Y:S04]  /*15730*/  @!P0 IMAD.WIDE.U32 R20, R222, c[0x0][0x208], RZ ;  /* 0x00008200de148a25 */ /* 0x000fe800078e00ff */
[----:B------:R-:W-:Y:S01]  /*15740*/  @!P0 IMAD R159, R159, c[0x0][0x208], RZ ;  /* 0x000082009f9f8a24 */ /* 0x000fe200078e02ff */
[----:B------:R-:W-:Y:S03]  /*15750*/  @!P0 SHF.L.U32 R29, R20, 0x6, RZ ;  /* 0x00000006141d8819 */ /* 0x000fe600000006ff */
[----:B------:R-:W-:Y:S01]  /*15760*/  @!P0 IMAD R159, R222, c[0x0][0x20c], R159 ;  /* 0x00008300de9f8a24 */ /* 0x000fe200078e029f */
[----:B------:R-:W-:Y:S01]  /*15770*/  LDSM.16.M88.4 R32, [R198+0xc100] ;  /* 0x00c10000c620783b */ /* 0x000fe20000000200 */
[C---:B------:R-:W-:Y:S02]  /*15780*/  @!P0 IADD3 R2, P1, R29.reuse, R215, RZ ;  /* 0x000000d71d028210 */ /* 0x040fe40007f3e0ff */
[----:B------:R-:W-:Y:S02]  /*15790*/  @!P0 IADD3 R31, P2, R29, R200, RZ ;  /* 0x000000c81d1f8210 */ /* 0x000fe40007f5e0ff */
[----:B------:R-:W-:Y:S02]  /*157a0*/  @!P0 IADD3 R159, R21, R159, RZ ;  /* 0x0000009f159f8210 */ /* 0x000fe40007ffe0ff */
[----:B------:R-:W-:Y:S01]  /*157b0*/  @!P0 IADD3 R0, P3, R29, R214, RZ ;  /* 0x000000d61d008210 */ /* 0x000fe20007f7e0ff */
[----:B------:R-:W1:Y:S01]  /*157c0*/  LDSM.16.M88.4 R8, [R197+0x6100] ;  /* 0x00610000c508783b */ /* 0x000e620000000200 */
[----:B------:R-:W-:Y:S04]  /*157d0*/  @!P0 SHF.L.U64.HI R159, R20, 0x6, R159 ;  /* 0x00000006149f8819 */ /* 0x000fe8000001029f */
[----:B------:R-:W-:Y:S02]  /*157e0*/  @!P0 IADD3.X R28, R159, R207, RZ, P2, !PT ;  /* 0x000000cf9f1c8210 */ /* 0x000fe400017fe4ff */
[C---:B------:R-:W-:Y:S01]  /*157f0*/  @!P0 LEA R164, P2, R31.reuse, c[0x0][0x1f8], 0x1 ;  /* 0x00007e001fa48a11 */ /* 0x040fe200078408ff */
[----:B------:R-:W2:Y:S03]  /*15800*/  LDSM.16.M88.4 R16, [R197+0x6900] ;  /* 0x00690000c510783b */ /* 0x000ea60000000200 */
[----:B------:R-:W-:Y:S02]  /*15810*/  @!P0 LEA.HI.X R165, R31, c[0x0][0x1fc], R28, 0x1, P2 ;  /* 0x00007f001fa58a11 */ /* 0x000fe400010f0c1c */
[C---:B------:R-:W-:Y:S02]  /*15820*/  @!P0 LEA R168, P2, R0.reuse, c[0x0][0x1f8], 0x1 ;  /* 0x00007e0000a88a11 */ /* 0x040fe400078408ff */
[C---:B------:R-:W-:Y:S01]  /*15830*/  @!P0 IADD3.X R31, R159.reuse, R220, RZ, P3, !PT ;  /* 0x000000dc9f1f8210 */ /* 0x040fe20001ffe4ff */
[----:B------:R-:W3:Y:S03]  /*15840*/  LDSM.16.M88.4 R24, [R197+0x7100] ;  /* 0x00710000c518783b */ /* 0x000ee60000000200 */
[----:B------:R-:W-:Y:S05]  /*15850*/  @!P0 LEA.HI.X R169, R0, c[0x0][0x1fc], R31, 0x1, P2 ;  /* 0x00007f0000a98a11 */ /* 0x000fea00010f0c1f */
        /* <DEDUP_REMOVED lines=10> */
[----:B------:R-:W-:Y:S02]  /*15900*/  @!P0 IADD3.X R25, R159, R221, RZ, P1, !PT ;  /* 0x000000dd9f198210 */ /* 0x000fe40000ffe4ff */
[C---:B------:R-:W-:Y:S04]  /*15910*/  @!P0 LEA R166, P1, R2.reuse, c[0x0][0x1f8], 0x1 ;  /* 0x00007e0002a68a11 */ /* 0x040fe800078208ff */
[----:B------:R-:W-:Y:S02]  /*15920*/  @!P0 LEA.HI.X R167, R2, c[0x0][0x1fc], R25, 0x1, P1 ;  /* 0x00007f0002a78a11 */ /* 0x000fe400008f0c19 */
[C---:B------:R-:W-:Y:S01]  /*15930*/  HMMA.16816.F32 R24, R32.reuse, R26, RZ ;  /* 0x0000001a2018723c */ /* 0x040fe200000018ff */
[C---:B------:R-:W-:Y:S04]  /*15940*/  @!P0 LEA R29, P1, R217.reuse, R29, 0x5 ;  /* 0x0000001dd91d8211 */ /* 0x040fe800078228ff */
[----:B------:R-:W-:Y:S02]  /*15950*/  @!P0 LEA.HI.X R159, R217, R159, R216, 0x5, P1 ;  /* 0x0000009fd99f8211 */ /* 0x000fe400008f2cd8 */
[C---:B------:R-:W-:Y:S02]  /*15960*/  @!P0 IADD3 R132, P3, R29.reuse, R200, RZ ;  /* 0x000000c81d848210 */ /* 0x040fe40007f7e0ff */
[C---:B------:R-:W-:Y:S03]  /*15970*/  @!P0 IADD3 R0, P2, R29.reuse, R215, RZ ;  /* 0x000000d71d008210 */ /* 0x040fe60007f5e0ff */
[----:B------:R-:W-:Y:S02]  /*15980*/  @!P0 IADD3 R2, P1, R29, R214, RZ ;  /* 0x000000d61d028210 */ /* 0x000fe40007f3e0ff */
[C---:B----4-:R-:W-:Y:S01]  /*15990*/  HMMA.16816.F32 R28, R32.reuse, R136, RZ ;  /* 0x00000088201c723c */ /* 0x050fe200000018ff */
[C---:B------:R-:W-:Y:S02]  /*159a0*/  @!P0 IADD3.X R157, R159.reuse, R207, RZ, P3, !PT ;  /* 0x000000cf9f9d8210 */ /* 0x040fe40001ffe4ff */
[----:B------:R-:W-:Y:S02]  /*159b0*/  @!P0 LEA R174, P3, R132, c[0x0][0x1f8], 0x1 ;  /* 0x00007e0084ae8a11 */ /* 0x000fe400078608ff */
[C---:B------:R-:W-:Y:S02]  /*159c0*/  @!P0 IADD3.X R135, R159.reuse, R221, RZ, P2, !PT ;  /* 0x000000dd9f878210 */ /* 0x040fe400017fe4ff */
[----:B------:R-:W-:Y:S01]  /*159d0*/  @!P0 IADD3.X R137, R159, R220, RZ, P1, !PT ;  /* 0x000000dc9f898210 */ /* 0x000fe20000ffe4ff */
[----:B------:R-:W-:Y:S01]  /*159e0*/  HMMA.16816.F32 R32, R32, R138, RZ ;  /* 0x0000008a2020723c */ /* 0x000fe200000018ff */
[----:B------:R-:W-:Y:S03]  /*159f0*/  @!P0 LEA R170, P1, R2, c[0x0][0x1f8], 0x1 ;  /* 0x00007e0002aa8a11 */ /* 0x000fe600078208ff */
[----:B------:R-:W-:Y:S02]  /*15a00*/  @!P0 LEA.HI.X R175, R132, c[0x0][0x1fc], R157, 0x1, P3 ;  /* 0x00007f0084af8a11 */ /* 0x000fe400018f0c9d */
[----:B------:R-:W-:Y:S02]  /*15a10*/  @!P0 LEA.HI.X R171, R2, c[0x0][0x1fc], R137, 0x1, P1 ;  /* 0x00007f0002ab8a11 */ /* 0x000fe400008f0c89 */
[C---:B-1----:R-:W-:Y:S01]  /*15a20*/  HMMA.16816.F32 R4, R140.reuse, R144, R4 ;  /* 0x000000908c04723c */ /* 0x042fe20000001804 */
[----:B------:R-:W1:Y:S04]  /*15a30*/  LDSM.16.M88.4 R136, [R185] ;  /* 0x00000000b988783b */ /* 0x000e680000000200 */
[C---:B------:R-:W-:Y:S03]  /*15a40*/  @!P0 LEA R172, P2, R0.reuse, c[0x0][0x1f8], 0x1 ;  /* 0x00007e0000ac8a11 */ /* 0x040fe600078408ff */
[C---:B------:R-:W-:Y:S01]  /*15a50*/  HMMA.16816.F32 R8, R140.reuse, R146, R8 ;  /* 0x000000928c08723c */ /* 0x040fe20000001808 */
[----:B------:R-:W-:Y:S01]  /*15a60*/  @!PT LDS RZ, [RZ] ;  /* 0x00000000fffff984 */ /* 0x000fe20000000800 */
[----:B------:R-:W-:Y:S01]  /*15a70*/  @!PT LDS RZ, [RZ] ;  /* 0x00000000fffff984 */ /* 0x000fe20000000800 */
[----:B------:R-:W-:Y:S01]  /*15a80*/  @!PT LDS RZ, [RZ] ;  /* 0x00000000fffff984 */ /* 0x000fe20000000800 */
[----:B------:R3:W-:Y:S03]  /*15a90*/  @!P0 LDGSTS.E.BYPASS.LTC128B.128 [R202+0x100], [R164.64], !P5 ;  /* 0x00100000a4ca8fae */ /* 0x0007e6000e901d5c */
[----:B------:R-:W-:Y:S04]  /*15aa0*/  @!P0 LEA.HI.X R173, R0, c[0x0][0x1fc], R135, 0x1, P2 ;  /* 0x00007f0000ad8a11 */ /* 0x000fe800010f0c87 */
[C---:B-----5:R-:W-:Y:S01]  /*15ab0*/  HMMA.16816.F32 R12, R140.reuse, R148, R12 ;  /* 0x000000948c0c723c */ /* 0x060fe2000000180c */
[----:B------:R3:W-:Y:S07]  /*15ac0*/  @!P0 LDGSTS.E.BYPASS.LTC128B.128 [R202+0x2100], [R166.64], !P6 ;  /* 0x02100000a6ca8fae */ /* 0x0007ee000f101d5c */
[C---:B------:R-:W-:Y:S01]  /*15ad0*/  HMMA.16816.F32 R16, R140.reuse, R150, R16 ;  /* 0x000000968c10723c */ /* 0x040fe20000001810 */
[----:B------:R4:W-:Y:S07]  /*15ae0*/  @!P0 LDGSTS.E.BYPASS.LTC128B.128 [R202+0x4100], [R168.64], !P4 ;  /* 0x04100000a8ca8fae */ /* 0x0009ee000e101d5c */
[C---:B--2---:R-:W-:Y:S01]  /*15af0*/  HMMA.16816.F32 R20, R140.reuse, R152, R20 ;  /* 0x000000988c14723c */ /* 0x044fe20000001814 */
[----:B------:R2:W-:Y:S07]  /*15b00*/  @!P0 LDGSTS.E.BYPASS.LTC128B.128 [R202+0x1100], [R174.64], !P5 ;  /* 0x01100000aeca8fae */ /* 0x0005ee000e901d5c */
[C---:B------:R-:W-:Y:S01]  /*15b10*/  HMMA.16816.F32 R24, R140.reuse, R154, R24 ;  /* 0x0000009a8c18723c */ /* 0x040fe20000001818 */
[----:B------:R2:W-:Y:S07]  /*15b20*/  @!P0 LDGSTS.E.BYPASS.LTC128B.128 [R202+0x3100], [R172.64], !P6 ;  /* 0x03100000acca8fae */ /* 0x0005ee000f101d5c */
[C---:B-1----:R-:W-:Y:S01]  /*15b30*/  HMMA.16816.F32 R28, R140.reuse, R136, R28 ;  /* 0x000000888c1c723c */ /* 0x042fe2000000181c */
[----:B------:R4:W-:Y:S02]  /*15b40*/  @!P0 LDGSTS.E.BYPASS.LTC128B.128 [R202+0x5100], [R170.64], !P4 ;  /* 0x05100000aaca8fae */ /* 0x0009e4000e101d5c */
[C---:B------:R-:W-:Y:S05]  /*15b50*/  ISETP.GT.AND P0, PT, R222.reuse, UR8, PT ;  /* 0x00000008de007c0c */ /* 0x040fea000bf04270 */
[----:B------:R-:W-:Y:S01]  /*15b60*/  HMMA.16816.F32 R32, R140, R138, R32 ;  /* 0x0000008a8c20723c */ /* 0x000fe20000001820 */
        /* <DEDUP_REMOVED lines=125> */
[----:B------:R-:W-:Y:S06]  /*16340*/  BAR.SYNC.DEFER_BLOCKING 0x0 ;  /* 0x0000000000007b1d */ /* 0x000fec0000010000 */
[----:B------:R-:W-:Y:S01]  /*16350*/  IADD3 R173, R222, -0x1, RZ ;  /* 0xffffffffdead7810 */ /* 0x000fe20007ffe0ff */
        /* <DEDUP_REMOVED lines=47> */
[----:B------:R-:W-:Y:S01]  /*16650*/  @P0 IMAD R137, R173, c[0x0][0x1e4], R137 ;  /* 0x00007900ad890a24 */ /* 0x000fe200078e0289 */
[----:B-1----:R-:W-:Y:S01]  /*16660*/  FMNMX.FTZ R0, R141, R2, !PT ;  /* 0x000000028d007209 */ /* 0x002fe20007810000 */
[----:B------:R-:W-:Y:S04]  /*16670*/  @P0 IMAD.WIDE.U32 R140, R173, c[0x0][0x1e0], RZ ;  /* 0x00007800ad8c0a25 */ /* 0x000fe800078e00ff */
[----:B------:R-:W-:Y:S01]  /*16680*/  FADD.FTZ R2, -R0, R3 ;  /* 0x0000000300027221 */ /* 0x000fe20000010100 */
[----:B------:R-:W-:Y:S01]  /*16690*/  @P0 SHF.L.U32 R139, R140, 0x6, RZ ;  /* 0x000000068c8b0819 */ /* 0x000fe200000006ff */
[----:B------:R-:W-:Y:S01]  /*166a0*/  FMUL.FTZ R167, R0, c[0x0][0x2d0] ;  /* 0x0000b40000a77a20 */ /* 0x000fe20000410000 */
[----:B--2---:R-:W-:Y:S01]  /*166b0*/  FMNMX.FTZ R132, R135, R132, !PT ;  /* 0x0000008487847209 */ /* 0x004fe20007810000 */
[----:B------:R-:W-:Y:S01]  /*166c0*/  FMUL.FTZ R3, R2, c[0x0][0x2d0] ;  /* 0x0000b40002037a20 */ /* 0x000fe20000410000 */
[----:B------:R-:W-:Y:S01]  /*166d0*/  @P0 IADD3 R137, R141, R137, RZ ;  /* 0x000000898d890210 */ /* 0x000fe20007ffe0ff */
[----:B------:R-:W-:Y:S01]  /*166e0*/  FFMA.FTZ R162, R4, c[0x0][0x2d0], -R167 ;  /* 0x0000b40004a27a23 */ /* 0x000fe200000108a7 */
[----:B------:R-:W-:Y:S01]  /*166f0*/  @P0 IADD3 R4, P1, R139, R204, RZ ;  /* 0x000000cc8b040210 */ /* 0x000fe20007f3e0ff */
[----:B------:R-:W-:Y:S01]  /*16700*/  FADD.FTZ R2, -R132, R133 ;  /* 0x0000008584027221 */ /* 0x000fe20000010100 */
[----:B------:R-:W-:Y:S01]  /*16710*/  @P0 SHF.L.U64.HI R137, R140, 0x6, R137 ;  /* 0x000000068c890819 */ /* 0x000fe20000010289 */
[--C-:B------:R-:W-:Y:S01]  /*16720*/  FFMA.FTZ R160, R9, c[0x0][0x2d0], -R167.reuse ;  /* 0x0000b40009a07a23 */ /* 0x100fe200000108a7 */
[----:B------:R-:W-:Y:S01]  /*16730*/  @P0 LEA R140, P2, R4, c[0x0][0x1c8], 0x1 ;  /* 0x00007200048c0a11 */ /* 0x000fe200078408ff */
[----:B------:R-:W-:Y:S01]  /*16740*/  FMUL.FTZ R133, R2, c[0x0][0x2d0] ;  /* 0x0000b40002857a20 */ /* 0x000fe20000410000 */
[----:B------:R-:W-:Y:S01]  /*16750*/  @P0 IADD3.X R135, R137, R211, RZ, P1, !PT ;  /* 0x000000d389870210 */ /* 0x000fe20000ffe4ff */
[----:B------:R-:W-:Y:S01]  /*16760*/  FFMA.FTZ R138, R8, c[0x0][0x2d0], -R167 ;  /* 0x0000b400088a7a23 */ /* 0x000fe200000108a7 */
[----:B------:R-:W-:Y:S01]  /*16770*/  @P0 IADD3 R136, P1, R139, R213, RZ ;  /* 0x000000d58b880210 */ /* 0x000fe20007f3e0ff */
[----:B------:R1:W2:Y:S01]  /*16780*/  MUFU.EX2 R2, R133 ;  /* 0x0000008500027308 */ /* 0x0002a20000000800 */
[----:B------:R-:W-:Y:S01]  /*16790*/  @P0 LEA.HI.X R141, R4, c[0x0][0x1cc], R135, 0x1, P2 ;  /* 0x00007300048d0a11 */ /* 0x000fe200010f0c87 */
[----:B------:R-:W-:Y:S01]  /*167a0*/  FMUL.FTZ R165, R132, c[0x0][0x2d0] ;  /* 0x0000b40084a57a20 */ /* 0x000fe20000410000 */
[----:B------:R-:W-:Y:S01]  /*167b0*/  @P0 LEA R142, P3, R136, c[0x0][0x1c8], 0x1 ;  /* 0x00007200888e0a11 */ /* 0x000fe200078608ff */
[----:B------:R-:W-:Y:S01]  /*167c0*/  FFMA.FTZ R170, R16, c[0x0][0x2d0], -R167 ;  /* 0x0000b40010aa7a23 */ /* 0x000fe200000108a7 */
[----:B------:R-:W-:Y:S01]  /*167d0*/  @P0 IADD3.X R135, R137, R219, RZ, P1, !PT ;  /* 0x000000db89870210 */ /* 0x000fe20000ffe4ff */
[----:B------:R3:W-:Y:S01]  /*167e0*/  @P0 LDGSTS.E.BYPASS.LTC128B.128 [R202+0x6100], [R140.64], !P5 ;  /* 0x061000008cca0fae */ /* 0x0007e2000e901d5c */
[----:B------:R-:W-:Y:S02]  /*167f0*/  FFMA.FTZ R164, R6, c[0x0][0x2d0], -R165 ;  /* 0x0000b40006a47a23 */ /* 0x000fe400000108a5 */
[----:B------:R-:W-:Y:S01]  /*16800*/  @P0 LEA.HI.X R143, R136, c[0x0][0x1cc], R135, 0x1, P3 ;  /* 0x00007300888f0a11 */ /* 0x000fe200018f0c87 */
[--C-:B------:R-:W-:Y:S01]  /*16810*/  FFMA.FTZ R161, R7, c[0x0][0x2d0], -R165.reuse ;  /* 0x0000b40007a17a23 */ /* 0x100fe200000108a5 */
[----:B------:R-:W-:Y:S01]  /*16820*/  MUFU.EX2 R135, R138 ;  /* 0x0000008a00877308 */ /* 0x000fe20000000800 */
[--C-:B------:R-:W-:Y:S02]  /*16830*/  FFMA.FTZ R163, R10, c[0x0][0x2d0], -R165.reuse ;  /* 0x0000b4000aa37a23 */ /* 0x100fe400000108a5 */
[----:B------:R3:W-:Y:S01]  /*16840*/  @P0 LDGSTS.E.BYPASS.LTC128B.128 [R202+0x8100], [R142.64], !P6 ;  /* 0x081000008eca0fae */ /* 0x0007e2000f101d5c */
[----:B------:R-:W-:Y:S02]  /*16850*/  FFMA.FTZ R166, R11, c[0x0][0x2d0], -R165 ;  /* 0x0000b4000ba67a23 */ /* 0x000fe400000108a5 */
[----:B------:R-:W-:Y:S02]  /*16860*/  FFMA.FTZ R171, R17, c[0x0][0x2d0], -R167 ;  /* 0x0000b40011ab7a23 */ /* 0x000fe400000108a7 */
[--C-:B------:R-:W-:Y:S02]  /*16870*/  FFMA.FTZ R174, R18, c[0x0][0x2d0], -R165.reuse ;  /* 0x0000b40012ae7a23 */ /* 0x100fe400000108a5 */
[----:B------:R-:W4:Y:S01]  /*16880*/  MUFU.EX2 R3, R3 ;  /* 0x0000000300037308 */ /* 0x000f220000000800 */
[----:B------:R-:W-:Y:S02]  /*16890*/  FFMA.FTZ R223, R19, c[0x0][0x2d0], -R165 ;  /* 0x0000b40013df7a23 */ /* 0x000fe400000108a5 */
[----:B-1----:R-:W-:Y:S01]  /*168a0*/  FFMA.FTZ R133, R5, c[0x0][0x2d0], -R167 ;  /* 0x0000b40005857a23 */ /* 0x002fe200000108a7 */
[C---:B------:R-:W-:Y:S01]  /*168b0*/  @P0 IADD3 R5, P4, R139.reuse, R134, RZ ;  /* 0x000000868b050210 */ /* 0x040fe20007f9e0ff */
[C---:B--2---:R-:W-:Y:S01]  /*168c0*/  FMUL.FTZ R6, R2.reuse, R130 ;  /* 0x0000008202067220 */ /* 0x044fe20000410000 */
[----:B------:R-:W-:Y:S01]  /*168d0*/  @P0 IADD3 R139, P1, R139, UR6, RZ ;  /* 0x000000068b8b0c10 */ /* 0x000fe2000ff3e0ff */
[C---:B------:R-:W-:Y:S01]  /*168e0*/  FMUL.FTZ R7, R2.reuse, R131 ;  /* 0x0000008302077220 */ /* 0x040fe20000410000 */
[----:B------:R-:W-:Y:S01]  /*168f0*/  @P0 IADD3.X R4, R137, R218, RZ, P4, !PT ;  /* 0x000000da89040210 */ /* 0x000fe200027fe4ff */
[C---:B------:R-:W-:Y:S01]  /*16900*/  FMUL.FTZ R10, R2.reuse, R126 ;  /* 0x0000007e020a7220 */ /* 0x040fe20000410000 */
[----:B------:R-:W-:Y:S01]  /*16910*/  ISETP.NE.AND P4, PT, R199, RZ, PT ;  /* 0x000000ffc700720c */ /* 0x000fe20003f85270 */
[----:B------:R-:W-:Y:S01]  /*16920*/  MUFU.EX2 R162, R162 ;  /* 0x000000a200a27308 */ /* 0x000fe20000000800 */
[C---:B------:R-:W-:Y:S01]  /*16930*/  @P0 LEA R144, P2, R5.reuse, c[0x0][0x1c8], 0x1 ;  /* 0x0000720005900a11 */ /* 0x040fe200078408ff */
[C---:B------:R-:W-:Y:S02]  /*16940*/  FMUL.FTZ R11, R2.reuse, R127 ;  /* 0x0000007f020b7220 */ /* 0x040fe40000410000 */
[C---:B------:R-:W-:Y:S01]  /*16950*/  FMUL.FTZ R102, R2.reuse, R102 ;  /* 0x0000006602667220 */ /* 0x040fe20000410000 */
[----:B------:R-:W-:Y:S01]  /*16960*/  @P0 LEA.HI.X R145, R5, c[0x0][0x1cc], R4, 0x1, P2 ;  /* 0x0000730005910a11 */ /* 0x000fe200010f0c04 */
[C---:B------:R-:W-:Y:S01]  /*16970*/  FMUL.FTZ R103, R2.reuse, R103 ;  /* 0x0000006702677220 */ /* 0x040fe20000410000 */
[----:B------:R-:W-:Y:S01]  /*16980*/  @P0 IADD3 R4, P3, R139, R204, RZ ;  /* 0x000000cc8b040210 */ /* 0x000fe20007f7e0ff */
[----:B------:R-:W-:Y:S01]  /*16990*/  FMUL.FTZ R106, R2, R106 ;  /* 0x0000006a026a7220 */ /* 0x000fe20000410000 */
[----:B------:R-:W-:Y:S01]  /*169a0*/  @P0 IADD3.X R5, R137, UR7, RZ, P1, !PT ;  /* 0x0000000789050c10 */ /* 0x000fe20008ffe4ff */
[----:B------:R-:W1:Y:S01]  /*169b0*/  MUFU.EX2 R133, R133 ;  /* 0x0000008500857308 */ /* 0x000e620000000800 */
[----:B------:R-:W-:Y:S01]  /*169c0*/  @P0 IADD3 R8, P2, R139, R213, RZ ;  /* 0x000000d58b080210 */ /* 0x000fe20007f5e0ff */
[----:B------:R2:W-:Y:S01]  /*169d0*/  @P0 LDGSTS.E.BYPASS.LTC128B.128 [R202+0xa100], [R144.64], !P4 ;  /* 0x0a10000090ca0fae */ /* 0x0005e2000e101d5c */
[----:B------:R-:W-:Y:S01]  /*169e0*/  @P0 IADD3.X R9, R5, R211, RZ, P3, !PT ;  /* 0x000000d305090210 */ /* 0x000fe20001ffe4ff */
[C---:B----4-:R-:W-:Y:S01]  /*169f0*/  FMUL.FTZ R100, R3.reuse, R100 ;  /* 0x0000006403647220 */ /* 0x050fe20000410000 */
[C---:B------:R-:W-:Y:S01]  /*16a00*/  @P0 LEA R146, P3, R4.reuse, c[0x0][0x1c8], 0x1 ;  /* 0x0000720004920a11 */ /* 0x040fe200078608ff */
[----:B------:R-:W-:Y:S01]  /*16a10*/  FMUL.FTZ R101, R3, R101 ;  /* 0x0000006503657220 */ /* 0x000fe20000410000 */
[----:B------:R-:W-:Y:S01]  /*16a20*/  @P0 IADD3.X R137, R5, R219, RZ, P2, !PT ;  /* 0x000000db05890210 */ /* 0x000fe200017fe4ff */
[C---:B------:R-:W-:Y:S01]  /*16a30*/  FMUL.FTZ R104, R3.reuse, R104 ;  /* 0x0000006803687220 */ /* 0x040fe20000410000 */
[----:B------:R-:W-:Y:S01]  /*16a40*/  @P0 LEA.HI.X R147, R4, c[0x0][0x1cc], R9, 0x1, P3 ;  /* 0x0000730004930a11 */ /* 0x000fe200018f0c09 */
[----:B------:R-:W4:Y:S01]  /*16a50*/  MUFU.EX2 R160, R160 ;  /* 0x000000a000a07308 */ /* 0x000f220000000800 */
[C---:B------:R-:W-:Y:S01]  /*16a60*/  @P0 LEA R148, P2, R8.reuse, c[0x0][0x1c8], 0x1 ;  /* 0x0000720008940a11 */ /* 0x040fe200078408ff */
[----:B------:R-:W-:Y:S01]  /*16a70*/  FMUL.FTZ R4, R3, R128 ;  /* 0x0000008003047220 */ /* 0x000fe20000410000 */
[----:B------:R-:W-:Y:S01]  /*16a80*/  @P0 IADD3 R136, P1, R139, R134, RZ ;  /* 0x000000868b880210 */ /* 0x000fe20007f3e0ff */
[----:B------:R2:W-:Y:S01]  /*16a90*/  @P0 LDGSTS.E.BYPASS.LTC128B.128 [R202+0x7100], [R146.64], !P5 ;  /* 0x0710000092ca0fae */ /* 0x0005e2000e901d5c */
[----:B------:R-:W-:Y:S01]  /*16aa0*/  @P0 LEA.HI.X R149, R8, c[0x0][0x1cc], R137, 0x1, P2 ;  /* 0x0000730008950a11 */ /* 0x000fe200010f0c89 */
[----:B------:R-:W-:Y:S01]  /*16ab0*/  FMUL.FTZ R8, R3, R124 ;  /* 0x0000007c03087220 */ /* 0x000fe20000410000 */
[----:B------:R-:W-:Y:S01]  /*16ac0*/  @P0 IADD3.X R5, R5, R218, RZ, P1, !PT ;  /* 0x000000da05050210 */ /* 0x000fe20000ffe4ff */
[C---:B------:R-:W-:Y:S01]  /*16ad0*/  FMUL.FTZ R9, R3.reuse, R125 ;  /* 0x0000007d03097220 */ /* 0x040fe20000410000 */
[C---:B------:R-:W-:Y:S01]  /*16ae0*/  @P0 LEA R150, P1, R136.reuse, c[0x0][0x1c8], 0x1 ;  /* 0x0000720088960a11 */ /* 0x040fe200078208ff */
[----:B------:R-:W-:Y:S01]  /*16af0*/  MUFU.EX2 R164, R164 ;  /* 0x000000a400a47308 */ /* 0x000fe20000000800 */
[C---:B------:R-:W-:Y:S01]  /*16b00*/  FMUL.FTZ R105, R3.reuse, R105 ;  /* 0x0000006903697220 */ /* 0x040fe20000410000 */
[----:B------:R5:W-:Y:S01]  /*16b10*/  @P0 LDGSTS.E.BYPASS.LTC128B.128 [R202+0x9100], [R148.64], !P6 ;  /* 0x0910000094ca0fae */ /* 0x000be2000f101d5c */
[----:B------:R-:W-:Y:S01]  /*16b20*/  @P0 LEA.HI.X R151, R136, c[0x0][0x1cc], R5, 0x1, P1 ;  /* 0x0000730088970a11 */ /* 0x000fe200008f0c05 */
[----:B------:R-:W-:Y:S01]  /*16b30*/  FMUL.FTZ R5, R3, R129 ;  /* 0x0000008103057220 */ /* 0x000fe20000410000 */
[----:B-1----:R-:W-:Y:S01]  /*16b40*/  F2FP.PACK_AB R128, R133, R162 ;  /* 0x000000a28580723e */ /* 0x002fe200000000ff */
[----:B------:R-:W-:Y:S02]  /*16b50*/  FMUL.FTZ R107, R2, R107 ;  /* 0x0000006b026b7220 */ /* 0x000fe40000410000 */
[C---:B------:R-:W-:Y:S02]  /*16b60*/  FMUL.FTZ R108, R3.reuse, R108 ;  /* 0x0000006c036c7220 */ /* 0x040fe40000410000 */
[----:B------:R5:W-:Y:S01]  /*16b70*/  @P0 LDGSTS.E.BYPASS.LTC128B.128 [R202+0xb100], [R150.64], !P4 ;  /* 0x0b10000096ca0fae */ /* 0x000be2000e101d5c */
[----:B------:R-:W1:Y:S01]  /*16b80*/  MUFU.EX2 R161, R161 ;  /* 0x000000a100a17308 */ /* 0x000e620000000800 */
[----:B------:R-:W-:Y:S01]  /*16b90*/  FMUL.FTZ R109, R3, R109 ;  /* 0x0000006d036d7220 */ /* 0x000fe20000410000 */
[----:B------:R-:W-:Y:S01]  /*16ba0*/  ISETP.GT.AND P0, PT, R222, UR4, PT ;  /* 0x00000004de007c0c */ /* 0x000fe2000bf04270 */
[----:B------:R-:W-:Y:S01]  /*16bb0*/  FMUL.FTZ R110, R2, R110 ;  /* 0x0000006e026e7220 */ /* 0x000fe20000410000 */
[----:B----4-:R-:W-:Y:S01]  /*16bc0*/  F2FP.PACK_AB R130, R160, R135 ;  /* 0x00000087a082723e */ /* 0x010fe200000000ff */
[----:B------:R-:W-:Y:S02]  /*16bd0*/  FMUL.FTZ R111, R2, R111 ;  /* 0x0000006f026f7220 */ /* 0x000fe40000410000 */
[----:B------:R-:W4:Y:S01]  /*16be0*/  LDSM.16.MT88.4 R136, [R195+0x100] ;  /* 0x00010000c388783b */ /* 0x000f220000004200 */
[--C-:B------:R-:W-:Y:S02]  /*16bf0*/  FFMA.FTZ R224, R28, c[0x0][0x2d0], -R167.reuse ;  /* 0x0000b4001ce07a23 */ /* 0x100fe400000108a7 */
[----:B------:R-:W-:Y:S01]  /*16c00*/  MUFU.EX2 R163, R163 ;  /* 0x000000a300a37308 */ /* 0x000fe20000000800 */
[--C-:B------:R-:W-:Y:S02]  /*16c10*/  FFMA.FTZ R225, R29, c[0x0][0x2d0], -R167.reuse ;  /* 0x0000b4001de17a23 */ /* 0x100fe400000108a7 */
[----:B------:R-:W-:Y:S02]  /*16c20*/  FFMA.FTZ R226, R32, c[0x0][0x2d0], -R167 ;  /* 0x0000b40020e27a23 */ /* 0x000fe400000108a7 */
[----:B---3--:R-:W3:Y:S01]  /*16c30*/  LDSM.16.MT88.4 R140, [R190+0x100] ;  /* 0x00010000be8c783b */ /* 0x008ee20000004200 */
[--C-:B------:R-:W-:Y:S02]  /*16c40*/  FFMA.FTZ R227, R30, c[0x0][0x2d0], -R165.reuse ;  /* 0x0000b4001ee37a23 */ /* 0x100fe400000108a5 */
[--C-:B------:R-:W-:Y:S02]  /*16c50*/  FFMA.FTZ R228, R31, c[0x0][0x2d0], -R165.reuse ;  /* 0x0000b4001fe47a23 */ /* 0x100fe400000108a5 */
[----:B------:R-:W5:Y:S01]  /*16c60*/  MUFU.EX2 R166, R166 ;  /* 0x000000a600a67308 */ /* 0x000f620000000800 */
[----:B------:R-:W-:Y:S02]  /*16c70*/  FFMA.FTZ R229, R34, c[0x0][0x2d0], -R165 ;  /* 0x0000b40022e57a23 */ /* 0x000fe400000108a5 */
[----:B--2---:R-:W2:Y:S01]  /*16c80*/  LDSM.16.MT88.4 R144, [R189+0x100] ;  /* 0x00010000bd90783b */ /* 0x004ea20000004200 */
[----:B-1----:R-:W-:Y:S01]  /*16c90*/  F2FP.PACK_AB R129, R161, R164 ;  /* 0x000000a4a181723e */ /* 0x002fe200000000ff */
[C---:B------:R-:W-:Y:S02]  /*16ca0*/  FMUL.FTZ R112, R3.reuse, R112 ;  /* 0x0000007003707220 */ /* 0x040fe40000410000 */
[C---:B------:R-:W-:Y:S02]  /*16cb0*/  FMUL.FTZ R113, R3.reuse, R113 ;  /* 0x0000007103717220 */ /* 0x040fe40000410000 */
[C---:B------:R-:W-:Y:S01]  /*16cc0*/  FMUL.FTZ R114, R2.reuse, R114 ;  /* 0x0000007202727220 */ /* 0x040fe20000410000 */
[----:B------:R-:W-:Y:S01]  /*16cd0*/  MUFU.EX2 R170, R170 ;  /* 0x000000aa00aa7308 */ /* 0x000fe20000000800 */
[----:B------:R-:W1:Y:S01]  /*16ce0*/  LDSM.16.MT88.4 R124, [R188+0x100] ;  /* 0x00010000bc7c783b */ /* 0x000e620000004200 */
[C---:B------:R-:W-:Y:S02]  /*16cf0*/  FMUL.FTZ R115, R2.reuse, R115 ;  /* 0x0000007302737220 */ /* 0x040fe40000410000 */
[C---:B------:R-:W-:Y:S02]  /*16d00*/  FMUL.FTZ R116, R3.reuse, R116 ;  /* 0x0000007403747220 */ /* 0x040fe40000410000 */
[C---:B------:R-:W-:Y:S02]  /*16d10*/  FMUL.FTZ R117, R3.reuse, R117 ;  /* 0x0000007503757220 */ /* 0x040fe40000410000 */
[C---:B------:R-:W-:Y:S01]  /*16d20*/  FMUL.FTZ R118, R2.reuse, R118 ;  /* 0x0000007602767220 */ /* 0x040fe20000410000 */
[----:B------:R-:W-:Y:S01]  /*16d30*/  LDSM.16.MT88.4 R16, [R190+0x900] ;  /* 0x00090000be10783b */ /* 0x000fe20000004200 */
[----:B------:R-:W-:Y:S01]  /*16d40*/  FMUL.FTZ R119, R2, R119 ;  /* 0x0000007702777220 */ /* 0x000fe20000410000 */
[----:B------:R-:W1:Y:S01]  /*16d50*/  MUFU.EX2 R171, R171 ;  /* 0x000000ab00ab7308 */ /* 0x000e620000000800 */
[C---:B------:R-:W-:Y:S01]  /*16d60*/  FMUL.FTZ R120, R3.reuse, R120 ;  /* 0x0000007803787220 */ /* 0x040fe20000410000 */
[----:B-----5:R-:W-:Y:S01]  /*16d70*/  F2FP.PACK_AB R131, R166, R163 ;  /* 0x000000a3a683723e */ /* 0x020fe200000000ff */
[C---:B------:R-:W-:Y:S03]  /*16d80*/  FMUL.FTZ R121, R3.reuse, R121 ;  /* 0x0000007903797220 */ /* 0x040fe60000410000 */
[----:B------:R-:W-:Y:S01]  /*16d90*/  LDSM.16.MT88.4 R148, [R195+0x2900] ;  /* 0x00290000c394783b */ /* 0x000fe20000004200 */
[C---:B------:R-:W-:Y:S02]  /*16da0*/  FMUL.FTZ R122, R2.reuse, R122 ;  /* 0x0000007a027a7220 */ /* 0x040fe40000410000 */
[C---:B------:R-:W-:Y:S01]  /*16db0*/  FMUL.FTZ R123, R2.reuse, R123 ;  /* 0x0000007b027b7220 */ /* 0x040fe20000410000 */
[C---:B----4-:R-:W-:Y:S01]  /*16dc0*/  HMMA.16816.F32 R4, R128.reuse, R136, R4 ;  /* 0x000000888004723c */ /* 0x050fe20000001804 */
[----:B------:R-:W-:Y:S03]  /*16dd0*/  MUFU.EX2 R174, R174 ;  /* 0x000000ae00ae7308 */ /* 0x000fe60000000800 */
[----:B------:R-:W-:Y:S01]  /*16de0*/  LDSM.16.MT88.4 R152, [R190+0x2900] ;  /* 0x00290000be98783b */ /* 0x000fe20000004200 */
[C---:B------:R-:W-:Y:S02]  /*16df0*/  FMUL.FTZ R36, R3.reuse, R36 ;  /* 0x0000002403247220 */ /* 0x040fe40000410000 */
[C---:B------:R-:W-:Y:S01]  /*16e00*/  FMUL.FTZ R37, R3.reuse, R37 ;  /* 0x0000002503257220 */ /* 0x040fe20000410000 */
[C---:B------:R-:W-:Y:S03]  /*16e10*/  HMMA.16816.F32 R8, R128.reuse, R138, R8 ;  /* 0x0000008a8008723c */ /* 0x040fe60000001808 */
[----:B------:R-:W4:Y:S01]  /*16e20*/  MUFU.EX2 R223, R223 ;  /* 0x000000df00df7308 */ /* 0x000f220000000800 */
[----:B------:R-:W5:Y:S01]  /*16e30*/  LDSM.16.MT88.4 R136, [R195+0x2100] ;  /* 0x00210000c388783b */ /* 0x000f620000004200 */
[C---:B------:R-:W-:Y:S02]  /*16e40*/  FMUL.FTZ R38, R2.reuse, R38 ;  /* 0x0000002602267220 */ /* 0x040fe40000410000 */
[C---:B------:R-:W-:Y:S01]  /*16e50*/  FMUL.FTZ R39, R2.reuse, R39 ;  /* 0x0000002702277220 */ /* 0x040fe20000410000 */
[C---:B---3--:R-:W-:Y:S04]  /*16e60*/  HMMA.16816.F32 R100, R128.reuse, R140, R100 ;  /* 0x0000008c8064723c */ /* 0x048fe80000001864 */
[----:B------:R-:W-:Y:S01]  /*16e70*/  LDSM.16.MT88.4 R156, [R189+0x2900] ;  /* 0x00290000bd9c783b */ /* 0x000fe20000004200 */
[C---:B------:R-:W-:Y:S01]  /*16e80*/  FMUL.FTZ R40, R3.reuse, R40 ;  /* 0x0000002803287220 */ /* 0x040fe20000410000 */
[----:B------:R-:W-:Y:S01]  /*16e90*/  MUFU.EX2 R224, R224 ;  /* 0x000000e000e07308 */ /* 0x000fe20000000800 */
[C---:B------:R-:W-:Y:S01]  /*16ea0*/  FMUL.FTZ R41, R3.reuse, R41 ;  /* 0x0000002903297220 */ /* 0x040fe20000410000 */
[C---:B------:R-:W-:Y:S04]  /*16eb0*/  HMMA.16816.F32 R104, R128.reuse, R142, R104 ;  /* 0x0000008e8068723c */ /* 0x040fe80000001868 */
[----:B------:R-:W3:Y:S01]  /*16ec0*/  LDSM.16.MT88.4 R140, [R190+0x2100] ;  /* 0x00210000be8c783b */ /* 0x000ee20000004200 */
[C---:B------:R-:W-:Y:S02]  /*16ed0*/  FMUL.FTZ R42, R2.reuse, R42 ;  /* 0x0000002a022a7220 */ /* 0x040fe40000410000 */
[C---:B------:R-:W-:Y:S01]  /*16ee0*/  FMUL.FTZ R43, R2.reuse, R43 ;  /* 0x0000002b022b7220 */ /* 0x040fe20000410000 */
[C---:B--2---:R-:W-:Y:S01]  /*16ef0*/  HMMA.16816.F32 R108, R128.reuse, R144, R108 ;  /* 0x00000090806c723c */ /* 0x044fe2000000186c */
[----:B------:R-:W-:Y:S03]  /*16f00*/  MUFU.EX2 R225, R225 ;  /* 0x000000e100e17308 */ /* 0x000fe60000000800 */
[----:B------:R-:W-:Y:S01]  /*16f10*/  LDSM.16.MT88.4 R28, [R189+0x1900] ;  /* 0x00190000bd1c783b */ /* 0x000fe20000004200 */
[C---:B------:R-:W-:Y:S02]  /*16f20*/  FMUL.FTZ R44, R3.reuse, R44 ;  /* 0x0000002c032c7220 */ /* 0x040fe40000410000 */
[C---:B------:R-:W-:Y:S01]  /*16f30*/  FMUL.FTZ R45, R3.reuse, R45 ;  /* 0x0000002d032d7220 */ /* 0x040fe20000410000 */
[C---:B------:R-:W-:Y:S03]  /*16f40*/  HMMA.16816.F32 R112, R128.reuse, R146, R112 ;  /* 0x000000928070723c */ /* 0x040fe60000001870 */
[----:B------:R-:W-:Y:S01]  /*16f50*/  MUFU.EX2 R226, R226 ;  /* 0x000000e200e27308 */ /* 0x000fe20000000800 */
[----:B------:R-:W-:Y:S01]  /*16f60*/  LDSM.16.MT88.4 R144, [R188+0x900] ;  /* 0x00090000bc90783b */ /* 0x000fe20000004200 */
[C---:B------:R-:W-:Y:S02]  /*16f70*/  FMUL.FTZ R46, R2.reuse, R46 ;  /* 0x0000002e022e7220 */ /* 0x040fe40000410000 */
[C---:B------:R-:W-:Y:S01]  /*16f80*/  FMUL.FTZ R47, R2.reuse, R47 ;  /* 0x0000002f022f7220 */ /* 0x040fe20000410000 */
[C---:B-1----:R-:W-:Y:S04]  /*16f90*/  HMMA.16816.F32 R116, R128.reuse, R124, R116 ;  /* 0x0000007c8074723c */ /* 0x042fe80000001874 */
[----:B------:R-:W0:Y:S01]  /*16fa0*/  LDGDEPBAR ;  /* 0x00000000000079af */ /* 0x000e220000000000 */
[C---:B------:R-:W-:Y:S01]  /*16fb0*/  FMUL.FTZ R48, R3.reuse, R48 ;  /* 0x0000003003307220 */ /* 0x040fe20000410000 */
[----:B------:R-:W-:Y:S01]  /*16fc0*/  MUFU.EX2 R227, R227 ;  /* 0x000000e300e37308 */ /* 0x000fe20000000800 */
[C---:B------:R-:W-:Y:S01]  /*16fd0*/  FMUL.FTZ R49, R3.reuse, R49 ;  /* 0x0000003103317220 */ /* 0x040fe20000410000 */
[C---:B------:R-:W-:Y:S04]  /*16fe0*/  HMMA.16816.F32 R120, R128.reuse, R126, R120 ;  /* 0x0000007e8078723c */ /* 0x040fe80000001878 */
[----:B------:R-:W1:Y:S01]  /*16ff0*/  LDSM.16.MT88.4 R124, [R189+0x2100] ;  /* 0x00210000bd7c783b */ /* 0x000e620000004200 */
[C---:B------:R-:W-:Y:S02]  /*17000*/  FMUL.FTZ R50, R2.reuse, R50 ;  /* 0x0000003202327220 */ /* 0x040fe40000410000 */
[C---:B------:R-:W-:Y:S01]  /*17010*/  FMUL.FTZ R51, R2.reuse, R51 ;  /* 0x0000003302337220 */ /* 0x040fe20000410000 */
[C---:B-----5:R-:W-:Y:S01]  /*17020*/  HMMA.16816.F32 R36, R128.reuse, R136, R36 ;  /* 0x000000888024723c */ /* 0x060fe20000001824 */
[----:B------:R-:W-:Y:S03]  /*17030*/  MUFU.EX2 R228, R228 ;  /* 0x000000e400e47308 */ /* 0x000fe60000000800 */
[C---:B------:R-:W-:Y:S02]  /*17040*/  FMUL.FTZ R52, R3.reuse, R52 ;  /* 0x0000003403347220 */ /* 0x040fe40000410000 */
[C---:B------:R-:W-:Y:S02]  /*17050*/  FMUL.FTZ R53, R3.reuse, R53 ;  /* 0x0000003503357220 */ /* 0x040fe40000410000 */
[C---:B------:R-:W-:Y:S01]  /*17060*/  HMMA.16816.F32 R40, R128.reuse, R138, R40 ;  /* 0x0000008a8028723c */ /* 0x040fe20000001828 */
[----:B------:R-:W2:Y:S02]  /*17070*/  LDSM.16.MT88.4 R136, [R188+0x2100] ;  /* 0x00210000bc88783b */ /* 0x000ea40000004200 */
[----:B------:R-:W-:Y:S01]  /*17080*/  MUFU.EX2 R229, R229 ;  /* 0x000000e500e57308 */ /* 0x000fe20000000800 */
        /* <DEDUP_REMOVED lines=18> */
[C---:B--2---:R-:W-:Y:S04]  /*171b0*/  HMMA.16816.F32 R60, R128.reuse, R136, R60 ;  /* 0x00000088803c723c */ /* 0x044fe8000000183c */
[C---:B------:R-:W-:Y:S02]  /*171c0*/  FMUL.FTZ R66, R2.reuse, R66 ;  /* 0x0000004202427220 */ /* 0x040fe40000410000 */
[C---:B------:R-:W-:Y:S02]  /*171d0*/  FMUL.FTZ R67, R2.reuse, R67 ;  /* 0x0000004302437220 */ /* 0x040fe40000410000 */
[C---:B------:R-:W-:Y:S04]  /*171e0*/  FMUL.FTZ R68, R3.reuse, R68 ;  /* 0x0000004403447220 */ /* 0x040fe80000410000 */
[C---:B------:R-:W-:Y:S01]  /*171f0*/  FMUL.FTZ R69, R3.reuse, R69 ;  /* 0x0000004503457220 */ /* 0x040fe20000410000 */
[C---:B------:R-:W-:Y:S01]  /*17200*/  HMMA.16816.F32 R64, R128.reuse, R138, R64 ;  /* 0x0000008a8040723c */ /* 0x040fe20000001840 */
[----:B------:R-:W2:Y:S02]  /*17210*/  LDSM.16.MT88.4 R136, [R189+0x4100] ;  /* 0x00410000bd88783b */ /* 0x000ea40000004200 */
[C---:B------:R-:W-:Y:S02]  /*17220*/  FMUL.FTZ R70, R2.reuse, R70 ;  /* 0x0000004602467220 */ /* 0x040fe40000410000 */
[C---:B------:R-:W-:Y:S02]  /*17230*/  FMUL.FTZ R71, R2.reuse, R71 ;  /* 0x0000004702477220 */ /* 0x040fe40000410000 */
[C---:B------:R-:W-:Y:S02]  /*17240*/  FMUL.FTZ R72, R3.reuse, R72 ;  /* 0x0000004803487220 */ /* 0x040fe40000410000 */
[C---:B------:R-:W-:Y:S03]  /*17250*/  FMUL.FTZ R73, R3.reuse, R73 ;  /* 0x0000004903497220 */ /* 0x040fe60000410000 */
[C---:B---3--:R-:W-:Y:S03]  /*17260*/  HMMA.16816.F32 R68, R128.reuse, R140, R68 ;  /* 0x0000008c8044723c */ /* 0x048fe60000001844 */
[C---:B------:R-:W-:Y:S02]  /*17270*/  FMUL.FTZ R74, R2.reuse, R74 ;  /* 0x0000004a024a7220 */ /* 0x040fe40000410000 */
[C---:B------:R-:W-:Y:S02]  /*17280*/  FMUL.FTZ R75, R2.reuse, R75 ;  /* 0x0000004b024b7220 */ /* 0x040fe40000410000 */
[C---:B------:R-:W-:Y:S02]  /*17290*/  FMUL.FTZ R76, R3.reuse, R76 ;  /* 0x0000004c034c7220 */ /* 0x040fe40000410000 */
[C---:B------:R-:W-:Y:S03]  /*172a0*/  FMUL.FTZ R77, R3.reuse, R77 ;  /* 0x0000004d034d7220 */ /* 0x040fe60000410000 */
[C---:B------:R-:W-:Y:S01]  /*172b0*/  HMMA.16816.F32 R72, R128.reuse, R142, R72 ;  /* 0x0000008e8048723c */ /* 0x040fe20000001848 */
[----:B------:R-:W3:Y:S02]  /*172c0*/  LDSM.16.MT88.4 R140, [R188+0x4100] ;  /* 0x00410000bc8c783b */ /* 0x000ee40000004200 */
        /* <DEDUP_REMOVED lines=15> */
[C---:B--2---:R-:W-:Y:S01]  /*173c0*/  HMMA.16816.F32 R84, R128.reuse, R136, R84 ;  /* 0x000000888054723c */ /* 0x044fe20000001854 */
[----:B------:R-:W-:Y:S02]  /*173d0*/  MUFU.EX2 R168, R168 ;  /* 0x000000a800a87308 */ /* 0x000fe40000000800 */
[--C-:B------:R-:W-:Y:S01]  /*173e0*/  FFMA.FTZ R172, R14, c[0x0][0x2d0], -R165.reuse ;  /* 0x0000b4000eac7a23 */ /* 0x100fe200000108a5 */
[----:B------:R-:W-:Y:S01]  /*173f0*/  F2FP.PACK_AB R14, R171, R170 ;  /* 0x000000aaab0e723e */ /* 0x000fe200000000ff */
[----:B------:R-:W-:Y:S01]  /*17400*/  FFMA.FTZ R175, R15, c[0x0][0x2d0], -R165 ;  /* 0x0000b4000faf7a23 */ /* 0x000fe200000108a5 */
[----:B----4-:R-:W-:Y:S01]  /*17410*/  F2FP.PACK_AB R15, R223, R174 ;  /* 0x000000aedf0f723e */ /* 0x010fe200000000ff */
[C---:B------:R-:W-:Y:S02]  /*17420*/  FMUL.FTZ R88, R3.reuse, R88 ;  /* 0x0000005803587220 */ /* 0x040fe40000410000 */
[C---:B------:R-:W-:Y:S02]  /*17430*/  FMUL.FTZ R89, R3.reuse, R89 ;  /* 0x0000005903597220 */ /* 0x040fe40000410000 */
[----:B------:R-:W2:Y:S01]  /*17440*/  MUFU.EX2 R169, R169 ;  /* 0x000000a900a97308 */ /* 0x000ea20000000800 */
        /* <DEDUP_REMOVED lines=12> */
[C---:B---3--:R-:W-:Y:S01]  /*17510*/  HMMA.16816.F32 R92, R128.reuse, R140, R92 ;  /* 0x0000008c805c723c */ /* 0x048fe2000000185c */
[----:B------:R-:W3:Y:S02]  /*17520*/  MUFU.EX2 R175, R175 ;  /* 0x000000af00af7308 */ /* 0x000ee40000000800 */
[C---:B------:R-:W-:Y:S01]  /*17530*/  FMUL.FTZ R99, R2.reuse, R99 ;  /* 0x0000006302637220 */ /* 0x040fe20000410000 */
[----:B--2---:R-:W-:Y:S01]  /*17540*/  F2FP.PACK_AB R12, R169, R168 ;  /* 0x000000a8a90c723e */ /* 0x004fe200000000ff */
[----:B------:R-:W-:Y:S02]  /*17550*/  FFMA.FTZ R162, R3, R212, R162 ;  /* 0x000000d403a27223 */ /* 0x000fe400000100a2 */
[----:B------:R-:W-:Y:S02]  /*17560*/  FFMA.FTZ R164, R2, R209, R164 ;  /* 0x000000d102a47223 */ /* 0x000fe400000100a4 */
[----:B------:R-:W-:Y:S01]  /*17570*/  FADD.FTZ R162, R133, R162 ;  /* 0x000000a285a27221 */ /* 0x000fe20000010000 */
[----:B------:R-:W-:Y:S01]  /*17580*/  HMMA.16816.F32 R96, R128, R142, R96 ;  /* 0x0000008e8060723c */ /* 0x000fe20000001860 */
[----:B------:R-:W-:Y:S02]  /*17590*/  LDSM.16.MT88.4 R128, [R190+0x4900] ;  /* 0x00490000be80783b */ /* 0x000fe40000004200 */
[----:B------:R-:W-:Y:S01]  /*175a0*/  MOV R133, R132 ;  /* 0x0000008400857202 */ /* 0x000fe20000000f00 */
[----:B------:R-:W-:Y:S02]  /*175b0*/  FADD.FTZ R164, R161, R164 ;  /* 0x000000a4a1a47221 */ /* 0x000fe40000010000 */
[----:B------:R-:W-:Y:S02]  /*175c0*/  FADD.FTZ R135, R135, R162 ;  /* 0x000000a287877221 */ /* 0x000fe40000010000 */
[----:B------:R-:W-:Y:S01]  /*175d0*/  FADD.FTZ R3, R163, R164 ;  /* 0x000000a4a3037221 */ /* 0x000fe20000010000 */
[----:B------:R-:W-:Y:S03]  /*175e0*/  LDSM.16.MT88.4 R140, [R190+0x3100] ;  /* 0x00310000be8c783b */ /* 0x000fe60000004200 */
[----:B------:R-:W-:Y:S02]  /*175f0*/  FADD.FTZ R135, R160, R135 ;  /* 0x00000087a0877221 */ /* 0x000fe40000010000 */
[----:B------:R-:W-:Y:S01]  /*17600*/  FADD.FTZ R3, R166, R3 ;  /* 0x00000003a6037221 */ /* 0x000fe20000010000 */
[----:B---3--:R-:W-:Y:S01]  /*17610*/  F2FP.PACK_AB R13, R175, R172 ;  /* 0x000000acaf0d723e */ /* 0x008fe200000000ff */
[----:B------:R-:W-:Y:S02]  /*17620*/  FADD.FTZ R168, R168, R135 ;  /* 0x00000087a8a87221 */ /* 0x000fe40000010000 */
[----:B------:R-:W-:Y:S01]  /*17630*/  FADD.FTZ R172, R172, R3 ;  /* 0x00000003acac7221 */ /* 0x000fe20000010000 */
[----:B------:R-:W-:Y:S01]  /*17640*/  MOV R3, R0 ;  /* 0x0000000000037202 */ /* 0x000fe20000000f00 */
        /* <DEDUP_REMOVED lines=115> */
[----:B------:R-:W-:Y:S01]  /*17d80*/  FADD.FTZ R225, R225, R224 ;  /* 0x000000e0e1e17221 */ /* 0x000fe20000010000 */
[----:B------:R-:W-:Y:S01]  /*17d90*/  IADD3 R2, R222, -0x1, RZ ;  /* 0xffffffffde027810 */ /* 0x000fe20007ffe0ff */
[----:B------:R-:W-:Y:S02]  /*17da0*/  FADD.FTZ R228, R228, R227 ;  /* 0x000000e3e4e47221 */ /* 0x000fe40000010000 */
[----:B------:R-:W-:Y:S01]  /*17db0*/  FADD.FTZ R212, R226, R225 ;  /* 0x000000e1e2d47221 */ /* 0x000fe20000010000 */
[----:B------:R-:W-:Y:S01]  /*17dc0*/  MOV R222, R2 ;  /* 0x0000000200de7202 */ /* 0x000fe20000000f00 */
        /* <DEDUP_REMOVED lines=32> */
.L_x_409:
[----:B------:R-:W-:-:S13]  /*17fd0*/  ISETP.GE.AND P0, PT, R173, UR8, PT ;  /* 0x00000008ad007c0c */ /* 0x000fda000bf06270 */
[----:B------:R-:W-:Y:S05]  /*17fe0*/  @!P0 BRA `(.L_x_411) ;  /* 0x0000352000008947 */ /* 0x000fea0003800000 */
[C---:B------:R-:W-:Y:S01]  /*17ff0*/  IADD3 RZ, P3, R200.reuse, 0x40, RZ ;  /* 0x00000040c8ff7810 */ /* 0x040fe20007f7e0ff */
[----:B------:R-:W-:Y:S01]  /*18000*/  ULDC.64 UR4, c[0x0][0x208] ;  /* 0x0000820000047ab9 */ /* 0x000fe20000000a00 */
[----:B------:R-:W-:Y:S01]  /*18010*/  IADD3 RZ, P2, R200, 0x80, RZ ;  /* 0x00000080c8ff7810 */ /* 0x000fe20007f5e0ff */
[----:B------:R-:W-:Y:S01]  /*18020*/  USHF.L.U64.HI UR5, UR4, 0x5, UR5 ;  /* 0x0000000504057899 */ /* 0x000fe20008010205 */
[C---:B------:R-:W-:Y:S01]  /*18030*/  IADD3 RZ, P1, R204.reuse, 0x40, RZ ;  /* 0x00000040ccff7810 */ /* 0x040fe20007f3e0ff */
[----:B------:R-:W-:Y:S01]  /*18040*/  USHF.L.U32 UR10, UR4, 0x5, URZ ;  /* 0x00000005040a7899 */ /* 0x000fe2000800063f */
[----:B------:R-:W-:Y:S01]  /*18050*/  IADD3 RZ, P0, R204, 0x80, RZ ;  /* 0x00000080ccff7810 */ /* 0x000fe20007f1e0ff */
[----:B------:R-:W-:Y:S01]  /*18060*/  IMAD.MOV.U32 R2, RZ, RZ, R12 ;  /* 0x000000ffff027224 */ /* 0x000fe200078e000c */
[----:B------:R-:W-:Y:S01]  /*18070*/  IADD3 R214, R200, 0x80, RZ ;  /* 0x00000080c8d67810 */ /* 0x000fe20007ffe0ff */
[----:B------:R-:W-:Y:S01]  /*18080*/  IMAD.MOV.U32 R3, RZ, RZ, R0 ;  /* 0x000000ffff037224 */ /* 0x000fe200078e0000 */
[C---:B------:R-:W-:Y:S01]  /*18090*/  IADD3 R174, R204.reuse, 0x40, RZ ;  /* 0x00000040ccae7810 */ /* 0x040fe20007ffe0ff */
[--C-:B------:R-:W-:Y:S01]  /*180a0*/  IMAD.X R217, RZ, RZ, R207.reuse, P3 ;  /* 0x000000ffffd97224 */ /* 0x100fe200018e06cf */
[----:B------:R-:W-:Y:S01]  /*180b0*/  IADD3 R172, R204, 0x80, RZ ;  /* 0x00000080ccac7810 */ /* 0x000fe20007ffe0ff */
[----:B------:R-:W-:Y:S01]  /*180c0*/  IMAD.X R215, RZ, RZ, R207, P2 ;  /* 0x000000ffffd77224 */ /* 0x000fe200010e06cf */
[----:B------:R-:W-:Y:S01]  /*180d0*/  IADD3 R216, R200, 0x40, RZ ;  /* 0x00000040c8d87810 */ /* 0x000fe20007ffe0ff */
[--C-:B------:R-:W-:Y:S01]  /*180e0*/  IMAD.X R213, RZ, RZ, R211.reuse, P1 ;  /* 0x000000ffffd57224 */ /* 0x100fe200008e06d3 */
[----:B------:R-:W-:Y:S01]  /*180f0*/  ULDC UR9, c[0x0][0x208] ;  /* 0x0000820000097ab9 */ /* 0x000fe20000000800 */
[----:B------:R-:W-:Y:S01]  /*18100*/  IMAD.X R175, RZ, RZ, R211, P0 ;  /* 0x000000ffffaf7224 */ /* 0x000fe200000e06d3 */
[----:B------:R-:W-:Y:S01]  /*18110*/  ULDC UR4, c[0x0][0x324] ;  /* 0x0000c90000047ab9 */ /* 0x000fe20000000800 */
[----:B------:R-:W-:Y:S01]  /*18120*/  IMAD.MOV.U32 R206, RZ, RZ, R200 ;  /* 0x000000ffffce7224 */ /* 0x000fe200078e00c8 */
[----:B------:R-:W-:-:S02]  /*18130*/  USHF.L.U32 UR9, UR9, 0x6, URZ ;  /* 0x0000000609097899 */ /* 0x000fc4000800063f */
[----:B------:R-:W-:Y:S02]  /*18140*/  ULOP3.LUT UR4, URZ, UR4, URZ, 0x33, !UPT ;  /* 0x000000043f047292 */ /* 0x000fe4000f8e333f */
.L_x_420:
[----:B------:R-:W-:Y:S04]  /*18150*/  DEPBAR.LE SB0, 0x0 ;  /* 0x000080000000791a */ /* 0x000fe80000000000 */
[----:B------:R-:W-:Y:S01]  /*18160*/  BAR.SYNC.DEFER_BLOCKING 0x0 ;  /* 0x0000000000007b1d */ /* 0x000fe20000010000 */
[----:B------:R-:W-:Y:S01]  /*18170*/  SHF.R.S32.HI R0, RZ, 0x1f, R173 ;  /* 0x0000001fff007819 */ /* 0x000fe200000114ad */
[----:B------:R-:W-:Y:S01]  /*18180*/  IMAD R13, R173, UR11, RZ ;  /* 0x0000000bad0d7c24 */ /* 0x000fe2000f8e02ff */
[----:B------:R-:W-:Y:S01]  /*18190*/  ISETP.NE.AND P3, PT, R199, RZ, PT ;  /* 0x000000ffc700720c */ /* 0x000fe20003f65270 */
[C---:B------:R-:W-:Y:S04]  /*181a0*/  IMAD.WIDE.U32 R20, R173.reuse, UR9, R216 ;  /* 0x00000009ad147c25 */ /* 0x040fe8000f8e00d8 */
[C---:B------:R-:W-:Y:S01]  /*181b0*/  IMAD.WIDE.U32 R6, R173.reuse, UR9, R214 ;  /* 0x00000009ad067c25 */ /* 0x040fe2000f8e00d6 */
[----:B------:R-:W-:Y:S03]  /*181c0*/  LEA R166, P1, R20, c[0x0][0x1f8], 0x1 ;  /* 0x00007e0014a67a11 */ /* 0x000fe600078208ff */
[----:B------:R-:W-:Y:S01]  /*181d0*/  IMAD R13, R0, UR9, R13 ;  /* 0x00000009000d7c24 */ /* 0x000fe2000f8e020d */
[----:B------:R-:W-:Y:S01]  /*181e0*/  LEA R164, P0, R6, c[0x0][0x1f8], 0x1 ;  /* 0x00007e0006a47a11 */ /* 0x000fe200078008ff */
[----:B------:R-:W-:Y:S04]  /*181f0*/  IMAD.WIDE.U32 R22, R173, UR9, R206 ;  /* 0x00000009ad167c25 */ /* 0x000fe8000f8e00ce */
[C---:B------:R-:W-:Y:S01]  /*18200*/  IMAD.IADD R4, R13.reuse, 0x1, R21 ;  /* 0x000000010d047824 */ /* 0x040fe200078e0215 */
[----:B------:R-:W-:Y:S01]  /*18210*/  LEA R30, P2, R22, c[0x0][0x1f8], 0x1 ;  /* 0x00007e00161e7a11 */ /* 0x000fe200078408ff */
[----:B------:R-:W-:Y:S02]  /*18220*/  IMAD.IADD R5, R13, 0x1, R7 ;  /* 0x000000010d057824 */ /* 0x000fe400078e0207 */
[----:B------:R-:W-:Y:S01]  /*18230*/  IMAD.U32 R14, RZ, RZ, UR10 ;  /* 0x0000000aff0e7e24 */ /* 0x000fe2000f8e00ff */
[----:B------:R-:W-:Y:S01]  /*18240*/  LEA.HI.X R167, R20, c[0x0][0x1fc], R4, 0x1, P1 ;  /* 0x00007f0014a77a11 */ /* 0x000fe200008f0c04 */
[----:B------:R-:W-:Y:S01]  /*18250*/  LDSM.16.M88.4 R32, [R198+0xc100] ;  /* 0x00c10000c620783b */ /* 0x000fe20000000200 */
[----:B------:R-:W-:Y:S01]  /*18260*/  LEA.HI.X R165, R6, c[0x0][0x1fc], R5, 0x1, P0 ;  /* 0x00007f0006a57a11 */ /* 0x000fe200000f0c05 */
[----:B------:R-:W-:Y:S02]  /*18270*/  IMAD.U32 R15, RZ, RZ, UR5 ;  /* 0x00000005ff0f7e24 */ /* 0x000fe4000f8e00ff */
[----:B------:R-:W-:Y:S01]  /*18280*/  IMAD.IADD R0, R23, 0x1, R13 ;  /* 0x0000000117007824 */ /* 0x000fe200078e020d */
[----:B------:R-:W1:Y:S01]  /*18290*/  LDSM.16.M88.4 R8, [R197+0x6100] ;  /* 0x00610000c508783b */ /* 0x000e620000000200 */
[----:B------:R-:W-:Y:S03]  /*182a0*/  IMAD.WIDE.U32 R14, R173, UR9, R14 ;  /* 0x00000009ad0e7c25 */ /* 0x000fe6000f8e000e */
[----:B------:R-:W-:Y:S01]  /*182b0*/  LEA.HI.X R31, R22, c[0x0][0x1fc], R0, 0x1, P2 ;  /* 0x00007f00161f7a11 */ /* 0x000fe200010f0c00 */
[----:B------:R-:W2:Y:S01]  /*182c0*/  LDSM.16.M88.4 R16, [R197+0x6900] ;  /* 0x00690000c510783b */ /* 0x000ea20000000200 */
[-C--:B------:R-:W-:Y:S01]  /*182d0*/  IADD3 R0, P2, R200, R14.reuse, RZ ;  /* 0x0000000ec8007210 */ /* 0x080fe20007f5e0ff */
[----:B------:R-:W-:Y:S01]  /*182e0*/  IMAD.IADD R13, R13, 0x1, R15 ;  /* 0x000000010d0d7824 */ /* 0x000fe200078e020f */
[-C--:B------:R-:W-:Y:S02]  /*182f0*/  IADD3 R20, P1, R216, R14.reuse, RZ ;  /* 0x0000000ed8147210 */ /* 0x080fe40007f3e0ff */
[----:B------:R-:W3:Y:S01]  /*18300*/  LDSM.16.M88.4 R24, [R197+0x7100] ;  /* 0x00710000c518783b */ /* 0x000ee20000000200 */
[----:B------:R-:W-:Y:S01]  /*18310*/  IADD3 R21, P0, R214, R14, RZ ;  /* 0x0000000ed6157210 */ /* 0x000fe20007f1e0ff */
[C---:B------:R-:W-:Y:S01]  /*18320*/  IMAD.X R23, R13.reuse, 0x1, R207, P2 ;  /* 0x000000010d177824 */ /* 0x040fe200010e06cf */
[----:B------:R-:W-:Y:S01]  /*18330*/  LEA R218, P2, R0, c[0x0][0x1f8], 0x1 ;  /* 0x00007e0000da7a11 */ /* 0x000fe200078408ff */
[C---:B------:R-:W-:Y:S01]  /*18340*/  IMAD.X R29, R13.reuse, 0x1, R217, P1 ;  /* 0x000000010d1d7824 */ /* 0x040fe200008e06d9 */
[----:B------:R-:W4:Y:S01]  /*18350*/  LDSM.16.M88.4 R132, [R197+0x7900] ;  /* 0x00790000c584783b */ /* 0x000f220000000200 */
[----:B------:R-:W-:Y:S01]  /*18360*/  LEA R170, P1, R20, c[0x0][0x1f8], 0x1 ;  /* 0x00007e0014aa7a11 */ /* 0x000fe200078208ff */
[----:B------:R-:W-:Y:S01]  /*18370*/  IMAD.X R22, R13, 0x1, R215, P0 ;  /* 0x000000010d167824 */ /* 0x000fe200000e06d7 */
[C---:B------:R-:W-:Y:S02]  /*18380*/  LEA R168, P0, R21.reuse, c[0x0][0x1f8], 0x1 ;  /* 0x00007e0015a87a11 */ /* 0x040fe400078008ff */
[----:B------:R-:W-:Y:S01]  /*18390*/  LDSM.16.M88.4 R136, [R194+0xc100] ;  /* 0x00c10000c288783b */ /* 0x000fe20000000200 */
[----:B------:R-:W-:Y:S02]  /*183a0*/  LEA.HI.X R219, R0, c[0x0][0x1fc], R23, 0x1, P2 ;  /* 0x00007f0000db7a11 */ /* 0x000fe400010f0c17 */
[----:B------:R-:W-:Y:S02]  /*183b0*/  LEA.HI.X R171, R20, c[0x0][0x1fc], R29, 0x1, P1 ;  /* 0x00007f0014ab7a11 */ /* 0x000fe400008f0c1d */
[----:B------:R-:W5:Y:S01]  /*183c0*/  LDSM.16.M88.4 R140, [R196] ;  /* 0x00000000c48c783b */ /* 0x000f620000000200 */
[----:B------:R-:W-:Y:S02]  /*183d0*/  LEA.HI.X R169, R21, c[0x0][0x1fc], R22, 0x1, P0 ;  /* 0x00007f0015a97a11 */ /* 0x000fe400000f0c16 */
[C---:B------:R-:W-:Y:S02]  /*183e0*/  ISETP.GT.AND P0, PT, R173.reuse, UR8, PT ;  /* 0x00000008ad007c0c */ /* 0x040fe4000bf04270 */
[----:B------:R-:W3:Y:S01]  /*183f0*/  LDSM.16.M88.4 R144, [R187] ;  /* 0x00000000bb90783b */ /* 0x000ee20000000200 */
[----:B------:R-:W-:Y:S02]  /*18400*/  PLOP3.LUT P1, PT, PT, PT, UP3, 0x80, 0x0 ;  /* 0x000000000000781c */ /* 0x000fe40003f2f038 */
[----:B------:R-:W-:Y:S02]  /*18410*/  PLOP3.LUT P2, PT, PT, PT, UP3, 0x80, 0x0 ;  /* 0x000000000000781c */ /* 0x000fe40003f4f038 */
[----:B------:R-:W4:Y:S01]  /*18420*/  LDSM.16.M88.4 R148, [R186] ;  /* 0x00000000ba94783b */ /* 0x000f220000000200 */
[C---:B-1----:R-:W-:Y:S04]  /*18430*/  HMMA.16816.F32 R4, R32.reuse, R8, RZ ;  /* 0x000000082004723c */ /* 0x042fe800000018ff */
[----:B------:R-:W1:Y:S01]  /*18440*/  LDSM.16.M88.4 R152, [R185] ;  /* 0x00000000b998783b */ /* 0x000e620000000200 */
[----:B------:R-:W-:Y:S04]  /*18450*/  @P0 IADD3 R0, R173, -0x1, RZ ;  /* 0xffffffffad000810 */ /* 0x000fe80007ffe0ff */
[----:B------:R-:W-:Y:S01]  /*18460*/  @!PT LDS RZ, [RZ] ;  /* 0x00000000fffff984 */ /* 0x000fe20000000800 */
[----:B------:R-:W-:Y:S01]  /*18470*/  @!PT LDS RZ, [RZ] ;  /* 0x00000000fffff984 */ /* 0x000fe20000000800 */
[----:B------:R-:W-:Y:S01]  /*18480*/  @!PT LDS RZ, [RZ] ;  /* 0x00000000fffff984 */ /* 0x000fe20000000800 */
[----:B------:R4:W-:Y:S01]  /*18490*/  LDGSTS.E.BYPASS.LTC128B.128 [R202+0x100], [R30.64], !P5 ;  /* 0x001000001eca7fae */ /* 0x0009e2000e901d5c */
[C---:B------:R-:W-:Y:S04]  /*184a0*/  HMMA.16816.F32 R8, R32.reuse, R10, RZ ;  /* 0x0000000a2008723c */ /* 0x040fe800000018ff */
[----:B------:R1:W-:Y:S04]  /*184b0*/  LDGSTS.E.BYPASS.LTC128B.128 [R202+0x2100], [R166.64], !P6 ;  /* 0x02100000a6ca7fae */ /* 0x0003e8000f101d5c */
[C---:B--2---:R-:W-:Y:S01]  /*184c0*/  HMMA.16816.F32 R12, R32.reuse, R16, RZ ;  /* 0x00000010200c723c */ /* 0x044fe200000018ff */
[----:B------:R1:W-:Y:S05]  /*184d0*/  LDGSTS.E.BYPASS.LTC128B.128 [R202+0x4100], [R164.64], !P3 ;  /* 0x04100000a4ca7fae */ /* 0x0003ea000d901d5c */
[----:B------:R2:W-:Y:S02]  /*184e0*/  LDGSTS.E.BYPASS.LTC128B.128 [R202+0x1100], [R218.64], !P5 ;  /* 0x01100000daca7fae */ /* 0x0005e4000e901d5c */
[C---:B------:R-:W-:Y:S03]  /*184f0*/  HMMA.16816.F32 R16, R32.reuse, R18, RZ ;  /* 0x000000122010723c */ /* 0x040fe600000018ff */
[----:B------:R1:W-:Y:S05]  /*18500*/  LDGSTS.E.BYPASS.LTC128B.128 [R202+0x3100], [R170.64], !P6 ;  /* 0x03100000aaca7fae */ /* 0x0003ea000f101d5c */
[C---:B---3--:R-:W-:Y:S01]  /*18510*/  HMMA.16816.F32 R20, R32.reuse, R24, RZ ;  /* 0x000000182014723c */ /* 0x048fe200000018ff */
[----:B------:R3:W-:Y:S05]  /*18520*/  LDGSTS.E.BYPASS.LTC128B.128 [R202+0x5100], [R168.64], !P3 ;  /* 0x05100000a8ca7fae */ /* 0x0007ea000d901d5c */
[----:B------:R-:W-:Y:S02]  /*18530*/  LDSM.16.M88.4 R156, [R193+0xc100] ;  /* 0x00c10000c19c783b */ /* 0x000fe40000000200 */
[C---:B------:R-:W-:Y:S03]  /*18540*/  HMMA.16816.F32 R24, R32.reuse, R26, RZ ;  /* 0x0000001a2018723c */ /* 0x040fe600000018ff */
[----:B------:R-:W0:Y:S05]  /*18550*/  LDGDEPBAR ;  /* 0x00000000000079af */ /* 0x000e2a0000000000 */
[C---:B----4-:R-:W-:Y:S01]  /*18560*/  HMMA.16816.F32 R28, R32.reuse, R132, RZ ;  /* 0x00000084201c723c */ /* 0x050fe200000018ff */
[----:B------:R-:W4:Y:S05]  /*18570*/  LDSM.16.M88.4 R160, [R192+0x6100] ;  /* 0x00610000c0a0783b */ /* 0x000f2a0000000200 */
[----:B-1----:R-:W-:Y:S02]  /*18580*/  LDSM.16.M88.4 R164, [R197+0x8100] ;  /* 0x00810000c5a4783b */ /* 0x002fe40000000200 */
[----:B------:R-:W-:Y:S03]  /*18590*/  HMMA.16816.F32 R32, R32, R134, RZ ;  /* 0x000000862020723c */ /* 0x000fe600000018ff */
[----:B------:R-:W1:Y:S05]  /*185a0*/  LDSM.16.M88.4 R132, [R192+0x6900] ;  /* 0x00690000c084783b */ /* 0x000e6a0000000200 */
[C---:B-----5:R-:W-:Y:S01]  /*185b0*/  HMMA.16816.F32 R4, R136.reuse, R140, R4 ;  /* 0x0000008c8804723c */ /* 0x060fe20000001804 */
[----:B---3--:R-:W-:Y:S07]  /*185c0*/  LDSM.16.M88.4 R168, [R192+0x8900] ;  /* 0x00890000c0a8783b */ /* 0x008fee0000000200 */
[C---:B------:R-:W-:Y:S01]  /*185d0*/  HMMA.16816.F32 R8, R136.reuse, R142, R8 ;  /* 0x0000008e8808723c */ /* 0x040fe20000001808 */
[----:B------:R-:W3:Y:S07]  /*185e0*/  LDSM.16.M88.4 R140, [R192+0x7100] ;  /* 0x00710000c08c783b */ /* 0x000eee0000000200 */
[C---:B------:R-:W-:Y:S08]  /*185f0*/  HMMA.16816.F32 R12, R136.reuse, R144, R12 ;  /* 0x00000090880c723c */ /* 0x040ff0000000180c */
[C---:B------:R-:W-:Y:S01]  /*18600*/  HMMA.16816.F32 R16, R136.reuse, R146, R16 ;  /* 0x000000928810723c */ /* 0x040fe20000001810 */
[----:B------:R-:W5:Y:S07]  /*18610*/  LDSM.16.M88.4 R144, [R192+0x7900] ;  /* 0x00790000c090783b */ /* 0x000f6e0000000200 */
[C---:B------:R-:W-:Y:S08]  /*18620*/  HMMA.16816.F32 R20, R136.reuse, R148, R20 ;  /* 0x000000948814723c */ /* 0x040ff00000001814 */
[C---:B------:R-:W-:Y:S01]  /*18630*/  HMMA.16816.F32 R24, R136.reuse, R150, R24 ;  /* 0x000000968818723c */ /* 0x040fe20000001818 */
[----:B------:R-:W-:Y:S07]  /*18640*/  LDSM.16.M88.4 R148, [R184] ;  /* 0x00000000b894783b */ /* 0x000fee0000000200 */
[C---:B------:R-:W-:Y:S08]  /*18650*/  HMMA.16816.F32 R28, R136.reuse, R152, R28 ;  /* 0x00000098881c723c */ /* 0x040ff0000000181c */
[----:B------:R-:W-:Y:S01]  /*18660*/  HMMA.16816.F32 R32, R136, R154, R32 ;  /* 0x0000009a8820723c */ /* 0x000fe20000001820 */
[----:B------:R-:W2:Y:S05]  /*18670*/  LDSM.16.M88.4 R136, [R191+0xc100] ;  /* 0x00c10000bf88783b */ /* 0x000eaa0000000200 */
[----:B------:R-:W2:Y:S02]  /*18680*/  LDSM.16.M88.4 R152, [R184+0x800] ;  /* 0x00080000b898783b */ /* 0x000ea40000000200 */
[C---:B----4-:R-:W-:Y:S08]  /*18690*/  HMMA.16816.F32 R4, R156.reuse, R160, R4 ;  /* 0x000000a09c04723c */ /* 0x050ff00000001804 */
        /* <DEDUP_REMOVED lines=8> */
[C---:B-----5:R-:W-:Y:S08]  /*18720*/  HMMA.16816.F32 R28, R156.reuse, R144, R28 ;  /* 0x000000909c1c723c */ /* 0x060ff0000000181c */
[----:B------:R-:W-:Y:S01]  /*18730*/  HMMA.16816.F32 R32, R156, R146, R32 ;  /* 0x000000929c20723c */ /* 0x000fe20000001820 */
[----:B------:R-:W4:Y:S05]  /*18740*/  LDSM.16.M88.4 R144, [R197+0x8900] ;  /* 0x00890000c590783b */ /* 0x000f2a0000000200 */
[----:B------:R-:W-:Y:S02]  /*18750*/  LDSM.16.M88.4 R156, [R181] ;  /* 0x00000000b59c783b */ /* 0x000fe40000000200 */
[C---:B--2---:R-:W-:Y:S08]  /*18760*/  HMMA.16816.F32 R4, R136.reuse, R148, R4 ;  /* 0x000000948804723c */ /* 0x044ff00000001804 */
[C---:B------:R-:W-:Y:S01]  /*18770*/  HMMA.16816.F32 R8, R136.reuse, R150, R8 ;  /* 0x000000968808723c */ /* 0x040fe20000001808 */
[----:B------:R-:W2:Y:S07]  /*18780*/  LDSM.16.M88.4 R148, [R197+0x9100] ;  /* 0x00910000c594783b */ /* 0x000eae0000000200 */
[C---:B------:R-:W-:Y:S08]  /*18790*/  HMMA.16816.F32 R12, R136.reuse, R152, R12 ;  /* 0x00000098880c723c */ /* 0x040ff0000000180c */
[C---:B------:R-:W-:Y:S01]  /*187a0*/  HMMA.16816.F32 R16, R136.reuse, R154, R16 ;  /* 0x0000009a8810723c */ /* 0x040fe20000001810 */
[----:B------:R-:W-:Y:S07]  /*187b0*/  LDSM.16.M88.4 R152, [R182] ;  /* 0x00000000b698783b */ /* 0x000fee0000000200 */
[C---:B-1----:R-:W-:Y:S08]  /*187c0*/  HMMA.16816.F32 R20, R136.reuse, R132, R20 ;  /* 0x000000848814723c */ /* 0x042ff00000001814 */
[C---:B------:R-:W-:Y:S01]  /*187d0*/  HMMA.16816.F32 R24, R136.reuse, R134, R24 ;  /* 0x000000868818723c */ /* 0x040fe20000001818 */
[----:B------:R-:W1:Y:S07]  /*187e0*/  LDSM.16.M88.4 R132, [R197+0x9900] ;  /* 0x00990000c584783b */ /* 0x000e6e0000000200 */
[C---:B---3--:R-:W-:Y:S08]  /*187f0*/  HMMA.16816.F32 R28, R136.reuse, R140, R28 ;  /* 0x0000008c881c723c */ /* 0x048ff0000000181c */
[----:B------:R-:W-:Y:S01]  /*18800*/  HMMA.16816.F32 R32, R136, R142, R32 ;  /* 0x0000008e8820723c */ /* 0x000fe20000001820 */
[----:B------:R-:W-:Y:S05]  /*18810*/  LDSM.16.M88.4 R136, [R194+0x10100] ;  /* 0x01010000c288783b */ /* 0x000fea0000000200 */
[----:B------:R-:W3:Y:S02]  /*18820*/  LDSM.16.M88.4 R140, [R183] ;  /* 0x00000000b78c783b */ /* 0x000ee40000000200 */
[C---:B------:R-:W-:Y:S08]  /*18830*/  HMMA.16816.F32 R4, R160.reuse, R164, R4 ;  /* 0x000000a4a004723c */ /* 0x040ff00000001804 */
[C---:B------:R-:W-:Y:S01]  /*18840*/  HMMA.16816.F32 R8, R160.reuse, R166, R8 ;  /* 0x000000a6a008723c */ /* 0x040fe20000001808 */
[----:B------:R-:W-:Y:S07]  /*18850*/  LDSM.16.M88.4 R164, [R192+0x8100] ;  /* 0x00810000c0a4783b */ /* 0x000fee0000000200 */
[C---:B----4-:R-:W-:Y:S08]  /*18860*/  HMMA.16816.F32 R12, R160.reuse, R144, R12 ;  /* 0x00000090a00c723c */ /* 0x050ff0000000180c */
[C---:B------:R-:W-:Y:S01]  /*18870*/  HMMA.16816.F32 R16, R160.reuse, R146, R16 ;  /* 0x00000092a010723c */ /* 0x040fe20000001810 */
[----:B------:R-:W4:Y:S07]  /*18880*/  LDSM.16.M88.4 R144, [R180] ;  /* 0x00000000b490783b */ /* 0x000f2e0000000200 */
[C---:B--2---:R-:W-:Y:S08]  /*18890*/  HMMA.16816.F32 R20, R160.reuse, R148, R20 ;  /* 0x00000094a014723c */ /* 0x044ff00000001814 */
[C---:B------:R-:W-:Y:S01]  /*188a0*/  HMMA.16816.F32 R24, R160.reuse, R150, R24 ;  /* 0x00000096a018723c */ /* 0x040fe20000001818 */
[----:B------:R-:W2:Y:S07]  /*188b0*/  LDSM.16.M88.4 R148, [R193+0x10100] ;  /* 0x01010000c194783b */ /* 0x000eae0000000200 */
[C---:B-1----:R-:W-:Y:S08]  /*188c0*/  HMMA.16816.F32 R28, R160.reuse, R132, R28 ;  /* 0x00000084a01c723c */ /* 0x042ff0000000181c */
[----:B------:R-:W-:Y:S01]  /*188d0*/  HMMA.16816.F32 R32, R160, R134, R32 ;  /* 0x00000086a020723c */ /* 0x000fe20000001820 */
[----:B------:R-:W1:Y:S05]  /*188e0*/  LDSM.16.M88.4 R132, [R192+0x9100] ;  /* 0x00910000c084783b */ /* 0x000e6a0000000200 */
[----:B------:R-:W-:Y:S02]  /*188f0*/  LDSM.16.M88.4 R160, [R184+0x2000] ;  /* 0x00200000b8a0783b */ /* 0x000fe40000000200 */
[C---:B---3--:R-:W-:Y:S08]  /*18900*/  HMMA.16816.F32 R4, R136.reuse, R140, R4 ;  /* 0x0000008c8804723c */ /* 0x048ff00000001804 */
[C---:B------:R-:W-:Y:S01]  /*18910*/  HMMA.16816.F32 R8, R136.reuse, R142, R8 ;  /* 0x0000008e8808723c */ /* 0x040fe20000001808 */
[----:B------:R-:W3:Y:S07]  /*18920*/  LDSM.16.M88.4 R140, [R192+0x9900] ;  /* 0x00990000c08c783b */ /* 0x000eee0000000200 */
[C---:B------:R-:W-:Y:S08]  /*18930*/  HMMA.16816.F32 R12, R136.reuse, R152, R12 ;  /* 0x00000098880c723c */ /* 0x040ff0000000180c */
[C---:B------:R-:W-:Y:S01]  /*18940*/  HMMA.16816.F32 R16, R136.reuse, R154, R16 ;  /* 0x0000009a8810723c */ /* 0x040fe20000001810 */
[----:B------:R-:W5:Y:S07]  /*18950*/  LDSM.16.M88.4 R152, [R191+0x10100] ;  /* 0x01010000bf98783b */ /* 0x000f6e0000000200 */
[C---:B------:R-:W-:Y:S08]  /*18960*/  HMMA.16816.F32 R20, R136.reuse, R156, R20 ;  /* 0x0000009c8814723c */ /* 0x040ff00000001814 */
[C---:B------:R-:W-:Y:S01]  /*18970*/  HMMA.16816.F32 R24, R136.reuse, R158, R24 ;  /* 0x0000009e8818723c */ /* 0x040fe20000001818 */
[----:B------:R-:W-:Y:S07]  /*18980*/  LDSM.16.M88.4 R156, [R197+0xa900] ;  /* 0x00a90000c59c783b */ /* 0x000fee0000000200 */
[C---:B----4-:R-:W-:Y:S08]  /*18990*/  HMMA.16816.F32 R28, R136.reuse, R144, R28 ;  /* 0x00000090881c723c */ /* 0x050ff0000000181c */
[----:B------:R-:W-:Y:S01]  /*189a0*/  HMMA.16816.F32 R32, R136, R146, R32 ;  /* 0x000000928820723c */ /* 0x000fe20000001820 */
[----:B------:R-:W4:Y:S05]  /*189b0*/  LDSM.16.M88.4 R136, [R184+0x2800] ;  /* 0x00280000b888783b */ /* 0x000f2a0000000200 */
[----:B------:R-:W3:Y:S02]  /*189c0*/  LDSM.16.M88.4 R144, [R184+0x3000] ;  /* 0x00300000b890783b */ /* 0x000ee40000000200 */
[C---:B--2---:R-:W-:Y:S08]  /*189d0*/  HMMA.16816.F32 R4, R148.reuse, R164, R4 ;  /* 0x000000a49404723c */ /* 0x044ff00000001804 */
[C---:B------:R-:W-:Y:S01]  /*189e0*/  HMMA.16816.F32 R8, R148.reuse, R166, R8 ;  /* 0x000000a69408723c */ /* 0x040fe20000001808 */
[----:B------:R-:W-:Y:S07]  /*189f0*/  LDSM.16.M88.4 R164, [R184+0x4000] ;  /* 0x00400000b8a4783b */ /* 0x000fee0000000200 */
[C---:B------:R-:W-:Y:S08]  /*18a00*/  HMMA.16816.F32 R12, R148.reuse, R168, R12 ;  /* 0x000000a8940c723c */ /* 0x040ff0000000180c */
[C---:B------:R-:W-:Y:S08]  /*18a10*/  HMMA.16816.F32 R16, R148.reuse, R170, R16 ;  /* 0x000000aa9410723c */ /* 0x040ff00000001810 */
[C---:B-1----:R-:W-:Y:S08]  /*18a20*/  HMMA.16816.F32 R20, R148.reuse, R132, R20 ;  /* 0x000000849414723c */ /* 0x042ff00000001814 */
[C---:B------:R-:W-:Y:S01]  /*18a30*/  HMMA.16816.F32 R24, R148.reuse, R134, R24 ;  /* 0x000000869418723c */ /* 0x040fe20000001818 */
[----:B------:R-:W1:Y:S07]  /*18a40*/  LDSM.16.M88.4 R132, [R184+0x3800] ;  /* 0x00380000b884783b */ /* 0x000e6e0000000200 */
[C---:B---3--:R-:W-:Y:S08]  /*18a50*/  HMMA.16816.F32 R28, R148.reuse, R140, R28 ;  /* 0x0000008c941c723c */ /* 0x048ff0000000181c */
[----:B------:R-:W-:Y:S01]  /*18a60*/  HMMA.16816.F32 R32, R148, R142, R32 ;  /* 0x0000008e9420723c */ /* 0x000fe20000001820 */
[----:B------:R-:W-:Y:S05]  /*18a70*/  LDSM.16.M88.4 R140, [R198+0x14100] ;  /* 0x01410000c68c783b */ /* 0x000fea0000000200 */
[----:B------:R-:W2:Y:S02]  /*18a80*/  LDSM.16.M88.4 R148, [R197+0xa100] ;  /* 0x00a10000c594783b */ /* 0x000ea40000000200 */
[C---:B-----5:R-:W-:Y:S08]  /*18a90*/  HMMA.16816.F32 R4, R152.reuse, R160, R4 ;  /* 0x000000a09804723c */ /* 0x060ff00000001804 */
[C---:B------:R-:W-:Y:S01]  /*18aa0*/  HMMA.16816.F32 R8, R152.reuse, R162, R8 ;  /* 0x000000a29808723c */ /* 0x040fe20000001808 */
[----:B------:R-:W-:Y:S07]  /*18ab0*/  LDSM.16.M88.4 R160, [R197+0xb900] ;  /* 0x00b90000c5a0783b */ /* 0x000fee0000000200 */
[C---:B----4-:R-:W-:Y:S08]  /*18ac0*/  HMMA.16816.F32 R12, R152.reuse, R136, R12 ;  /* 0x00000088980c723c */ /* 0x050ff0000000180c */
[C---:B------:R-:W-:Y:S01]  /*18ad0*/  HMMA.16816.F32 R16, R152.reuse, R138, R16 ;  /* 0x0000008a9810723c */ /* 0x040fe20000001810 */
[----:B------:R-:W3:Y:S07]  /*18ae0*/  LDSM.16.M88.4 R136, [R197+0xb100] ;  /* 0x00b10000c588783b */ /* 0x000eee0000000200 */
[C---:B------:R-:W-:Y:S08]  /*18af0*/  HMMA.16816.F32 R20, R152.reuse, R144, R20 ;  /* 0x000000909814723c */ /* 0x040ff00000001814 */
[C---:B------:R-:W-:Y:S01]  /*18b00*/  HMMA.16816.F32 R24, R152.reuse, R146, R24 ;  /* 0x000000929818723c */ /* 0x040fe20000001818 */
[----:B------:R-:W-:Y:S07]  /*18b10*/  LDSM.16.M88.4 R144, [R179] ;  /* 0x00000000b390783b */ /* 0x000fee0000000200 */
[C---:B-1----:R-:W-:Y:S08]  /*18b20*/  HMMA.16816.F32 R28, R152.reuse, R132, R28 ;  /* 0x00000084981c723c */ /* 0x042ff0000000181c */
[----:B------:R-:W-:Y:S01]  /*18b30*/  HMMA.16816.F32 R32, R152, R134, R32 ;  /* 0x000000869820723c */ /* 0x000fe20000001820 */
[----:B------:R-:W1:Y:S05]  /*18b40*/  LDSM.16.M88.4 R132, [R194+0x14100] ;  /* 0x01410000c284783b */ /* 0x000e6a0000000200 */
[----:B------:R-:W4:Y:S02]  /*18b50*/  LDSM.16.M88.4 R152, [R178] ;  /* 0x00000000b298783b */ /* 0x000f240000000200 */
[C---:B--2---:R-:W-:Y:S08]  /*18b60*/  HMMA.16816.F32 R4, R140.reuse, R148, R4 ;  /* 0x000000948c04723c */ /* 0x044ff00000001804 */
[C---:B------:R-:W-:Y:S01]  /*18b70*/  HMMA.16816.F32 R8, R140.reuse, R150, R8 ;  /* 0x000000968c08723c */ /* 0x040fe20000001808 */
[----:B------:R-:W-:Y:S07]  /*18b80*/  LDSM.16.M88.4 R148, [R176] ;  /* 0x00000000b094783b */ /* 0x000fee0000000200 */
[C---:B------:R-:W-:Y:S08]  /*18b90*/  HMMA.16816.F32 R12, R140.reuse, R156, R12 ;  /* 0x0000009c8c0c723c */ /* 0x040ff0000000180c */
[C---:B------:R-:W-:Y:S01]  /*18ba0*/  HMMA.16816.F32 R16, R140.reuse, R158, R16 ;  /* 0x0000009e8c10723c */ /* 0x040fe20000001810 */
[----:B------:R-:W-:Y:S07]  /*18bb0*/  LDSM.16.M88.4 R156, [R192+0xa100] ;  /* 0x00a10000c09c783b */ /* 0x000fee0000000200 */
[C---:B---3--:R-:W-:Y:S08]  /*18bc0*/  HMMA.16816.F32 R20, R140.reuse, R136, R20 ;  /* 0x000000888c14723c */ /* 0x048ff00000001814 */
[C---:B------:R-:W-:Y:S01]  /*18bd0*/  HMMA.16816.F32 R24, R140.reuse, R138, R24 ;  /* 0x0000008a8c18723c */ /* 0x040fe20000001818 */
[----:B------:R-:W2:Y:S07]  /*18be0*/  LDSM.16.M88.4 R136, [R177] ;  /* 0x00000000b188783b */ /* 0x000eae0000000200 */
[C---:B------:R-:W-:Y:S08]  /*18bf0*/  HMMA.16816.F32 R28, R140.reuse, R160, R28 ;  /* 0x000000a08c1c723c */ /* 0x040ff0000000181c */
[----:B------:R-:W-:Y:S01]  /*18c00*/  HMMA.16816.F32 R32, R140, R162, R32 ;  /* 0x000000a28c20723c */ /* 0x000fe20000001820 */
[----:B------:R-:W3:Y:S05]  /*18c10*/  LDSM.16.M88.4 R140, [R193+0x14100] ;  /* 0x01410000c18c783b */ /* 0x000eea0000000200 */
[----:B------:R-:W-:Y:S02]  /*18c20*/  LDSM.16.M88.4 R160, [R192+0xb100] ;  /* 0x00b10000c0a0783b */ /* 0x000fe40000000200 */
[C---:B-1----:R-:W-:Y:S08]  /*18c30*/  HMMA.16816.F32 R4, R132.reuse, R144, R4 ;  /* 0x000000908404723c */ /* 0x042ff00000001804 */
[C---:B------:R-:W-:Y:S01]  /*18c40*/  HMMA.16816.F32 R8, R132.reuse, R146, R8 ;  /* 0x000000928408723c */ /* 0x040fe20000001808 */
[----:B------:R-:W1:Y:S07]  /*18c50*/  LDSM.16.M88.4 R144, [R192+0xa900] ;  /* 0x00a90000c090783b */ /* 0x000e6e0000000200 */
[C---:B----4-:R-:W-:Y:S08]  /*18c60*/  HMMA.16816.F32 R12, R132.reuse, R152, R12 ;  /* 0x00000098840c723c */ /* 0x050ff0000000180c */
[C---:B------:R-:W-:Y:S01]  /*18c70*/  HMMA.16816.F32 R16, R132.reuse, R154, R16 ;  /* 0x0000009a8410723c */ /* 0x040fe20000001810 */
[----:B------:R-:W4:Y:S07]  /*18c80*/  LDSM.16.M88.4 R152, [R192+0xb900] ;  /* 0x00b90000c098783b */ /* 0x000f2e0000000200 */
[C---:B--2---:R-:W-:Y:S08]  /*18c90*/  HMMA.16816.F32 R20, R132.reuse, R136, R20 ;  /* 0x000000888414723c */ /* 0x044ff00000001814 */
[C---:B------:R-:W-:Y:S01]  /*18ca0*/  HMMA.16816.F32 R24, R132.reuse, R138, R24 ;  /* 0x0000008a8418723c */ /* 0x040fe20000001818 */
[----:B------:R-:W2:Y:S07]  /*18cb0*/  LDSM.16.M88.4 R136, [R191+0x14100] ;  /* 0x01410000bf88783b */ /* 0x000eae0000000200 */
[C---:B------:R-:W-:Y:S07]  /*18cc0*/  HMMA.16816.F32 R28, R132.reuse, R148, R28 ;  /* 0x00000094841c723c */ /* 0x040fee000000181c */
[C---:B------:R-:W-:Y:S01]  /*18cd0*/  @P0 IMAD.WIDE.U32 R148, R0.reuse, c[0x0][0x1e0], RZ ;  /* 0x0000780000940a25 */ /* 0x040fe200078e00ff */
[----:B------:R-:W-:Y:S01]  /*18ce0*/  HMMA.16816.F32 R32, R132, R150, R32 ;  /* 0x000000968420723c */ /* 0x000fe20000001820 */
[----:B------:R-:W5:Y:S07]  /*18cf0*/  LDSM.16.M88.4 R132, [R184+0x4800] ;  /* 0x00480000b884783b */ /* 0x000f6e0000000200 */
[C---:B---3--:R-:W-:Y:S08]  /*18d00*/  HMMA.16816.F32 R4, R140.reuse, R156, R4 ;  /* 0x0000009c8c04723c */ /* 0x048ff00000001804 */
[C---:B------:R-:W-:Y:S08]  /*18d10*/  HMMA.16816.F32 R8, R140.reuse, R158, R8 ;  /* 0x0000009e8c08723c */ /* 0x040ff00000001808 */
[C---:B-1----:R-:W-:Y:S07]  /*18d20*/  HMMA.16816.F32 R12, R140.reuse, R144, R12 ;  /* 0x000000908c0c723c */ /* 0x042fee000000180c */
[----:B------:R-:W-:Y:S01]  /*18d30*/  @P0 SHF.R.S32.HI R145, RZ, 0x1f, R0 ;  /* 0x0000001fff910819 */ /* 0x000fe20000011400 */
[C---:B------:R-:W-:Y:S04]  /*18d40*/  HMMA.16816.F32 R16, R140.reuse, R146, R16 ;  /* 0x000000928c10723c */ /* 0x040fe80000001810 */
[----:B------:R-:W-:Y:S04]  /*18d50*/  @P0 IMAD R145, R145, c[0x0][0x1e0], RZ ;  /* 0x0000780091910a24 */ /* 0x000fe800078e02ff */
[C---:B------:R-:W-:Y:S04]  /*18d60*/  HMMA.16816.F32 R20, R140.reuse, R160, R20 ;  /* 0x000000a08c14723c */ /* 0x040fe80000001814 */
[----:B------:R-:W-:Y:S02]  /*18d70*/  @P0 IMAD R145, R0, c[0x0][0x1e4], R145 ;  /* 0x0000790000910a24 */ /* 0x000fe400078e0291 */
[----:B------:R-:W-:Y:S02]  /*18d80*/  IMAD.MOV.U32 R0, RZ, RZ, R203 ;  /* 0x000000ffff007224 */ /* 0x000fe400078e00cb */
[C---:B------:R-:W-:Y:S04]  /*18d90*/  HMMA.16816.F32 R24, R140.reuse, R162, R24 ;  /* 0x000000a28c18723c */ /* 0x040fe80000001818 */
[----:B------:R-:W-:Y:S02]  /*18da0*/  @P0 IMAD.IADD R145, R149, 0x1, R145 ;  /* 0x0000000195910824 */ /* 0x000fe400078e0291 */
[C---:B------:R-:W-:Y:S02]  /*18db0*/  @P0 IMAD.SHL.U32 R149, R148.reuse, 0x40, RZ ;  /* 0x0000004094950824 */ /* 0x040fe400078e00ff */
[C---:B----4-:R-:W-:Y:S04]  /*18dc0*/  HMMA.16816.F32 R28, R140.reuse, R152, R28 ;  /* 0x000000988c1c723c */ /* 0x050fe8000000181c */
[----:B------:R-:W-:Y:S02]  /*18dd0*/  @P0 IADD3 R144, P3, R149, R204, RZ ;  /* 0x000000cc95900210 */ /* 0x000fe40007f7e0ff */
[----:B------:R-:W-:Y:S02]  /*18de0*/  @P0 SHF.L.U64.HI R148, R148, 0x6, R145 ;  /* 0x0000000694940819 */ /* 0x000fe40000010291 */
[----:B------:R-:W-:Y:S01]  /*18df0*/  HMMA.16816.F32 R32, R140, R154, R32 ;  /* 0x0000009a8c20723c */ /* 0x000fe20000001820 */
[----:B------:R-:W1:Y:S03]  /*18e00*/  LDSM.16.M88.4 R140, [R184+0x5000] ;  /* 0x00500000b88c783b */ /* 0x000e660000000200 */
[----:B------:R-:W-:Y:S04]  /*18e10*/  @P0 IMAD.X R145, R148, 0x1, R211, P3 ;  /* 0x0000000194910824 */ /* 0x000fe800018e06d3 */
[C---:B--2---:R-:W-:Y:S08]  /*18e20*/  HMMA.16816.F32 R4, R136.reuse, R164, R4 ;  /* 0x000000a48804723c */ /* 0x044ff00000001804 */
[C---:B------:R-:W-:Y:S08]  /*18e30*/  HMMA.16816.F32 R8, R136.reuse, R166, R8 ;  /* 0x000000a68808723c */ /* 0x040ff00000001808 */
[C---:B-----5:R-:W-:Y:S07]  /*18e40*/  HMMA.16816.F32 R12, R136.reuse, R132, R12 ;  /* 0x00000084880c723c */ /* 0x060fee000000180c */
[----:B------:R-:W-:Y:S01]  /*18e50*/  @P1 IMAD.HI.U32 R133, R203, c[0x0][0x2c8], RZ ;  /* 0x0000b200cb851a27 */ /* 0x000fe200078e00ff */
[C---:B------:R-:W-:Y:S01]  /*18e60*/  @P0 LEA R132, P1, R144.reuse, c[0x0][0x1c8], 0x1 ;  /* 0x0000720090840a11 */ /* 0x040fe200078208ff */
[C---:B------:R-:W-:Y:S03]  /*18e70*/  HMMA.16816.F32 R16, R136.reuse, R134, R16 ;  /* 0x000000868810723c */ /* 0x040fe60000001810 */
[----:B------:R-:W-:Y:S02]  /*18e80*/  @P2 SHF.R.U32.HI R0, RZ, c[0x0][0x2cc], R133 ;  /* 0x0000b300ff002a19 */ /* 0x000fe40000011685 */
[----:B------:R-:W-:Y:S02]  /*18e90*/  @P0 LEA.HI.X R133, R144, c[0x0][0x1cc], R145, 0x1, P1 ;  /* 0x0000730090850a11 */ /* 0x000fe400008f0c91 */
[----:B------:R-:W2:Y:S01]  /*18ea0*/  LDSM.16.M88.4 R144, [R184+0x5800] ;  /* 0x00580000b890783b */ /* 0x000ea20000000200 */
[C---:B------:R-:W-:Y:S01]  /*18eb0*/  @P0 IADD3 R150, P2, R149.reuse, R174, RZ ;  /* 0x000000ae95960210 */ /* 0x040fe20007f5e0ff */
[----:B------:R-:W-:Y:S04]  /*18ec0*/  DEPBAR.LE SB0, 0x0 ;  /* 0x000080000000791a */ /* 0x000fe80000000000 */
[----:B------:R-:W-:Y:S01]  /*18ed0*/  BAR.SYNC.DEFER_BLOCKING 0x0 ;  /* 0x0000000000007b1d */ /* 0x000fe20000010000 */
[C---:B------:R-:W-:Y:S01]  /*18ee0*/  @P0 IADD3 R134, P1, R149.reuse, R172, RZ ;  /* 0x000000ac95860210 */ /* 0x040fe20007f3e0ff */
[C---:B------:R-:W-:Y:S01]  /*18ef0*/  @P0 IMAD.X R135, R148.reuse, 0x1, R213, P2 ;  /* 0x0000000194870824 */ /* 0x040fe200010e06d5 */
[----:B------:R-:W-:Y:S01]  /*18f00*/  @P0 IADD3 R149, P3, R149, UR6, RZ ;  /* 0x0000000695950c10 */ /* 0x000fe2000ff7e0ff */
[C---:B-1----:R-:W-:Y:S05]  /*18f10*/  HMMA.16816.F32 R20, R136.reuse, R140, R20 ;  /* 0x0000008c8814723c */ /* 0x042fea0000001814 */
[----:B------:R-:W-:Y:S01]  /*18f20*/  @P0 IMAD.X R151, R148, 0x1, R175, P1 ;  /* 0x0000000194970824 */ /* 0x000fe200008e06af */
[----:B------:R-:W-:Y:S02]  /*18f30*/  @P0 LEA R154, P2, R150, c[0x0][0x1c8], 0x1 ;  /* 0x00007200969a0a11 */ /* 0x000fe400078408ff */
[----:B------:R-:W-:Y:S01]  /*18f40*/  @P0 LEA R152, P1, R134, c[0x0][0x1c8], 0x1 ;  /* 0x0000720086980a11 */ /* 0x000fe200078208ff */
[C---:B------:R-:W-:Y:S03]  /*18f50*/  HMMA.16816.F32 R24, R136.reuse, R142, R24 ;  /* 0x0000008e8818723c */ /* 0x040fe60000001818 */
[----:B------:R-:W-:Y:S02]  /*18f60*/  @P0 LEA.HI.X R155, R150, c[0x0][0x1cc], R135, 0x1, P2 ;  /* 0x00007300969b0a11 */ /* 0x000fe400010f0c87 */
[----:B------:R-:W-:Y:S02]  /*18f70*/  @P0 LEA.HI.X R153, R134, c[0x0][0x1cc], R151, 0x1, P1 ;  /* 0x0000730086990a11 */ /* 0x000fe400008f0c97 */
[C---:B------:R-:W-:Y:S02]  /*18f80*/  @P0 IADD3 R134, P2, R149.reuse, R204, RZ ;  /* 0x000000cc95860210 */ /* 0x040fe40007f5e0ff */
[C---:B------:R-:W-:Y:S01]  /*18f90*/  @P0 IADD3 R135, P1, R149.reuse, R174, RZ ;  /* 0x000000ae95870210 */ /* 0x040fe20007f3e0ff */
[----:B------:R-:W-:Y:S01]  /*18fa0*/  @!PT LDS RZ, [RZ] ;  /* 0x00000000fffff984 */ /* 0x000fe20000000800 */
[----:B------:R-:W-:Y:S01]  /*18fb0*/  @!PT LDS RZ, [RZ] ;  /* 0x00000000fffff984 */ /* 0x000fe20000000800 */
[----:B------:R-:W-:Y:S01]  /*18fc0*/  @!PT LDS RZ, [RZ] ;  /* 0x00000000fffff984 */ /* 0x000fe20000000800 */
[----:B------:R1:W-:Y:S02]  /*18fd0*/  @P0 LDGSTS.E.BYPASS.LTC128B.128 [R202+0x6100], [R132.64], !P5 ;  /* 0x0610000084ca0fae */ /* 0x0003e4000e901d5c */
[----:B------:R-:W-:Y:S02]  /*18fe0*/  @P0 IADD3.X R148, R148, UR7, RZ, P3, !PT ;  /* 0x0000000794940c10 */ /* 0x000fe40009ffe4ff */
[----:B------:R-:W-:Y:S01]  /*18ff0*/  @P0 IADD3 R149, P3, R149, R172, RZ ;  /* 0x000000ac95950210 */ /* 0x000fe20007f7e0ff */
[----:B------:R3:W-:Y:S02]  /*19000*/  @P0 LDGSTS.E.BYPASS.LTC128B.128 [R202+0x8100], [R154.64], !P6 ;  /* 0x081000009aca0fae */ /* 0x0007e4000f101d5c */
[----:B------:R-:W-:Y:S01]  /*19010*/  @P0 IMAD.X R141, R148, 0x1, R211, P2 ;  /* 0x00000001948d0824 */ /* 0x000fe200010e06d3 */
[----:B------:R-:W-:Y:S01]  /*19020*/  @P0 LEA R156, P4, R134, c[0x0][0x1c8], 0x1 ;  /* 0x00007200869c0a11 */ /* 0x000fe200078808ff */
[C---:B------:R-:W-:Y:S01]  /*19030*/  @P0 IMAD.X R140, R148.reuse, 0x1, R213, P1 ;  /* 0x00000001948c0824 */ /* 0x040fe200008e06d5 */
[----:B------:R-:W-:Y:S01]  /*19040*/  @P0 LEA R150, P2, R135, c[0x0][0x1c8], 0x1 ;  /* 0x0000720087960a11 */ /* 0x000fe200078408ff */
[----:B------:R-:W-:Y:S01]  /*19050*/  @P0 IMAD.X R148, R148, 0x1, R175, P3 ;  /* 0x0000000194940824 */ /* 0x000fe200018e06af */
[----:B------:R-:W-:Y:S01]  /*19060*/  ISETP.NE.AND P3, PT, R199, RZ, PT ;  /* 0x000000ffc700720c */ /* 0x000fe20003f65270 */
[C---:B--2---:R-:W-:Y:S03]  /*19070*/  HMMA.16816.F32 R28, R136.reuse, R144, R28 ;  /* 0x00000090881c723c */ /* 0x044fe6000000181c */
[----:B------:R-:W-:Y:S02]  /*19080*/  @P0 LEA.HI.X R157, R134, c[0x0][0x1cc], R141, 0x1, P4 ;  /* 0x00007300869d0a11 */ /* 0x000fe400020f0c8d */
[----:B------:R-:W2:Y:S01]  /*19090*/  SHFL.IDX PT, R134, R0, RZ, 0x1c1f ;  /* 0x001c1fff00867589 */ /* 0x000ea200000e0000 */
[----:B------:R-:W-:Y:S01]  /*190a0*/  @P0 LEA.HI.X R151, R135, c[0x0][0x1cc], R140, 0x1, P2 ;  /* 0x0000730087970a11 */ /* 0x000fe200010f0c8c */
[----:B------:R-:W-:Y:S01]  /*190b0*/  IMAD.SHL.U32 R135, R173, 0x40, RZ ;  /* 0x00000040ad877824 */ /* 0x000fe200078e00ff */
[C---:B------:R-:W-:Y:S01]  /*190c0*/  @P0 LEA R158, P1, R149.reuse, c[0x0][0x1c8], 0x1 ;  /* 0x00007200959e0a11 */ /* 0x040fe200078208ff */
[----:B------:R-:W-:Y:S03]  /*190d0*/  HMMA.16816.F32 R32, R136, R146, R32 ;  /* 0x000000928820723c */ /* 0x000fe60000001820 */
[----:B------:R3:W-:Y:S01]  /*190e0*/  @P0 LDGSTS.E.BYPASS.LTC128B.128 [R202+0xa100], [R152.64], !P3 ;  /* 0x0a10000098ca0fae */ /* 0x0007e2000d901d5c */
[----:B------:R-:W-:Y:S01]  /*190f0*/  @P0 LEA.HI.X R159, R149, c[0x0][0x1cc], R148, 0x1, P1 ;  /* 0x00007300959f0a11 */ /* 0x000fe200008f0c94 */
[----:B-1----:R-:W-:Y:S01]  /*19100*/  IMAD.U32 R133, RZ, RZ, UR23 ;  /* 0x00000017ff857e24 */ /* 0x002fe2000f8e00ff */
[----:B------:R-:W-:Y:S02]  /*19110*/  IADD3 R132, -R208, 0x1, -R135 ;  /* 0x00000001d0847810 */ /* 0x000fe40007ffe987 */
[----:B------:R3:W-:Y:S04]  /*19120*/  @P0 LDGSTS.E.BYPASS.LTC128B.128 [R202+0x7100], [R156.64], !P5 ;  /* 0x071000009cca0fae */ /* 0x0007e8000e901d5c */
[----:B------:R-:W-:Y:S01]  /*19130*/  IADD3 R133, -R133, UR12, R132 ;  /* 0x0000000c85857c10 */ /* 0x000fe2000fffe184 */
[----:B------:R3:W-:Y:S03]  /*19140*/  @P0 LDGSTS.E.BYPASS.LTC128B.128 [R202+0x9100], [R150.64], !P6 ;  /* 0x0910000096ca0fae */ /* 0x0007e6000f101d5c */
[C---:B------:R-:W-:Y:S02]  /*19150*/  IADD3 R137, R133.reuse, c[0x0][0x328], RZ ;  /* 0x0000ca0085897a10 */ /* 0x040fe40007ffe0ff */
[----:B------:R3:W-:Y:S01]  /*19160*/  @P0 LDGSTS.E.BYPASS.LTC128B.128 [R202+0xb100], [R158.64], !P3 ;  /* 0x0b1000009eca0fae */ /* 0x0007e2000d901d5c */
[----:B------:R-:W-:Y:S02]  /*19170*/  PLOP3.LUT P0, PT, PT, PT, UP2, 0x40, 0x0 ;  /* 0x000000000000781c */ /* 0x000fe40003f0e828 */
[----:B------:R-:W-:Y:S01]  /*19180*/  IADD3 R133, R133, UR4, RZ ;  /* 0x0000000485857c10 */ /* 0x000fe2000fffe0ff */
[--C-:B--2---:R-:W-:Y:S01]  /*19190*/  IMAD.IADD R141, R137, 0x1, R134.reuse ;  /* 0x00000001898d7824 */ /* 0x104fe200078e0286 */
[----:B------:R-:W0:Y:S03]  /*191a0*/  LDGDEPBAR ;  /* 0x00000000000079af */ /* 0x000e260000000000 */
[----:B------:R-:W-:Y:S06]  /*191b0*/  IMAD.IADD R139, R133, 0x1, R134 ;  /* 0x00000001858b7824 */ /* 0x000fec00078e0286 */
        /* <DEDUP_REMOVED lines=15> */
.L_x_414:
[----:B------:R-:W-:Y:S04]  /*192b0*/  MOV R132, c[0x0][0x32c] ;  /* 0x0000cb0000847a02 */ /* 0x000fe80000000f00 */
[----:B------:R-:W-:Y:S11]  /*192c0*/  ISETP.NE.AND P0, PT, R132, 0x1, PT ;  /* 0x000000018400780c */ /* 0x000ff60003f05270 */
[----:B------:R-:W-:Y:S02]  /*192d0*/  @!UPT UIADD3 URZ, URZ, URZ, URZ ;  /* 0x0000003f3f3ff290 */ /* 0x000fe4000fffe03f */
[----:B------:R-:W-:Y:S05]  /*192e0*/  @P0 IMAD.HI.U32 R132, R134, c[0x0][0x330], RZ ;  /* 0x0000cc0086840a27 */ /* 0x000fea00078e00ff */
[----:B------:R-:W-:Y:S02]  /*192f0*/  @P0 SHF.R.U32.HI R134, RZ, c[0x0][0x334], R132 ;  /* 0x0000cd00ff860a19 */ /* 0x000fe40000011684 */
.L_x_415:
[----:B------:R-:W-:Y:S05]  /*19300*/  BSYNC B0 ;  /* 0x0000000000007941 */ /* 0x000fea0003800000 */
.L_x_413:
[----:B------:R-:W-:Y:S04]  /*19310*/  IMAD R143, R134, c[0x0][0x32c], -R135 ;  /* 0x0000cb00868f7a24 */ /* 0x000fe800078e0a87 */
[----:B------:R-:W-:Y:S05]  /*19320*/  IMAD.IADD R134, R143, 0x1, -R208 ;  /* 0x000000018f867824 */ /* 0x000fea00078e0ad0 */
[----:B------:R-:W-:Y:S02]  /*19330*/  IADD3 R132, R134, c[0x0][0x32c], RZ ;  /* 0x0000cb0086847a10 */ /* 0x000fe40007ffe0ff */
[----:B------:R-:W-:Y:S02]  /*19340*/  IMNMX R139, R139, R134, !PT ;  /* 0x000000868b8b7217 */ /* 0x000fe40007800200 */
[----:B------:R-:W-:Y:S02]  /*19350*/  IMNMX R141, R141, R132, PT ;  /* 0x000000848d8d7217 */ /* 0x000fe40003800200 */
.L_x_412:
[----:B------:R-:W-:Y:S04]  /*19360*/  ISETP.GT.AND P1, PT, R173, -0x1, PT ;  /* 0xffffffffad00780c */ /* 0x000fe80003f24270 */
[C---:B------:R-:W-:Y:S02]  /*19370*/  ISETP.GT.AND P0, PT, R139.reuse, RZ, P1 ;  /* 0x000000ff8b00720c */ /* 0x040fe40000f04270 */
[----:B------:R-:W-:Y:S02]  /*19380*/  ISETP.GT.AND P2, PT, R139, 0x8, P1 ;  /* 0x000000088b00780c */ /* 0x000fe40000f44270 */
[----:B------:R-:W-:Y:S02]  /*19390*/  ISETP.LT.OR P0, PT, R141, 0x1, P0 ;  /* 0x000000018d00780c */ /* 0x000fe40000701670 */
        /* <DEDUP_REMOVED lines=10> */
[----:B---3--:R-:W-:Y:S02]  /*19440*/  FSEL R150, R5, -INF , !P3 ;  /* 0xff80000005967808 */ /* 0x008fe40005800000 */
        /* <DEDUP_REMOVED lines=53> */
.L_x_418:
[----:B------:R-:W-:Y:S04]  /*197a0*/  MOV R5, c[0x0][0x32c] ;  /* 0x0000cb0000057a02 */ /* 0x000fe80000000f00 */
[----:B------:R-:W-:Y:S11]  /*197b0*/  ISETP.NE.AND P0, PT, R5, 0x1, PT ;  /* 0x000000010500780c */ /* 0x000ff60003f05270 */
[----:B------:R-:W-:Y:S02]  /*197c0*/  @!UPT UIADD3 URZ, URZ, URZ, URZ ;  /* 0x0000003f3f3ff290 */ /* 0x000fe4000fffe03f */
[----:B------:R-:W-:Y:S05]  /*197d0*/  @P0 IMAD.HI.U32 R5, R12, c[0x0][0x330], RZ ;  /* 0x0000cc000c050a27 */ /* 0x000fea00078e00ff */
[----:B------:R-:W-:Y:S02]  /*197e0*/  @P0 SHF.R.U32.HI R12, RZ, c[0x0][0x334], R5 ;  /* 0x0000cd00ff0c0a19 */ /* 0x000fe40000011605 */
.L_x_419:
[----:B------:R-:W-:Y:S05]  /*197f0*/  BSYNC B0 ;  /* 0x0000000000007941 */ /* 0x000fea0003800000 */
.L_x_417:
[----:B------:R-:W-:Y:S04]  /*19800*/  IMAD R135, R12, c[0x0][0x32c], -R135 ;  /* 0x0000cb000c877a24 */ /* 0x000fe800078e0a87 */
[----:B------:R-:W-:Y:S05]  /*19810*/  IMAD.IADD R135, R135, 0x1, -R208 ;  /* 0x0000000187877824 */ /* 0x000fea00078e0ad0 */
[----:B------:R-:W-:Y:S02]  /*19820*/  IADD3 R5, R135, c[0x0][0x32c], RZ ;  /* 0x0000cb0087057a10 */ /* 0x000fe40007ffe0ff */
[----:B------:R-:W-:Y:S02]  /*19830*/  IMNMX R4, R4, R135, !PT ;  /* 0x0000008704047217 */ /* 0x000fe40007800200 */
[----:B------:R-:W-:Y:S02]  /*19840*/  IMNMX R0, R0, R5, PT ;  /* 0x0000000500007217 */ /* 0x000fe40003800200 */
.L_x_416:
[----:B------:R-:W-:Y:S02]  /*19850*/  FMNMX.FTZ R5, R148, R3, !PT ;  /* 0x0000000394057209 */ /* 0x000fe40007810000 */
[----:B------:R-:W-:Y:S02]  /*19860*/  ISETP.GT.AND P2, PT, R4, RZ, P1 ;  /* 0x000000ff0400720c */ /* 0x000fe40000f44270 */
        /* <DEDUP_REMOVED lines=13> */
[----:B------:R-:W-:Y:S02]  /*19940*/  ISETP.LT.OR P3, PT, R0, 0x9, P3 ;  /* 0x000000090000780c */ /* 0x000fe40001f61670 */
[----:B------:R-:W-:Y:S02]  /*19950*/  FSEL R17, R7, -INF , !P0 ;  /* 0xff80000007117808 */ /* 0x000fe40004000000 */
[----:B------:R-:W-:Y:S02]  /*19960*/  ISETP.GT.AND P0, PT, R4, 0x9, P1 ;  /* 0x000000090400780c */ /* 0x000fe40000f04270 */
[----:B------:R-:W-:Y:S02]  /*19970*/  FMNMX.FTZ R5, R168, R5, !PT ;  /* 0x00000005a8057209 */ /* 0x000fe40007810000 */
[----:B------:R-:W-:Y:S02]  /*19980*/  ISETP.GT.AND P4, PT, R4, 0x10, P1 ;  /* 0x000000100400780c */ /* 0x000fe40000f84270 */
[----:B------:R-:W-:Y:S02]  /*19990*/  ISETP.LT.OR P2, PT, R0, 0xa, P0 ;  /* 0x0000000a0000780c */ /* 0x000fe40000741670 */
[----:B------:R-:W-:Y:S02]  /*199a0*/  FSEL R9, R10, -INF , !P3 ;  /* 0xff8000000a097808 */ /* 0x000fe40005800000 */
[----:B------:R-:W-:Y:S02]  /*199b0*/  FMNMX.FTZ R5, R166, R5, !PT ;  /* 0x00000005a6057209 */ /* 0x000fe40007810000 */
[----:B------:R-:W-:Y:S02]  /*199c0*/  FMNMX.FTZ R6, R17, R6, !PT ;  /* 0x0000000611067209 */ /* 0x000fe40007810000 */
[----:B------:R-:W-:Y:S02]  /*199d0*/  ISETP.GT.AND P0, PT, R4, 0x11, P1 ;  /* 0x000000110400780c */ /* 0x000fe40000f04270 */
[----:B------:R-:W-:Y:S02]  /*199e0*/  FSEL R11, R11, -INF , !P2 ;  /* 0xff8000000b0b7808 */ /* 0x000fe40005000000 */
[----:B------:R-:W-:Y:S02]  /*199f0*/  ISETP.LT.OR P2, PT, R0, 0x11, P4 ;  /* 0x000000110000780c */ /* 0x000fe40002741670 */
[----:B------:R-:W-:Y:S02]  /*19a00*/  FMNMX.FTZ R5, R164, R5, !PT ;  /* 0x00000005a4057209 */ /* 0x000fe40007810000 */
[----:B------:R-:W-:Y:S02]  /*19a10*/  FMNMX.FTZ R6, R9, R6, !PT ;  /* 0x0000000609067209 */ /* 0x000fe40007810000 */
[----:B------:R-:W-:Y:S02]  /*19a20*/  FSEL R137, R14, -INF , !P2 ;  /* 0xff8000000e897808 */ /* 0x000fe40005000000 */
[----:B------:R-:W-:Y:S02]  /*19a30*/  ISETP.LT.OR P0, PT, R0, 0x12, P0 ;  /* 0x000000120000780c */ /* 0x000fe40000701670 */
[----:B------:R-:W-:Y:S02]  /*19a40*/  FMNMX.FTZ R10, R162, R5, !PT ;  /* 0x00000005a20a7209 */ /* 0x000fe40007810000 */
[C---:B------:R-:W-:Y:S02]  /*19a50*/  ISETP.GT.AND P2, PT, R4.reuse, 0x18, P1 ;  /* 0x000000180400780c */ /* 0x040fe40000f44270 */
[----:B------:R-:W-:Y:S02]  /*19a60*/  FMNMX.FTZ R6, R11, R6, !PT ;  /* 0x000000060b067209 */ /* 0x000fe40007810000 */
[----:B------:R-:W-:Y:S02]  /*19a70*/  FSEL R135, R15, -INF , !P0 ;  /* 0xff8000000f877808 */ /* 0x000fe40004000000 */
[----:B------:R-:W-:Y:S02]  /*19a80*/  FMNMX.FTZ R5, R147, R10, !PT ;  /* 0x0000000a93057209 */ /* 0x000fe40007810000 */
[----:B------:R-:W-:Y:S02]  /*19a90*/  FMNMX.FTZ R10, R137, R6, !PT ;  /* 0x00000006890a7209 */ /* 0x000fe40007810000 */
[----:B------:R-:W-:Y:S02]  /*19aa0*/  ISETP.GT.AND P0, PT, R4, 0x19, P1 ;  /* 0x000000190400780c */ /* 0x000fe40000f04270 */
[----:B------:R-:W-:Y:S02]  /*19ab0*/  ISETP.LT.OR P2, PT, R0, 0x19, P2 ;  /* 0x000000190000780c */ /* 0x000fe40001741670 */
[----:B------:R-:W-:Y:S02]  /*19ac0*/  FMNMX.FTZ R10, R135, R10, !PT ;  /* 0x0000000a870a7209 */ /* 0x000fe40007810000 */
[----:B------:R-:W-:Y:S02]  /*19ad0*/  FSEL R33, R18, -INF , !P2 ;  /* 0xff80000012217808 */ /* 0x000fe40005000000 */
        /* <DEDUP_REMOVED lines=65> */
[----:B------:R-:W-:Y:S01]  /*19ef0*/  ISETP.GT.AND P0, PT, R173, UR8, PT ;  /* 0x00000008ad007c0c */ /* 0x000fe2000bf04270 */
        /* <DEDUP_REMOVED lines=206> */
[----:B------:R-:W-:Y:S01]  /*1abe0*/  IADD3 R2, R173, -0x1, RZ ;  /* 0xffffffffad027810 */ /* 0x000fe20007ffe0ff */
[C---:B------:R-:W-:Y:S01]  /*1abf0*/  HMMA.16816.F32 R100, R16.reuse, R32, R100 ;  /* 0x000000201064723c */ /* 0x040fe20000001864 */
[----:B------:R3:W-:Y:S03]  /*1ac00*/  MUFU.EX2 R13, R140 ;  /* 0x0000008c000d7308 */ /* 0x0007e60000000800 */
[----:B------:R-:W-:Y:S01]  /*1ac10*/  FADD.FTZ R15, R15, R148 ;  /* 0x000000940f0f7221 */ /* 0x000fe20000010000 */
[----:B------:R-:W-:Y:S01]  /*1ac20*/  MOV R173, R2 ;  /* 0x0000000200ad7202 */ /* 0x000fe20000000f00 */
[----:B------:R-:W-:Y:S01]  /*1ac30*/  FADD.FTZ R152, R152, R153 ;  /* 0x0000009998987221 */ /* 0x000fe20000010000 */
[----:B------:R-:W-:Y:S01]  /*1ac40*/  MOV R2, R12 ;  /* 0x0000000c00027202 */ /* 0x000fe20000000f00 */
        /* <DEDUP_REMOVED lines=140> */
.L_x_411:
[----:B------:R-:W1:Y:S01]  /*1b510*/  SHFL.BFLY PT, R3, R212, 0x2, 0x1f ;  /* 0x0c401f00d4037f89 */ /* 0x000e6200000e0000 */
[----:B------:R-:W-:-:S02]  /*1b520*/  MOV R4, RZ ;  /* 0x000000ff00047202 */ /* 0x000fc40000000f00 */
[----:B------:R-:W-:Y:S01]  /*1b530*/  MOV R8, 0xff800000 ;  /* 0xff80000000087802 */ /* 0x000fe20000000f00 */
[----:B------:R-:W2:Y:S01]  /*1b540*/  SHFL.BFLY PT, R2, R209, 0x2, 0x1f ;  /* 0x0c401f00d1027f89 */ /* 0x000ea200000e0000 */
[----:B------:R-:W-:Y:S01]  /*1b550*/  PLOP3.LUT P2, PT, PT, PT, PT, 0x8, 0x0 ;  /* 0x000000000000781c */ /* 0x000fe20003f4e170 */
[----:B-1----:R-:W-:Y:S01]  /*1b560*/  FADD.FTZ R6, R3, R212 ;  /* 0x000000d403067221 */ /* 0x002fe20000010000 */
[----:B------:R-:W-:Y:S01]  /*1b570*/  MOV R3, RZ ;  /* 0x000000ff00037202 */ /* 0x000fe20000000f00 */
[----:B--2---:R-:W-:-:S03]  /*1b580*/  FADD.FTZ R7, R2, R209 ;  /* 0x000000d102077221 */ /* 0x004fc60000010000 */
[----:B------:R-:W1:Y:S04]  /*1b590*/  SHFL.BFLY PT, R5, R6, 0x1, 0x1f ;  /* 0x0c201f0006057f89 */ /* 0x000e6800000e0000 */
[----:B------:R-:W2:Y:S01]  /*1b5a0*/  SHFL.BFLY PT, R2, R7, 0x1, 0x1f ;  /* 0x0c201f0007027f89 */ /* 0x000ea200000e0000 */
[----:B-1----:R-:W-:Y:S01]  /*1b5b0*/  FADD.FTZ R5, R6, R5 ;  /* 0x0000000506057221 */ /* 0x002fe20000010000 */
[----:B------:R-:W-:Y:S01]  /*1b5c0*/  MOV R6, 0xff800000 ;  /* 0xff80000000067802 */ /* 0x000fe20000000f00 */
[----:B--2---:R-:W-:-:S03]  /*1b5d0*/  FADD.FTZ R2, R2, R7 ;  /* 0x0000000702027221 */ /* 0x004fc60000010000 */
[----:B------:R-:W-:Y:S02]  /*1b5e0*/  FSETP.NE.FTZ.AND P1, PT, R5, RZ, PT ;  /* 0x000000ff0500720b */ /* 0x000fe40003f35000 */
[----:B------:R-:W-:-:S11]  /*1b5f0*/  FSETP.NE.FTZ.AND P0, PT, R2, RZ, PT ;  /* 0x000000ff0200720b */ /* 0x000fd60003f15000 */
[----:B------:R-:W1:Y:S01]  /*1b600*/  @P1 MUFU.RCP R4, R5 ;  /* 0x0000000500041308 */ /* 0x000e620000001000 */
[----:B------:R-:W-:Y:S02]  /*1b610*/  @P1 MOV R10, 0x3f317218 ;  /* 0x3f317218000a1802 */ /* 0x000fe40000000f00 */
[----:B------:R-:W-:-:S03]  /*1b620*/  @P0 MOV R9, 0x3f317218 ;  /* 0x3f31721800090802 */ /* 0x000fc60000000f00 */
        /* <DEDUP_REMOVED lines=105> */
.L_x_334:
[----:B------:R-:W-:Y:S01]  /*1bcc0*/  USHF.R.S32.HI UR8, URZ, 0x1f, UR15 ;  /* 0x0000001f3f087899 */ /* 0x000fe2000801140f */
[----:B------:R-:W-:Y:S05]  /*1bcd0*/  @P2 BRA `(.L_x_421) ;  /* 0x000017e000002947 */ /* 0x000fea0003800000 */
[----:B------:R-:W1:Y:S01]  /*1bce0*/  S2R R0, SR_TID.X ;  /* 0x0000000000007919 */ /* 0x000e620000002100 */
[----:B------:R-:W-:Y:S01]  /*1bcf0*/  F2FP.PACK_AB R4, R7, R4 ;  /* 0x000000040704723e */ /* 0x000fe200000000ff */
[----:B------:R-:W-:Y:S01]  /*1bd00*/  ULDC.64 UR4, c[0x0][0x500] ;  /* 0x0001400000047ab9 */ /* 0x000fe20000000a00 */
[----:B------:R-:W-:Y:S01]  /*1bd10*/  F2FP.PACK_AB R128, R129, R128 ;  /* 0x000000808180723e */ /* 0x000fe200000000ff */
[----:B------:R-:W-:Y:S01]  /*1bd20*/  UISETP.NE.U32.AND UP1, UPT, URZ, UR4, UPT ;  /* 0x000000043f00728c */ /* 0x000fe2000bf25070 */
[----:B------:R-:W-:Y:S01]  /*1bd30*/  F2FP.PACK_AB R130, R131, R130 ;  /* 0x000000828382723e */ /* 0x000fe200000000ff */
[----:B------:R-:W-:Y:S01]  /*1bd40*/  UMOV UR6, 0x4 ;  /* 0x0000000400067882 */ /* 0x000fe20000000000 */
[----:B------:R-:W-:Y:S01]  /*1bd50*/  F2FP.PACK_AB R124, R125, R124 ;  /* 0x0000007c7d7c723e */ /* 0x000fe200000000ff */
[----:B------:R-:W-:Y:S01]  /*1bd60*/  UISETP.NE.AND.EX UP1, UPT, URZ, UR5, UPT, UP1 ;  /* 0x000000053f00728c */ /* 0x000fe2000bf25310 */
[----:B------:R-:W-:-:S02]  /*1bd70*/  F2FP.PACK_AB R126, R127, R126 ;  /* 0x0000007e7f7e723e */ /* 0x000fc400000000ff */
[----:B------:R-:W-:Y:S01]  /*1bd80*/  F2FP.PACK_AB R100, R101, R100 ;  /* 0x000000646564723e */ /* 0x000fe200000000ff */
[----:B------:R-:W-:Y:S01]  /*1bd90*/  ULDC.64 UR4, c[0x0][0x500] ;  /* 0x0001400000047ab9 */ /* 0x000fe20000000a00 */
[----:B------:R-:W-:Y:S01]  /*1bda0*/  F2FP.PACK_AB R102, R103, R102 ;  /* 0x000000666766723e */ /* 0x000fe200000000ff */
[----:B------:R-:W-:Y:S01]  /*1bdb0*/  UIMAD.WIDE UR4, UR24, UR6, UR4 ;  /* 0x00000006180472a5 */ /* 0x000fe2000f8e0204 */
[----:B------:R-:W-:Y:S02]  /*1bdc0*/  F2FP.PACK_AB R104, R105, R104 ;  /* 0x000000686968723e */ /* 0x000fe400000000ff */
[----:B------:R-:W-:Y:S02]  /*1bdd0*/  F2FP.PACK_AB R106, R107, R106 ;  /* 0x0000006a6b6a723e */ /* 0x000fe400000000ff */
[----:B------:R-:W-:Y:S02]  /*1bde0*/  F2FP.PACK_AB R108, R109, R108 ;  /* 0x0000006c6d6c723e */ /* 0x000fe400000000ff */
[----:B------:R-:W-:-:S02]  /*1bdf0*/  F2FP.PACK_AB R110, R111, R110 ;  /* 0x0000006e6f6e723e */ /* 0x000fc400000000ff */
[----:B------:R-:W-:Y:S02]  /*1be00*/  F2FP.PACK_AB R112, R113, R112 ;  /* 0x000000707170723e */ /* 0x000fe400000000ff */
[----:B-1----:R-:W-:Y:S02]  /*1be10*/  SHF.R.S32.HI R5, RZ, 0x1f, R0 ;  /* 0x0000001fff057819 */ /* 0x002fe40000011400 */
[----:B------:R-:W-:Y:S02]  /*1be20*/  F2FP.PACK_AB R114, R115, R114 ;  /* 0x000000727372723e */ /* 0x000fe400000000ff */
[----:B------:R-:W-:Y:S02]  /*1be30*/  LEA.HI R2, R5, R0, RZ, 0x2 ;  /* 0x0000000005027211 */ /* 0x000fe400078f10ff */
[----:B------:R-:W-:Y:S02]  /*1be40*/  F2FP.PACK_AB R116, R117, R116 ;  /* 0x000000747574723e */ /* 0x000fe400000000ff */
[----:B------:R-:W-:-:S02]  /*1be50*/  SHF.R.S32.HI R10, RZ, 0x2, R2 ;  /* 0x00000002ff0a7819 */ /* 0x000fc40000011402 */
[----:B------:R-:W-:Y:S02]  /*1be60*/  SHF.R.S32.HI R9, RZ, 0x1f, R2 ;  /* 0x0000001fff097819 */ /* 0x000fe40000011402 */
[----:B------:R-:W-:Y:S02]  /*1be70*/  LOP3.LUT R11, R2, 0xfffffffc, RZ, 0xc0, !PT ;  /* 0xfffffffc020b7812 */ /* 0x000fe400078ec0ff */
[----:B------:R-:W-:Y:S02]  /*1be80*/  LEA.HI R9, R9, R10, RZ, 0x3 ;  /* 0x0000000a09097211 */ /* 0x000fe400078f18ff */
[----:B------:R-:W-:Y:S01]  /*1be90*/  F2FP.PACK_AB R118, R119, R118 ;  /* 0x000000767776723e */ /* 0x000fe200000000ff */
[----:B------:R-:W-:Y:S01]  /*1bea0*/  IMAD.IADD R11, R0, 0x1, -R11 ;  /* 0x00000001000b7824 */ /* 0x000fe200078e0a0b */
[----:B------:R-:W-:Y:S02]  /*1beb0*/  LOP3.LUT R9, R9, 0xfffffff8, RZ, 0xc0, !PT ;  /* 0xfffffff809097812 */ /* 0x000fe400078ec0ff */
[----:B------:R-:W-:-:S02]  /*1bec0*/  F2FP.PACK_AB R120, R121, R120 ;  /* 0x000000787978723e */ /* 0x000fc400000000ff */
[----:B------:R-:W-:Y:S01]  /*1bed0*/  F2FP.PACK_AB R122, R123, R122 ;  /* 0x0000007a7b7a723e */ /* 0x000fe200000000ff */
[----:B------:R-:W-:Y:S01]  /*1bee0*/  IMAD.IADD R10, R10, 0x1, -R9 ;  /* 0x000000010a0a7824 */ /* 0x000fe200078e0a09 */
[----:B------:R-:W-:Y:S02]  /*1bef0*/  LEA.HI R9, R5, R0, RZ, 0x5 ;  /* 0x0000000005097211 */ /* 0x000fe400078f28ff */
[----:B------:R-:W-:Y:S01]  /*1bf00*/  F2FP.PACK_AB R36, R37, R36 ;  /* 0x000000242524723e */ /* 0x000fe200000000ff */
[C---:B------:R-:W-:Y:S01]  /*1bf10*/  IMAD.SHL.U32 R12, R10.reuse, 0x40, RZ ;  /* 0x000000400a0c7824 */ /* 0x040fe200078e00ff */
[----:B------:R-:W-:Y:S02]  /*1bf20*/  SHF.R.S32.HI R2, RZ, 0x5, R9 ;  /* 0x00000005ff027819 */ /* 0x000fe40000011409 */
[----:B------:R-:W-:Y:S02]  /*1bf30*/  LOP3.LUT R13, R10, 0x1, RZ, 0xc0, !PT ;  /* 0x000000010a0d7812 */ /* 0x000fe400078ec0ff */
[----:B------:R-:W-:Y:S01]  /*1bf40*/  LOP3.LUT R12, R12, 0x1c0, RZ, 0xc0, !PT ;  /* 0x000001c00c0c7812 */ /* 0x000fe200078ec0ff */
[----:B------:R-:W-:Y:S01]  /*1bf50*/  IMAD R7, R2, 0x200, R11 ;  /* 0x0000020002077824 */ /* 0x000fe200078e020b */
[----:B------:R-:W-:-:S02]  /*1bf60*/  ISETP.NE.U32.AND P0, PT, R13, 0x1, PT ;  /* 0x000000010d00780c */ /* 0x000fc40003f05070 */
[----:B------:R-:W-:Y:S02]  /*1bf70*/  LEA.HI R12, R12, R12, RZ, 0x1d ;  /* 0x0000000c0c0c7211 */ /* 0x000fe400078fe8ff */
        /* <DEDUP_REMOVED lines=8> */
[----:B------:R-:W-:-:S02]  /*1c000*/  F2FP.PACK_AB R42, R43, R42 ;  /* 0x0000002a2b2a723e */ /* 0x000fc400000000ff */
[C---:B------:R-:W-:Y:S01]  /*1c010*/  IMAD.IADD R15, R7.reuse, 0x1, R10 ;  /* 0x00000001070f7824 */ /* 0x040fe200078e020a */
[C---:B------:R-:W-:Y:S02]  /*1c020*/  IADD3 R12, R7.reuse, 0x80, RZ ;  /* 0x00000080070c7810 */ /* 0x040fe40007ffe0ff */
[----:B------:R-:W-:Y:S02]  /*1c030*/  IADD3 R13, R7, 0x70, RZ ;  /* 0x00000070070d7810 */ /* 0x000fe40007ffe0ff */
[----:B------:R-:W-:Y:S01]  /*1c040*/  @P0 IADD3 R13, R12, 0x10, RZ ;  /* 0x000000100c0d0810 */ /* 0x000fe20007ffe0ff */
[----:B------:R-:W-:Y:S01]  /*1c050*/  IMAD.MOV.U32 R12, RZ, RZ, 0x40 ;  /* 0x00000040ff0c7424 */ /* 0x000fe200078e00ff */
[----:B------:R-:W-:Y:S02]  /*1c060*/  F2FP.PACK_AB R44, R45, R44 ;  /* 0x0000002c2d2c723e */ /* 0x000fe400000000ff */
[----:B------:R-:W-:Y:S01]  /*1c070*/  F2FP.PACK_AB R46, R47, R46 ;  /* 0x0000002e2f2e723e */ /* 0x000fe200000000ff */
[----:B------:R-:W-:Y:S01]  /*1c080*/  IMAD.IADD R17, R10, 0x1, R13 ;  /* 0x000000010a117824 */ /* 0x000fe200078e020d */
[----:B------:R-:W-:-:S02]  /*1c090*/  SEL R12, R12, 0xffffffc0, !P2 ;  /* 0xffffffc00c0c7807 */ /* 0x000fc40005000000 */
[----:B------:R-:W-:Y:S02]  /*1c0a0*/  F2FP.PACK_AB R48, R49, R48 ;  /* 0x000000303130723e */ /* 0x000fe400000000ff */
[----:B------:R-:W-:Y:S01]  /*1c0b0*/  F2FP.PACK_AB R50, R51, R50 ;  /* 0x000000323332723e */ /* 0x000fe200000000ff */
[--C-:B------:R-:W-:Y:S01]  /*1c0c0*/  IMAD.IADD R19, R7, 0x1, R12.reuse ;  /* 0x0000000107137824 */ /* 0x100fe200078e020c */
[----:B------:R-:W-:Y:S01]  /*1c0d0*/  F2FP.PACK_AB R52, R53, R52 ;  /* 0x000000343534723e */ /* 0x000fe200000000ff */
[C---:B------:R-:W-:Y:S01]  /*1c0e0*/  IMAD.IADD R21, R12.reuse, 0x1, R13 ;  /* 0x000000010c157824 */ /* 0x040fe200078e020d */
[----:B------:R-:W-:Y:S01]  /*1c0f0*/  F2FP.PACK_AB R54, R55, R54 ;  /* 0x000000363736723e */ /* 0x000fe200000000ff */
[----:B------:R-:W-:Y:S01]  /*1c100*/  IMAD.IADD R23, R12, 0x1, R15 ;  /* 0x000000010c177824 */ /* 0x000fe200078e020f */
[----:B------:R-:W-:Y:S01]  /*1c110*/  STS [R7+0x80], R128 ;  /* 0x0000808007007388 */ /* 0x000fe20000000800 */
[----:B------:R-:W-:Y:S01]  /*1c120*/  IMAD.IADD R25, R17, 0x1, R12 ;  /* 0x0000000111197824 */ /* 0x000fe200078e020c */
[----:B------:R-:W-:Y:S01]  /*1c130*/  F2FP.PACK_AB R56, R57, R56 ;  /* 0x000000383938723e */ /* 0x000fe200000000ff */
[----:B------:R-:W-:Y:S01]  /*1c140*/  IMAD.U32 R12, RZ, RZ, UR4 ;  /* 0x00000004ff0c7e24 */ /* 0x000fe2000f8e00ff */
        /* <DEDUP_REMOVED lines=31> */
[----:B------:R-:W-:-:S03]  /*1c340*/  PLOP3.LUT P0, PT, PT, PT, UP1, 0x80, 0x0 ;  /* 0x000000000000781c */ /* 0x000fc60003f0f018 */
        /* <DEDUP_REMOVED lines=26> */
[----:B------:R3:W-:Y:S04]  /*1c4f0*/  STS [R17+0x8000], R80 ;  /* 0x0080005011007388 */ /* 0x0007e80000000800 */
[----:B------:R3:W-:Y:S04]  /*1c500*/  STS [R17+0x8400], R82 ;  /* 0x0084005211007388 */ /* 0x0007e80000000800 */
[----:B------:R3:W-:Y:S04]  /*1c510*/  STS [R19+0x8080], R84 ;  /* 0x0080805413007388 */ /* 0x0007e80000000800 */
[----:B------:R3:W-:Y:S01]  /*1c520*/  STS [R19+0x8480], R86 ;  /* 0x0084805613007388 */ /* 0x0007e20000000800 */
[----:B-1----:R-:W-:Y:S01]  /*1c530*/  IMAD.U32 R13, RZ, RZ, UR5 ;  /* 0x00000005ff0d7e24 */ /* 0x002fe2000f8e00ff */
[----:B------:R-:W-:-:S02]  /*1c540*/  ULDC.64 UR4, c[0x0][0x508] ;  /* 0x0001420000047ab9 */ /* 0x000fc40000000a00 */
[----:B------:R3:W-:Y:S04]  /*1c550*/  STS [R21+0x8000], R88 ;  /* 0x0080005815007388 */ /* 0x0007e80000000800 */
[----:B------:R3:W-:Y:S04]  /*1c560*/  STS [R21+0x8400], R90 ;  /* 0x0084005a15007388 */ /* 0x0007e80000000800 */
[----:B------:R3:W-:Y:S04]  /*1c570*/  STS [R23+0x8080], R92 ;  /* 0x0080805c17007388 */ /* 0x0007e80000000800 */
[----:B------:R3:W-:Y:S04]  /*1c580*/  STS [R23+0x8480], R94 ;  /* 0x0084805e17007388 */ /* 0x0007e80000000800 */
[----:B------:R3:W-:Y:S04]  /*1c590*/  STS [R25+0x8000], R96 ;  /* 0x0080006019007388 */ /* 0x0007e80000000800 */
[----:B------:R3:W-:Y:S04]  /*1c5a0*/  STS [R25+0x8400], R3 ;  /* 0x0084000319007388 */ /* 0x0007e80000000800 */
[----:B------:R-:W-:Y:S01]  /*1c5b0*/  BAR.SYNC.DEFER_BLOCKING 0x1, 0x100 ;  /* 0x0044000000007b1d */ /* 0x000fe20000010000 */
[----:B------:R-:W-:-:S04]  /*1c5c0*/  UISETP.NE.U32.AND UP0, UPT, URZ, UR4, UPT ;  /* 0x000000043f00728c */ /* 0x000fc8000bf05070 */
[----:B------:R-:W-:Y:S01]  /*1c5d0*/  UISETP.NE.AND.EX UP0, UPT, URZ, UR5, UPT, UP0 ;  /* 0x000000053f00728c */ /* 0x000fe2000bf05300 */
[----:B--2---:R-:W2:Y:S02]  /*1c5e0*/  @P0 LDG.E R4, [R12.64] ;  /* 0x0000001c0c040981 */ /* 0x004ea4000c1e1900 */
[----:B------:R-:W-:-:S03]  /*1c5f0*/  ULDC.64 UR4, c[0x0][0x508] ;  /* 0x0001420000047ab9 */ /* 0x000fc60000000a00 */
[----:B------:R-:W-:-:S05]  /*1c600*/  PLOP3.LUT P1, PT, PT, PT, UP0, 0x80, 0x0 ;  /* 0x000000000000781c */ /* 0x000fca0003f2f008 */
[----:B------:R-:W-:Y:S01]  /*1c610*/  @UP0 UIMAD.WIDE UR4, UR24, UR6, UR4 ;  /* 0x00000006180402a5 */ /* 0x000fe2000f8e0204 */
[----:B------:R-:W-:-:S05]  /*1c620*/  IMAD.MOV.U32 R7, RZ, RZ, c[0x0][0x388] ;  /* 0x0000e200ff077624 */ /* 0x000fca00078e00ff */
[----:B------:R-:W-:Y:S02]  /*1c630*/  IMAD.U32 R14, RZ, RZ, UR4 ;  /* 0x00000004ff0e7e24 */ /* 0x000fe4000f8e00ff */
[----:B------:R-:W-:-:S05]  /*1c640*/  IMAD.U32 R15, RZ, RZ, UR5 ;  /* 0x00000005ff0f7e24 */ /* 0x000fca000f8e00ff */
[----:B------:R3:W5:Y:S01]  /*1c650*/  @P1 LDG.E R7, [R14.64] ;  /* 0x0000001c0e071981 */ /* 0x000762000c1e1900 */
[----:B------:R-:W-:Y:S02]  /*1c660*/  UMOV UR12, URZ ;  /* 0x0000003f000c7c82 */ /* 0x000fe40008000000 */
[----:B------:R-:W-:Y:S01]  /*1c670*/  UMOV UR13, URZ ;  /* 0x0000003f000d7c82 */ /* 0x000fe20008000000 */
[----:B--2---:R-:W1:Y:S02]  /*1c680*/  @P0 R2UR UR5, R4 ;  /* 0x00000000040503c2 */ /* 0x004e6400000e0000 */
[----:B-1----:R-:W-:Y:S02]  /*1c690*/  @UP1 USHF.R.S32.HI UR4, URZ, 0x1f, UR5 ;  /* 0x0000001f3f041899 */ /* 0x002fe40008011405 */
[----:B------:R-:W-:-:S05]  /*1c6a0*/  @UP1 UMOV UR12, UR5 ;  /* 0x00000005000c1c82 */ /* 0x000fca0008000000 */
[----:B------:R-:W-:Y:S01]  /*1c6b0*/  @UP1 UMOV UR13, UR4 ;  /* 0x00000004000d1c82 */ /* 0x000fe20008000000 */
[----:B------:R-:W-:Y:S05]  /*1c6c0*/  @P1 BRA `(.L_x_422) ;  /* 0x0000004000001947 */ /* 0x000fea0003800000 */
[----:B---3--:R-:W-:Y:S05]  /*1c6d0*/  @!P0 BRA `(.L_x_422) ;  /* 0x0000003000008947 */ /* 0x008fea0003800000 */
[----:B-----5:R-:W2:Y:S04]  /*1c6e0*/  LDG.E R7, [R12.64] ;  /* 0x0000001c0c077981 */ /* 0x020ea8000c1e1900 */
[----:B------:R-:W2:Y:S02]  /*1c6f0*/  LDG.E R4, [R12.64+0x4] ;  /* 0x0000041c0c047981 */ /* 0x000ea4000c1e1900 */
[----:B--2---:R-:W-:Y:S02]  /*1c700*/  IADD3 R7, -R7, R4, RZ ;  /* 0x0000000407077210 */ /* 0x004fe40007ffe1ff */
.L_x_422:
[----:B---3--:R-:W-:Y:S01]  /*1c710*/  SHF.R.S32.HI R3, RZ, 0x1f, R2 ;  /* 0x0000001fff037819 */ /* 0x008fe20000011402 */
[----:B------:R-:W1:Y:S01]  /*1c720*/  S2R R57, SR_CTAID.X ;  /* 0x0000000000397919 */ /* 0x000e620000002500 */
[----:B------:R-:W-:Y:S01]  /*1c730*/  LOP3.LUT R13, R9, 0xffffffe0, RZ, 0xc0, !PT ;  /* 0xffffffe0090d7812 */ /* 0x000fe200078ec0ff */
[----:B------:R-:W-:Y:S01]  /*1c740*/  IMAD.MOV.U32 R4, RZ, RZ, c[0x0][0x4e8] ;  /* 0x00013a00ff047624 */ /* 0x000fe200078e00ff */
[----:B------:R-:W-:Y:S01]  /*1c750*/  LEA.HI R3, R3, R2, RZ, 0x3 ;  /* 0x0000000203037211 */ /* 0x000fe200078f18ff */
[----:B------:R-:W-:Y:S01]  /*1c760*/  ULDC.64 UR4, c[0x0][0x3a0] ;  /* 0x0000e80000047ab9 */ /* 0x000fe20000000a00 */
[----:B------:R-:W-:Y:S01]  /*1c770*/  BSSY B0, `(.L_x_423) ;  /* 0x000008c000007945 */ /* 0x000fe20003800000 */
[----:B------:R-:W-:Y:S01]  /*1c780*/  UMOV UR11, UR13 ;  /* 0x0000000d000b7c82 */ /* 0x000fe20008000000 */
[----:B------:R-:W-:Y:S01]  /*1c790*/  LOP3.LUT R9, R3, 0xffffff8, RZ, 0xc0, !PT ;  /* 0x0ffffff803097812 */ /* 0x000fe200078ec0ff */
[----:B------:R-:W-:Y:S01]  /*1c7a0*/  IMAD.IADD R3, R0, 0x1, -R13 ;  /* 0x0000000100037824 */ /* 0x000fe200078e0a0d */
[----:B------:R-:W-:Y:S01]  /*1c7b0*/  ISETP.NE.AND P1, PT, R4, 0x1, PT ;  /* 0x000000010400780c */ /* 0x000fe20003f25270 */
[----:B------:R-:W-:Y:S01]  /*1c7c0*/  UIMAD UR13, UR13, UR4, URZ ;  /* 0x000000040d0d72a4 */ /* 0x000fe2000f8e023f */
[----:B------:R-:W-:Y:S01]  /*1c7d0*/  LEA.HI R4, R11, R11, RZ, 0x1 ;  /* 0x0000000b0b047211 */ /* 0x000fe200078f08ff */
[----:B------:R-:W-:Y:S01]  /*1c7e0*/  IMAD.IADD R2, R2, 0x1, -R9 ;  /* 0x0000000102027824 */ /* 0x000fe200078e0a09 */
[----:B------:R-:W-:Y:S01]  /*1c7f0*/  SHF.R.S32.HI R10, RZ, 0x1f, R3 ;  /* 0x0000001fff0a7819 */ /* 0x000fe20000011403 */
[----:B------:R-:W-:Y:S01]  /*1c800*/  UMOV UR10, UR12 ;  /* 0x0000000c000a7c82 */ /* 0x000fe20008000000 */
[----:B------:R-:W-:Y:S01]  /*1c810*/  LOP3.LUT R4, R4, 0x1ffffffe, RZ, 0xc0, !PT ;  /* 0x1ffffffe04047812 */ /* 0x000fe200078ec0ff */
[----:B------:R-:W-:Y:S01]  /*1c820*/  ULDC.64 UR6, c[0x0][0x490] ;  /* 0x0001240000067ab9 */ /* 0x000fe20000000a00 */
[----:B------:R-:W-:Y:S01]  /*1c830*/  LEA.HI R9, R10, R3, RZ, 0x2 ;  /* 0x000000030a097211 */ /* 0x000fe200078f10ff */
[----:B------:R-:W-:Y:S01]  /*1c840*/  UIMAD.WIDE.U32 UR16, UR12, UR4, URZ ;  /* 0x000000040c1072a5 */ /* 0x000fe2000f8e003f */
[----:B------:R-:W-:Y:S01]  /*1c850*/  LOP3.LUT P2, RZ, R3, 0x3, RZ, 0xc0, !PT ;  /* 0x0000000303ff7812 */ /* 0x000fe2000784c0ff */
[----:B------:R-:W-:Y:S01]  /*1c860*/  IMAD.IADD R11, R11, 0x1, -R4 ;  /* 0x000000010b0b7824 */ /* 0x000fe200078e0a04 */
[----:B------:R-:W-:Y:S01]  /*1c870*/  SHF.R.S32.HI R9, RZ, 0x2, R9 ;  /* 0x00000002ff097819 */ /* 0x000fe20000011409 */
[----:B------:R-:W-:-:S02]  /*1c880*/  UIMAD UR13, UR12, UR5, UR13 ;  /* 0x000000050c0d72a4 */ /* 0x000fc4000f8e020d */
[----:B------:R-:W-:Y:S02]  /*1c890*/  USHF.R.S32.HI UR12, URZ, 0x1f, UR24 ;  /* 0x0000001f3f0c7899 */ /* 0x000fe40008011418 */
[----:B------:R-:W-:Y:S01]  /*1c8a0*/  IMAD R2, R2, 0x10, R9 ;  /* 0x0000001002027824 */ /* 0x000fe200078e0209 */
[----:B------:R-:W-:Y:S02]  /*1c8b0*/  UIMAD UR9, UR8, UR6, URZ ;  /* 0x00000006080972a4 */ /* 0x000fe4000f8e023f */
[----:B------:R-:W-:Y:S01]  /*1c8c0*/  USEL UR12, UR12, URZ, !UP1 ;  /* 0x0000003f0c0c7287 */ /* 0x000fe2000c800000 */
[----:B------:R-:W-:Y:S01]  /*1c8d0*/  IMAD R4, R11, 0x8, R2 ;  /* 0x000000080b047824 */ /* 0x000fe200078e0202 */
[----:B------:R-:W-:Y:S02]  /*1c8e0*/  UIMAD.WIDE.U32 UR10, UR15, UR6, UR10 ;  /* 0x000000060f0a72a5 */ /* 0x000fe4000f8e000a */
[----:B------:R-:W-:Y:S02]  /*1c8f0*/  UIMAD UR9, UR15, UR7, UR9 ;  /* 0x000000070f0972a4 */ /* 0x000fe4000f8e0209 */
[----:B-1----:R-:W-:Y:S01]  /*1c900*/  LEA R9, R57, R4, 0x7 ;  /* 0x0000000439097211 */ /* 0x002fe200078e38ff */
[----:B------:R-:W-:Y:S01]  /*1c910*/  ULDC.64 UR6, c[0x0][0x498] ;  /* 0x0001260000067ab9 */ /* 0x000fe20000000a00 */
[CC--:B------:R-:W-:Y:S01]  /*1c920*/  LEA.HI R4, R5.reuse, R0.reuse, RZ, 0x3 ;  /* 0x0000000005047211 */ /* 0x0c0fe200078f18ff */
[----:B------:R-:W-:Y:S01]  /*1c930*/  USEL UR24, UR24, URZ, !UP1 ;  /* 0x0000003f18187287 */ /* 0x000fe2000c800000 */
[----:B------:R-:W-:Y:S01]  /*1c940*/  LEA.HI R5, R5, R0, RZ, 0x6 ;  /* 0x0000000005057211 */ /* 0x000fe200078f30ff */
[----:B------:R-:W-:Y:S01]  /*1c950*/  @P1 IMAD.HI.U32 R3, R9, c[0x0][0x4ec], RZ ;  /* 0x00013b0009031a27 */ /* 0x000fe200078e00ff */
[----:B------:R-:W-:-:S02]  /*1c960*/  UIMAD UR14, UR12, UR6, URZ ;  /* 0x000000060c0e72a4 */ /* 0x000fc4000f8e023f */
[----:B------:R-:W-:Y:S01]  /*1c970*/  UIADD3 UR11, UR11, UR9, URZ ;  /* 0x000000090b0b7290 */ /* 0x000fe2000fffe03f */
[----:B------:R-:W-:Y:S01]  /*1c980*/  IMAD.MOV.U32 R14, RZ, RZ, R9 ;  /* 0x000000ffff0e7224 */ /* 0x000fe200078e0009 */
[----:B------:R-:W-:Y:S01]  /*1c990*/  @P1 SHF.R.U32.HI R14, RZ, c[0x0][0x4f0], R3 ;  /* 0x00013c00ff0e1a19 */ /* 0x000fe20000011603 */
[----:B------:R-:W-:Y:S01]  /*1c9a0*/  UIMAD UR7, UR24, UR7, UR14 ;  /* 0x00000007180772a4 */ /* 0x000fe2000f8e020e */
[----:B------:R-:W-:Y:S01]  /*1c9b0*/  LOP3.LUT R3, R4, 0xfffffff8, RZ, 0xc0, !PT ;  /* 0xfffffff804037812 */ /* 0x000fe200078ec0ff */
[----:B------:R-:W-:Y:S01]  /*1c9c0*/  UIMAD.WIDE.U32 UR10, UR24, UR6, UR10 ;  /* 0x00000006180a72a5 */ /* 0x000fe2000f8e000a */
[----:B------:R-:W-:Y:S01]  /*1c9d0*/  SHF.R.S32.HI R4, RZ, 0x3, R4 ;  /* 0x00000003ff047819 */ /* 0x000fe20000011404 */
[--C-:B------:R-:W-:Y:S01]  /*1c9e0*/  IMAD.MOV R10, RZ, RZ, -R14.reuse ;  /* 0x000000ffff0a7224 */ /* 0x100fe200078e0a0e */
[----:B------:R-:W-:Y:S01]  /*1c9f0*/  ULDC.64 UR4, c[0x0][0x3e8] ;  /* 0x0000fa0000047ab9 */ /* 0x000fe20000000a00 */
[----:B------:R-:W-:Y:S01]  /*1ca00*/  IMAD.IADD R3, R0, 0x1, -R3 ;  /* 0x0000000100037824 */ /* 0x000fe200078e0a03 */
[----:B------:R-:W-:Y:S01]  /*1ca10*/  UIMAD UR8, UR8, UR4, URZ ;  /* 0x00000004080872a4 */ /* 0x000fe2000f8e023f */
[----:B------:R-:W-:Y:S01]  /*1ca20*/  IMAD R10, R10, c[0x0][0x4e8], R9 ;  /* 0x00013a000a0a7a24 */ /* 0x000fe200078e0209 */
[----:B------:R-:W-:Y:S01]  /*1ca30*/  SHF.R.S32.HI R9, RZ, 0x1f, R14 ;  /* 0x0000001fff097819 */ /* 0x000fe2000001140e */
[----:B------:R-:W-:Y:S01]  /*1ca40*/  IMAD.U32 R0, RZ, RZ, UR7 ;  /* 0x00000007ff007e24 */ /* 0x000fe2000f8e00ff */
[----:B------:R-:W-:Y:S01]  /*1ca50*/  IADD3 R14, P0, R14, UR10, RZ ;  /* 0x0000000a0e0e7c10 */ /* 0x000fe2000ff1e0ff */
[----:B------:R-:W-:Y:S01]  /*1ca60*/  IMAD.SHL.U32 R19, R4, 0x40, RZ ;  /* 0x0000004004137824 */ /* 0x000fe200078e00ff */
[----:B------:R-:W-:Y:S01]  /*1ca70*/  SHF.R.S32.HI R17, RZ, 0x1f, R10 ;  /* 0x0000001fff117819 */ /* 0x000fe2000001140a */
[----:B------:R-:W-:Y:S01]  /*1ca80*/  UIADD3 UR17, UR17, UR13, URZ ;  /* 0x0000000d11117290 */ /* 0x000fe2000fffe03f */
[----:B------:R-:W-:Y:S01]  /*1ca90*/  IADD3.X R15, R9, UR11, R0, P0, !PT ;  /* 0x0000000b090f7c10 */ /* 0x000fe200087fe400 */
[----:B------:R-:W-:Y:S01]  /*1caa0*/  UIMAD UR5, UR15, UR5, UR8 ;  /* 0x000000050f0572a4 */ /* 0x000fe2000f8e0208 */
[----:B------:R-:W-:Y:S01]  /*1cab0*/  LEA R0, R3, R4, 0x5 ;  /* 0x0000000403007211 */ /* 0x000fe200078e28ff */
[----:B------:R-:W-:Y:S01]  /*1cac0*/  IMAD R17, R17, c[0x0][0x488], RZ ;  /* 0x0001220011117a24 */ /* 0x000fe200078e02ff */
[----:B------:R-:W-:Y:S01]  /*1cad0*/  LOP3.LUT R19, R19, 0x1c0, RZ, 0xc0, !PT ;  /* 0x000001c013137812 */ /* 0x000fe200078ec0ff */
[----:B------:R-:W-:Y:S01]  /*1cae0*/  IMAD.WIDE.U32 R14, R10, c[0x0][0x488], R14 ;  /* 0x000122000a0e7a25 */ /* 0x000fe200078e000e */
[----:B------:R-:W-:-:S02]  /*1caf0*/  UIMAD.WIDE.U32 UR16, UR15, UR4, UR16 ;  /* 0x000000040f1072a5 */ /* 0x000fc4000f8e0010 */
[----:B------:R-:W-:Y:S01]  /*1cb00*/  ULDC.64 UR6, c[0x0][0x3f0] ;  /* 0x0000fc0000067ab9 */ /* 0x000fe20000000a00 */
[----:B------:R-:W-:Y:S01]  /*1cb10*/  IMAD R13, R57, 0x80, R0 ;  /* 0x00000080390d7824 */ /* 0x000fe200078e0200 */
[----:B------:R-:W-:Y:S01]  /*1cb20*/  LEA R16, P0, R14, c[0x0][0x450], 0x2 ;  /* 0x000114000e107a11 */ /* 0x000fe200078010ff */
[----:B------:R-:W-:Y:S01]  /*1cb30*/  IMAD R17, R10, c[0x0][0x48c], R17 ;  /* 0x000123000a117a24 */ /* 0x000fe200078e0211 */
[----:B------:R-:W-:Y:S01]  /*1cb40*/  UIMAD UR12, UR12, UR6, URZ ;  /* 0x000000060c0c72a4 */ /* 0x000fe2000f8e023f */
[----:B------:R-:W-:Y:S01]  /*1cb50*/  IMAD.SHL.U32 R0, R3, 0x8, RZ ;  /* 0x0000000803007824 */ /* 0x000fe200078e00ff */
[----:B------:R-:W-:Y:S01]  /*1cb60*/  SHF.R.U32.HI R3, RZ, 0x3, R19 ;  /* 0x00000003ff037819 */ /* 0x000fe20000011613 */
[----:B------:R-:W-:Y:S01]  /*1cb70*/  @P1 IMAD.HI.U32 R11, R13, c[0x0][0x4ec], RZ ;  /* 0x00013b000d0b1a27 */ /* 0x000fe200078e00ff */
[----:B------:R-:W-:Y:S01]  /*1cb80*/  UIADD3 UR17, UR17, UR5, URZ ;  /* 0x0000000511117290 */ /* 0x000fe2000fffe03f */
[----:B------:R-:W-:Y:S01]  /*1cb90*/  SHFL.IDX PT, R50, R16, RZ, 0x1c1f ;  /* 0x001c1fff10327589 */ /* 0x000fe200000e0000 */
[----:B------:R-:W-:Y:S01]  /*1cba0*/  LOP3.LUT R10, R19, 0x38, R0, 0xf8, !PT ;  /* 0x00000038130a7812 */ /* 0x000fe200078ef800 */
[----:B------:R-:W-:Y:S01]  /*1cbb0*/  IMAD.IADD R12, R15, 0x1, R17 ;  /* 0x000000010f0c7824 */ /* 0x000fe200078e0211 */
[----:B------:R-:W-:Y:S01]  /*1cbc0*/  UIMAD UR7, UR24, UR7, UR12 ;  /* 0x00000007180772a4 */ /* 0x000fe2000f8e020c */
[----:B------:R-:W-:Y:S01]  /*1cbd0*/  IMAD.MOV.U32 R9, RZ, RZ, R13 ;  /* 0x000000ffff097224 */ /* 0x000fe200078e000d */
[----:B------:R-:W-:Y:S01]  /*1cbe0*/  @P1 SHF.R.U32.HI R9, RZ, c[0x0][0x4f0], R11 ;  /* 0x00013c00ff091a19 */ /* 0x000fe2000001160b */
[----:B------:R-:W-:Y:S01]  /*1cbf0*/  UIMAD.WIDE.U32 UR16, UR24, UR6, UR16 ;  /* 0x00000006181072a5 */ /* 0x000fe2000f8e0010 */
[----:B------:R-:W-:Y:S01]  /*1cc00*/  LEA.HI.X R12, R14, c[0x0][0x454], R12, 0x2, P0 ;  /* 0x000115000e0c7a11 */ /* 0x000fe200000f140c */
[----:B------:R-:W-:Y:S01]  /*1cc10*/  SHFL.IDX PT, R48, R16, 0x1, 0x1c1f ;  /* 0x003c1f0010307f89 */ /* 0x000fe200000e0000 */
[----:B------:R-:W-:Y:S01]  /*1cc20*/  LOP3.LUT R3, R10, R3, RZ, 0x3c, !PT ;  /* 0x000000030a037212 */ /* 0x000fe200078e3cff */
[--C-:B------:R-:W-:Y:S01]  /*1cc30*/  IMAD.MOV R10, RZ, RZ, -R9.reuse ;  /* 0x000000ffff0a7224 */ /* 0x100fe200078e0a09 */
[----:B------:R-:W-:Y:S01]  /*1cc40*/  UIADD3 UR7, UR17, UR7, URZ ;  /* 0x0000000711077290 */ /* 0x000fe2000fffe03f */
[----:B------:R-:W1:Y:S01]  /*1cc50*/  SHFL.IDX PT, R51, R12, RZ, 0x1c1f ;  /* 0x001c1fff0c337589 */ /* 0x000e6200000e0000 */
[----:B------:R-:W-:Y:S01]  /*1cc60*/  SHF.R.S32.HI R11, RZ, 0x1f, R9 ;  /* 0x0000001fff0b7819 */ /* 0x000fe20000011409 */
[----:B------:R-:W-:Y:S01]  /*1cc70*/  IMAD R10, R10, c[0x0][0x4e8], R13 ;  /* 0x00013a000a0a7a24 */ /* 0x000fe200078e020d */
[----:B------:R-:W-:Y:S01]  /*1cc80*/  MOV R14, UR16 ;  /* 0x00000010000e7c02 */ /* 0x000fe20008000f00 */
[----:B------:R2:W3:Y:S01]  /*1cc90*/  SHFL.IDX PT, R49, R12, 0x1, 0x1c1f ;  /* 0x003c1f000c317f89 */ /* 0x0004e200000e0000 */
[----:B------:R-:W-:-:S02]  /*1cca0*/  IMAD R13, R57, 0x80, R2 ;  /* 0x00000080390d7824 */ /* 0x000fc400078e0202 */
[----:B-----5:R-:W-:Y:S02]  /*1ccb0*/  IMAD R2, R7, c[0x0][0x4e8], RZ ;  /* 0x00013a0007027a24 */ /* 0x020fe400078e02ff */
[----:B------:R-:W-:Y:S01]  /*1ccc0*/  IMAD.U32 R15, RZ, RZ, UR17 ;  /* 0x00000011ff0f7e24 */ /* 0x000fe2000f8e00ff */
[C---:B------:R-:W-:Y:S01]  /*1ccd0*/  IADD3 R7, R13.reuse, 0x8, RZ ;  /* 0x000000080d077810 */ /* 0x040fe20007ffe0ff */
[----:B------:R-:W-:Y:S01]  /*1cce0*/  IMAD.U32 R15, RZ, RZ, UR7 ;  /* 0x00000007ff0f7e24 */ /* 0x000fe2000f8e00ff */
[-C--:B------:R-:W-:Y:S01]  /*1ccf0*/  ISETP.GE.OR P1, PT, R13, R2.reuse, P2 ;  /* 0x000000020d00720c */ /* 0x080fe20001726670 */
[----:B------:R-:W-:Y:S01]  /*1cd00*/  IMAD R18, R11, c[0x0][0x3e0], RZ ;  /* 0x0000f8000b127a24 */ /* 0x000fe200078e02ff */
[----:B------:R-:W-:Y:S01]  /*1cd10*/  ISETP.GE.OR P0, PT, R7, R2, P2 ;  /* 0x000000020700720c */ /* 0x000fe20001706670 */
[----:B------:R-:W-:-:S04]  /*1cd20*/  IMAD.WIDE.U32 R14, R9, c[0x0][0x3e0], R14 ;  /* 0x0000f800090e7a25 */ /* 0x000fc800078e000e */
[----:B------:R-:W-:Y:S01]  /*1cd30*/  IMAD R18, R9, c[0x0][0x3e4], R18 ;  /* 0x0000f90009127a24 */ /* 0x000fe200078e0212 */
[----:B------:R-:W-:Y:S01]  /*1cd40*/  SHF.R.S32.HI R9, RZ, 0x1f, R10 ;  /* 0x0000001fff097819 */ /* 0x000fe2000001140a */
[----:B------:R-:W-:-:S03]  /*1cd50*/  IMAD R57, R57, 0x80, R4 ;  /* 0x0000008039397824 */ /* 0x000fc600078e0204 */
[----:B------:R-:W-:Y:S01]  /*1cd60*/  IADD3 R15, R15, R18, RZ ;  /* 0x000000120f0f7210 */ /* 0x000fe20007ffe0ff */
[----:B------:R-:W-:Y:S01]  /*1cd70*/  IMAD R9, R9, c[0x0][0x3d8], RZ ;  /* 0x0000f60009097a24 */ /* 0x000fe200078e02ff */
[----:B-1----:R1:W-:Y:S01]  /*1cd80*/  @!P1 ST.E [R50.64], R6 ;  /* 0x0000000632009985 */ /* 0x0023e2000c10191c */
[----:B--2---:R-:W-:-:S03]  /*1cd90*/  IMAD.SHL.U32 R12, R5, 0x8, RZ ;  /* 0x00000008050c7824 */ /* 0x004fc600078e00ff */
[----:B---3--:R1:W-:Y:S02]  /*1cda0*/  @!P0 ST.E [R48.64], R8 ;  /* 0x0000000830008985 */ /* 0x0083e4000c10191c */
[----:B------:R-:W-:Y:S01]  /*1cdb0*/  LOP3.LUT R12, R3, 0x7ffffe00, R12, 0xf8, !PT ;  /* 0x7ffffe00030c7812 */ /* 0x000fe200078ef80c */
[C---:B------:R-:W-:Y:S02]  /*1cdc0*/  IMAD R3, R10.reuse, c[0x0][0x3dc], R9 ;  /* 0x0000f7000a037a24 */ /* 0x040fe400078e0209 */
[----:B------:R-:W-:-:S04]  /*1cdd0*/  IMAD.WIDE.U32 R10, R10, c[0x0][0x3d8], R14 ;  /* 0x0000f6000a0a7a25 */ /* 0x000fc800078e000e */
[----:B------:R-:W-:Y:S01]  /*1cde0*/  IMAD.SHL.U32 R58, R12, 0x2, RZ ;  /* 0x000000020c3a7824 */ /* 0x000fe200078e00ff */
[----:B------:R-:W-:Y:S01]  /*1cdf0*/  LEA R56, P0, R10, c[0x0][0x380], 0x1 ;  /* 0x0000e0000a387a11 */ /* 0x000fe200078008ff */
[----:B------:R-:W-:-:S03]  /*1ce00*/  IMAD.IADD R3, R11, 0x1, R3 ;  /* 0x000000010b037824 */ /* 0x000fc600078e0203 */
[----:B------:R1:W2:Y:S02]  /*1ce10*/  LDS.128 R44, [R58+0x1080] ;  /* 0x001080003a2c7984 */ /* 0x0002a40000000c00 */
[----:B------:R-:W-:Y:S02]  /*1ce20*/  LEA.HI.X R55, R10, c[0x0][0x384], R3, 0x1, P0 ;  /* 0x0000e1000a377a11 */ /* 0x000fe400000f0c03 */
        /* <DEDUP_REMOVED lines=32> */
.L_x_424:
[----:B--2---:R-:W-:Y:S05]  /*1d030*/  BSYNC B0 ;  /* 0x0000000000007941 */ /* 0x004fea0003800000 */
.L_x_423:
        /* <DEDUP_REMOVED lines=23> */
.L_x_426:
[----:B------:R-:W-:Y:S05]  /*1d1b0*/  BSYNC B0 ;  /* 0x0000000000007941 */ /* 0x000fea0003800000 */
.L_x_425:
        /* <DEDUP_REMOVED lines=23> */
.L_x_428:
[----:B------:R-:W-:Y:S05]  /*1d330*/  BSYNC B0 ;  /* 0x0000000000007941 */ /* 0x000fea0003800000 */
.L_x_427:
        /* <DEDUP_REMOVED lines=24> */
.L_x_421:
[----:B------:R-:W-:Y:S02]  /*1d4c0*/  ULDC.64 UR4, c[0x0][0x500] ;  /* 0x0001400000047ab9 */ /* 0x000fe40000000a00 */
[----:B------:R-:W-:Y:S02]  /*1d4d0*/  UISETP.NE.U32.AND UP1, UPT, URZ, UR4, UPT ;  /* 0x000000043f00728c */ /* 0x000fe4000bf25070 */
[----:B------:R-:W-:Y:S02]  /*1d4e0*/  UMOV UR6, 0x4 ;  /* 0x0000000400067882 */ /* 0x000fe40000000000 */
[----:B------:R-:W-:-:S03]  /*1d4f0*/  UISETP.NE.AND.EX UP1, UPT, URZ, UR5, UPT, UP1 ;  /* 0x000000053f00728c */ /* 0x000fc6000bf25310 */
[----:B------:R-:W-:Y:S02]  /*1d500*/  ULDC.64 UR4, c[0x0][0x500] ;  /* 0x0001400000047ab9 */ /* 0x000fe40000000a00 */
[----:B------:R-:W-:Y:S01]  /*1d510*/  UIMAD.WIDE UR4, UR24, UR6, UR4 ;  /* 0x00000006180472a5 */ /* 0x000fe2000f8e0204 */
[----:B------:R-:W-:-:S05]  /*1d520*/  PLOP3.LUT P0, PT, PT, PT, UP1, 0x80, 0x0 ;  /* 0x000000000000781c */ /* 0x000fca0003f0f018 */
[----:B------:R-:W-:Y:S01]  /*1d530*/  IMAD.U32 R6, RZ, RZ, UR4 ;  /* 0x00000004ff067e24 */ /* 0x000fe2000f8e00ff */
[----:B------:R-:W-:Y:S01]  /*1d540*/  MOV R7, UR5 ;  /* 0x0000000500077c02 */ /* 0x000fe20008000f00 */
[----:B------:R-:W-:-:S06]  /*1d550*/  ULDC.64 UR4, c[0x0][0x508] ;  /* 0x0001420000047ab9 */ /* 0x000fcc0000000a00 */
[----:B------:R-:W2:Y:S01]  /*1d560*/  @P0 LDG.E R0, [R6.64] ;  /* 0x0000001c06000981 */ /* 0x000ea2000c1e1900 */
[----:B------:R-:W-:Y:S01]  /*1d570*/  UISETP.NE.U32.AND UP0, UPT, URZ, UR4, UPT ;  /* 0x000000043f00728c */ /* 0x000fe2000bf05070 */
[----:B------:R-:W-:-:S03]  /*1d580*/  IMAD.MOV.U32 R3, RZ, RZ, c[0x0][0x388] ;  /* 0x0000e200ff037624 */ /* 0x000fc600078e00ff */
[----:B------:R-:W-:-:S03]  /*1d590*/  UISETP.NE.AND.EX UP0, UPT, URZ, UR5, UPT, UP0 ;  /* 0x000000053f00728c */ /* 0x000fc6000bf05300 */
[----:B------:R-:W-:-:S03]  /*1d5a0*/  ULDC.64 UR4, c[0x0][0x508] ;  /* 0x0001420000047ab9 */ /* 0x000fc60000000a00 */
[----:B------:R-:W-:-:S05]  /*1d5b0*/  PLOP3.LUT P1, PT, PT, PT, UP0, 0x80, 0x0 ;  /* 0x000000000000781c */ /* 0x000fca0003f2f008 */
[----:B------:R-:W-:-:S06]  /*1d5c0*/  @UP0 UIMAD.WIDE UR4, UR24, UR6, UR4 ;  /* 0x00000006180402a5 */ /* 0x000fcc000f8e0204 */
[----:B------:R-:W-:Y:S01]  /*1d5d0*/  MOV R4, UR4 ;  /* 0x0000000400047c02 */ /* 0x000fe20008000f00 */
[----:B------:R-:W-:-:S05]  /*1d5e0*/  IMAD.U32 R5, RZ, RZ, UR5 ;  /* 0x00000005ff057e24 */ /* 0x000fca000f8e00ff */
[----:B------:R1:W5:Y:S01]  /*1d5f0*/  @P1 LDG.E R3, [R4.64] ;  /* 0x0000001c04031981 */ /* 0x000362000c1e1900 */
[----:B------:R-:W-:Y:S02]  /*1d600*/  UMOV UR10, URZ ;  /* 0x0000003f000a7c82 */ /* 0x000fe40008000000 */
[----:B------:R-:W-:Y:S01]  /*1d610*/  UMOV UR11, URZ ;  /* 0x0000003f000b7c82 */ /* 0x000fe20008000000 */
[----:B--2---:R-:W2:Y:S02]  /*1d620*/  @P0 R2UR UR5, R0 ;  /* 0x00000000000503c2 */ /* 0x004ea400000e0000 */
[----:B--2---:R-:W-:Y:S02]  /*1d630*/  @UP1 USHF.R.S32.HI UR4, URZ, 0x1f, UR5 ;  /* 0x0000001f3f041899 */ /* 0x004fe40008011405 */
[----:B------:R-:W-:-:S05]  /*1d640*/  @UP1 UMOV UR10, UR5 ;  /* 0x00000005000a1c82 */ /* 0x000fca0008000000 */
[----:B------:R-:W-:Y:S01]  /*1d650*/  @UP1 UMOV UR11, UR4 ;  /* 0x00000004000b1c82 */ /* 0x000fe20008000000 */
[----:B------:R-:W-:Y:S05]  /*1d660*/  @P1 BRA `(.L_x_429) ;  /* 0x0000004000001947 */ /* 0x000fea0003800000 */
[----:B-1----:R-:W-:Y:S05]  /*1d670*/  @!P0 BRA `(.L_x_429) ;  /* 0x0000003000008947 */ /* 0x002fea0003800000 */
[----:B-----5:R-:W2:Y:S04]  /*1d680*/  LDG.E R3, [R6.64] ;  /* 0x0000001c06037981 */ /* 0x020ea8000c1e1900 */
[----:B------:R-:W2:Y:S02]  /*1d690*/  LDG.E R0, [R6.64+0x4] ;  /* 0x0000041c06007981 */ /* 0x000ea4000c1e1900 */
[----:B--2---:R-:W-:Y:S02]  /*1d6a0*/  IADD3 R3, -R3, R0, RZ ;  /* 0x0000000003037210 */ /* 0x004fe40007ffe1ff */
.L_x_429:
[----:B-1----:R-:W1:Y:S01]  /*1d6b0*/  S2R R7, SR_TID.X ;  /* 0x0000000000077919 */ /* 0x002e620000002100 */
[----:B------:R-:W-:Y:S01]  /*1d6c0*/  USHF.R.S32.HI UR6, URZ, 0x1f, UR24 ;  /* 0x0000001f3f067899 */ /* 0x000fe20008011418 */
[----:B------:R-:W-:Y:S01]  /*1d6d0*/  BSSY B0, `(.L_x_430) ;  /* 0x0000029000007945 */ /* 0x000fe20003800000 */
[----:B------:R-:W-:-:S02]  /*1d6e0*/  USEL UR24, UR24, URZ, !UP1 ;  /* 0x0000003f18187287 */ /* 0x000fc4000c800000 */
[----:B------:R-:W-:Y:S01]  /*1d6f0*/  USEL UR6, UR6, URZ, !UP1 ;  /* 0x0000003f06067287 */ /* 0x000fe2000c800000 */
[----:B-1----:R-:W-:-:S13]  /*1d700*/  ISETP.GT.AND P0, PT, R7, 0x7f, PT ;  /* 0x0000007f0700780c */ /* 0x002fda0003f04270 */
[----:B------:R-:W-:Y:S05]  /*1d710*/  @P0 BRA `(.L_x_431) ;  /* 0x0000024000000947 */ /* 0x000fea0003800000 */
[----:B------:R-:W1:Y:S01]  /*1d720*/  S2R R2, SR_CTAID.X ;  /* 0x0000000000027919 */ /* 0x000e620000002500 */
[----:B-----5:R-:W-:Y:S01]  /*1d730*/  IMAD R0, R3, c[0x0][0x4e8], RZ ;  /* 0x00013a0003007a24 */ /* 0x020fe200078e02ff */
[----:B-1----:R-:W-:-:S04]  /*1d740*/  LEA R5, R2, R7, 0x7 ;  /* 0x0000000702057211 */ /* 0x002fc800078e38ff */
[----:B------:R-:W-:-:S13]  /*1d750*/  ISETP.GE.AND P0, PT, R5, R0, PT ;  /* 0x000000000500720c */ /* 0x000fda0003f06270 */
[----:B------:R-:W-:Y:S05]  /*1d760*/  @P0 BRA `(.L_x_431) ;  /* 0x000001f000000947 */ /* 0x000fea0003800000 */
[----:B------:R-:W-:Y:S01]  /*1d770*/  IMAD.MOV.U32 R0, RZ, RZ, c[0x0][0x4e8] ;  /* 0x00013a00ff007624 */ /* 0x000fe200078e00ff */
[----:B------:R-:W-:Y:S01]  /*1d780*/  ULDC.64 UR4, c[0x0][0x490] ;  /* 0x0001240000047ab9 */ /* 0x000fe20000000a00 */
[----:B------:R-:W-:Y:S01]  /*1d790*/  IMAD.MOV.U32 R8, RZ, RZ, R5 ;  /* 0x000000ffff087224 */ /* 0x000fe200078e0005 */
[----:B------:R-:W-:Y:S02]  /*1d7a0*/  UIMAD UR7, UR8, UR4, URZ ;  /* 0x00000004080772a4 */ /* 0x000fe4000f8e023f */
[----:B------:R-:W-:Y:S01]  /*1d7b0*/  ISETP.NE.AND P0, PT, R0, 0x1, PT ;  /* 0x000000010000780c */ /* 0x000fe20003f05270 */
[----:B------:R-:W-:Y:S02]  /*1d7c0*/  UMOV UR12, UR10 ;  /* 0x0000000a000c7c82 */ /* 0x000fe40008000000 */
[----:B------:R-:W-:Y:S02]  /*1d7d0*/  UMOV UR13, UR11 ;  /* 0x0000000b000d7c82 */ /* 0x000fe40008000000 */
[----:B------:R-:W-:-:S02]  /*1d7e0*/  UIMAD.WIDE.U32 UR12, UR15, UR4, UR12 ;  /* 0x000000040f0c72a5 */ /* 0x000fc4000f8e000c */
[----:B------:R-:W-:-:S03]  /*1d7f0*/  UIMAD UR7, UR15, UR5, UR7 ;  /* 0x000000050f0772a4 */ /* 0x000fc6000f8e0207 */
[----:B------:R-:W-:Y:S02]  /*1d800*/  ULDC.64 UR4, c[0x0][0x498] ;  /* 0x0001260000047ab9 */ /* 0x000fe40000000a00 */
[----:B------:R-:W-:Y:S01]  /*1d810*/  UIADD3 UR13, UR7, UR13, URZ ;  /* 0x0000000d070d7290 */ /* 0x000fe2000fffe03f */
[----:B------:R-:W-:Y:S01]  /*1d820*/  @P0 IMAD.HI.U32 R0, R5, c[0x0][0x4ec], RZ ;  /* 0x00013b0005000a27 */ /* 0x000fe200078e00ff */
[----:B------:R-:W-:Y:S02]  /*1d830*/  UIMAD UR7, UR6, UR4, URZ ;  /* 0x00000004060772a4 */ /* 0x000fe4000f8e023f */
[----:B------:R-:W-:Y:S02]  /*1d840*/  UIMAD.WIDE.U32 UR12, UR24, UR4, UR12 ;  /* 0x00000004180c72a5 */ /* 0x000fe4000f8e000c */
[----:B------:R-:W-:Y:S01]  /*1d850*/  @P0 SHF.R.U32.HI R8, RZ, c[0x0][0x4f0], R0 ;  /* 0x00013c00ff080a19 */ /* 0x000fe20000011600 */
[----:B------:R-:W-:-:S03]  /*1d860*/  UIMAD UR5, UR24, UR5, UR7 ;  /* 0x00000005180572a4 */ /* 0x000fc6000f8e0207 */
[----:B------:R-:W-:-:S03]  /*1d870*/  IADD3 R4, -R8, RZ, RZ ;  /* 0x000000ff08047210 */ /* 0x000fc60007ffe1ff */
[----:B------:R-:W-:Y:S02]  /*1d880*/  IMAD.U32 R0, RZ, RZ, UR5 ;  /* 0x00000005ff007e24 */ /* 0x000fe4000f8e00ff */
[----:B------:R-:W-:Y:S01]  /*1d890*/  IMAD R4, R4, c[0x0][0x4e8], R5 ;  /* 0x00013a0004047a24 */ /* 0x000fe200078e0205 */
[----:B------:R-:W-:Y:S02]  /*1d8a0*/  SHF.R.S32.HI R5, RZ, 0x1f, R8 ;  /* 0x0000001fff057819 */ /* 0x000fe40000011408 */
[----:B------:R-:W-:Y:S02]  /*1d8b0*/  IADD3 R8, P0, R8, UR12, RZ ;  /* 0x0000000c08087c10 */ /* 0x000fe4000ff1e0ff */
[----:B------:R-:W-:Y:S02]  /*1d8c0*/  SHF.R.S32.HI R2, RZ, 0x1f, R4 ;  /* 0x0000001fff027819 */ /* 0x000fe40000011404 */
[----:B------:R-:W-:-:S03]  /*1d8d0*/  IADD3.X R9, R5, UR13, R0, P0, !PT ;  /* 0x0000000d05097c10 */ /* 0x000fc600087fe400 */
[----:B------:R-:W-:Y:S02]  /*1d8e0*/  IMAD R5, R2, c[0x0][0x488], RZ ;  /* 0x0001220002057a24 */ /* 0x000fe400078e02ff */
[----:B------:R-:W-:-:S04]  /*1d8f0*/  IMAD.WIDE.U32 R8, R4, c[0x0][0x488], R8 ;  /* 0x0001220004087a25 */ /* 0x000fc800078e0008 */
[----:B------:R-:W-:Y:S01]  /*1d900*/  IMAD R0, R4, c[0x0][0x48c], R5 ;  /* 0x0001230004007a24 */ /* 0x000fe200078e0205 */
[----:B------:R-:W-:-:S04]  /*1d910*/  LEA R4, P0, R8, c[0x0][0x450], 0x2 ;  /* 0x0001140008047a11 */ /* 0x000fc800078010ff */
[----:B------:R-:W-:Y:S01]  /*1d920*/  IADD3 R5, R9, R0, RZ ;  /* 0x0000000009057210 */ /* 0x000fe20007ffe0ff */
[----:B------:R-:W-:-:S03]  /*1d930*/  IMAD.MOV.U32 R9, RZ, RZ, -0x800000 ;  /* 0xff800000ff097424 */ /* 0x000fc600078e00ff */
[----:B------:R-:W-:-:S05]  /*1d940*/  LEA.HI.X R5, R8, c[0x0][0x454], R5, 0x2, P0 ;  /* 0x0001150008057a11 */ /* 0x000fca00000f1405 */
[----:B------:R1:W-:Y:S02]  /*1d950*/  STG.E [R4.64], R9 ;  /* 0x0000000904007986 */ /* 0x0003e4000c10191c */
.L_x_431:
[----:B------:R-:W-:Y:S05]  /*1d960*/  BSYNC B0 ;  /* 0x0000000000007941 */ /* 0x000fea0003800000 */
.L_x_430:
[----:B-1----:R-:W1:Y:S01]  /*1d970*/  S2R R5, SR_CTAID.X ;  /* 0x0000000000057919 */ /* 0x002e620000002500 */
[----:B------:R-:W-:Y:S01]  /*1d980*/  SHF.R.S32.HI R4, RZ, 0x1f, R7 ;  /* 0x0000001fff047819 */ /* 0x000fe20000011407 */
[----:B------:R-:W-:Y:S01]  /*1d990*/  IMAD.MOV.U32 R0, RZ, RZ, c[0x0][0x4e8] ;  /* 0x00013a00ff007624 */ /* 0x000fe200078e00ff */
[----:B------:R-:W-:Y:S01]  /*1d9a0*/  ULDC.64 UR4, c[0x0][0x3a0] ;  /* 0x0000e80000047ab9 */ /* 0x000fe20000000a00 */
[----:B-----5:R-:W-:Y:S01]  /*1d9b0*/  IMAD R3, R3, c[0x0][0x4e8], RZ ;  /* 0x00013a0003037a24 */ /* 0x020fe200078e02ff */
[----:B------:R-:W-:Y:S01]  /*1d9c0*/  LEA.HI R4, R4, R7, RZ, 0x3 ;  /* 0x0000000704047211 */ /* 0x000fe200078f18ff */
[----:B------:R-:W-:Y:S01]  /*1d9d0*/  UIMAD UR7, UR11, UR4, URZ ;  /* 0x000000040b0772a4 */ /* 0x000fe2000f8e023f */
[----:B------:R-:W-:Y:S01]  /*1d9e0*/  ISETP.NE.AND P0, PT, R0, 0x1, PT ;  /* 0x000000010000780c */ /* 0x000fe20003f05270 */
[----:B------:R-:W-:Y:S01]  /*1d9f0*/  UIMAD.WIDE.U32 UR12, UR10, UR4, URZ ;  /* 0x000000040a0c72a5 */ /* 0x000fe2000f8e003f */
[----:B------:R-:W-:Y:S01]  /*1da00*/  LOP3.LUT R2, R4, 0xfffffff8, RZ, 0xc0, !PT ;  /* 0xfffffff804027812 */ /* 0x000fe200078ec0ff */
[----:B------:R-:W-:Y:S01]  /*1da10*/  UIMAD UR7, UR10, UR5, UR7 ;  /* 0x000000050a0772a4 */ /* 0x000fe2000f8e0207 */
[----:B------:R-:W-:Y:S01]  /*1da20*/  SHF.R.S32.HI R4, RZ, 0x3, R4 ;  /* 0x00000003ff047819 */ /* 0x000fe20000011404 */
[----:B------:R-:W-:Y:S01]  /*1da30*/  BSSY B0, `(.L_x_432) ;  /* 0x000003a000007945 */ /* 0x000fe20003800000 */
[----:B------:R-:W-:Y:S01]  /*1da40*/  ULDC.64 UR4, c[0x0][0x3e8] ;  /* 0x0000fa0000047ab9 */ /* 0x000fe20000000a00 */
[----:B------:R-:W-:Y:S01]  /*1da50*/  IMAD.IADD R7, R7, 0x1, -R2 ;  /* 0x0000000107077824 */ /* 0x000fe200078e0a02 */
[----:B------:R-:W-:-:S02]  /*1da60*/  UIADD3 UR13, UR13, UR7, URZ ;  /* 0x000000070d0d7290 */ /* 0x000fc4000fffe03f */
[----:B------:R-:W-:Y:S02]  /*1da70*/  UIMAD UR7, UR8, UR4, URZ ;  /* 0x00000004080772a4 */ /* 0x000fe4000f8e023f */
[C---:B------:R-:W-:Y:S01]  /*1da80*/  LEA R0, R7.reuse, R4, 0x5 ;  /* 0x0000000407007211 */ /* 0x040fe200078e28ff */
[----:B------:R-:W-:Y:S01]  /*1da90*/  UIMAD.WIDE.U32 UR12, UR15, UR4, UR12 ;  /* 0x000000040f0c72a5 */ /* 0x000fe2000f8e000c */
[----:B------:R-:W-:Y:S01]  /*1daa0*/  SHF.L.U32 R7, R7, 0x3, RZ ;  /* 0x0000000307077819 */ /* 0x000fe200000006ff */
[----:B------:R-:W-:Y:S02]  /*1dab0*/  UIMAD UR7, UR15, UR5, UR7 ;  /* 0x000000050f0772a4 */ /* 0x000fe4000f8e0207 */
[C---:B-1----:R-:W-:Y:S01]  /*1dac0*/  IMAD R0, R5.reuse, 0x80, R0 ;  /* 0x0000008005007824 */ /* 0x042fe200078e0200 */
[----:B------:R-:W-:Y:S01]  /*1dad0*/  ULDC.64 UR4, c[0x0][0x3f0] ;  /* 0x0000fc0000047ab9 */ /* 0x000fe20000000a00 */
[----:B------:R-:W-:Y:S01]  /*1dae0*/  IMAD R4, R5, 0x80, R4 ;  /* 0x0000008005047824 */ /* 0x000fe200078e0204 */
[----:B------:R-:W-:Y:S01]  /*1daf0*/  UIMAD UR6, UR6, UR4, URZ ;  /* 0x00000004060672a4 */ /* 0x000fe2000f8e023f */
[----:B------:R-:W-:Y:S01]  /*1db00*/  @P0 IMAD.HI.U32 R2, R0, c[0x0][0x4ec], RZ ;  /* 0x00013b0000020a27 */ /* 0x000fe200078e00ff */
[----:B------:R-:W-:Y:S01]  /*1db10*/  UIADD3 UR13, UR7, UR13, URZ ;  /* 0x0000000d070d7290 */ /* 0x000fe2000fffe03f */
[----:B------:R-:W-:Y:S01]  /*1db20*/  MOV R8, R0 ;  /* 0x0000000000087202 */ /* 0x000fe20000000f00 */
[----:B------:R-:W-:Y:S01]  /*1db30*/  UIMAD UR5, UR24, UR5, UR6 ;  /* 0x00000005180572a4 */ /* 0x000fe2000f8e0206 */
[----:B------:R-:W-:Y:S01]  /*1db40*/  IADD3 R5, R7, 0x80, RZ ;  /* 0x0000008007057810 */ /* 0x000fe20007ffe0ff */
[----:B------:R-:W-:Y:S01]  /*1db50*/  UIMAD.WIDE.U32 UR12, UR24, UR4, UR12 ;  /* 0x00000004180c72a5 */ /* 0x000fe2000f8e000c */
[----:B------:R-:W-:-:S03]  /*1db60*/  @P0 SHF.R.U32.HI R8, RZ, c[0x0][0x4f0], R2 ;  /* 0x00013c00ff080a19 */ /* 0x000fc60000011602 */
[----:B------:R-:W-:Y:S01]  /*1db70*/  UIADD3 UR5, UR13, UR5, URZ ;  /* 0x000000050d057290 */ /* 0x000fe2000fffe03f */
[--C-:B------:R-:W-:Y:S01]  /*1db80*/  SHF.R.S32.HI R9, RZ, 0x1f, R8.reuse ;  /* 0x0000001fff097819 */ /* 0x100fe20000011408 */
[----:B------:R-:W-:Y:S01]  /*1db90*/  IMAD.MOV R11, RZ, RZ, -R8 ;  /* 0x000000ffff0b7224 */ /* 0x000fe200078e0a08 */
[----:B------:R-:W-:-:S03]  /*1dba0*/  MOV R10, UR12 ;  /* 0x0000000c000a7c02 */ /* 0x000fc60008000f00 */
[----:B------:R-:W-:Y:S02]  /*1dbb0*/  IMAD R6, R11, c[0x0][0x4e8], R0 ;  /* 0x00013a000b067a24 */ /* 0x000fe400078e0200 */
[----:B------:R-:W-:Y:S01]  /*1dbc0*/  IMAD.U32 R11, RZ, RZ, UR13 ;  /* 0x0000000dff0b7e24 */ /* 0x000fe2000f8e00ff */
[----:B------:R-:W-:Y:S01]  /*1dbd0*/  MOV R11, UR5 ;  /* 0x00000005000b7c02 */ /* 0x000fe20008000f00 */
[----:B------:R-:W-:Y:S01]  /*1dbe0*/  IMAD R9, R9, c[0x0][0x3e0], RZ ;  /* 0x0000f80009097a24 */ /* 0x000fe200078e02ff */
[----:B------:R-:W-:-:S03]  /*1dbf0*/  SHF.R.S32.HI R2, RZ, 0x1f, R6 ;  /* 0x0000001fff027819 */ /* 0x000fc60000011406 */
[C---:B------:R-:W-:Y:S02]  /*1dc00*/  IMAD R0, R8.reuse, c[0x0][0x3e4], R9 ;  /* 0x0000f90008007a24 */ /* 0x040fe400078e0209 */
[----:B------:R-:W-:-:S04]  /*1dc10*/  IMAD.WIDE.U32 R10, R8, c[0x0][0x3e0], R10 ;  /* 0x0000f800080a7a25 */ /* 0x000fc800078e000a */
[----:B------:R-:W-:Y:S02]  /*1dc20*/  IMAD R9, R2, c[0x0][0x3d8], RZ ;  /* 0x0000f60002097a24 */ /* 0x000fe400078e02ff */
[----:B------:R-:W-:Y:S02]  /*1dc30*/  IMAD.IADD R11, R11, 0x1, R0 ;  /* 0x000000010b0b7824 */ /* 0x000fe400078e0200 */
[C---:B------:R-:W-:Y:S02]  /*1dc40*/  IMAD R9, R6.reuse, c[0x0][0x3dc], R9 ;  /* 0x0000f70006097a24 */ /* 0x040fe400078e0209 */
[----:B------:R-:W-:Y:S01]  /*1dc50*/  IMAD.WIDE.U32 R10, R6, c[0x0][0x3d8], R10 ;  /* 0x0000f600060a7a25 */ /* 0x000fe200078e000a */
[----:B------:R-:W-:-:S04]  /*1dc60*/  IADD3 R6, R7, 0x40, RZ ;  /* 0x0000004007067810 */ /* 0x000fc80007ffe0ff */
[----:B------:R-:W-:Y:S02]  /*1dc70*/  IADD3 R11, R11, R9, RZ ;  /* 0x000000090b0b7210 */ /* 0x000fe40007ffe0ff */
[----:B------:R-:W-:-:S04]  /*1dc80*/  LEA R9, P0, R10, c[0x0][0x380], 0x1 ;  /* 0x0000e0000a097a11 */ /* 0x000fc800078008ff */
[----:B------:R-:W-:Y:S02]  /*1dc90*/  LEA.HI.X R8, R10, c[0x0][0x384], R11, 0x1, P0 ;  /* 0x0000e1000a087a11 */ /* 0x000fe400000f0c0b */
[----:B------:R-:W-:Y:S01]  /*1dca0*/  ISETP.GE.AND P0, PT, R4, R3, PT ;  /* 0x000000030400720c */ /* 0x000fe20003f06270 */
[----:B------:R1:W2:Y:S04]  /*1dcb0*/  SHFL.IDX PT, R10, R9, RZ, 0x181f ;  /* 0x00181fff090a7589 */ /* 0x0002a800000e0000 */
        /* <DEDUP_REMOVED lines=17> */
.L_x_433:
[----:B------:R-:W-:Y:S05]  /*1ddd0*/  BSYNC B0 ;  /* 0x0000000000007941 */ /* 0x000fea0003800000 */
.L_x_432:
        /* <DEDUP_REMOVED lines=21> */
.L_x_435:
[----:B------:R-:W-:Y:S05]  /*1df30*/  BSYNC B0 ;  /* 0x0000000000007941 */ /* 0x000fea0003800000 */
.L_x_434:
        /* <DEDUP_REMOVED lines=21> */
.L_x_437:
[----:B------:R-:W-:Y:S05]  /*1e090*/  BSYNC B0 ;  /* 0x0000000000007941 */ /* 0x000fea0003800000 */
.L_x_436:
        /* <DEDUP_REMOVED lines=22> */
.L_x_438:
        /* <DEDUP_REMOVED lines=16> */
.L_x_1288:


//--------------------- .text._ZN7cutlass13device_kernelIN5flash19enable_sm80_to_sm89INS1_16FlashAttnFwdSm80INS1_25CollectiveMainloopFwdSm80ILi8ELi1ELb1EN4cute5tupleIJNS5_1CILi128EEENS7_ILi96EEENS7_ILi192EEEEEELi192ENS_6half_tEfNS_4arch4Sm80ELb1ELb0ELb0ELb0ELb0ELb0ELb1ELb0EEENS1_21CollectiveEpilogueFwdINS6_IJS8_SA_S9_EEENS6_IJNS7_ILi1EEESI_SI_EEESC_SE_Li256ELb0ELb1ELb0ELb0EEENS1_30DynamicPersistentTileSchedulerILi256ELi256ELb0ELb1ELb0EEEEEEEEEvNT_6ParamsE --------------------------
	.section	.text._ZN7cutlass13device_kernelIN5flash19enable_sm80_to_sm89INS1_16FlashAttnFwdSm80INS1_25CollectiveMainloopFwdSm80ILi8ELi1ELb1EN4cute5tupleIJNS5_1CILi128EEENS7_ILi96EEENS7_ILi192EEEEEELi192ENS_6half_tEfNS_4arch4Sm80ELb1ELb0ELb0ELb0ELb0ELb0ELb1ELb0EEENS1_21CollectiveEpilogueFwdINS6_IJS8_SA_S9_EEENS6_IJNS7_ILi1EEESI_SI_EEESC_SE_Li256ELb0ELb1ELb0ELb0EEENS1_30DynamicPersistentTileSchedulerILi256ELi256ELb0ELb1ELb0EEEEEEEEEvNT_6ParamsE,"ax",@progbits
	.sectioninfo	@"SHI_REGISTERS=255"
	.align	128
.text._ZN7cutlass13device_kernelIN5flash19enable_sm80_to_sm89INS1_16FlashAttnFwdSm80INS1_25CollectiveMainloopFwdSm80ILi8ELi1ELb1EN4cute5tupleIJNS5_1CILi128EEENS7_ILi96EEENS7_ILi192EEEEEELi192ENS_6half_tEfNS_4arch4Sm80ELb1ELb0ELb0ELb0ELb0ELb0ELb1ELb0EEENS1_21CollectiveEpilogueFwdINS6_IJS8_SA_S9_EEENS6_IJNS7_ILi1EEESI_SI_EEESC_SE_Li256ELb0ELb1ELb0ELb0EEENS1_30DynamicPersistentTileSchedulerILi256ELi256ELb0ELb1ELb0EEEEEEEEEvNT_6ParamsE:
        .type           _ZN7cutlass13device_kernelIN5flash19enable_sm80_to_sm89INS1_16FlashAttnFwdSm80INS1_25CollectiveMainloopFwdSm80ILi8ELi1ELb1EN4cute5tupleIJNS5_1CILi128EEENS7_ILi96EEENS7_ILi192EEEEEELi192ENS_6half_tEfNS_4arch4Sm80ELb1ELb0ELb0ELb0ELb0ELb0ELb1ELb0EEENS1_21CollectiveEpilogueFwdINS6_IJS8_SA_S9_EEENS6_IJNS7_ILi1EEESI_SI_EEESC_SE_Li256ELb0ELb1ELb0ELb0EEENS1_30DynamicPersistentTileSchedulerILi256ELi256ELb0ELb1ELb0EEEEEEEEEvNT_6ParamsE,@function
        .size           _ZN7cutlass13device_kernelIN5flash19enable_sm80_to_sm89INS1_16FlashAttnFwdSm80INS1_25CollectiveMainloopFwdSm80ILi8ELi1ELb1EN4cute5tupleIJNS5_1CILi128EEENS7_ILi96EEENS7_ILi192EEEEEELi192ENS_6half_tEfNS_4arch4Sm80ELb1ELb0ELb0ELb0ELb0ELb0ELb1ELb0EEENS1_21CollectiveEpilogueFwdINS6_IJS8_SA_S9_EEENS6_IJNS7_ILi1EEESI_SI_EEESC_SE_Li256ELb0ELb1ELb0ELb0EEENS1_30DynamicPersistentTileSchedulerILi256ELi256ELb0ELb1ELb0EEEEEEEEEvNT_6ParamsE,(.L_x_1289 - _ZN7cutlass13device_kernelIN5flash19enable_sm80_to_sm89INS1_16FlashAttnFwdSm80INS1_25CollectiveMainloopFwdSm80ILi8ELi1ELb1EN4cute5tupleIJNS5_1CILi128EEENS7_ILi96EEENS7_ILi192EEEEEELi192ENS_6half_tEfNS_4arch4Sm80ELb1ELb0ELb0ELb0ELb0ELb0ELb1ELb0EEENS1_21CollectiveEpilogueFwdINS6_IJS8_SA_S9_EEENS6_IJNS7_ILi1EEESI_SI_EEESC_SE_Li256ELb0ELb1ELb0ELb0EEENS1_30DynamicPersistentTileSchedulerILi256ELi256ELb0ELb1ELb0EEEEEEEEEvNT_6ParamsE)
        .other          _ZN7cutlass13device_kernelIN5flash19enable_sm80_to_sm89INS1_16FlashAttnFwdSm80INS1_25CollectiveMainloopFwdSm80ILi8ELi1ELb1EN4cute5tupleIJNS5_1CILi128EEENS7_ILi96EEENS7_ILi192EEEEEELi192ENS_6half_tEfNS_4arch4Sm80ELb1ELb0ELb0ELb0ELb0ELb0ELb1ELb0EEENS1_21CollectiveEpilogueFwdINS6_IJS8_SA_S9_EEENS6_IJNS7_ILi1EEESI_SI_EEESC_SE_Li256ELb0ELb1ELb0ELb0EEENS1_30DynamicPersistentTileSchedulerILi256ELi256ELb0ELb1ELb0EEEEEEEEEvNT_6ParamsE,@"STO_CUDA_ENTRY STV_DEFAULT"
_ZN7cutlass13device_kernelIN5flash19enable_sm80_to_sm89INS1_16FlashAttnFwdSm80INS1_25CollectiveMainloopFwdSm80ILi8ELi1ELb1EN4cute5tupleIJNS5_1CILi128EEENS7_ILi96EEENS7_ILi192EEEEEELi192ENS_6half_tEfNS_4arch4Sm80ELb1ELb0ELb0ELb0ELb0ELb0ELb1ELb0EEENS1_21CollectiveEpilogueFwdINS6_IJS8_SA_S9_EEENS6_IJNS7_ILi1EEESI_SI_EEESC_SE_Li256ELb0ELb1ELb0ELb0EEENS1_30DynamicPersistentTileSchedulerILi256ELi256ELb0ELb1ELb0EEEEEEEEEvNT_6ParamsE:
[----:B------:R-:W-:-:S03]  /*0000*/  MOV R1, c[0x0][0x28] ;  /* 0x00000a0000017a02 */ /* 0x000fc60000000f00 */
[----:B------:R-:W1:Y:S01]  /*0010*/  S2R R20, SR_TID.X ;  /* 0x0000000000147919 */ /* 0x000e620000002100 */
[----:B------:R-:W-:-:S03]  /*0020*/  IADD3 R1, R1, -0xa0, RZ ;  /* 0xffffff6001017810 */ /* 0x000fc60007ffe0ff */
[----:B------:R-:W2:Y:S01]  /*0030*/  S2R R14, SR_CTAID.X ;  /* 0x00000000000e7919 */ /* 0x000ea20000002500 */
[----:B-1----:R-:W-:-:S05]  /*0040*/  SHF.R.U32.HI R2, RZ, 0x5, R20 ;  /* 0x00000005ff027819 */ /* 0x002fca0000011614 */
[----:B------:R-:W1:Y:S02]  /*0050*/  SHFL.IDX PT, R0, R2, RZ, 0x1f ;  /* 0x00001fff02007589 */ /* 0x000e6400000e0000 */
[----:B-1----:R-:W-:Y:S02]  /*0060*/  ISETP.GE.AND P0, PT, R0, 0x1, PT ;  /* 0x000000010000780c */ /* 0x002fe40003f06270 */
[----:B------:R1:W-:Y:S11]  /*0070*/  STL [R1+0x8c], R0 ;  /* 0x00008c0001007387 */ /* 0x0003f60000100800 */
[----:B------:R-:W-:Y:S06]  /*0080*/  @P0 BAR.ARV 0x4, 0x100 ;  /* 0x0104000000000b1d */ /* 0x000fec0000002000 */
[----:B--2---:R-:W-:-:S13]  /*0090*/  ISETP.GE.AND P0, PT, R14, c[0x0][0x538], PT ;  /* 0x00014e000e007a0c */ /* 0x004fda0003f06270 */
[----:B------:R-:W-:Y:S05]  /*00a0*/  @P0 EXIT ;  /* 0x000000000000094d */ /* 0x000fea0003800000 */
[----:B-1----:R-:W-:Y:S01]  /*00b0*/  SHF.R.S32.HI R11, RZ, 0x1f, R20 ;  /* 0x0000001fff0b7819 */ /* 0x002fe20000011414 */
[----:B------:R-:W-:-:S03]  /*00c0*/  ULDC.64 UR6, c[0x0][0x118] ;  /* 0x0000460000067ab9 */ /* 0x000fc60000000a00 */
[CC--:B------:R-:W-:Y:S02]  /*00d0*/  LEA.HI R12, R11.reuse, R20.reuse, RZ, 0x3 ;  /* 0x000000140b0c7211 */ /* 0x0c0fe400078f18ff */
[CC--:B------:R-:W-:Y:S02]  /*00e0*/  LEA.HI R2, R11.reuse, R20.reuse, RZ, 0x4 ;  /* 0x000000140b027211 */ /* 0x0c0fe400078f20ff */
[----:B------:R-:W-:Y:S02]  /*00f0*/  LEA.HI R13, R11, R20, RZ, 0x2 ;  /* 0x000000140b0d7211 */ /* 0x000fe400078f10ff */
[----:B------:R-:W-:Y:S02]  /*0100*/  SHF.R.S32.HI R17, RZ, 0x3, R12 ;  /* 0x00000003ff117819 */ /* 0x000fe4000001140c */
[----:B------:R-:W-:Y:S02]  /*0110*/  SHF.R.S32.HI R5, RZ, 0x4, R2 ;  /* 0x00000004ff057819 */ /* 0x000fe40000011402 */
[----:B------:R-:W-:Y:S01]  /*0120*/  LOP3.LUT R0, R2, 0xfffffff0, RZ, 0xc0, !PT ;  /* 0xfffffff002007812 */ /* 0x000fe200078ec0ff */
[----:B------:R-:W-:Y:S01]  /*0130*/  IMAD.SHL.U32 R6, R17, 0x40, RZ ;  /* 0x0000004011067824 */ /* 0x000fe200078e00ff */
[----:B------:R-:W-:-:S02]  /*0140*/  LOP3.LUT R3, R12, 0xfffffff8, RZ, 0xc0, !PT ;  /* 0xfffffff80c037812 */ /* 0x000fc400078ec0ff */
[--C-:B------:R-:W-:Y:S01]  /*0150*/  SHF.R.S32.HI R8, RZ, 0x2, R13.reuse ;  /* 0x00000002ff087819 */ /* 0x100fe2000001140d */
[C---:B------:R-:W-:Y:S01]  /*0160*/  IMAD.IADD R0, R20.reuse, 0x1, -R0 ;  /* 0x0000000114007824 */ /* 0x040fe200078e0a00 */
[----:B------:R-:W-:Y:S01]  /*0170*/  SHF.R.S32.HI R4, RZ, 0x1f, R13 ;  /* 0x0000001fff047819 */ /* 0x000fe2000001140d */
[----:B------:R-:W-:Y:S01]  /*0180*/  IMAD.IADD R7, R20, 0x1, -R3 ;  /* 0x0000000114077824 */ /* 0x000fe200078e0a03 */
[----:B------:R-:W-:Y:S02]  /*0190*/  LEA.HI R2, R2, R5, RZ, 0x1 ;  /* 0x0000000502027211 */ /* 0x000fe400078f08ff */
[----:B------:R-:W-:Y:S01]  /*01a0*/  LEA.HI R3, R4, R8, RZ, 0x3 ;  /* 0x0000000804037211 */ /* 0x000fe200078f18ff */
[C---:B------:R-:W-:Y:S01]  /*01b0*/  IMAD.SHL.U32 R18, R7.reuse, 0x8, RZ ;  /* 0x0000000807127824 */ /* 0x040fe200078e00ff */
[----:B------:R-:W-:Y:S01]  /*01c0*/  LOP3.LUT R4, R2, 0xfffffffe, RZ, 0xc0, !PT ;  /* 0xfffffffe02047812 */ /* 0x000fe200078ec0ff */
[----:B------:R-:W-:Y:S01]  /*01d0*/  IMAD.SHL.U32 R9, R7, 0x40, RZ ;  /* 0x0000004007097824 */ /* 0x000fe200078e00ff */
[----:B------:R-:W-:-:S02]  /*01e0*/  LOP3.LUT R2, R6, 0x1c0, RZ, 0xc0, !PT ;  /* 0x000001c006027812 */ /* 0x000fc400078ec0ff */
[----:B------:R-:W-:Y:S01]  /*01f0*/  SHF.R.S32.HI R6, RZ, 0x1f, R0 ;  /* 0x0000001fff067819 */ /* 0x000fe20000011400 */
[----:B------:R-:W-:Y:S01]  /*0200*/  IMAD.IADD R225, R5, 0x1, -R4 ;  /* 0x0000000105e17824 */ /* 0x000fe200078e0a04 */
[----:B------:R-:W-:Y:S02]  /*0210*/  LOP3.LUT R3, R3, 0xfffffff8, RZ, 0xc0, !PT ;  /* 0xfffffff803037812 */ /* 0x000fe400078ec0ff */
[----:B------:R-:W-:Y:S02]  /*0220*/  LEA.HI R224, R6, R0, RZ, 0x3 ;  /* 0x0000000006e07211 */ /* 0x000fe400078f18ff */
[----:B------:R-:W-:Y:S01]  /*0230*/  LOP3.LUT R4, R2, 0x38, R18, 0xf8, !PT ;  /* 0x0000003802047812 */ /* 0x000fe200078ef812 */
[----:B------:R-:W-:Y:S01]  /*0240*/  IMAD.IADD R6, R8, 0x1, -R3 ;  /* 0x0000000108067824 */ /* 0x000fe200078e0a03 */
[----:B------:R-:W-:Y:S02]  /*0250*/  SHF.R.U32.HI R3, RZ, 0x3, R2 ;  /* 0x00000003ff037819 */ /* 0x000fe40000011602 */
[C---:B------:R-:W-:Y:S01]  /*0260*/  LOP3.LUT R2, R224.reuse, 0xfffffff8, RZ, 0xc0, !PT ;  /* 0xfffffff8e0027812 */ /* 0x040fe200078ec0ff */
[----:B------:R-:W-:Y:S01]  /*0270*/  IMAD.SHL.U32 R224, R224, 0x40, RZ ;  /* 0x00000040e0e07824 */ /* 0x000fe200078e00ff */
[----:B------:R-:W-:-:S02]  /*0280*/  LEA.HI R10, R11, R20, RZ, 0x5 ;  /* 0x000000140b0a7211 */ /* 0x000fc400078f28ff */
[----:B------:R-:W-:Y:S01]  /*0290*/  LOP3.LUT R8, R4, R3, RZ, 0x3c, !PT ;  /* 0x0000000304087212 */ /* 0x000fe200078e3cff */
[----:B------:R-:W-:Y:S01]  /*02a0*/  IMAD.IADD R5, R0, 0x1, -R2 ;  /* 0x0000000100057824 */ /* 0x000fe200078e0a02 */
[----:B------:R-:W-:Y:S02]  /*02b0*/  LOP3.LUT R2, R10, 0xffffffe0, RZ, 0xc0, !PT ;  /* 0xffffffe00a027812 */ /* 0x000fe400078ec0ff */
[----:B------:R-:W-:Y:S02]  /*02c0*/  LOP3.LUT R0, R9, 0x1c0, RZ, 0xc0, !PT ;  /* 0x000001c009007812 */ /* 0x000fe400078ec0ff */
[----:B------:R-:W-:Y:S01]  /*02d0*/  SHF.R.S32.HI R250, RZ, 0x5, R10 ;  /* 0x00000005fffa7819 */ /* 0x000fe2000001140a */
[----:B------:R-:W-:Y:S01]  /*02e0*/  IMAD.IADD R16, R20, 0x1, -R2 ;  /* 0x0000000114107824 */ /* 0x000fe200078e0a02 */
[----:B------:R-:W-:Y:S02]  /*02f0*/  SHF.R.S32.HI R3, RZ, 0x1f, R10 ;  /* 0x0000001fff037819 */ /* 0x000fe4000001140a */
[----:B------:R-:W-:Y:S01]  /*0300*/  LOP3.LUT R4, R0, 0x8, R12, 0xf8, !PT ;  /* 0x0000000800047812 */ /* 0x000fe200078ef80c */
[----:B------:R-:W-:Y:S01]  /*0310*/  IMAD.MOV.U32 R12, RZ, RZ, 0x10 ;  /* 0x00000010ff0c7424 */ /* 0x000fe200078e00ff */
[----:B------:R-:W-:-:S02]  /*0320*/  SHF.R.U32.HI R2, RZ, 0x3, R0 ;  /* 0x00000003ff027819 */ /* 0x000fc40000011600 */
[----:B------:R-:W-:Y:S01]  /*0330*/  LEA.HI R9, R11, R20, RZ, 0x6 ;  /* 0x000000140b097211 */ /* 0x000fe200078f30ff */
[----:B------:R-:W-:Y:S01]  /*0340*/  IMAD.MOV.U32 R11, RZ, RZ, 0x20 ;  /* 0x00000020ff0b7424 */ /* 0x000fe200078e00ff */
[----:B------:R-:W-:Y:S02]  /*0350*/  LEA.HI R0, R3, R250, RZ, 0x3 ;  /* 0x000000fa03007211 */ /* 0x000fe400078f18ff */
[----:B------:R-:W-:Y:S02]  /*0360*/  SHF.R.S32.HI R3, RZ, 0x1f, R16 ;  /* 0x0000001fff037819 */ /* 0x000fe40000011410 */
[----:B------:R-:W-:Y:S01]  /*0370*/  LOP3.LUT R10, R4, R2, RZ, 0x3c, !PT ;  /* 0x00000002040a7212 */ /* 0x000fe200078e3cff */
[----:B------:R-:W-:Y:S01]  /*0380*/  IMAD.SHL.U32 R2, R9, 0x8, RZ ;  /* 0x0000000809027824 */ /* 0x000fe200078e00ff */
[----:B------:R-:W-:Y:S02]  /*0390*/  LOP3.LUT R0, R0, 0xffffff8, RZ, 0xc0, !PT ;  /* 0x0ffffff800007812 */ /* 0x000fe400078ec0ff */
[----:B------:R-:W-:-:S02]  /*03a0*/  LEA.HI R9, R3, R16, RZ, 0x2 ;  /* 0x0000001003097211 */ /* 0x000fc400078f10ff */
[----:B------:R-:W-:Y:S02]  /*03b0*/  LOP3.LUT R3, R6, 0x1, RZ, 0xc0, !PT ;  /* 0x0000000106037812 */ /* 0x000fe400078ec0ff */
[----:B------:R-:W-:Y:S01]  /*03c0*/  LOP3.LUT R8, R8, 0x7ffffe00, R2, 0xf8, !PT ;  /* 0x7ffffe0008087812 */ /* 0x000fe200078ef802 */
[----:B------:R-:W-:Y:S01]  /*03d0*/  IMAD.IADD R2, R250, 0x1, -R0 ;  /* 0x00000001fa027824 */ /* 0x000fe200078e0a00 */
[----:B------:R-:W-:Y:S02]  /*03e0*/  SHF.R.S32.HI R0, RZ, 0x2, R9 ;  /* 0x00000002ff007819 */ /* 0x000fe40000011409 */
[----:B------:R-:W-:Y:S01]  /*03f0*/  ISETP.NE.U32.AND P0, PT, R3, 0x1, PT ;  /* 0x000000010300780c */ /* 0x000fe20003f05070 */
[----:B------:R-:W-:Y:S01]  /*0400*/  IMAD.SHL.U32 R3, R5, 0x40, RZ ;  /* 0x0000004005037824 */ /* 0x000fe200078e00ff */
[----:B------:R-:W-:Y:S01]  /*0410*/  LOP3.LUT R4, R13, 0xfffffffc, RZ, 0xc0, !PT ;  /* 0xfffffffc0d047812 */ /* 0x000fe200078ec0ff */
[----:B------:R-:W-:Y:S01]  /*0420*/  IMAD R15, R2, 0x10, R0 ;  /* 0x00000010020f7824 */ /* 0x000fe200078e0200 */
[----:B------:R-:W-:Y:S01]  /*0430*/  LOP3.LUT P4, RZ, R5, 0x2, RZ, 0xc0, !PT ;  /* 0x0000000205ff7812 */ /* 0x000fe2000788c0ff */
[----:B------:R-:W-:Y:S01]  /*0440*/  IMAD.SHL.U32 R2, R225, 0x8, RZ ;  /* 0x00000008e1027824 */ /* 0x000fe200078e00ff */
[----:B------:R-:W-:Y:S01]  /*0450*/  LOP3.LUT R0, R3, 0x1c0, RZ, 0xc0, !PT ;  /* 0x000001c003007812 */ /* 0x000fe200078ec0ff */
[----:B------:R-:W-:Y:S01]  /*0460*/  IMAD.IADD R3, R20, 0x1, -R4 ;  /* 0x0000000114037824 */ /* 0x000fe200078e0a04 */
[----:B------:R-:W-:Y:S01]  /*0470*/  LOP3.LUT P3, RZ, R5, 0x4, RZ, 0xc0, !PT ;  /* 0x0000000405ff7812 */ /* 0x000fe2000786c0ff */
[----:B------:R-:W-:Y:S01]  /*0480*/  IMAD.SHL.U32 R4, R6, 0x40, RZ ;  /* 0x0000004006047824 */ /* 0x000fe200078e00ff */
[----:B------:R-:W-:Y:S01]  /*0490*/  LOP3.LUT R5, R0, 0x8, R2, 0xf8, !PT ;  /* 0x0000000800057812 */ /* 0x000fe200078ef802 */
[----:B------:R-:W-:Y:S01]  /*04a0*/  STL [R1+0x90], R15 ;  /* 0x0000900f01007387 */ /* 0x000fe20000100800 */
[----:B------:R-:W-:Y:S01]  /*04b0*/  SHF.R.U32.HI R2, RZ, 0x3, R0 ;  /* 0x00000003ff027819 */ /* 0x000fe20000011600 */
[----:B------:R-:W-:Y:S01]  /*04c0*/  IMAD R225, R225, 0x200, R10 ;  /* 0x00000200e1e17824 */ /* 0x000fe200078e020a */
[----:B------:R-:W-:Y:S01]  /*04d0*/  LEA.HI R0, R3, R3, RZ, 0x1 ;  /* 0x0000000303007211 */ /* 0x000fe200078f08ff */
[----:B------:R-:W-:Y:S01]  /*04e0*/  STL [R1+0x60], R14 ;  /* 0x0000600e01007387 */ /* 0x000fe20000100800 */
[----:B------:R-:W-:Y:S01]  /*04f0*/  LOP3.LUT R5, R5, R2, RZ, 0x3c, !PT ;  /* 0x0000000205057212 */ /* 0x000fe200078e3cff */
[----:B------:R-:W-:Y:S01]  /*0500*/  IMAD.MOV.U32 R10, RZ, RZ, 0x40 ;  /* 0x00000040ff0a7424 */ /* 0x000fe200078e00ff */
[----:B------:R-:W-:-:S02]  /*0510*/  LOP3.LUT R0, R0, 0x1ffffffe, RZ, 0xc0, !PT ;  /* 0x1ffffffe00007812 */ /* 0x000fc400078ec0ff */
[----:B------:R-:W-:Y:S02]  /*0520*/  LOP3.LUT R2, R4, 0x1c0, RZ, 0xc0, !PT ;  /* 0x000001c004027812 */ /* 0x000fe400078ec0ff */
[----:B------:R-:W-:Y:S01]  /*0530*/  R2P PR, R6, 0x6 ;  /* 0x0000000606007804 */ /* 0x000fe20000000000 */
[----:B------:R-:W-:Y:S01]  /*0540*/  IMAD.IADD R6, R3, 0x1, -R0 ;  /* 0x0000000103067824 */ /* 0x000fe200078e0a00 */
[----:B------:R-:W-:Y:S01]  /*0550*/  LEA.HI R0, R2, R2, RZ, 0x1d ;  /* 0x0000000202007211 */ /* 0x000fe200078fe8ff */
[----:B------:R-:W-:Y:S01]  /*0560*/  IMAD R3, R250, 0x200, R3 ;  /* 0x00000200fa037824 */ /* 0x000fe200078e0203 */
[----:B------:R-:W-:Y:S02]  /*0570*/  SEL R2, R12, 0xfffffff0, !P4 ;  /* 0xfffffff00c027807 */ /* 0x000fe40006000000 */
[----:B------:R-:W-:Y:S01]  /*0580*/  SEL R249, R11, 0xffffffe0, !P3 ;  /* 0xffffffe00bf97807 */ /* 0x000fe20005800000 */
[----:B------:R-:W-:Y:S01]  /*0590*/  IMAD.U32 R4, R3, 0x2, R0 ;  /* 0x0000000203047824 */ /* 0x000fe200078e0000 */
[----:B------:R-:W-:Y:S01]  /*05a0*/  IADD3 R3, R18, 0x40, RZ ;  /* 0x0000004012037810 */ /* 0x000fe20007ffe0ff */
[----:B------:R-:W-:Y:S01]  /*05b0*/  IMAD R0, R7, 0x20, R17 ;  /* 0x0000002007007824 */ /* 0x000fe200078e0211 */
[----:B------:R-:W-:Y:S01]  /*05c0*/  SHF.R.S32.HI R19, RZ, 0x1f, R18 ;  /* 0x0000001fff137819 */ /* 0x000fe20000011412 */
[----:B------:R-:W-:Y:S01]  /*05d0*/  IMAD.IADD R249, R2, 0x1, R249 ;  /* 0x0000000102f97824 */ /* 0x000fe200078e02f9 */
[----:B------:R-:W-:-:S02]  /*05e0*/  IADD3 R2, R18, 0x80, RZ ;  /* 0x0000008012027810 */ /* 0x000fc40007ffe0ff */
[----:B------:R1:W-:Y:S01]  /*05f0*/  STL [R1+0x88], R0 ;  /* 0x0000880001007387 */ /* 0x0003e20000100800 */
[----:B------:R-:W-:Y:S02]  /*0600*/  LOP3.LUT R224, R5, 0x7ffffe00, R224, 0xf8, !PT ;  /* 0x7ffffe0005e07812 */ /* 0x000fe400078ef8e0 */
[C---:B------:R-:W-:Y:S01]  /*0610*/  LOP3.LUT P5, RZ, R7.reuse, 0x4, RZ, 0xc0, !PT ;  /* 0x0000000407ff7812 */ /* 0x040fe200078ac0ff */
[----:B------:R2:W-:Y:S01]  /*0620*/  STL [R1+0x40], R3 ;  /* 0x0000400301007387 */ /* 0x0005e20000100800 */
[----:B------:R-:W-:Y:S02]  /*0630*/  LOP3.LUT P6, RZ, R7, 0x2, RZ, 0xc0, !PT ;  /* 0x0000000207ff7812 */ /* 0x000fe400078cc0ff */
[----:B------:R-:W-:Y:S01]  /*0640*/  SEL R5, R11, 0xffffffe0, !P1 ;  /* 0xffffffe00b057807 */ /* 0x000fe20004800000 */
[----:B------:R3:W-:Y:S01]  /*0650*/  STL [R1+0x44], R2 ;  /* 0x0000440201007387 */ /* 0x0007e20000100800 */
[----:B------:R-:W-:Y:S02]  /*0660*/  LEA R4, R4, 0x80, 0x1 ;  /* 0x0000008004047811 */ /* 0x000fe400078e08ff */
[----:B------:R-:W-:Y:S01]  /*0670*/  LEA R224, R224, 0x100, 0x1 ;  /* 0x00000100e0e07811 */ /* 0x000fe200078e08ff */
[----:B------:R-:W-:Y:S01]  /*0680*/  STL.64 [R1+0x30], R18 ;  /* 0x0000301201007387 */ /* 0x000fe20000100a00 */
[----:B------:R-:W-:-:S02]  /*0690*/  LEA R225, R225, 0xc100, 0x1 ;  /* 0x0000c100e1e17811 */ /* 0x000fc400078e08ff */
[----:B------:R-:W-:Y:S01]  /*06a0*/  SEL R226, R10, 0xffffffc0, !P5 ;  /* 0xffffffc00ae27807 */ /* 0x000fe20006800000 */
[--C-:B------:R-:W-:Y:S01]  /*06b0*/  IMAD R250, R250, 0x800, R224.reuse ;  /* 0x00000800fafa7824 */ /* 0x100fe200078e02e0 */
[----:B------:R-:W-:Y:S01]  /*06c0*/  IADD3 R231, R225, 0x20, RZ ;  /* 0x00000020e1e77810 */ /* 0x000fe20007ffe0ff */
[----:B------:R-:W-:Y:S01]  /*06d0*/  IMAD R249, R249, 0x2, R224 ;  /* 0x00000002f9f97824 */ /* 0x000fe200078e02e0 */
[C---:B------:R-:W-:Y:S01]  /*06e0*/  @P6 IADD3 R231, R225.reuse, -0x20, RZ ;  /* 0xffffffe0e1e76810 */ /* 0x040fe20007ffe0ff */
[----:B------:R-:W-:-:S03]  /*06f0*/  IMAD.IADD R229, R225, 0x1, R226 ;  /* 0x00000001e1e57824 */ /* 0x000fc600078e02e2 */
[----:B------:R-:W-:Y:S01]  /*0700*/  IADD3 R248, R231, 0x800, RZ ;  /* 0x00000800e7f87810 */ /* 0x000fe20007ffe0ff */
[----:B------:R-:W-:Y:S01]  /*0710*/  IMAD.IADD R226, R226, 0x1, R231 ;  /* 0x00000001e2e27824 */ /* 0x000fe200078e02e7 */
[----:B-1----:R-:W-:Y:S02]  /*0720*/  LOP3.LUT R0, R9, 0x7ffffffc, RZ, 0xc0, !PT ;  /* 0x7ffffffc09007812 */ /* 0x002fe400078ec0ff */
[C---:B------:R-:W-:Y:S02]  /*0730*/  IADD3 R247, R231.reuse, 0x1000, RZ ;  /* 0x00001000e7f77810 */ /* 0x040fe40007ffe0ff */
[----:B--2---:R-:W-:Y:S01]  /*0740*/  SHF.R.S32.HI R3, RZ, 0x1f, R3 ;  /* 0x0000001fff037819 */ /* 0x004fe20000011403 */
[----:B------:R-:W-:Y:S01]  /*0750*/  IMAD.IADD R0, R16, 0x1, -R0 ;  /* 0x0000000110007824 */ /* 0x000fe200078e0a00 */
[C---:B------:R-:W-:Y:S02]  /*0760*/  IADD3 R246, R231.reuse, 0x1800, RZ ;  /* 0x00001800e7f67810 */ /* 0x040fe40007ffe0ff */
[----:B---3--:R-:W-:Y:S01]  /*0770*/  SHF.R.S32.HI R2, RZ, 0x1f, R2 ;  /* 0x0000001fff027819 */ /* 0x008fe20000011402 */
[----:B------:R1:W-:Y:S01]  /*0780*/  STL [R1+0x5c], R3 ;  /* 0x00005c0301007387 */ /* 0x0003e20000100800 */
[----:B------:R-:W-:Y:S01]  /*0790*/  IMAD.SHL.U32 R7, R0, 0x2, RZ ;  /* 0x0000000200077824 */ /* 0x000fe200078e00ff */
[C---:B------:R-:W-:Y:S01]  /*07a0*/  IADD3 R245, R231.reuse, 0x2000, RZ ;  /* 0x00002000e7f57810 */ /* 0x040fe20007ffe0ff */
[----:B------:R-:W-:Y:S01]  /*07b0*/  IMAD R0, R6, 0x8, R15 ;  /* 0x0000000806007824 */ /* 0x000fe200078e020f */
[----:B------:R2:W-:Y:S01]  /*07c0*/  STL [R1+0x58], R2 ;  /* 0x0000580201007387 */ /* 0x0005e20000100800 */
[----:B------:R-:W-:-:S02]  /*07d0*/  IADD3 R244, R231, 0x2800, RZ ;  /* 0x00002800e7f47810 */ /* 0x000fc40007ffe0ff */
[C---:B------:R-:W-:Y:S02]  /*07e0*/  IADD3 R243, R231.reuse, 0x3000, RZ ;  /* 0x00003000e7f37810 */ /* 0x040fe40007ffe0ff */
[C---:B------:R-:W-:Y:S02]  /*07f0*/  IADD3 R242, R231.reuse, 0x3800, RZ ;  /* 0x00003800e7f27810 */ /* 0x040fe40007ffe0ff */
[C---:B------:R-:W-:Y:S02]  /*0800*/  IADD3 R241, R231.reuse, 0x4000, RZ ;  /* 0x00004000e7f17810 */ /* 0x040fe40007ffe0ff */
[C---:B------:R-:W-:Y:S02]  /*0810*/  IADD3 R240, R231.reuse, 0x4800, RZ ;  /* 0x00004800e7f07810 */ /* 0x040fe40007ffe0ff */
[C---:B------:R-:W-:Y:S02]  /*0820*/  IADD3 R239, R231.reuse, 0x5000, RZ ;  /* 0x00005000e7ef7810 */ /* 0x040fe40007ffe0ff */
[----:B------:R-:W-:-:S02]  /*0830*/  IADD3 R238, R231, 0x5800, RZ ;  /* 0x00005800e7ee7810 */ /* 0x000fc40007ffe0ff */
[C---:B------:R-:W-:Y:S02]  /*0840*/  IADD3 R237, R231.reuse, 0x6000, RZ ;  /* 0x00006000e7ed7810 */ /* 0x040fe40007ffe0ff */
[C---:B------:R-:W-:Y:S02]  /*0850*/  IADD3 R236, R231.reuse, 0x6800, RZ ;  /* 0x00006800e7ec7810 */ /* 0x040fe40007ffe0ff */
[C---:B------:R-:W-:Y:S02]  /*0860*/  IADD3 R235, R231.reuse, 0x7000, RZ ;  /* 0x00007000e7eb7810 */ /* 0x040fe40007ffe0ff */
[----:B-1----:R-:W-:Y:S02]  /*0870*/  SEL R3, R10, 0xffffffc0, !P2 ;  /* 0xffffffc00a037807 */ /* 0x002fe40005000000 */
[C---:B------:R-:W-:Y:S01]  /*0880*/  IADD3 R234, R231.reuse, 0x7800, RZ ;  /* 0x00007800e7ea7810 */ /* 0x040fe20007ffe0ff */
[----:B--2---:R-:W-:Y:S01]  /*0890*/  IMAD.SHL.U32 R2, R8, 0x2, RZ ;  /* 0x0000000208027824 */ /* 0x004fe200078e00ff */
[C---:B------:R-:W-:Y:S01]  /*08a0*/  IADD3 R233, R231.reuse, 0x8000, RZ ;  /* 0x00008000e7e97810 */ /* 0x040fe20007ffe0ff */
[C---:B------:R-:W-:Y:S01]  /*08b0*/  IMAD.IADD R8, R4.reuse, 0x1, R5 ;  /* 0x0000000104087824 */ /* 0x040fe200078e0205 */
[----:B------:R-:W-:Y:S01]  /*08c0*/  IADD3 R232, R231, 0x8800, RZ ;  /* 0x00008800e7e87810 */ /* 0x000fe20007ffe0ff */
[----:B------:R-:W-:Y:S01]  /*08d0*/  IMAD.IADD R6, R4, 0x1, R3 ;  /* 0x0000000104067824 */ /* 0x000fe200078e0203 */
[----:B------:R1:W-:Y:S04]  /*08e0*/  STL [R1+0x4], R2 ;  /* 0x0000040201007387 */ /* 0x0003e80000100800 */
[----:B------:R2:W-:Y:S04]  /*08f0*/  STL [R1+0x50], R7 ;  /* 0x0000500701007387 */ /* 0x0005e80000100800 */
[----:B------:R3:W-:Y:S04]  /*0900*/  STL [R1+0x84], R0 ;  /* 0x0000840001007387 */ /* 0x0007e80000100800 */
[----:B------:R4:W-:Y:S04]  /*0910*/  STL [R1+0x64], R4 ;  /* 0x0000640401007387 */ /* 0x0009e80000100800 */
[----:B------:R-:W-:Y:S04]  /*0920*/  STL [R1+0x80], R6 ;  /* 0x0000800601007387 */ /* 0x000fe80000100800 */
[----:B------:R-:W-:Y:S01]  /*0930*/  STL [R1+0x70], R8 ;  /* 0x0000700801007387 */ /* 0x000fe20000100800 */
[----:B-1----:R-:W-:-:S02]  /*0940*/  SEL R2, R11, 0xffffffe0, !P4 ;  /* 0xffffffe00b027807 */ /* 0x002fc40006000000 */
[----:B--2---:R-:W-:-:S03]  /*0950*/  IADD3 R7, R4, -0x10, RZ ;  /* 0xfffffff004077810 */ /* 0x004fc60007ffe0ff */
[----:B------:R-:W-:Y:S01]  /*0960*/  IMAD.IADD R228, R224, 0x1, R2 ;  /* 0x00000001e0e47824 */ /* 0x000fe200078e0202 */
[----:B------:R-:W-:Y:S01]  /*0970*/  @P0 IADD3 R7, R4, 0x10, RZ ;  /* 0x0000001004070810 */ /* 0x000fe20007ffe0ff */
[----:B------:R-:W-:Y:S01]  /*0980*/  IMAD.IADD R251, R2, 0x1, R250 ;  /* 0x0000000102fb7824 */ /* 0x000fe200078e02fa */
[----:B---3--:R-:W-:Y:S01]  /*0990*/  SEL R0, R10, 0xffffffc0, !P3 ;  /* 0xffffffc00a007807 */ /* 0x008fe20005800000 */
[----:B----4-:R-:W-:-:S03]  /*09a0*/  IMAD.IADD R4, R8, 0x1, R3 ;  /* 0x0000000108047824 */ /* 0x010fc600078e0203 */
[C---:B------:R-:W-:Y:S01]  /*09b0*/  IADD3 R230, R0.reuse, R224, R2 ;  /* 0x000000e000e67210 */ /* 0x040fe20007ffe002 */
[----:B------:R-:W-:Y:S02]  /*09c0*/  IMAD.IADD R2, R0, 0x1, R250 ;  /* 0x0000000100027824 */ /* 0x000fe400078e02fa */
[----:B------:R-:W-:Y:S01]  /*09d0*/  IMAD.IADD R227, R224, 0x1, R0 ;  /* 0x00000001e0e37824 */ /* 0x000fe200078e0200 */
[----:B------:R1:W-:Y:S01]  /*09e0*/  STL [R1+0x7c], R4 ;  /* 0x00007c0401007387 */ /* 0x0003e20000100800 */
[----:B------:R-:W-:-:S03]  /*09f0*/  IMAD.IADD R252, R0, 0x1, R251 ;  /* 0x0000000100fc7824 */ /* 0x000fc600078e02fb */
[----:B------:R2:W-:Y:S01]  /*0a00*/  STL [R1+0x68], R7 ;  /* 0x0000680701007387 */ /* 0x0005e20000100800 */
[--C-:B-1----:R-:W-:Y:S02]  /*0a10*/  IMAD.IADD R4, R5, 0x1, R7.reuse ;  /* 0x0000000105047824 */ /* 0x102fe400078e0207 */
[----:B------:R-:W-:Y:S02]  /*0a20*/  IMAD.IADD R5, R3, 0x1, R7 ;  /* 0x0000000103057824 */ /* 0x000fe400078e0207 */
[----:B------:R-:W-:-:S03]  /*0a30*/  IMAD.IADD R3, R4, 0x1, R3 ;  /* 0x0000000104037824 */ /* 0x000fc600078e0203 */
[----:B------:R2:W-:Y:S04]  /*0a40*/  STL [R1+0x78], R5 ;  /* 0x0000780501007387 */ /* 0x0005e80000100800 */
[----:B------:R2:W-:Y:S04]  /*0a50*/  STL [R1+0x6c], R4 ;  /* 0x00006c0401007387 */ /* 0x0005e80000100800 */
[----:B------:R2:W-:Y:S04]  /*0a60*/  STL [R1+0x74], R3 ;  /* 0x0000740301007387 */ /* 0x0005e80000100800 */
[----:B------:R2:W-:Y:S02]  /*0a70*/  STL [R1], R2 ;  /* 0x0000000201007387 */ /* 0x0005e40000100800 */
.L_x_480:
[----:B--2---:R-:W2:Y:S01]  /*0a80*/  LDL R4, [R1+0x60] ;  /* 0x0000600001047983 */ /* 0x004ea20000100800 */
[----:B------:R-:W-:Y:S01]  /*0a90*/  IMAD.MOV.U32 R0, RZ, RZ, c[0x0][0x560] ;  /* 0x00015800ff007624 */ /* 0x000fe200078e00ff */
[----:B------:R-:W-:Y:S01]  /*0aa0*/  YIELD ;  /* 0x0000000000007946 */ /* 0x000fe20003800000 */
[----:B------:R-:W-:Y:S03]  /*0ab0*/  BSSY B0, `(.L_x_439) ;  /* 0x0000016000007945 */ /* 0x000fe60003800000 */
[----:B------:R-:W-:-:S13]  /*0ac0*/  ISETP.NE.AND P0, PT, R0, 0x1, PT ;  /* 0x000000010000780c */ /* 0x000fda0003f05270 */
[----:B--2---:R-:W-:Y:S01]  /*0ad0*/  @P0 IMAD.HI.U32 R0, R4, c[0x0][0x564], RZ ;  /* 0x0001590004000a27 */ /* 0x004fe200078e00ff */
[----:B------:R-:W-:-:S04]  /*0ae0*/  MOV R3, R4 ;  /* 0x0000000400037202 */ /* 0x000fc80000000f00 */
[----:B------:R-:W-:-:S04]  /*0af0*/  @P0 SHF.R.U32.HI R3, RZ, c[0x0][0x568], R0 ;  /* 0x00015a00ff030a19 */ /* 0x000fc80000011600 */
[----:B------:R-:W-:Y:S01]  /*0b00*/  ISETP.GE.AND P0, PT, R3, c[0x0][0x578], PT ;  /* 0x00015e0003007a0c */ /* 0x000fe20003f06270 */
[----:B------:R-:W-:-:S04]  /*0b10*/  IMAD.MOV R2, RZ, RZ, -R3 ;  /* 0x000000ffff027224 */ /* 0x000fc800078e0a03 */
[----:B------:R-:W-:-:S08]  /*0b20*/  IMAD R2, R2, c[0x0][0x560], R4 ;  /* 0x0001580002027a24 */ /* 0x000fd000078e0204 */
[----:B------:R-:W-:Y:S05]  /*0b30*/  @!P0 BRA `(.L_x_440) ;  /* 0x0000007000008947 */ /* 0x000fea0003800000 */
[----:B------:R-:W-:-:S04]  /*0b40*/  MOV R0, c[0x0][0x56c] ;  /* 0x00015b0000007a02 */ /* 0x000fc80000000f00 */
[----:B------:R-:W-:Y:S02]  /*0b50*/  ISETP.NE.AND P0, PT, R0, 0x1, PT ;  /* 0x000000010000780c */ /* 0x000fe40003f05270 */
[----:B------:R-:W-:-:S11]  /*0b60*/  MOV R0, R2 ;  /* 0x0000000200007202 */ /* 0x000fd60000000f00 */
[----:B------:R-:W-:-:S05]  /*0b70*/  @P0 IMAD.HI.U32 R4, R2, c[0x0][0x570], RZ ;  /* 0x00015c0002040a27 */ /* 0x000fca00078e00ff */
[----:B------:R-:W-:-:S05]  /*0b80*/  @P0 SHF.R.U32.HI R0, RZ, c[0x0][0x574], R4 ;  /* 0x00015d00ff000a19 */ /* 0x000fca0000011604 */
[----:B------:R-:W-:Y:S01]  /*0b90*/  IMAD R4, R0, c[0x0][0x56c], RZ ;  /* 0x00015b0000047a24 */ /* 0x000fe200078e02ff */
[----:B------:R-:W-:Y:S05]  /*0ba0*/  BRA `(.L_x_441) ;  /* 0x0000006000007947 */ /* 0x000fea0003800000 */
.L_x_440:
[----:B------:R-:W-:-:S04]  /*0bb0*/  MOV R0, c[0x0][0x554] ;  /* 0x0001550000007a02 */ /* 0x000fc80000000f00 */
[----:B------:R-:W-:Y:S02]  /*0bc0*/  ISETP.NE.AND P0, PT, R0, 0x1, PT ;  /* 0x000000010000780c */ /* 0x000fe40003f05270 */
[----:B------:R-:W-:-:S11]  /*0bd0*/  MOV R0, R2 ;  /* 0x0000000200007202 */ /* 0x000fd60000000f00 */
[----:B------:R-:W-:-:S05]  /*0be0*/  @P0 IMAD.HI.U32 R4, R2, c[0x0][0x558], RZ ;  /* 0x0001560002040a27 */ /* 0x000fca00078e00ff */
[----:B------:R-:W-:-:S05]  /*0bf0*/  @P0 SHF.R.U32.HI R0, RZ, c[0x0][0x55c], R4 ;  /* 0x00015700ff000a19 */ /* 0x000fca0000011604 */
[----:B------:R-:W-:Y:S02]  /*0c00*/  IMAD R4, R0, c[0x0][0x554], RZ ;  /* 0x0001550000047a24 */ /* 0x000fe400078e02ff */
.L_x_441:
[----:B------:R-:W-:Y:S05]  /*0c10*/  BSYNC B0 ;  /* 0x0000000000007941 */ /* 0x000fea0003800000 */
.L_x_439:
[----:B------:R-:W-:Y:S01]  /*0c20*/  LOP3.LUT R0, RZ, R0, RZ, 0x33, !PT ;  /* 0x00000000ff007212 */ /* 0x000fe200078e33ff */
[----:B------:R-:W-:Y:S01]  /*0c30*/  IMAD.MOV.U32 R51, RZ, RZ, c[0x0][0x2c4] ;  /* 0x0000b100ff337624 */ /* 0x000fe200078e00ff */
[----:B------:R-:W-:Y:S01]  /*0c40*/  MOV R5, c[0x0][0x548] ;  /* 0x0001520000057a02 */ /* 0x000fe20000000f00 */
[----:B------:R-:W-:Y:S01]  /*0c50*/  IMAD.IADD R2, R2, 0x1, -R4 ;  /* 0x0000000102027824 */ /* 0x000fe200078e0a04 */
[----:B------:R-:W-:Y:S01]  /*0c60*/  IADD3 R0, R0, c[0x0][0x53c], RZ ;  /* 0x00014f0000007a10 */ /* 0x000fe20007ffe0ff */
[----:B------:R-:W-:Y:S01]  /*0c70*/  IMAD.MOV.U32 R6, RZ, RZ, c[0x0][0x168] ;  /* 0x00005a00ff067624 */ /* 0x000fe200078e00ff */
[----:B------:R-:W-:Y:S01]  /*0c80*/  ISETP.NE.AND P1, PT, R51, 0x1, PT ;  /* 0x000000013300780c */ /* 0x000fe20003f25270 */
[----:B------:R-:W-:Y:S01]  /*0c90*/  IMAD R2, R3, c[0x0][0x554], R2 ;  /* 0x0001550003027a24 */ /* 0x000fe200078e0202 */
[----:B------:R-:W-:Y:S01]  /*0ca0*/  ISETP.NE.AND P0, PT, R5, 0x1, PT ;  /* 0x000000010500780c */ /* 0x000fe20003f05270 */
[----:B------:R-:W-:Y:S01]  /*0cb0*/  IMAD.SHL.U32 R121, R0, 0x80, RZ ;  /* 0x0000008000797824 */ /* 0x000fe200078e00ff */
[----:B------:R-:W-:Y:S01]  /*0cc0*/  ULDC UR4, c[0x0][0x1d0] ;  /* 0x0000740000047ab9 */ /* 0x000fe20000000800 */
[----:B------:R-:W-:Y:S01]  /*0cd0*/  CS2R R98, SRZ ;  /* 0x0000000000627805 */ /* 0x000fe2000001ff00 */
[----:B------:R-:W-:Y:S01]  /*0ce0*/  UIADD3 UR4, UR4, 0x5f, URZ ;  /* 0x0000005f04047890 */ /* 0x000fe2000fffe03f */
[----:B------:R-:W-:Y:S01]  /*0cf0*/  MOV R59, R2 ;  /* 0x00000002003b7202 */ /* 0x000fe20000000f00 */
[----:B------:R1:W-:Y:S01]  /*0d00*/  STL [R1+0x54], R121 ;  /* 0x0000547901007387 */ /* 0x0003e20000100800 */
[----:B------:R-:W-:Y:S01]  /*0d10*/  IADD3 R0, R121, 0x7f, RZ ;  /* 0x0000007f79007810 */ /* 0x000fe20007ffe0ff */
[----:B------:R-:W-:Y:S01]  /*0d20*/  UIMAD.WIDE UR4, UR4, 0x2aaaaaab, URZ ;  /* 0x2aaaaaab040478a5 */ /* 0x000fe2000f8e023f */
[----:B------:R-:W-:Y:S01]  /*0d30*/  CS2R R96, SRZ ;  /* 0x0000000000607805 */ /* 0x000fe2000001ff00 */
[----:B------:R-:W-:Y:S01]  /*0d40*/  CS2R R94, SRZ ;  /* 0x00000000005e7805 */ /* 0x000fe2000001ff00 */
[----:B------:R-:W-:Y:S01]  /*0d50*/  IMAD.MOV.U32 R92, RZ, RZ, RZ ;  /* 0x000000ffff5c7224 */ /* 0x000fe200078e00ff */
[----:B------:R-:W-:Y:S01]  /*0d60*/  USHF.R.U32.HI UR4, URZ, 0x1f, UR5 ;  /* 0x0000001f3f047899 */ /* 0x000fe20008011605 */
[----:B------:R-:W-:Y:S01]  /*0d70*/  @P1 IMAD.HI.U32 R4, R0, c[0x0][0x2c8], RZ ;  /* 0x0000b20000041a27 */ /* 0x000fe200078e00ff */
[----:B------:R-:W-:Y:S01]  /*0d80*/  MOV R90, RZ ;  /* 0x000000ff005a7202 */ /* 0x000fe20000000f00 */
[----:B------:R-:W-:Y:S01]  /*0d90*/  CS2R R8, SRZ ;  /* 0x0000000000087805 */ /* 0x000fe2000001ff00 */
[----:B------:R-:W-:Y:S01]  /*0da0*/  ULEA.HI.SX32 UR4, UR5, UR4, 0x1c ;  /* 0x0000000405047291 */ /* 0x000fe2000f8fe23f */
[----:B------:R-:W-:Y:S01]  /*0db0*/  @P0 IMAD.HI.U32 R3, R2, c[0x0][0x54c], RZ ;  /* 0x0001530002030a27 */ /* 0x000fe200078e00ff */
[----:B------:R-:W-:Y:S01]  /*0dc0*/  @P1 SHF.R.U32.HI R0, RZ, c[0x0][0x2cc], R4 ;  /* 0x0000b300ff001a19 */ /* 0x000fe20000011604 */
[----:B------:R-:W-:Y:S01]  /*0dd0*/  CS2R R10, SRZ ;  /* 0x00000000000a7805 */ /* 0x000fe2000001ff00 */
[----:B------:R-:W-:Y:S01]  /*0de0*/  IADD3 R4, -R6, 0x60, RZ ;  /* 0x0000006006047810 */ /* 0x000fe20007ffe1ff */
[----:B------:R-:W-:Y:S01]  /*0df0*/  IMAD.MOV.U32 R88, RZ, RZ, RZ ;  /* 0x000000ffff587224 */ /* 0x000fe200078e00ff */
[----:B------:R-:W-:Y:S01]  /*0e00*/  @P0 SHF.R.U32.HI R59, RZ, c[0x0][0x550], R3 ;  /* 0x00015400ff3b0a19 */ /* 0x000fe20000011603 */
[----:B------:R-:W-:Y:S01]  /*0e10*/  CS2R R6, SRZ ;  /* 0x0000000000067805 */ /* 0x000fe2000001ff00 */
[----:B------:R-:W-:Y:S01]  /*0e20*/  IADD3 R0, R0, c[0x0][0x1d0], R4 ;  /* 0x0000740000007a10 */ /* 0x000fe20007ffe004 */
[----:B------:R-:W-:Y:S01]  /*0e30*/  IMAD.MOV.U32 R86, RZ, RZ, RZ ;  /* 0x000000ffff567224 */ /* 0x000fe200078e00ff */
[----:B------:R-:W-:Y:S01]  /*0e40*/  MOV R84, RZ ;  /* 0x000000ff00547202 */ /* 0x000fe20000000f00 */
[----:B------:R1:W-:Y:S01]  /*0e50*/  STL [R1+0x4c], R59 ;  /* 0x00004c3b01007387 */ /* 0x0003e20000100800 */
[----:B------:R-:W-:Y:S01]  /*0e60*/  IMAD.MOV.U32 R82, RZ, RZ, RZ ;  /* 0x000000ffff527224 */ /* 0x000fe200078e00ff */
[----:B------:R-:W-:Y:S01]  /*0e70*/  MOV R78, RZ ;  /* 0x000000ff004e7202 */ /* 0x000fe20000000f00 */
[----:B------:R-:W-:Y:S01]  /*0e80*/  IMAD.HI R3, R0, 0x2aaaaaab, RZ ;  /* 0x2aaaaaab00037827 */ /* 0x000fe200078e02ff */
[----:B------:R-:W-:Y:S01]  /*0e90*/  CS2R R12, SRZ ;  /* 0x00000000000c7805 */ /* 0x000fe2000001ff00 */
[----:B------:R-:W-:Y:S01]  /*0ea0*/  CS2R R14, SRZ ;  /* 0x00000000000e7805 */ /* 0x000fe2000001ff00 */
[----:B------:R-:W-:Y:S01]  /*0eb0*/  MOV R72, RZ ;  /* 0x000000ff00487202 */ /* 0x000fe20000000f00 */
[----:B------:R-:W-:Y:S01]  /*0ec0*/  IMAD.MOV R0, RZ, RZ, -R59 ;  /* 0x000000ffff007224 */ /* 0x000fe200078e0a3b */
[----:B------:R-:W-:Y:S01]  /*0ed0*/  SHF.R.U32.HI R4, RZ, 0x1f, R3 ;  /* 0x0000001fff047819 */ /* 0x000fe20000011603 */
[----:B------:R-:W-:Y:S01]  /*0ee0*/  IMAD.MOV.U32 R80, RZ, RZ, RZ ;  /* 0x000000ffff507224 */ /* 0x000fe200078e00ff */
[----:B------:R-:W-:Y:S01]  /*0ef0*/  CS2R R16, SRZ ;  /* 0x0000000000107805 */ /* 0x000fe2000001ff00 */
[----:B------:R-:W-:Y:S01]  /*0f00*/  IMAD R61, R0, c[0x0][0x548], R2 ;  /* 0x00015200003d7a24 */ /* 0x000fe200078e0202 */
[----:B------:R-:W-:Y:S01]  /*0f10*/  LEA.HI.SX32 R3, R3, R4, 0x1c ;  /* 0x0000000403037211 */ /* 0x000fe200078fe2ff */
[----:B------:R-:W-:Y:S01]  /*0f20*/  IMAD.MOV.U32 R76, RZ, RZ, RZ ;  /* 0x000000ffff4c7224 */ /* 0x000fe200078e00ff */
[----:B------:R-:W-:Y:S01]  /*0f30*/  PRMT R0, RZ, 0x7610, R0 ;  /* 0x00007610ff007816 */ /* 0x000fe20000000000 */
[----:B------:R-:W-:Y:S01]  /*0f40*/  CS2R R4, SRZ ;  /* 0x0000000000047805 */ /* 0x000fe2000001ff00 */
[----:B------:R1:W-:Y:S01]  /*0f50*/  STL [R1+0x48], R61 ;  /* 0x0000483d01007387 */ /* 0x0003e20000100800 */
[----:B------:R-:W-:Y:S01]  /*0f60*/  IMNMX R123, R3, UR4, PT ;  /* 0x00000004037b7c17 */ /* 0x000fe2000b800200 */
[----:B------:R-:W-:Y:S01]  /*0f70*/  IMAD.MOV.U32 R74, RZ, RZ, RZ ;  /* 0x000000ffff4a7224 */ /* 0x000fe200078e00ff */
[----:B------:R-:W-:Y:S01]  /*0f80*/  MOV R66, RZ ;  /* 0x000000ff00427202 */ /* 0x000fe20000000f00 */
[----:B------:R-:W-:Y:S01]  /*0f90*/  IMAD.MOV.U32 R70, RZ, RZ, RZ ;  /* 0x000000ffff467224 */ /* 0x000fe200078e00ff */
[----:B------:R-:W-:Y:S01]  /*0fa0*/  ISETP.GE.AND P0, PT, R123, 0x1, PT ;  /* 0x000000017b00780c */ /* 0x000fe20003f06270 */
[----:B------:R-:W-:Y:S01]  /*0fb0*/  IMAD.MOV.U32 R68, RZ, RZ, RZ ;  /* 0x000000ffff447224 */ /* 0x000fe200078e00ff */
[----:B------:R-:W-:Y:S01]  /*0fc0*/  CS2R R18, SRZ ;  /* 0x0000000000127805 */ /* 0x000fe2000001ff00 */
[----:B------:R-:W-:Y:S01]  /*0fd0*/  IMAD.MOV.U32 R64, RZ, RZ, RZ ;  /* 0x000000ffff407224 */ /* 0x000fe200078e00ff */
[----:B------:R-:W-:Y:S01]  /*0fe0*/  MOV R62, RZ ;  /* 0x000000ff003e7202 */ /* 0x000fe20000000f00 */
        /* <DEDUP_REMOVED lines=45> */
[----:B------:R-:W-:Y:S05]  /*12c0*/  @!P0 BRA `(.L_x_442) ;  /* 0x0000ce0000008947 */ /* 0x000fea0003800000 */
[----:B-1----:R-:W-:Y:S01]  /*12d0*/  ISETP.NE.U32.AND P0, PT, RZ, c[0x0][0x340], PT ;  /* 0x0000d000ff007a0c */ /* 0x002fe20003f05070 */
[----:B------:R-:W2:Y:S03]  /*12e0*/  LDL.64 R140, [R1+0x30] ;  /* 0x00003000018c7983 */ /* 0x000ea60000100a00 */
[----:B------:R-:W-:Y:S01]  /*12f0*/  ISETP.NE.AND.EX P0, PT, RZ, c[0x0][0x344], PT, P0 ;  /* 0x0000d100ff007a0c */ /* 0x000fe20003f05300 */
[----:B------:R-:W3:Y:S04]  /*1300*/  LDL R57, [R1+0x40] ;  /* 0x0000400001397983 */ /* 0x000ee80000100800 */
[----:B------:R-:W4:Y:S08]  /*1310*/  LDL R53, [R1+0x44] ;  /* 0x0000440001357983 */ /* 0x000f300000100800 */
[----:B------:R-:W-:-:S05]  /*1320*/  @P0 MOV R2, 0x4 ;  /* 0x0000000400020802 */ /* 0x000fca0000000f00 */
[----:B------:R-:W-:-:S05]  /*1330*/  @P0 IMAD.WIDE R2, R59, R2, c[0x0][0x340] ;  /* 0x0000d0003b020625 */ /* 0x000fca00078e0202 */
[----:B------:R1:W5:Y:S04]  /*1340*/  @P0 LDG.E R0, [R2.64] ;  /* 0x0000000602000981 */ /* 0x000368000c1e1900 */
[----:B------:R-:W1:Y:S02]  /*1350*/  S2R R63, SR_TID.X ;  /* 0x00000000003f7919 */ /* 0x000e640000002100 */
[----:B-1----:R-:W-:-:S04]  /*1360*/  SHF.R.S32.HI R55, RZ, 0x1f, R63 ;  /* 0x0000001fff377819 */ /* 0x002fc8000001143f */
[----:B------:R-:W-:-:S04]  /*1370*/  LEA.HI R55, R55, R63, RZ, 0x3 ;  /* 0x0000003f37377211 */ /* 0x000fc800078f18ff */
[----:B------:R-:W-:-:S04]  /*1380*/  SHF.R.S32.HI R55, RZ, 0x3, R55 ;  /* 0x00000003ff377819 */ /* 0x000fc80000011437 */
[----:B------:R-:W-:-:S05]  /*1390*/  SHF.R.S32.HI R7, RZ, 0x1f, R55 ;  /* 0x0000001fff077819 */ /* 0x000fca0000011437 */
[C---:B------:R-:W-:Y:S02]  /*13a0*/  IMAD R6, R7.reuse, c[0x0][0x1e0], RZ ;  /* 0x0000780007067a24 */ /* 0x040fe400078e02ff */
[----:B------:R-:W-:Y:S02]  /*13b0*/  IMAD R7, R7, c[0x0][0x208], RZ ;  /* 0x0000820007077a24 */ /* 0x000fe400078e02ff */
[C---:B------:R-:W-:Y:S01]  /*13c0*/  IMAD R6, R55.reuse, c[0x0][0x1e4], R6 ;  /* 0x0000790037067a24 */ /* 0x040fe200078e0206 */
[----:B------:R-:W-:Y:S01]  /*13d0*/  SHF.R.S32.HI R10, RZ, 0x1f, R61 ;  /* 0x0000001fff0a7819 */ /* 0x000fe2000001143d */
[----:B------:R-:W-:-:S04]  /*13e0*/  IMAD R7, R55, c[0x0][0x20c], R7 ;  /* 0x0000830037077a24 */ /* 0x000fc800078e0207 */
[----:B------:R-:W-:-:S04]  /*13f0*/  IMAD R9, R10, c[0x0][0x210], RZ ;  /* 0x000084000a097a24 */ /* 0x000fc800078e02ff */
[----:B------:R-:W-:Y:S01]  /*1400*/  IMAD R9, R61, c[0x0][0x214], R9 ;  /* 0x000085003d097a24 */ /* 0x000fe200078e0209 */
[----:B------:R-:W-:Y:S01]  /*1410*/  WARPSYNC 0xffffffff ;  /* 0xffffffff00007948 */ /* 0x000fe20003800000 */
[----:B--2---:R-:W-:Y:S01]  /*1420*/  IMAD.WIDE.U32 R4, R55, c[0x0][0x1e0], R140 ;  /* 0x0000780037047a25 */ /* 0x004fe200078e008c */
[----:B---3--:R-:W-:-:S03]  /*1430*/  ISETP.GE.AND P3, PT, R57, c[0x0][0x1d4], PT ;  /* 0x0000750039007a0c */ /* 0x008fc60003f66270 */
[----:B------:R-:W-:Y:S01]  /*1440*/  IMAD.WIDE.U32 R2, R55, c[0x0][0x208], R140 ;  /* 0x0000820037027a25 */ /* 0x000fe200078e008c */
[----:B------:R-:W-:-:S03]  /*1450*/  ISETP.GE.AND P4, PT, R140, c[0x0][0x1d4], PT ;  /* 0x000075008c007a0c */ /* 0x000fc60003f86270 */
[----:B------:R-:W-:Y:S01]  /*1460*/  IMAD.IADD R5, R5, 0x1, R6 ;  /* 0x0000000105057824 */ /* 0x000fe200078e0206 */
[----:B------:R-:W-:Y:S02]  /*1470*/  SEL R6, RZ, 0xffffffff, P3 ;  /* 0xffffffffff067807 */ /* 0x000fe40001800000 */
[----:B------:R-:W-:Y:S01]  /*1480*/  IADD3 R3, R3, R7, RZ ;  /* 0x0000000703037210 */ /* 0x000fe20007ffe0ff */
[----:B------:R-:W-:Y:S01]  /*1490*/  IMAD R7, R10, c[0x0][0x1e8], RZ ;  /* 0x00007a000a077a24 */ /* 0x000fe200078e02ff */
[----:B------:R-:W-:Y:S01]  /*14a0*/  SEL R8, RZ, 0x1, P4 ;  /* 0x00000001ff087807 */ /* 0x000fe20002000000 */
[----:B------:R-:W-:Y:S02]  /*14b0*/  IMAD.SHL.U32 R6, R6, 0x2, RZ ;  /* 0x0000000206067824 */ /* 0x000fe400078e00ff */
[C---:B------:R-:W-:Y:S02]  /*14c0*/  IMAD R7, R61.reuse, c[0x0][0x1ec], R7 ;  /* 0x00007b003d077a24 */ /* 0x040fe400078e0207 */
[----:B------:R-:W-:Y:S01]  /*14d0*/  IMAD.WIDE.U32 R4, R61, c[0x0][0x1e8], R4 ;  /* 0x00007a003d047a25 */ /* 0x000fe200078e0004 */
[----:B------:R-:W-:-:S02]  /*14e0*/  LOP3.LUT R11, R6, 0x2, R8, 0xe2, !PT ;  /* 0x00000002060b7812 */ /* 0x000fc400078ee208 */
[----:B------:R-:W-:Y:S01]  /*14f0*/  SHF.R.S32.HI R8, RZ, 0x1f, R59 ;  /* 0x0000001fff087819 */ /* 0x000fe2000001143b */
[----:B------:R-:W-:Y:S01]  /*1500*/  IMAD.WIDE.U32 R2, R61, c[0x0][0x210], R2 ;  /* 0x000084003d027a25 */ /* 0x000fe200078e0002 */
[----:B------:R-:W-:-:S03]  /*1510*/  IADD3 R7, R5, R7, RZ ;  /* 0x0000000705077210 */ /* 0x000fc60007ffe0ff */
[----:B------:R-:W-:Y:S01]  /*1520*/  IMAD.IADD R5, R3, 0x1, R9 ;  /* 0x0000000103057824 */ /* 0x000fe200078e0209 */
[----:B-----5:R-:W-:Y:S01]  /*1530*/  @P0 SHF.R.S32.HI R3, RZ, 0x1f, R0 ;  /* 0x0000001fff030819 */ /* 0x020fe20000011400 */
[----:B------:R-:W-:Y:S01]  /*1540*/  @!P0 IMAD.MOV.U32 R3, RZ, RZ, R8 ;  /* 0x000000ffff038224 */ /* 0x000fe200078e0008 */
[----:B------:R-:W-:Y:S01]  /*1550*/  MOV R6, R4 ;  /* 0x0000000400067202 */ /* 0x000fe20000000f00 */
[----:B------:R-:W-:Y:S01]  /*1560*/  IMAD.MOV.U32 R4, RZ, RZ, R2 ;  /* 0x000000ffff047224 */ /* 0x000fe200078e0002 */
[----:B------:R-:W-:Y:S01]  /*1570*/  @P0 MOV R2, R0 ;  /* 0x0000000000020202 */ /* 0x000fe20000000f00 */
[C---:B------:R-:W-:Y:S01]  /*1580*/  IMAD R0, R3.reuse, c[0x0][0x1f0], RZ ;  /* 0x00007c0003007a24 */ /* 0x040fe200078e02ff */
[----:B------:R-:W-:Y:S01]  /*1590*/  @!P0 MOV R2, R59 ;  /* 0x0000003b00028202 */ /* 0x000fe20000000f00 */
[----:B------:R-:W-:-:S04]  /*15a0*/  IMAD R3, R3, c[0x0][0x218], RZ ;  /* 0x0000860003037a24 */ /* 0x000fc800078e02ff */
[----:B------:R-:W-:-:S04]  /*15b0*/  IMAD.WIDE.U32 R26, R2, c[0x0][0x1f0], R6 ;  /* 0x00007c00021a7a25 */ /* 0x000fc800078e0006 */
[----:B------:R-:W-:-:S04]  /*15c0*/  IMAD.WIDE.U32 R22, R2, c[0x0][0x218], R4 ;  /* 0x0000860002167a25 */ /* 0x000fc800078e0004 */
[C---:B------:R-:W-:Y:S02]  /*15d0*/  IMAD R0, R2.reuse, c[0x0][0x1f4], R0 ;  /* 0x00007d0002007a24 */ /* 0x040fe400078e0200 */
[----:B------:R-:W-:Y:S01]  /*15e0*/  IMAD R2, R2, c[0x0][0x21c], R3 ;  /* 0x0000870002027a24 */ /* 0x000fe200078e0203 */
[----:B------:R1:W-:Y:S02]  /*15f0*/  STL.64 [R1+0x20], R26 ;  /* 0x0000201a01007387 */ /* 0x0003e40000100a00 */
[----:B------:R-:W-:Y:S02]  /*1600*/  IADD3 R25, R27, R0, RZ ;  /* 0x000000001b197210 */ /* 0x000fe40007ffe0ff */
[----:B------:R-:W-:Y:S01]  /*1610*/  IADD3 R24, R23, R2, RZ ;  /* 0x0000000217187210 */ /* 0x000fe20007ffe0ff */
[----:B------:R1:W-:Y:S04]  /*1620*/  STL.64 [R1+0x28], R22 ;  /* 0x0000281601007387 */ /* 0x0003e80000100a00 */
[----:B------:R1:W-:Y:S04]  /*1630*/  STL [R1+0x3c], R24 ;  /* 0x00003c1801007387 */ /* 0x0003e80000100800 */
[----:B------:R1:W-:Y:S01]  /*1640*/  STL [R1+0x38], R25 ;  /* 0x0000381901007387 */ /* 0x0003e20000100800 */
[----:B----4-:R-:W-:-:S04]  /*1650*/  ISETP.GE.AND P2, PT, R53, c[0x0][0x1d4], PT ;  /* 0x0000750035007a0c */ /* 0x010fc80003f46270 */
[----:B------:R-:W-:-:S04]  /*1660*/  SEL R9, RZ, 0x4, P2 ;  /* 0x00000004ff097807 */ /* 0x000fc80001000000 */
[----:B------:R-:W-:Y:S02]  /*1670*/  LOP3.LUT R20, R11, R9, RZ, 0xfc, !PT ;  /* 0x000000090b147212 */ /* 0x000fe400078efcff */
[----:B------:R-:W2:Y:S01]  /*1680*/  LDL R12, [R1+0x88] ;  /* 0x00008800010c7983 */ /* 0x000ea20000100800 */
[----:B------:R-:W-:Y:S01]  /*1690*/  IMAD R5, R10, c[0x0][0x1b8], RZ ;  /* 0x00006e000a057a24 */ /* 0x000fe200078e02ff */
[----:B------:R-:W-:Y:S01]  /*16a0*/  P2R R19, PR, RZ, 0x8 ;  /* 0x00000008ff137803 */ /* 0x000fe20000000000 */
[C---:B------:R-:W-:Y:S01]  /*16b0*/  IMAD.WIDE.U32 R2, R61.reuse, c[0x0][0x1b8], RZ ;  /* 0x00006e003d027a25 */ /* 0x040fe200078e00ff */
[----:B------:R-:W3:Y:S01]  /*16c0*/  LDL R29, [R1+0x5c] ;  /* 0x00005c00011d7983 */ /* 0x000ee20000100800 */
[----:B------:R-:W-:Y:S02]  /*16d0*/  P2R R18, PR, RZ, 0x4 ;  /* 0x00000004ff127803 */ /* 0x000fe40000000000 */
[----:B------:R-:W-:Y:S01]  /*16e0*/  IMAD R5, R61, c[0x0][0x1bc], R5 ;  /* 0x00006f003d057a24 */ /* 0x000fe200078e0205 */
[----:B------:R-:W4:Y:S01]  /*16f0*/  LDL R122, [R1+0x4] ;  /* 0x00000400017a7983 */ /* 0x000f220000100800 */
[----:B------:R-:W-:Y:S02]  /*1700*/  IMAD R8, R8, c[0x0][0x1c0], RZ ;  /* 0x0000700008087a24 */ /* 0x000fe400078e02ff */
[----:B------:R-:W-:Y:S01]  /*1710*/  IMAD.IADD R3, R3, 0x1, R5 ;  /* 0x0000000103037824 */ /* 0x000fe200078e0205 */
[----:B------:R-:W5:Y:S01]  /*1720*/  LDL R28, [R1+0x58] ;  /* 0x00005800011c7983 */ /* 0x000f620000100800 */
[----:B------:R-:W-:-:S02]  /*1730*/  IMAD R8, R59, c[0x0][0x1c4], R8 ;  /* 0x000071003b087a24 */ /* 0x000fc400078e0208 */
[----:B------:R-:W-:Y:S01]  /*1740*/  IMAD.WIDE.U32 R2, R59, c[0x0][0x1c0], R2 ;  /* 0x000070003b027a25 */ /* 0x000fe200078e0002 */
[----:B------:R-:W-:Y:S03]  /*1750*/  BAR.SYNC.DEFER_BLOCKING 0x0 ;  /* 0x0000000000007b1d */ /* 0x000fe60000010000 */
[----:B------:R-:W-:Y:S02]  /*1760*/  IMAD.IADD R3, R3, 0x1, R8 ;  /* 0x0000000103037824 */ /* 0x000fe400078e0208 */
[----:B------:R-:W-:Y:S02]  /*1770*/  IMAD R21, R51, c[0x0][0x168], RZ ;  /* 0x00005a0033157a24 */ /* 0x000fe400078e02ff */
[----:B------:R-:W-:Y:S01]  /*1780*/  IMAD.IADD R7, R55, 0x1, R121 ;  /* 0x0000000137077824 */ /* 0x000fe200078e0279 */
[----:B------:R-:W-:Y:S02]  /*1790*/  ISETP.GE.AND P3, PT, R140, c[0x0][0x198], PT ;  /* 0x000066008c007a0c */ /* 0x000fe40003f66270 */
[----:B------:R-:W-:-:S02]  /*17a0*/  ISETP.GE.AND P2, PT, R57, c[0x0][0x198], PT ;  /* 0x0000660039007a0c */ /* 0x000fc40003f46270 */
[----:B------:R-:W-:-:S04]  /*17b0*/  IADD3 R8, R7, 0x20, RZ ;  /* 0x0000002007087810 */ /* 0x000fc80007ffe0ff */
[----:B------:R-:W-:Y:S01]  /*17c0*/  ISETP.GE.AND P5, PT, R8, R21, PT ;  /* 0x000000150800720c */ /* 0x000fe20003fa6270 */
[----:B--2---:R-:W-:-:S04]  /*17d0*/  IMAD.IADD R4, R12, 0x1, R121 ;  /* 0x000000010c047824 */ /* 0x004fc800078e0279 */
[----:B------:R-:W-:-:S04]  /*17e0*/  @P1 IMAD.HI.U32 R6, R4, c[0x0][0x2c8], RZ ;  /* 0x0000b20004061a27 */ /* 0x000fc800078e00ff */
[----:B------:R-:W-:Y:S01]  /*17f0*/  IMAD.MOV.U32 R0, RZ, RZ, R4 ;  /* 0x000000ffff007224 */ /* 0x000fe200078e0004 */
[----:B------:R-:W-:-:S04]  /*1800*/  @P1 SHF.R.U32.HI R0, RZ, c[0x0][0x2cc], R6 ;  /* 0x0000b300ff001a19 */ /* 0x000fc80000011606 */
[--C-:B------:R-:W-:Y:S01]  /*1810*/  SHF.R.S32.HI R6, RZ, 0x1f, R0.reuse ;  /* 0x0000001fff067819 */ /* 0x100fe20000011400 */
[----:B------:R-:W-:-:S04]  /*1820*/  IMAD.MOV R5, RZ, RZ, -R0 ;  /* 0x000000ffff057224 */ /* 0x000fc800078e0a00 */
[----:B------:R-:W-:Y:S02]  /*1830*/  IMAD R4, R5, c[0x0][0x2c4], R4 ;  /* 0x0000b10005047a24 */ /* 0x000fe400078e0204 */
[----:B------:R-:W-:-:S04]  /*1840*/  IMAD R5, R6, c[0x0][0x1b0], RZ ;  /* 0x00006c0006057a24 */ /* 0x000fc800078e02ff */
[C---:B------:R-:W-:Y:S01]  /*1850*/  IMAD R6, R0.reuse, c[0x0][0x1b4], R5 ;  /* 0x00006d0000067a24 */ /* 0x040fe200078e0205 */
[----:B------:R-:W-:Y:S01]  /*1860*/  SHF.R.S32.HI R5, RZ, 0x1f, R4 ;  /* 0x0000001fff057819 */ /* 0x000fe20000011404 */
[----:B------:R-:W-:-:S04]  /*1870*/  IMAD.WIDE.U32 R2, R0, c[0x0][0x1b0], R2 ;  /* 0x00006c0000027a25 */ /* 0x000fc800078e0002 */
[----:B------:R-:W-:Y:S02]  /*1880*/  IMAD R0, R5, c[0x0][0x1a8], RZ ;  /* 0x00006a0005007a24 */ /* 0x000fe400078e02ff */
[----:B------:R-:W-:Y:S02]  /*1890*/  IMAD.IADD R3, R3, 0x1, R6 ;  /* 0x0000000103037824 */ /* 0x000fe400078e0206 */
[C---:B------:R-:W-:Y:S02]  /*18a0*/  IMAD R0, R4.reuse, c[0x0][0x1ac], R0 ;  /* 0x00006b0004007a24 */ /* 0x040fe400078e0200 */
[----:B------:R-:W-:-:S04]  /*18b0*/  IMAD.WIDE.U32 R4, R4, c[0x0][0x1a8], R2 ;  /* 0x00006a0004047a25 */ /* 0x000fc800078e0002 */
[----:B------:R-:W-:Y:S01]  /*18c0*/  IMAD.IADD R0, R5, 0x1, R0 ;  /* 0x0000000105007824 */ /* 0x000fe200078e0200 */
[----:B------:R-:W-:-:S04]  /*18d0*/  LEA R2, P0, R4, c[0x0][0x160], 0x1 ;  /* 0x0000580004027a11 */ /* 0x000fc800078008ff */
[----:B------:R-:W-:Y:S01]  /*18e0*/  LEA.HI.X R0, R4, c[0x0][0x164], R0, 0x1, P0 ;  /* 0x0000590004007a11 */ /* 0x000fe200000f0c00 */
[----:B------:R-:W2:Y:S04]  /*18f0*/  SHFL.IDX PT, R5, R2, RZ, 0x181f ;  /* 0x00181fff02057589 */ /* 0x000ea800000e0000 */
[----:B------:R-:W1:Y:S01]  /*1900*/  SHFL.IDX PT, R6, R0, RZ, 0x181f ;  /* 0x00181fff00067589 */ /* 0x000e6200000e0000 */
[----:B------:R-:W-:-:S03]  /*1910*/  ISETP.GE.AND P0, PT, R7, R21, PT ;  /* 0x000000150700720c */ /* 0x000fc60003f06270 */
[----:B------:R-:W3:Y:S04]  /*1920*/  SHFL.IDX PT, R3, R2, 0x1, 0x181f ;  /* 0x00381f0002037f89 */ /* 0x000ee800000e0000 */
[----:B------:R-:W5:Y:S06]  /*1930*/  SHFL.IDX PT, R4, R0, 0x1, 0x181f ;  /* 0x00381f0000047f89 */ /* 0x000f6c00000e0000 */
[----:B--2---:R-:W-:-:S04]  /*1940*/  @!P0 LEA R12, P6, R140, R5, 0x1 ;  /* 0x000000058c0c8211 */ /* 0x004fc800078c08ff */
[----:B-1----:R-:W-:Y:S02]  /*1950*/  @!P0 LEA.HI.X R13, R140, R6, R141, 0x1, P6 ;  /* 0x000000068c0d8211 */ /* 0x002fe400030f0c8d */
[----:B------:R-:W-:-:S03]  /*1960*/  @!P0 LEA R10, P6, R57, R5, 0x1 ;  /* 0x00000005390a8211 */ /* 0x000fc600078c08ff */
[----:B----4-:R1:W-:Y:S01]  /*1970*/  @!P0 LDGSTS.E.BYPASS.LTC128B.128 [R122+0x100], [R12.64], !P3 ;  /* 0x001000000c7a8fae */ /* 0x0103e2000d901d46 */
[----:B---3--:R-:W-:-:S05]  /*1980*/  @!P0 LEA.HI.X R11, R57, R6, R29, 0x1, P6 ;  /* 0x00000006390b8211 */ /* 0x008fca00030f0c1d */
[----:B------:R2:W-:Y:S01]  /*1990*/  @!P0 LDGSTS.E.BYPASS.LTC128B.128 [R122+0x4100], [R10.64], !P2 ;  /* 0x041000000a7a8fae */ /* 0x0005e2000d101d46 */
[C---:B------:R-:W-:Y:S02]  /*19a0*/  ISETP.GE.AND P2, PT, R53.reuse, c[0x0][0x198], PT ;  /* 0x0000660035007a0c */ /* 0x040fe40003f46270 */
[----:B------:R-:W-:-:S04]  /*19b0*/  @!P0 LEA R8, P6, R53, R5, 0x1 ;  /* 0x0000000535088211 */ /* 0x000fc800078c08ff */
[----:B-----5:R-:W-:Y:S02]  /*19c0*/  @!P0 LEA.HI.X R9, R53, R6, R28, 0x1, P6 ;  /* 0x0000000635098211 */ /* 0x020fe400030f0c1c */
[----:B------:R-:W-:-:S04]  /*19d0*/  @!P5 LEA R16, P6, R140, R3, 0x1 ;  /* 0x000000038c10d211 */ /* 0x000fc800078c08ff */
[-C--:B------:R-:W-:Y:S01]  /*19e0*/  @!P5 LEA.HI.X R17, R140, R4.reuse, R141, 0x1, P6 ;  /* 0x000000048c11d211 */ /* 0x080fe200030f0c8d */
[----:B------:R3:W-:Y:S01]  /*19f0*/  @!P0 LDGSTS.E.BYPASS.LTC128B.128 [R122+0x8100], [R8.64], !P2 ;  /* 0x08100000087a8fae */ /* 0x0007e2000d101d46 */
[----:B------:R-:W-:Y:S02]  /*1a00*/  @!P5 LEA R14, P6, R57, R3, 0x1 ;  /* 0x00000003390ed211 */ /* 0x000fe400078c08ff */
[----:B------:R-:W-:Y:S01]  /*1a10*/  IADD3 R5, R7, 0x40, RZ ;  /* 0x0000004007057810 */ /* 0x000fe20007ffe0ff */
[----:B------:R4:W-:Y:S01]  /*1a20*/  @!P5 LDGSTS.E.BYPASS.LTC128B.128 [R122+0x1100], [R16.64], !P3 ;  /* 0x01100000107adfae */ /* 0x0009e2000d901d46 */
[----:B------:R-:W-:Y:S02]  /*1a30*/  @!P5 LEA.HI.X R15, R57, R4, R29, 0x1, P6 ;  /* 0x00000004390fd211 */ /* 0x000fe400030f0c1d */
[----:B------:R-:W-:Y:S02]  /*1a40*/  ISETP.GE.AND P6, PT, R5, R21, PT ;  /* 0x000000150500720c */ /* 0x000fe40003fc6270 */
[----:B---3--:R-:W-:-:S02]  /*1a50*/  @!P5 LEA R8, P0, R53, R3, 0x1 ;  /* 0x000000033508d211 */ /* 0x008fc400078008ff */
[----:B------:R-:W1:Y:S02]  /*1a60*/  SHFL.IDX PT, R3, R2, 0x2, 0x181f ;  /* 0x00581f0002037f89 */ /* 0x000e6400000e0000 */
[----:B------:R-:W-:Y:S02]  /*1a70*/  @!P5 LEA.HI.X R9, R53, R4, R28, 0x1, P0 ;  /* 0x000000043509d211 */ /* 0x000fe400000f0c1c */
[----:B------:R-:W3:Y:S05]  /*1a80*/  SHFL.IDX PT, R4, R0, 0x2, 0x181f ;  /* 0x00581f0000047f89 */ /* 0x000eea00000e0000 */
[----:B-1----:R-:W-:-:S04]  /*1a90*/  @!P6 LEA R12, P0, R140, R3, 0x1 ;  /* 0x000000038c0ce211 */ /* 0x002fc800078008ff */
[----:B---3--:R-:W-:Y:S02]  /*1aa0*/  @!P6 LEA.HI.X R13, R140, R4, R141, 0x1, P0 ;  /* 0x000000048c0de211 */ /* 0x008fe400000f0c8d */
[----:B--2---:R-:W-:-:S04]  /*1ab0*/  @!P6 LEA R10, P0, R57, R3, 0x1 ;  /* 0x00000003390ae211 */ /* 0x004fc800078008ff */
[C---:B------:R-:W-:Y:S02]  /*1ac0*/  @!P6 LEA.HI.X R11, R57.reuse, R4, R29, 0x1, P0 ;  /* 0x00000004390be211 */ /* 0x040fe400000f0c1d */
[----:B------:R-:W-:-:S13]  /*1ad0*/  ISETP.GE.AND P0, PT, R57, c[0x0][0x198], PT ;  /* 0x0000660039007a0c */ /* 0x000fda0003f06270 */
[----:B------:R1:W-:Y:S04]  /*1ae0*/  @!P5 LDGSTS.E.BYPASS.LTC128B.128 [R122+0x5100], [R14.64], !P0 ;  /* 0x051000000e7adfae */ /* 0x0003e8000c101d46 */
[----:B------:R2:W-:Y:S04]  /*1af0*/  @!P5 LDGSTS.E.BYPASS.LTC128B.128 [R122+0x9100], [R8.64], !P2 ;  /* 0x09100000087adfae */ /* 0x0005e8000d101d46 */
[----:B------:R3:W-:Y:S04]  /*1b00*/  @!P6 LDGSTS.E.BYPASS.LTC128B.128 [R122+0x2100], [R12.64], !P3 ;  /* 0x021000000c7aefae */ /* 0x0007e8000d901d46 */
[----:B---3--:R-:W3:Y:S04]  /*1b10*/  LDL R13, [R1] ;  /* 0x00000000010d7983 */ /* 0x008ee80000100800 */
[----:B------:R-:W5:Y:S01]  /*1b20*/  SHFL.IDX PT, R2, R2, 0x3, 0x181f ;  /* 0x00781f0002027f89 */ /* 0x000f6200000e0000 */
[----:B------:R-:W-:-:S03]  /*1b30*/  IADD3 R7, R7, 0x60, RZ ;  /* 0x0000006007077810 */ /* 0x000fc60007ffe0ff */
[----:B------:R-:W1:Y:S01]  /*1b40*/  SHFL.IDX PT, R0, R0, 0x3, 0x181f ;  /* 0x00781f0000007f89 */ /* 0x000e6200000e0000 */
[----:B------:R-:W-:Y:S02]  /*1b50*/  ISETP.GE.AND P5, PT, R7, R21, PT ;  /* 0x000000150700720c */ /* 0x000fe40003fa6270 */
[----:B--2---:R-:W-:-:S04]  /*1b60*/  @!P6 LEA R8, P0, R53, R3, 0x1 ;  /* 0x000000033508e211 */ /* 0x004fc800078008ff */
[----:B------:R-:W-:-:S07]  /*1b70*/  @!P6 LEA.HI.X R9, R53, R4, R28, 0x1, P0 ;  /* 0x000000043509e211 */ /* 0x000fce00000f0c1c */
[----:B-----5:R-:W-:-:S04]  /*1b80*/  @!P5 LEA R6, P0, R140, R2, 0x1 ;  /* 0x000000028c06d211 */ /* 0x020fc800078008ff */
[----:B-1----:R-:W-:Y:S02]  /*1b90*/  @!P5 LEA.HI.X R7, R140, R0, R141, 0x1, P0 ;  /* 0x000000008c07d211 */ /* 0x002fe400000f0c8d */
[----:B------:R-:W-:-:S04]  /*1ba0*/  @!P5 LEA R4, P0, R57, R2, 0x1 ;  /* 0x000000023904d211 */ /* 0x000fc800078008ff */
[C---:B------:R-:W-:Y:S02]  /*1bb0*/  @!P5 LEA.HI.X R5, R57.reuse, R0, R29, 0x1, P0 ;  /* 0x000000003905d211 */ /* 0x040fe400000f0c1d */
[----:B------:R-:W-:Y:S01]  /*1bc0*/  ISETP.GE.AND P0, PT, R57, c[0x0][0x198], PT ;  /* 0x0000660039007a0c */ /* 0x000fe20003f06270 */
[----:B------:R-:W-:-:S12]  /*1bd0*/  IMAD.MOV.U32 R116, RZ, RZ, -0x60 ;  /* 0xffffffa0ff747424 */ /* 0x000fd800078e00ff */
[----:B------:R1:W-:Y:S04]  /*1be0*/  @!P6 LDGSTS.E.BYPASS.LTC128B.128 [R122+0x6100], [R10.64], !P0 ;  /* 0x061000000a7aefae */ /* 0x0003e8000c101d46 */
[----:B------:R2:W-:Y:S01]  /*1bf0*/  @!P6 LDGSTS.E.BYPASS.LTC128B.128 [R122+0xa100], [R8.64], !P2 ;  /* 0x0a100000087aefae */ /* 0x0005e2000d101d46 */
[----:B------:R-:W-:Y:S01]  /*1c00*/  ISETP.GE.AND P6, PT, R140, c[0x0][0x198], PT ;  /* 0x000066008c007a0c */ /* 0x000fe20003fc6270 */
[----:B------:R-:W-:-:S12]  /*1c10*/  IMAD R116, R123, R116, 0x60 ;  /* 0x000000607b747424 */ /* 0x000fd800078e0274 */
[----:B------:R5:W-:Y:S04]  /*1c20*/  @!P5 LDGSTS.E.BYPASS.LTC128B.128 [R122+0x3100], [R6.64], !P6 ;  /* 0x03100000067adfae */ /* 0x000be8000f101d46 */
[----:B------:R1:W-:Y:S01]  /*1c30*/  @!P5 LDGSTS.E.BYPASS.LTC128B.128 [R122+0x7100], [R4.64], !P0 ;  /* 0x07100000047adfae */ /* 0x0003e2000c101d46 */
[----:B--2---:R-:W-:-:S04]  /*1c40*/  IADD3 R9, R123, -0x1, RZ ;  /* 0xffffffff7b097810 */ /* 0x004fc80007ffe0ff */
[----:B------:R-:W-:Y:S02]  /*1c50*/  SHF.R.S32.HI R12, RZ, 0x1f, R9 ;  /* 0x0000001fff0c7819 */ /* 0x000fe40000011409 */
[----:B------:R-:W-:-:S03]  /*1c60*/  IADD3 R8, R116, c[0x0][0x1d0], -R55 ;  /* 0x0000740074087a10 */ /* 0x000fc60007ffe837 */
[----:B------:R-:W-:Y:S01]  /*1c70*/  IMAD R3, R12, c[0x0][0x1e0], RZ ;  /* 0x000078000c037a24 */ /* 0x000fe200078e02ff */
[C---:B------:R-:W-:Y:S02]  /*1c80*/  ISETP.GE.AND P6, PT, R53.reuse, c[0x0][0x198], PT ;  /* 0x0000660035007a0c */ /* 0x040fe40003fc6270 */
[----:B-1----:R-:W-:Y:S01]  /*1c90*/  @!P5 LEA R4, P0, R53, R2, 0x1 ;  /* 0x000000023504d211 */ /* 0x002fe200078008ff */
[----:B-----5:R-:W-:-:S03]  /*1ca0*/  IMAD.WIDE.U32 R6, R9, c[0x0][0x1e0], RZ ;  /* 0x0000780009067a25 */ /* 0x020fc600078e00ff */
[----:B------:R-:W-:Y:S01]  /*1cb0*/  @!P5 LEA.HI.X R5, R53, R0, R28, 0x1, P0 ;  /* 0x000000003505d211 */ /* 0x000fe200000f0c1c */
[----:B------:R-:W-:Y:S01]  /*1cc0*/  IMAD R2, R9, c[0x0][0x1e4], R3 ;  /* 0x0000790009027a24 */ /* 0x000fe200078e0203 */
[----:B------:R-:W-:Y:S01]  /*1cd0*/  ISETP.GE.AND P0, PT, R8, 0x1, PT ;  /* 0x000000010800780c */ /* 0x000fe20003f06270 */
[----:B------:R-:W-:Y:S02]  /*1ce0*/  IMAD.MOV.U32 R118, RZ, RZ, R26 ;  /* 0x000000ffff767224 */ /* 0x000fe400078e001a */
[----:B------:R-:W-:Y:S02]  /*1cf0*/  IMAD.IADD R0, R7, 0x1, R2 ;  /* 0x0000000107007824 */ /* 0x000fe400078e0202 */
[----:B------:R-:W-:Y:S01]  /*1d00*/  IMAD.MOV.U32 R119, RZ, RZ, R25 ;  /* 0x000000ffff777224 */ /* 0x000fe200078e0019 */
[----:B------:R-:W-:Y:S01]  /*1d10*/  ISETP.NE.AND P3, PT, R19, RZ, PT ;  /* 0x000000ff1300720c */ /* 0x000fe20003f65270 */
[----:B------:R-:W-:Y:S01]  /*1d20*/  IMAD R0, R0, 0x60, RZ ;  /* 0x0000006000007824 */ /* 0x000fe200078e02ff */
[----:B------:R-:W-:Y:S01]  /*1d30*/  ISETP.NE.AND P2, PT, R18, RZ, PT ;  /* 0x000000ff1200720c */ /* 0x000fe20003f45270 */
[----:B------:R-:W-:Y:S01]  /*1d40*/  IMAD.WIDE.U32 R2, R6, 0x60, R118 ;  /* 0x0000006006027825 */ /* 0x000fe200078e0076 */
[----:B------:R1:W-:Y:S01]  /*1d50*/  @!P5 LDGSTS.E.BYPASS.LTC128B.128 [R122+0xb100], [R4.64], !P6 ;  /* 0x0b100000047adfae */ /* 0x0003e2000f101d46 */
[----:B------:R-:W-:-:S02]  /*1d60*/  ISETP.GE.AND P6, PT, R8, 0x21, PT ;  /* 0x000000210800780c */ /* 0x000fc40003fc6270 */
[----:B------:R-:W-:Y:S01]  /*1d70*/  IMAD.IADD R0, R3, 0x1, R0 ;  /* 0x0000000103007824 */ /* 0x000fe200078e0200 */
[----:B------:R-:W0:Y:S01]  /*1d80*/  LDGDEPBAR ;  /* 0x00000000000079af */ /* 0x000e220000000000 */
[----:B------:R-:W-:Y:S02]  /*1d90*/  IMAD.MOV.U32 R117, RZ, RZ, c[0x0][0x1e0] ;  /* 0x00007800ff757624 */ /* 0x000fe400078e00ff */
[----:B------:R-:W-:Y:S02]  /*1da0*/  IMAD.MOV.U32 R120, RZ, RZ, c[0x0][0x1e4] ;  /* 0x00007900ff787624 */ /* 0x000fe400078e00ff */
[----:B------:R-:W-:Y:S01]  /*1db0*/  IMAD.WIDE.U32 R6, R117, 0x40, RZ ;  /* 0x0000004075067825 */ /* 0x000fe200078e00ff */
[----:B-1----:R-:W-:-:S04]  /*1dc0*/  @P0 LEA R4, P5, R2, c[0x0][0x1c8], 0x1 ;  /* 0x0000720002040a11 */ /* 0x002fc800078a08ff */
[----:B------:R-:W-:Y:S02]  /*1dd0*/  @P0 LEA.HI.X R5, R2, c[0x0][0x1cc], R0, 0x1, P5 ;  /* 0x0000730002050a11 */ /* 0x000fe400028f0c00 */
[----:B------:R-:W-:-:S03]  /*1de0*/  ISETP.GE.AND P5, PT, R8, 0x41, PT ;  /* 0x000000410800780c */ /* 0x000fc60003fa6270 */
[----:B------:R1:W-:Y:S04]  /*1df0*/  @P0 LDGSTS.E.BYPASS.LTC128B.128 [R122+0xc100], [R4.64], !P4 ;  /* 0x0c100000047a0fae */ /* 0x0003e8000e101d46 */
[----:B------:R1:W-:Y:S04]  /*1e00*/  @P0 LDGSTS.E.BYPASS.LTC128B.128 [R122+0xf100], [R4.64+0x80], !P3 ;  /* 0x0f100080047a0fae */ /* 0x0003e8000d901d46 */
[----:B------:R1:W-:Y:S01]  /*1e10*/  @P0 LDGSTS.E.BYPASS.LTC128B.128 [R122+0x12100], [R4.64+0x100], !P2 ;  /* 0x12100100047a0fae */ /* 0x0003e2000d101d46 */
[----:B------:R-:W-:Y:S01]  /*1e20*/  @P6 LEA R3, P0, R117, R2, 0x5 ;  /* 0x0000000275036211 */ /* 0x000fe200078028ff */
[----:B------:R-:W-:-:S02]  /*1e30*/  IMAD R12, R12, c[0x0][0x208], RZ ;  /* 0x000082000c0c7a24 */ /* 0x000fc400078e02ff */
[----:B------:R-:W-:-:S04]  /*1e40*/  IMAD.WIDE.U32 R10, R9, c[0x0][0x208], RZ ;  /* 0x00008200090a7a25 */ /* 0x000fc800078e00ff */
[----:B------:R-:W-:Y:S01]  /*1e50*/  IMAD R12, R9, c[0x0][0x20c], R12 ;  /* 0x00008300090c7a24 */ /* 0x000fe200078e020c */
[----:B-1----:R-:W-:Y:S02]  /*1e60*/  @P6 LEA.HI.X R5, R117, R0, R120, 0x5, P0 ;  /* 0x0000000075056211 */ /* 0x002fe400000f2c78 */
[----:B------:R-:W-:-:S04]  /*1e70*/  @P6 LEA R4, P0, R3, c[0x0][0x1c8], 0x1 ;  /* 0x0000720003046a11 */ /* 0x000fc800078008ff */
[----:B------:R-:W-:Y:S02]  /*1e80*/  @P6 LEA.HI.X R5, R3, c[0x0][0x1cc], R5, 0x1, P0 ;  /* 0x0000730003056a11 */ /* 0x000fe400000f0c05 */
[----:B------:R-:W-:Y:S01]  /*1e90*/  @P5 IADD3 R3, P0, R2, R6, RZ ;  /* 0x0000000602035210 */ /* 0x000fe20007f1e0ff */
[----:B------:R-:W-:Y:S02]  /*1ea0*/  IMAD.SHL.U32 R2, R120, 0x40, RZ ;  /* 0x0000004078027824 */ /* 0x000fe400078e00ff */
[----:B------:R1:W-:Y:S03]  /*1eb0*/  @P6 LDGSTS.E.BYPASS.LTC128B.128 [R122+0xd100], [R4.64], !P4 ;  /* 0x0d100000047a6fae */ /* 0x0003e6000e101d46 */
[----:B------:R-:W-:Y:S01]  /*1ec0*/  @P5 IADD3.X R9, R0, R7, R2, P0, !PT ;  /* 0x0000000700095210 */ /* 0x000fe200007fe402 */
[----:B------:R1:W-:Y:S01]  /*1ed0*/  @P6 LDGSTS.E.BYPASS.LTC128B.128 [R122+0x10100], [R4.64+0x80], !P3 ;  /* 0x10100080047a6fae */ /* 0x0003e2000d901d46 */
[----:B------:R-:W-:-:S03]  /*1ee0*/  @P5 LEA R2, P0, R3, c[0x0][0x1c8], 0x1 ;  /* 0x0000720003025a11 */ /* 0x000fc600078008ff */
[----:B------:R1:W-:Y:S01]  /*1ef0*/  @P6 LDGSTS.E.BYPASS.LTC128B.128 [R122+0x13100], [R4.64+0x100], !P2 ;  /* 0x13100100047a6fae */ /* 0x0003e2000d101d46 */
[----:B------:R-:W-:-:S05]  /*1f00*/  @P5 LEA.HI.X R3, R3, c[0x0][0x1cc], R9, 0x1, P0 ;  /* 0x0000730003035a11 */ /* 0x000fca00000f0c09 */
[----:B------:R2:W-:Y:S04]  /*1f10*/  @P5 LDGSTS.E.BYPASS.LTC128B.128 [R122+0xe100], [R2.64], !P4 ;  /* 0x0e100000027a5fae */ /* 0x0005e8000e101d46 */
[----:B------:R2:W-:Y:S04]  /*1f20*/  @P5 LDGSTS.E.BYPASS.LTC128B.128 [R122+0x11100], [R2.64+0x80], !P3 ;  /* 0x11100080027a5fae */ /* 0x0005e8000d901d46 */
[----:B------:R2:W-:Y:S04]  /*1f30*/  @P5 LDGSTS.E.BYPASS.LTC128B.128 [R122+0x14100], [R2.64+0x100], !P2 ;  /* 0x14100100027a5fae */ /* 0x0005e8000d101d46 */
[----:B------:R-:W0:Y:S01]  /*1f40*/  LDGDEPBAR ;  /* 0x00000000000079af */ /* 0x000e220000000000 */
[----:B------:R-:W-:-:S04]  /*1f50*/  DEPBAR.LE SB0, 0x1 ;  /* 0x000080400000791a */ /* 0x000fc80000000000 */
[----:B------:R-:W-:Y:S01]  /*1f60*/  BAR.SYNC.DEFER_BLOCKING 0x0 ;  /* 0x0000000000007b1d */ /* 0x000fe20000010000 */
[----:B------:R-:W-:Y:S02]  /*1f70*/  IMAD.MOV.U32 R6, RZ, RZ, R22 ;  /* 0x000000ffff067224 */ /* 0x000fe400078e0016 */
[----:B------:R-:W-:Y:S02]  /*1f80*/  IMAD.MOV.U32 R7, RZ, RZ, R24 ;  /* 0x000000ffff077224 */ /* 0x000fe400078e0018 */
[----:B------:R-:W-:Y:S02]  /*1f90*/  IMAD.IADD R0, R11, 0x1, R12 ;  /* 0x000000010b007824 */ /* 0x000fe400078e020c */
[----:B------:R-:W-:Y:S01]  /*1fa0*/  IMAD.WIDE.U32 R6, R10, 0x60, R6 ;  /* 0x000000600a067825 */ /* 0x000fe200078e0006 */
[----:B------:R-:W-:Y:S04]  /*1fb0*/  LDSM.16.M88.4 R156, [R250] ;  /* 0x00000000fa9c783b */ /* 0x000fe80000000200 */
[----:B------:R-:W-:Y:S04]  /*1fc0*/  LDSM.16.M88.4 R160, [R251] ;  /* 0x00000000fba0783b */ /* 0x000fe80000000200 */
[----:B------:R-:W-:Y:S04]  /*1fd0*/  LDSM.16.M88.4 R172, [R252] ;  /* 0x00000000fcac783b */ /* 0x000fe80000000200 */
[----:B------:R-:W-:Y:S04]  /*1fe0*/  LDSM.16.M88.4 R176, [R250+0x4000] ;  /* 0x00400000fab0783b */ /* 0x000fe80000000200 */
[----:B------:R-:W-:Y:S04]  /*1ff0*/  LDSM.16.M88.4 R180, [R251+0x4000] ;  /* 0x00400000fbb4783b */ /* 0x000fe80000000200 */
[----:B------:R-:W-:Y:S04]  /*2000*/  LDSM.16.M88.4 R188, [R252+0x4000] ;  /* 0x00400000fcbc783b */ /* 0x000fe80000000200 */
[----:B---3--:R-:W-:Y:S04]  /*2010*/  LDSM.16.M88.4 R168, [R13] ;  /* 0x000000000da8783b */ /* 0x008fe80000000200 */
[----:B------:R-:W-:Y:S04]  /*2020*/  LDSM.16.M88.4 R184, [R13+0x4000] ;  /* 0x004000000db8783b */ /* 0x000fe80000000200 */
[----:B------:R-:W-:Y:S04]  /*2030*/  LDSM.16.M88.4 R192, [R250+0x8000] ;  /* 0x00800000fac0783b */ /* 0x000fe80000000200 */
[----:B------:R-:W-:Y:S04]  /*2040*/  LDSM.16.M88.4 R196, [R251+0x8000] ;  /* 0x00800000fbc4783b */ /* 0x000fe80000000200 */
[----:B------:R-:W-:Y:S04]  /*2050*/  LDSM.16.M88.4 R200, [R13+0x8000] ;  /* 0x008000000dc8783b */ /* 0x000fe80000000200 */
[----:B------:R-:W-:Y:S04]  /*2060*/  LDSM.16.M88.4 R204, [R252+0x8000] ;  /* 0x00800000fccc783b */ /* 0x000fe80000000200 */
[----:B------:R-:W-:Y:S01]  /*2070*/  BAR.SYNC.DEFER_BLOCKING 0x0 ;  /* 0x0000000000007b1d */ /* 0x000fe20000010000 */
[----:B------:R-:W-:-:S02]  /*2080*/  IMAD R0, R0, 0x60, RZ ;  /* 0x0000006000007824 */ /* 0x000fc400078e02ff */
[----:B-1----:R-:W-:Y:S02]  /*2090*/  IMAD.MOV.U32 R5, RZ, RZ, c[0x0][0x208] ;  /* 0x00008200ff057624 */ /* 0x002fe400078e00ff */
[----:B--2---:R-:W-:Y:S01]  /*20a0*/  IMAD.MOV.U32 R3, RZ, RZ, 0x6 ;  /* 0x00000006ff037424 */ /* 0x004fe200078e00ff */
[C---:B------:R-:W-:Y:S01]  /*20b0*/  LEA R2, P0, R6.reuse, c[0x0][0x1f8], 0x1 ;  /* 0x00007e0006027a11 */ /* 0x040fe200078008ff */
[----:B------:R-:W-:Y:S02]  /*20c0*/  IMAD.IADD R0, R7, 0x1, R0 ;  /* 0x0000000107007824 */ /* 0x000fe400078e0200 */
[C---:B------:R-:W-:Y:S01]  /*20d0*/  IMAD.SHL.U32 R4, R5.reuse, 0x40, RZ ;  /* 0x0000004005047824 */ /* 0x040fe200078e00ff */
[----:B------:R-:W-:Y:S02]  /*20e0*/  SHF.L.U64.HI R5, R5, R3, c[0x0][0x20c] ;  /* 0x0000830005057619 */ /* 0x000fe40000010203 */
[----:B------:R-:W-:Y:S02]  /*20f0*/  LEA.HI.X R3, R6, c[0x0][0x1fc], R0, 0x1, P0 ;  /* 0x00007f0006037a11 */ /* 0x000fe400000f0c00 */
[----:B------:R-:W-:-:S02]  /*2100*/  IADD3 R10, P5, P0, R4, 0x80, R2 ;  /* 0x00000080040a7810 */ /* 0x000fc400078be002 */
[----:B------:R-:W-:Y:S02]  /*2110*/  LOP3.LUT R0, R20, 0x1, RZ, 0xc0, !PT ;  /* 0x0000000114007812 */ /* 0x000fe400078ec0ff */
[----:B------:R-:W-:Y:S02]  /*2120*/  IADD3.X R11, R5, RZ, R3, P5, P0 ;  /* 0x000000ff050b7210 */ /* 0x000fe40002fe0403 */
[----:B------:R-:W-:Y:S01]  /*2130*/  IADD3 R6, P5, P0, R4, 0x100, R2 ;  /* 0x0000010004067810 */ /* 0x000fe200078be002 */
[----:B------:R-:W-:-:S04]  /*2140*/  DEPBAR.LE SB0, 0x0 ;  /* 0x000080000000791a */ /* 0x000fc80000000000 */
[----:B------:R-:W-:Y:S01]  /*2150*/  BAR.SYNC.DEFER_BLOCKING 0x0 ;  /* 0x0000000000007b1d */ /* 0x000fe20000010000 */
[----:B------:R-:W-:Y:S02]  /*2160*/  IADD3.X R7, R5, RZ, R3, P5, P0 ;  /* 0x000000ff05077210 */ /* 0x000fe40002fe0403 */
[----:B------:R-:W-:-:S04]  /*2170*/  ISETP.NE.U32.AND P0, PT, R0, 0x1, PT ;  /* 0x000000010000780c */ /* 0x000fc80003f05070 */
[----:B------:R-:W-:Y:S02]  /*2180*/  ISETP.LT.OR P0, PT, R8, 0x1, P0 ;  /* 0x000000010800780c */ /* 0x000fe40000701670 */
[C---:B------:R-:W-:Y:S02]  /*2190*/  LOP3.LUT P6, RZ, R20.reuse, 0x2, RZ, 0xc0, !PT ;  /* 0x0000000214ff7812 */ /* 0x040fe400078cc0ff */
[----:B------:R-:W-:Y:S01]  /*21a0*/  LOP3.LUT P5, RZ, R20, 0x4, RZ, 0xc0, !PT ;  /* 0x0000000414ff7812 */ /* 0x000fe200078ac0ff */
[----:B----4-:R-:W1:Y:S04]  /*21b0*/  LDSM.16.M88.4 R16, [R225] ;  /* 0x00000000e110783b */ /* 0x010e680000000200 */
[----:B------:R-:W-:Y:S04]  /*21c0*/  LDSM.16.M88.4 R12, [R225+0x800] ;  /* 0x00080000e10c783b */ /* 0x000fe80000000200 */
[----:B------:R-:W2:Y:S04]  /*21d0*/  LDSM.16.M88.4 R40, [R225+0x1000] ;  /* 0x00100000e128783b */ /* 0x000ea80000000200 */
[----:B------:R-:W3:Y:S04]  /*21e0*/  LDSM.16.M88.4 R44, [R225+0x1800] ;  /* 0x00180000e12c783b */ /* 0x000ee80000000200 */
[----:B------:R-:W-:Y:S04]  /*21f0*/  LDSM.16.M88.4 R60, [R225+0x2000] ;  /* 0x00200000e13c783b */ /* 0x000fe80000000200 */
[----:B------:R-:W-:Y:S04]  /*2200*/  LDSM.16.M88.4 R68, [R225+0x2800] ;  /* 0x00280000e144783b */ /* 0x000fe80000000200 */
[----:B------:R-:W-:Y:S04]  /*2210*/  LDSM.16.M88.4 R56, [R231] ;  /* 0x00000000e738783b */ /* 0x000fe80000000200 */
[----:B------:R-:W-:Y:S04]  /*2220*/  LDSM.16.M88.4 R52, [R248] ;  /* 0x00000000f834783b */ /* 0x000fe80000000200 */
[----:B------:R-:W4:Y:S04]  /*2230*/  LDSM.16.M88.4 R48, [R247] ;  /* 0x00000000f730783b */ /* 0x000f280000000200 */
[----:B------:R-:W5:Y:S04]  /*2240*/  LDSM.16.M88.4 R64, [R246] ;  /* 0x00000000f640783b */ /* 0x000f680000000200 */
[----:B------:R-:W1:Y:S04]  /*2250*/  LDSM.16.M88.4 R92, [R245] ;  /* 0x00000000f55c783b */ /* 0x000e680000000200 */
[----:B------:R-:W1:Y:S04]  /*2260*/  LDSM.16.M88.4 R104, [R244] ;  /* 0x00000000f468783b */ /* 0x000e680000000200 */
[----:B------:R-:W-:Y:S01]  /*2270*/  @!PT LDS RZ, [RZ] ;  /* 0x00000000fffff984 */ /* 0x000fe20000000800 */
[----:B------:R-:W-:Y:S01]  /*2280*/  @!PT LDS RZ, [RZ] ;  /* 0x00000000fffff984 */ /* 0x000fe20000000800 */
[----:B------:R-:W-:Y:S01]  /*2290*/  @!PT LDS RZ, [RZ] ;  /* 0x00000000fffff984 */ /* 0x000fe20000000800 */
[----:B------:R1:W-:Y:S01]  /*22a0*/  LDGSTS.E.BYPASS.LTC128B.128 [R122+0x100], [R2.64], !P0 ;  /* 0x00100000027a7fae */ /* 0x0003e2000c101d46 */
[----:B------:R-:W-:-:S13]  /*22b0*/  ISETP.LT.OR P0, PT, R8, 0x1, !P6 ;  /* 0x000000010800780c */ /* 0x000fda0007701670 */
[----:B------:R1:W-:Y:S01]  /*22c0*/  LDGSTS.E.BYPASS.LTC128B.128 [R122+0x3100], [R2.64+0x80], !P0 ;  /* 0x03100080027a7fae */ /* 0x0003e2000c101d46 */
[----:B------:R-:W-:-:S13]  /*22d0*/  ISETP.LT.OR P0, PT, R8, 0x1, !P5 ;  /* 0x000000010800780c */ /* 0x000fda0006f01670 */
[----:B------:R1:W-:Y:S02]  /*22e0*/  LDGSTS.E.BYPASS.LTC128B.128 [R122+0x6100], [R2.64+0x100], !P0 ;  /* 0x06100100027a7fae */ /* 0x0003e4000c101d46 */
[----:B-1----:R-:W-:-:S05]  /*22f0*/  IADD3 R2, P0, R4, R2, RZ ;  /* 0x0000000204027210 */ /* 0x002fca0007f1e0ff */
[----:B------:R-:W-:Y:S01]  /*2300*/  IMAD.X R3, R5, 0x1, R3, P0 ;  /* 0x0000000105037824 */ /* 0x000fe200000e0603 */
[----:B------:R-:W-:-:S05]  /*2310*/  IADD3 R4, P0, R2, R4, RZ ;  /* 0x0000000402047210 */ /* 0x000fca0007f1e0ff */
[----:B------:R-:W-:Y:S01]  /*2320*/  IMAD.X R5, R3, 0x1, R5, P0 ;  /* 0x0000000103057824 */ /* 0x000fe200000e0605 */
[----:B------:R-:W-:-:S04]  /*2330*/  ISETP.NE.U32.AND P0, PT, R0, 0x1, PT ;  /* 0x000000010000780c */ /* 0x000fc80003f05070 */
[----:B------:R-:W-:-:S13]  /*2340*/  ISETP.LT.OR P0, PT, R8, 0x21, P0 ;  /* 0x000000210800780c */ /* 0x000fda0000701670 */
[----:B------:R1:W-:Y:S01]  /*2350*/  LDGSTS.E.BYPASS.LTC128B.128 [R122+0x1100], [R2.64], !P0 ;  /* 0x01100000027a7fae */ /* 0x0003e2000c101d46 */
[C---:B------:R-:W-:Y:S01]  /*2360*/  ISETP.LT.OR P0, PT, R8.reuse, 0x21, !P6 ;  /* 0x000000210800780c */ /* 0x040fe20007701670 */
[C---:B------:R-:W-:Y:S11]  /*2370*/  HMMA.16816.F32 R36, R156.reuse, R16, RZ ;  /* 0x000000109c24723c */ /* 0x040ff600000018ff */
[----:B------:R-:W-:Y:S01]  /*2380*/  @!UPT UIADD3 URZ, URZ, URZ, URZ ;  /* 0x0000003f3f3ff290 */ /* 0x000fe2000fffe03f */
[----:B------:R1:W-:Y:S01]  /*2390*/  LDGSTS.E.BYPASS.LTC128B.128 [R122+0x4100], [R10.64], !P0 ;  /* 0x041000000a7a7fae */ /* 0x0003e2000c101d46 */
[----:B------:R-:W-:Y:S01]  /*23a0*/  ISETP.LT.OR P0, PT, R8, 0x21, !P5 ;  /* 0x000000210800780c */ /* 0x000fe20006f01670 */
[C---:B------:R-:W-:Y:S08]  /*23b0*/  HMMA.16816.F32 R32, R156.reuse, R18, RZ ;  /* 0x000000129c20723c */ /* 0x040ff000000018ff */
[----:B--2---:R-:W-:Y:S04]  /*23c0*/  HMMA.16816.F32 R16, R156, R42, RZ ;  /* 0x0000002a9c10723c */ /* 0x004fe800000018ff */
[----:B------:R2:W-:Y:S01]  /*23d0*/  LDGSTS.E.BYPASS.LTC128B.128 [R122+0x7100], [R6.64], !P0 ;  /* 0x07100000067a7fae */ /* 0x0005e2000c101d46 */
[----:B------:R-:W-:-:S02]  /*23e0*/  ISETP.NE.U32.AND P0, PT, R0, 0x1, PT ;  /* 0x000000010000780c */ /* 0x000fc40003f05070 */
[C---:B------:R-:W-:Y:S02]  /*23f0*/  ISETP.LT.OR P6, PT, R8.reuse, 0x41, !P6 ;  /* 0x000000410800780c */ /* 0x040fe400077c1670 */
[C---:B------:R-:W-:Y:S02]  /*2400*/  ISETP.LT.OR P0, PT, R8.reuse, 0x41, P0 ;  /* 0x000000410800780c */ /* 0x040fe40000701670 */
[----:B------:R-:W-:Y:S01]  /*2410*/  ISETP.LT.OR P5, PT, R8, 0x41, !P5 ;  /* 0x000000410800780c */ /* 0x000fe20006fa1670 */
[C---:B------:R-:W-:Y:S08]  /*2420*/  HMMA.16816.F32 R28, R156.reuse, R12, RZ ;  /* 0x0000000c9c1c723c */ /* 0x040ff000000018ff */
[C---:B------:R-:W-:Y:S02]  /*2430*/  HMMA.16816.F32 R24, R156.reuse, R14, RZ ;  /* 0x0000000e9c18723c */ /* 0x040fe400000018ff */
[----:B------:R2:W-:Y:S04]  /*2440*/  LDGSTS.E.BYPASS.LTC128B.128 [R122+0x2100], [R4.64], !P0 ;  /* 0x02100000047a7fae */ /* 0x0005e8000c101d46 */
[----:B------:R2:W-:Y:S02]  /*2450*/  LDGSTS.E.BYPASS.LTC128B.128 [R122+0x5100], [R4.64+0x80], !P6 ;  /* 0x05100080047a7fae */ /* 0x0005e4000f101d46 */
[C---:B------:R-:W-:Y:S02]  /*2460*/  HMMA.16816.F32 R20, R156.reuse, R40, RZ ;  /* 0x000000289c14723c */ /* 0x040fe400000018ff */
[----:B------:R2:W-:Y:S04]  /*2470*/  LDGSTS.E.BYPASS.LTC128B.128 [R122+0x8100], [R4.64+0x100], !P5 ;  /* 0x08100100047a7fae */ /* 0x0005e8000e901d46 */
[----:B------:R-:W-:Y:S02]  /*2480*/  LDSM.16.M88.4 R108, [R226+0x5000] ;  /* 0x00500000e26c783b */ /* 0x000fe40000000200 */
[----:B---3--:R-:W-:Y:S02]  /*2490*/  HMMA.16816.F32 R12, R156, R44, RZ ;  /* 0x0000002c9c0c723c */ /* 0x008fe400000018ff */
[----:B------:R-:W-:Y:S04]  /*24a0*/  LDSM.16.M88.4 R112, [R235] ;  /* 0x00000000eb70783b */ /* 0x000fe80000000200 */
[----:B------:R-:W0:Y:S02]  /*24b0*/  LDGDEPBAR ;  /* 0x00000000000079af */ /* 0x000e240000000000 */
[C---:B----4-:R-:W-:Y:S08]  /*24c0*/  HMMA.16816.F32 R80, R160.reuse, R50, R16 ;  /* 0x00000032a050723c */ /* 0x050ff00000001810 */
[----:B------:R-:W-:Y:S01]  /*24d0*/  HMMA.16816.F32 R100, R160, R58, R32 ;  /* 0x0000003aa064723c */ /* 0x000fe20000001820 */
[----:B------:R-:W3:Y:S07]  /*24e0*/  LDSM.16.M88.4 R32, [R229] ;  /* 0x00000000e520783b */ /* 0x000eee0000000200 */
[----:B------:R-:W-:Y:S08]  /*24f0*/  HMMA.16816.F32 R16, R156, R62, RZ ;  /* 0x0000003e9c10723c */ /* 0x000ff000000018ff */
[C---:B------:R-:W-:Y:S01]  /*2500*/  HMMA.16816.F32 R76, R160.reuse, R56, R36 ;  /* 0x00000038a04c723c */ /* 0x040fe20000001824 */
[----:B------:R-:W4:Y:S07]  /*2510*/  LDSM.16.M88.4 R36, [R229+0x800] ;  /* 0x00080000e524783b */ /* 0x000f2e0000000200 */
[C---:B------:R-:W-:Y:S01]  /*2520*/  HMMA.16816.F32 R84, R160.reuse, R48, R20 ;  /* 0x00000030a054723c */ /* 0x040fe20000001814 */
[----:B------:R-:W3:Y:S07]  /*2530*/  LDSM.16.M88.4 R48, [R229+0x1000] ;  /* 0x00100000e530783b */ /* 0x000eee0000000200 */
[----:B-----5:R-:W-:Y:S08]  /*2540*/  HMMA.16816.F32 R56, R160, R64, R12 ;  /* 0x00000040a038723c */ /* 0x020ff0000000180c */
[C---:B-1----:R-:W-:Y:S01]  /*2550*/  HMMA.16816.F32 R8, R156.reuse, R46, RZ ;  /* 0x0000002e9c08723c */ /* 0x042fe200000018ff */
[----:B------:R-:W1:Y:S07]  /*2560*/  LDSM.16.M88.4 R44, [R229+0x2000] ;  /* 0x00200000e52c783b */ /* 0x000e6e0000000200 */
[C---:B------:R-:W-:Y:S01]  /*2570*/  HMMA.16816.F32 R20, R156.reuse, R60, RZ ;  /* 0x0000003c9c14723c */ /* 0x040fe200000018ff */
[----:B------:R-:W-:Y:S07]  /*2580*/  LDSM.16.M88.4 R60, [R229+0x1800] ;  /* 0x00180000e53c783b */ /* 0x000fee0000000200 */
[C---:B------:R-:W-:Y:S08]  /*2590*/  HMMA.16816.F32 R12, R156.reuse, R68, RZ ;  /* 0x000000449c0c723c */ /* 0x040ff000000018ff */
[----:B--2---:R-:W-:Y:S01]  /*25a0*/  HMMA.16816.F32 R4, R156, R70, RZ ;  /* 0x000000469c04723c */ /* 0x004fe200000018ff */
[----:B------:R-:W-:Y:S07]  /*25b0*/  LDSM.16.M88.4 R68, [R226+0x1000] ;  /* 0x00100000e244783b */ /* 0x000fee0000000200 */
[C---:B------:R-:W-:Y:S01]  /*25c0*/  HMMA.16816.F32 R96, R160.reuse, R52, R28 ;  /* 0x00000034a060723c */ /* 0x040fe2000000181c */
[----:B------:R-:W-:Y:S07]  /*25d0*/  LDSM.16.M88.4 R28, [R226+0x800] ;  /* 0x00080000e21c783b */ /* 0x000fee0000000200 */
[C---:B------:R-:W-:Y:S01]  /*25e0*/  HMMA.16816.F32 R88, R160.reuse, R54, R24 ;  /* 0x00000036a058723c */ /* 0x040fe20000001818 */
[----:B------:R-:W2:Y:S07]  /*25f0*/  LDSM.16.M88.4 R24, [R229+0x2800] ;  /* 0x00280000e518783b */ /* 0x000eae0000000200 */
[C---:B------:R-:W-:Y:S01]  /*2600*/  HMMA.16816.F32 R52, R160.reuse, R94, R16 ;  /* 0x0000005ea034723c */ /* 0x040fe20000001810 */
[----:B------:R-:W5:Y:S07]  /*2610*/  LDSM.16.M88.4 R16, [R226] ;  /* 0x00000000e210783b */ /* 0x000f6e0000000200 */
[C---:B------:R-:W-:Y:S08]  /*2620*/  HMMA.16816.F32 R72, R160.reuse, R66, R8 ;  /* 0x00000042a048723c */ /* 0x040ff00000001808 */
[C---:B------:R-:W-:Y:S01]  /*2630*/  HMMA.16816.F32 R64, R160.reuse, R92, R20 ;  /* 0x0000005ca040723c */ /* 0x040fe20000001814 */
[----:B------:R-:W-:Y:S07]  /*2640*/  LDSM.16.M88.4 R92, [R226+0x2800] ;  /* 0x00280000e25c783b */ /* 0x000fee0000000200 */
[C---:B------:R-:W-:Y:S08]  /*2650*/  HMMA.16816.F32 R40, R160.reuse, R104, R12 ;  /* 0x00000068a028723c */ /* 0x040ff0000000180c */
[----:B------:R-:W-:Y:S01]  /*2660*/  HMMA.16816.F32 R20, R160, R106, R4 ;  /* 0x0000006aa014723c */ /* 0x000fe20000001804 */
[----:B------:R-:W-:Y:S07]  /*2670*/  LDSM.16.M88.4 R104, [R225+0x7800] ;  /* 0x00780000e168783b */ /* 0x000fee0000000200 */
[C---:B---3--:R-:W-:Y:S08]  /*2680*/  HMMA.16816.F32 R12, R168.reuse, R32, R76 ;  /* 0x00000020a80c723c */ /* 0x048ff0000000184c */
[C---:B------:R-:W-:Y:S01]  /*2690*/  HMMA.16816.F32 R8, R168.reuse, R34, R100 ;  /* 0x00000022a808723c */ /* 0x040fe20000001864 */
[----:B------:R-:W3:Y:S07]  /*26a0*/  LDSM.16.M88.4 R100, [R226+0x1800] ;  /* 0x00180000e264783b */ /* 0x000eee0000000200 */
[C---:B----4-:R-:W-:Y:S01]  /*26b0*/  HMMA.16816.F32 R4, R168.reuse, R36, R96 ;  /* 0x00000024a804723c */ /* 0x050fe20000001860 */
[----:B------:R-:W-:Y:S07]  /*26c0*/  LDSM.16.M88.4 R96, [R242] ;  /* 0x00000000f260783b */ /* 0x000fee0000000200 */
[C---:B------:R-:W-:Y:S01]  /*26d0*/  HMMA.16816.F32 R32, R168.reuse, R38, R88 ;  /* 0x00000026a820723c */ /* 0x040fe20000001858 */
[----:B------:R-:W4:Y:S07]  /*26e0*/  LDSM.16.M88.4 R88, [R226+0x2000] ;  /* 0x00200000e258783b */ /* 0x000f2e0000000200 */
[C---:B------:R-:W-:Y:S08]  /*26f0*/  HMMA.16816.F32 R36, R168.reuse, R48, R84 ;  /* 0x00000030a824723c */ /* 0x040ff00000001854 */
[C---:B-1----:R-:W-:Y:S08]  /*2700*/  HMMA.16816.F32 R84, R168.reuse, R46, R52 ;  /* 0x0000002ea854723c */ /* 0x042ff00000001834 */
[----:B--2---:R-:W-:Y:S08]  /*2710*/  HMMA.16816.F32 R76, R168, R24, R40 ;  /* 0x00000018a84c723c */ /* 0x004ff00000001828 */
[C---:B-----5:R-:W-:Y:S08]  /*2720*/  HMMA.16816.F32 R52, R172.reuse, R16, R12 ;  /* 0x00000010ac34723c */ /* 0x060ff0000000180c */
[C---:B------:R-:W-:Y:S08]  /*2730*/  HMMA.16816.F32 R40, R172.reuse, R18, R8 ;  /* 0x00000012ac28723c */ /* 0x040ff00000001808 */
[C---:B------:R-:W-:Y:S08]  /*2740*/  HMMA.16816.F32 R16, R172.reuse, R28, R4 ;  /* 0x0000001cac10723c */ /* 0x040ff00000001804 */
[----:B------:R-:W-:Y:S01]  /*2750*/  HMMA.16816.F32 R12, R172, R30, R32 ;  /* 0x0000001eac0c723c */ /* 0x000fe20000001820 */
[----:B------:R-:W1:Y:S07]  /*2760*/  LDSM.16.M88.4 R28, [R225+0x3000] ;  /* 0x00300000e11c783b */ /* 0x000e6e0000000200 */
[C---:B------:R-:W-:Y:S08]  /*2770*/  HMMA.16816.F32 R48, R168.reuse, R50, R80 ;  /* 0x00000032a830723c */ /* 0x040ff00000001850 */
[C---:B------:R-:W-:Y:S01]  /*2780*/  HMMA.16816.F32 R80, R168.reuse, R26, R20 ;  /* 0x0000001aa850723c */ /* 0x040fe20000001814 */
[----:B------:R-:W2:Y:S04]  /*2790*/  LDSM.16.M88.4 R24, [R225+0x3800] ;  /* 0x00380000e118783b */ /* 0x000ea80000000200 */
[----:B------:R-:W5:Y:S03]  /*27a0*/  LDSM.16.M88.4 R20, [R225+0x4000] ;  /* 0x00400000e114783b */ /* 0x000f660000000200 */
[C---:B------:R-:W-:Y:S08]  /*27b0*/  HMMA.16816.F32 R56, R168.reuse, R60, R56 ;  /* 0x0000003ca838723c */ /* 0x040ff00000001838 */
[C---:B------:R-:W-:Y:S01]  /*27c0*/  HMMA.16816.F32 R72, R168.reuse, R62, R72 ;  /* 0x0000003ea848723c */ /* 0x040fe20000001848 */
[----:B------:R-:W-:Y:S07]  /*27d0*/  LDSM.16.M88.4 R60, [R225+0x5000] ;  /* 0x00500000e13c783b */ /* 0x000fee0000000200 */
[----:B------:R-:W-:Y:S08]  /*27e0*/  HMMA.16816.F32 R64, R168, R44, R64 ;  /* 0x0000002ca840723c */ /* 0x000ff00000001840 */
[C---:B------:R-:W-:Y:S01]  /*27f0*/  HMMA.16816.F32 R8, R172.reuse, R68, R36 ;  /* 0x00000044ac08723c */ /* 0x040fe20000001824 */
[----:B------:R-:W1:Y:S07]  /*2800*/  LDSM.16.M88.4 R36, [R225+0x4800] ;  /* 0x00480000e124783b */ /* 0x000e6e0000000200 */
[C---:B---3--:R-:W-:Y:S08]  /*2810*/  HMMA.16816.F32 R32, R172.reuse, R100, R56 ;  /* 0x00000064ac20723c */ /* 0x048ff00000001838 */
[C---:B------:R-:W-:Y:S08]  /*2820*/  HMMA.16816.F32 R4, R172.reuse, R70, R48 ;  /* 0x00000046ac04723c */ /* 0x040ff00000001830 */
[C---:B------:R-:W-:Y:S01]  /*2830*/  HMMA.16816.F32 R44, R172.reuse, R102, R72 ;  /* 0x00000066ac2c723c */ /* 0x040fe20000001848 */
[----:B------:R-:W-:Y:S07]  /*2840*/  LDSM.16.M88.4 R100, [R241] ;  /* 0x00000000f164783b */ /* 0x000fee0000000200 */
[C---:B----4-:R-:W-:Y:S08]  /*2850*/  HMMA.16816.F32 R56, R172.reuse, R88, R64 ;  /* 0x00000058ac38723c */ /* 0x050ff00000001840 */
[C---:B------:R-:W-:Y:S01]  /*2860*/  HMMA.16816.F32 R64, R172.reuse, R90, R84 ;  /* 0x0000005aac40723c */ /* 0x040fe20000001854 */
[----:B------:R-:W-:Y:S04]  /*2870*/  LDSM.16.M88.4 R84, [R243] ;  /* 0x00000000f354783b */ /* 0x000fe80000000200 */
[----:B------:R-:W-:Y:S03]  /*2880*/  LDSM.16.M88.4 R88, [R238] ;  /* 0x00000000ee58783b */ /* 0x000fe60000000200 */
[----:B------:R-:W-:Y:S01]  /*2890*/  HMMA.16816.F32 R72, R172, R92, R76 ;  /* 0x0000005cac48723c */ /* 0x000fe2000000184c */
[----:B------:R-:W3:Y:S07]  /*28a0*/  LDSM.16.M88.4 R76, [R225+0x5800] ;  /* 0x00580000e14c783b */ /* 0x000eee0000000200 */
[----:B-1----:R-:W-:Y:S08]  /*28b0*/  HMMA.16816.F32 R68, R176, R28, R52 ;  /* 0x0000001cb044723c */ /* 0x002ff00000001834 */
[----:B------:R-:W-:Y:S01]  /*28c0*/  HMMA.16816.F32 R80, R172, R94, R80 ;  /* 0x0000005eac50723c */ /* 0x000fe20000001850 */
[----:B------:R-:W1:Y:S07]  /*28d0*/  LDSM.16.M88.4 R92, [R240] ;  /* 0x00000000f05c783b */ /* 0x000e6e0000000200 */
[C---:B------:R-:W-:Y:S08]  /*28e0*/  HMMA.16816.F32 R52, R176.reuse, R30, R40 ;  /* 0x0000001eb034723c */ /* 0x040ff00000001828 */
[C---:B--2---:R-:W-:Y:S08]  /*28f0*/  HMMA.16816.F32 R48, R176.reuse, R24, R16 ;  /* 0x00000018b030723c */ /* 0x044ff00000001810 */
[C---:B------:R-:W-:Y:S01]  /*2900*/  HMMA.16816.F32 R40, R176.reuse, R26, R12 ;  /* 0x0000001ab028723c */ /* 0x040fe2000000180c */
[----:B------:R-:W2:Y:S07]  /*2910*/  LDSM.16.M88.4 R24, [R239] ;  /* 0x00000000ef18783b */ /* 0x000eae0000000200 */
[C---:B-----5:R-:W-:Y:S08]  /*2920*/  HMMA.16816.F32 R28, R176.reuse, R20, R8 ;  /* 0x00000014b01c723c */ /* 0x060ff00000001808 */
[C---:B------:R-:W-:Y:S08]  /*2930*/  HMMA.16816.F32 R20, R176.reuse, R22, R4 ;  /* 0x00000016b014723c */ /* 0x040ff00000001804 */
[C---:B------:R-:W-:Y:S08]  /*2940*/  HMMA.16816.F32 R12, R176.reuse, R38, R44 ;  /* 0x00000026b00c723c */ /* 0x040ff0000000182c */
[C---:B------:R-:W-:Y:S08]  /*2950*/  HMMA.16816.F32 R8, R176.reuse, R60, R56 ;  /* 0x0000003cb008723c */ /* 0x040ff00000001838 */
[C---:B------:R-:W-:Y:S08]  /*2960*/  HMMA.16816.F32 R4, R176.reuse, R62, R64 ;  /* 0x0000003eb004723c */ /* 0x040ff00000001840 */
[C---:B------:R-:W-:Y:S08]  /*2970*/  HMMA.16816.F32 R16, R176.reuse, R36, R32 ;  /* 0x00000024b010723c */ /* 0x040ff00000001820 */
[C---:B---3--:R-:W-:Y:S08]  /*2980*/  HMMA.16816.F32 R64, R176.reuse, R76, R72 ;  /* 0x0000004cb040723c */ /* 0x048ff00000001848 */
[----:B------:R-:W-:Y:S08]  /*2990*/  HMMA.16816.F32 R80, R176, R78, R80 ;  /* 0x0000004eb050723c */ /* 0x000ff00000001850 */
[C---:B------:R-:W-:Y:S08]  /*29a0*/  HMMA.16816.F32 R76, R180.reuse, R84, R68 ;  /* 0x00000054b44c723c */ /* 0x040ff00000001844 */
[C---:B------:R-:W-:Y:S01]  /*29b0*/  HMMA.16816.F32 R68, R180.reuse, R96, R48 ;  /* 0x00000060b444723c */ /* 0x040fe20000001830 */
[----:B------:R-:W3:Y:S07]  /*29c0*/  LDSM.16.M88.4 R48, [R229+0x3000] ;  /* 0x00300000e530783b */ /* 0x000eee0000000200 */
[C---:B------:R-:W-:Y:S01]  /*29d0*/  HMMA.16816.F32 R60, R180.reuse, R98, R40 ;  /* 0x00000062b43c723c */ /* 0x040fe20000001828 */
[----:B------:R-:W4:Y:S04]  /*29e0*/  LDSM.16.M88.4 R40, [R229+0x3800] ;  /* 0x00380000e528783b */ /* 0x000f280000000200 */
[----:B------:R-:W-:Y:S03]  /*29f0*/  LDSM.16.M88.4 R96, [R226+0x4800] ;  /* 0x00480000e260783b */ /* 0x000fe60000000200 */
[C---:B------:R-:W-:Y:S01]  /*2a00*/  HMMA.16816.F32 R56, R180.reuse, R100, R28 ;  /* 0x00000064b438723c */ /* 0x040fe2000000181c */
[----:B------:R-:W5:Y:S07]  /*2a10*/  LDSM.16.M88.4 R28, [R229+0x4000] ;  /* 0x00400000e51c783b */ /* 0x000f6e0000000200 */
[C---:B-1----:R-:W-:Y:S08]  /*2a20*/  HMMA.16816.F32 R36, R180.reuse, R94, R12 ;  /* 0x0000005eb424723c */ /* 0x042ff0000000180c */
[C---:B--2---:R-:W-:Y:S08]  /*2a30*/  HMMA.16816.F32 R32, R180.reuse, R24, R8 ;  /* 0x00000018b420723c */ /* 0x044ff00000001808 */
[C---:B------:R-:W-:Y:S01]  /*2a40*/  HMMA.16816.F32 R12, R180.reuse, R26, R4 ;  /* 0x0000001ab40c723c */ /* 0x040fe20000001804 */
[----:B------:R-:W1:Y:S07]  /*2a50*/  LDSM.16.M88.4 R24, [R229+0x4800] ;  /* 0x00480000e518783b */ /* 0x000e6e0000000200 */
[C---:B------:R-:W-:Y:S01]  /*2a60*/  HMMA.16816.F32 R72, R180.reuse, R86, R52 ;  /* 0x00000056b448723c */ /* 0x040fe20000001834 */
[----:B------:R-:W-:Y:S07]  /*2a70*/  LDSM.16.M88.4 R84, [R226+0x3000] ;  /* 0x00300000e254783b */ /* 0x000fee0000000200 */
[C---:B------:R-:W-:Y:S01]  /*2a80*/  HMMA.16816.F32 R52, R180.reuse, R102, R20 ;  /* 0x00000066b434723c */ /* 0x040fe20000001814 */
[----:B------:R-:W2:Y:S04]  /*2a90*/  LDSM.16.M88.4 R20, [R229+0x5000] ;  /* 0x00500000e514783b */ /* 0x000ea80000000200 */
[----:B------:R-:W-:Y:S03]  /*2aa0*/  LDSM.16.M88.4 R100, [R236] ;  /* 0x00000000ec64783b */ /* 0x000fe60000000200 */
[C---:B------:R-:W-:Y:S01]  /*2ab0*/  HMMA.16816.F32 R44, R180.reuse, R92, R16 ;  /* 0x0000005cb42c723c */ /* 0x040fe20000001810 */
[----:B------:R-:W1:Y:S04]  /*2ac0*/  LDSM.16.M88.4 R16, [R229+0x5800] ;  /* 0x00580000e510783b */ /* 0x000e680000000200 */
[----:B------:R-:W-:Y:S03]  /*2ad0*/  LDSM.16.M88.4 R92, [R225+0x7000] ;  /* 0x00700000e15c783b */ /* 0x000fe60000000200 */
[C---:B------:R-:W-:Y:S08]  /*2ae0*/  HMMA.16816.F32 R8, R180.reuse, R88, R64 ;  /* 0x00000058b408723c */ /* 0x040ff00000001840 */
[----:B------:R-:W-:Y:S01]  /*2af0*/  HMMA.16816.F32 R4, R180, R90, R80 ;  /* 0x0000005ab404723c */ /* 0x000fe20000001850 */
[----:B------:R-:W1:Y:S04]  /*2b00*/  LDSM.16.M88.4 R80, [R226+0x3800] ;  /* 0x00380000e250783b */ /* 0x000e680000000200 */
[----:B------:R-:W1:Y:S03]  /*2b10*/  LDSM.16.M88.4 R88, [R226+0x4000] ;  /* 0x00400000e258783b */ /* 0x000e660000000200 */
[C---:B---3--:R-:W-:Y:S08]  /*2b20*/  HMMA.16816.F32 R76, R184.reuse, R48, R76 ;  /* 0x00000030b84c723c */ /* 0x048ff0000000184c */
[C---:B------:R-:W-:Y:S08]  /*2b30*/  HMMA.16816.F32 R72, R184.reuse, R50, R72 ;  /* 0x00000032b848723c */ /* 0x040ff00000001848 */
[C---:B----4-:R-:W-:Y:S08]  /*2b40*/  HMMA.16816.F32 R68, R184.reuse, R40, R68 ;  /* 0x00000028b844723c */ /* 0x050ff00000001844 */
[C---:B------:R-:W-:Y:S08]  /*2b50*/  HMMA.16816.F32 R64, R184.reuse, R42, R60 ;  /* 0x0000002ab840723c */ /* 0x040ff0000000183c */
[C---:B-----5:R-:W-:Y:S08]  /*2b60*/  HMMA.16816.F32 R40, R184.reuse, R28, R56 ;  /* 0x0000001cb828723c */ /* 0x060ff00000001838 */
[C---:B------:R-:W-:Y:S01]  /*2b70*/  HMMA.16816.F32 R48, R184.reuse, R30, R52 ;  /* 0x0000001eb830723c */ /* 0x040fe20000001834 */
[----:B------:R-:W-:Y:S07]  /*2b80*/  LDSM.16.M88.4 R28, [R225+0x6800] ;  /* 0x00680000e11c783b */ /* 0x000fee0000000200 */
[C---:B-1----:R-:W-:Y:S08]  /*2b90*/  HMMA.16816.F32 R60, R184.reuse, R24, R44 ;  /* 0x00000018b83c723c */ /* 0x042ff0000000182c */
[C---:B------:R-:W-:Y:S01]  /*2ba0*/  HMMA.16816.F32 R56, R184.reuse, R26, R36 ;  /* 0x0000001ab838723c */ /* 0x040fe20000001824 */
[----:B------:R-:W1:Y:S07]  /*2bb0*/  LDSM.16.M88.4 R24, [R226+0x5800] ;  /* 0x00580000e218783b */ /* 0x000e6e0000000200 */
[C---:B--2---:R-:W-:Y:S08]  /*2bc0*/  HMMA.16816.F32 R52, R184.reuse, R20, R32 ;  /* 0x00000014b834723c */ /* 0x044ff00000001820 */
[C---:B------:R-:W-:Y:S08]  /*2bd0*/  HMMA.16816.F32 R44, R184.reuse, R22, R12 ;  /* 0x00000016b82c723c */ /* 0x040ff0000000180c */
[C---:B------:R-:W-:Y:S08]  /*2be0*/  HMMA.16816.F32 R36, R184.reuse, R16, R8 ;  /* 0x00000010b824723c */ /* 0x040ff00000001808 */
[----:B------:R-:W-:Y:S01]  /*2bf0*/  HMMA.16816.F32 R20, R184, R18, R4 ;  /* 0x00000012b814723c */ /* 0x000fe20000001804 */
[----:B------:R-:W2:Y:S07]  /*2c00*/  LDSM.16.M88.4 R16, [R225+0x6000] ;  /* 0x00600000e110783b */ /* 0x000eae0000000200 */
[C---:B------:R-:W-:Y:S08]  /*2c10*/  HMMA.16816.F32 R12, R188.reuse, R84, R76 ;  /* 0x00000054bc0c723c */ /* 0x040ff0000000184c */
[C---:B------:R-:W-:Y:S01]  /*2c20*/  HMMA.16816.F32 R8, R188.reuse, R86, R72 ;  /* 0x00000056bc08723c */ /* 0x040fe20000001848 */
[----:B------:R-:W-:Y:S07]  /*2c30*/  LDSM.16.M88.4 R84, [R233] ;  /* 0x00000000e954783b */ /* 0x000fee0000000200 */
[C---:B------:R-:W-:Y:S08]  /*2c40*/  HMMA.16816.F32 R32, R188.reuse, R82, R64 ;  /* 0x00000052bc20723c */ /* 0x040ff00000001840 */
[C---:B------:R-:W-:Y:S01]  /*2c50*/  HMMA.16816.F32 R4, R188.reuse, R80, R68 ;  /* 0x00000050bc04723c */ /* 0x040fe20000001844 */
[----:B------:R-:W3:Y:S07]  /*2c60*/  LDSM.16.M88.4 R80, [R225+0x8000] ;  /* 0x00800000e150783b */ /* 0x000eee0000000200 */
[C---:B------:R-:W-:Y:S08]  /*2c70*/  HMMA.16816.F32 R40, R188.reuse, R88, R40 ;  /* 0x00000058bc28723c */ /* 0x040ff00000001828 */
[C---:B------:R-:W-:Y:S01]  /*2c80*/  HMMA.16816.F32 R48, R188.reuse, R90, R48 ;  /* 0x0000005abc30723c */ /* 0x040fe20000001830 */
[----:B------:R-:W4:Y:S07]  /*2c90*/  LDSM.16.M88.4 R88, [R225+0x8800] ;  /* 0x00880000e158783b */ /* 0x000f2e0000000200 */
[C---:B------:R-:W-:Y:S08]  /*2ca0*/  HMMA.16816.F32 R60, R188.reuse, R96, R60 ;  /* 0x00000060bc3c723c */ /* 0x040ff0000000183c */
[C---:B------:R-:W-:Y:S01]  /*2cb0*/  HMMA.16816.F32 R76, R188.reuse, R98, R56 ;  /* 0x00000062bc4c723c */ /* 0x040fe20000001838 */
[----:B------:R-:W5:Y:S07]  /*2cc0*/  LDSM.16.M88.4 R96, [R237] ;  /* 0x00000000ed60783b */ /* 0x000f6e0000000200 */
[C---:B------:R-:W-:Y:S08]  /*2cd0*/  HMMA.16816.F32 R72, R188.reuse, R108, R52 ;  /* 0x0000006cbc48723c */ /* 0x040ff00000001834 */
[C---:B------:R-:W-:Y:S01]  /*2ce0*/  HMMA.16816.F32 R68, R188.reuse, R110, R44 ;  /* 0x0000006ebc44723c */ /* 0x040fe2000000182c */
[----:B------:R-:W-:Y:S07]  /*2cf0*/  LDSM.16.M88.4 R108, [R229+0x6000] ;  /* 0x00600000e56c783b */ /* 0x000fee0000000200 */
[C---:B-1----:R-:W-:Y:S08]  /*2d00*/  HMMA.16816.F32 R64, R188.reuse, R24, R36 ;  /* 0x00000018bc40723c */ /* 0x042ff00000001824 */
[----:B------:R-:W-:Y:S01]  /*2d10*/  HMMA.16816.F32 R56, R188, R26, R20 ;  /* 0x0000001abc38723c */ /* 0x000fe20000001814 */
[----:B------:R-:W1:Y:S07]  /*2d20*/  LDSM.16.M88.4 R24, [R234] ;  /* 0x00000000ea18783b */ /* 0x000e6e0000000200 */
[C---:B--2---:R-:W-:Y:S08]  /*2d30*/  HMMA.16816.F32 R52, R192.reuse, R16, R12 ;  /* 0x00000010c034723c */ /* 0x044ff0000000180c */
[C---:B------:R-:W-:Y:S08]  /*2d40*/  HMMA.16816.F32 R44, R192.reuse, R18, R8 ;  /* 0x00000012c02c723c */ /* 0x040ff00000001808 */
[C---:B------:R-:W-:Y:S08]  /*2d50*/  HMMA.16816.F32 R16, R192.reuse, R30, R32 ;  /* 0x0000001ec010723c */ /* 0x040ff00000001820 */
[C---:B------:R-:W-:Y:S08]  /*2d60*/  HMMA.16816.F32 R12, R192.reuse, R92, R40 ;  /* 0x0000005cc00c723c */ /* 0x040ff00000001828 */
[C---:B------:R-:W-:Y:S01]  /*2d70*/  HMMA.16816.F32 R8, R192.reuse, R94, R48 ;  /* 0x0000005ec008723c */ /* 0x040fe20000001830 */
[----:B------:R-:W2:Y:S07]  /*2d80*/  LDSM.16.M88.4 R92, [R232] ;  /* 0x00000000e85c783b */ /* 0x000eae0000000200 */
[C---:B------:R-:W-:Y:S08]  /*2d90*/  HMMA.16816.F32 R20, R192.reuse, R28, R4 ;  /* 0x0000001cc014723c */ /* 0x040ff00000001804 */
[C---:B------:R-:W-:Y:S08]  /*2da0*/  HMMA.16816.F32 R4, R192.reuse, R104, R60 ;  /* 0x00000068c004723c */ /* 0x040ff0000000183c */
[C---:B------:R-:W-:Y:S01]  /*2db0*/  HMMA.16816.F32 R28, R192.reuse, R106, R76 ;  /* 0x0000006ac01c723c */ /* 0x040fe2000000184c */
[----:B------:R-:W-:Y:S04]  /*2dc0*/  LDSM.16.M88.4 R104, [R229+0x8800] ;  /* 0x00880000e568783b */ /* 0x000fe80000000200 */
[----:B------:R-:W-:Y:S03]  /*2dd0*/  LDSM.16.M88.4 R76, [R226+0x6800] ;  /* 0x00680000e24c783b */ /* 0x000fe60000000200 */
[C---:B---3--:R-:W-:Y:S08]  /*2de0*/  HMMA.16816.F32 R32, R192.reuse, R80, R72 ;  /* 0x00000050c020723c */ /* 0x048ff00000001848 */
[C---:B------:R-:W-:Y:S01]  /*2df0*/  HMMA.16816.F32 R36, R192.reuse, R82, R68 ;  /* 0x00000052c024723c */ /* 0x040fe20000001844 */
[----:B------:R-:W-:Y:S07]  /*2e00*/  LDSM.16.M88.4 R80, [R229+0x7000] ;  /* 0x00700000e550783b */ /* 0x000fee0000000200 */
[C---:B----4-:R-:W-:Y:S01]  /*2e10*/  HMMA.16816.F32 R40, R192.reuse, R88, R64 ;  /* 0x00000058c028723c */ /* 0x050fe20000001840 */
[----:B------:R-:W-:Y:S07]  /*2e20*/  LDSM.16.M88.4 R64, [R226+0x6000] ;  /* 0x00600000e240783b */ /* 0x000fee0000000200 */
[----:B------:R-:W-:Y:S01]  /*2e30*/  HMMA.16816.F32 R48, R192, R90, R56 ;  /* 0x0000005ac030723c */ /* 0x000fe20000001838 */
[----:B------:R-:W-:Y:S07]  /*2e40*/  LDSM.16.M88.4 R88, [R229+0x7800] ;  /* 0x00780000e558783b */ /* 0x000fee0000000200 */
[C---:B-----5:R-:W-:Y:S08]  /*2e50*/  HMMA.16816.F32 R56, R196.reuse, R98, R44 ;  /* 0x00000062c438723c */ /* 0x060ff0000000182c */
[C---:B------:R-:W-:Y:S01]  /*2e60*/  HMMA.16816.F32 R44, R196.reuse, R102, R16 ;  /* 0x00000066c42c723c */ /* 0x040fe20000001810 */
[----:B------:R-:W3:Y:S07]  /*2e70*/  LDSM.16.M88.4 R16, [R229+0x6800] ;  /* 0x00680000e510783b */ /* 0x000eee0000000200 */
[C---:B------:R-:W-:Y:S01]  /*2e80*/  HMMA.16816.F32 R60, R196.reuse, R96, R52 ;  /* 0x00000060c43c723c */ /* 0x040fe20000001834 */
[----:B------:R-:W4:Y:S07]  /*2e90*/  LDSM.16.M88.4 R96, [R229+0x8000] ;  /* 0x00800000e560783b */ /* 0x000f2e0000000200 */
[C---:B------:R-:W-:Y:S08]  /*2ea0*/  HMMA.16816.F32 R72, R196.reuse, R112, R12 ;  /* 0x00000070c448723c */ /* 0x040ff0000000180c */
[C---:B------:R-:W-:Y:S01]  /*2eb0*/  HMMA.16816.F32 R52, R196.reuse, R100, R20 ;  /* 0x00000064c434723c */ /* 0x040fe20000001814 */
[----:B------:R-:W5:Y:S07]  /*2ec0*/  LDSM.16.M88.4 R100, [R226+0x8000] ;  /* 0x00800000e264783b */ /* 0x000f6e0000000200 */
[C---:B------:R-:W-:Y:S08]  /*2ed0*/  HMMA.16816.F32 R68, R196.reuse, R114, R8 ;  /* 0x00000072c444723c */ /* 0x040ff00000001808 */
[C---:B-1----:R-:W-:Y:S08]  /*2ee0*/  HMMA.16816.F32 R12, R196.reuse, R24, R4 ;  /* 0x00000018c40c723c */ /* 0x042ff00000001804 */
[C---:B------:R-:W-:Y:S08]  /*2ef0*/  HMMA.16816.F32 R8, R196.reuse, R26, R28 ;  /* 0x0000001ac408723c */ /* 0x040ff0000000181c */
[C---:B------:R-:W-:Y:S08]  /*2f00*/  HMMA.16816.F32 R4, R196.reuse, R84, R32 ;  /* 0x00000054c404723c */ /* 0x040ff00000001820 */
[C---:B------:R-:W-:Y:S01]  /*2f10*/  HMMA.16816.F32 R20, R196.reuse, R86, R36 ;  /* 0x00000056c414723c */ /* 0x040fe20000001824 */
[----:B------:R-:W1:Y:S07]  /*2f20*/  LDSM.16.M88.4 R84, [R226+0x7000] ;  /* 0x00700000e254783b */ /* 0x000e6e0000000200 */
[C---:B--2---:R-:W-:Y:S08]  /*2f30*/  HMMA.16816.F32 R28, R196.reuse, R92, R40 ;  /* 0x0000005cc41c723c */ /* 0x044ff00000001828 */
[----:B------:R-:W-:Y:S01]  /*2f40*/  HMMA.16816.F32 R48, R196, R94, R48 ;  /* 0x0000005ec430723c */ /* 0x000fe20000001830 */
[----:B------:R-:W2:Y:S07]  /*2f50*/  LDSM.16.M88.4 R92, [R226+0x7800] ;  /* 0x00780000e25c783b */ /* 0x000eae0000000200 */
[C---:B------:R-:W-:Y:S08]  /*2f60*/  HMMA.16816.F32 R60, R200.reuse, R108, R60 ;  /* 0x0000006cc83c723c */ /* 0x040ff0000000183c */
[----:B------:R-:W-:Y:S01]  /*2f70*/  HMMA.16816.F32 R56, R200, R110, R56 ;  /* 0x0000006ec838723c */ /* 0x000fe20000001838 */
[----:B------:R-:W1:Y:S01]  /*2f80*/  LDSM.16.M88.4 R108, [R226+0x8800] ;  /* 0x00880000e26c783b */ /* 0x000e620000000200 */
[----:B------:R-:W-:-:S06]  /*2f90*/  DEPBAR.LE SB0, 0x0 ;  /* 0x000080000000791a */ /* 0x000fcc0000000000 */
[C---:B---3--:R-:W-:Y:S08]  /*2fa0*/  HMMA.16816.F32 R52, R200.reuse, R16, R52 ;  /* 0x00000010c834723c */ /* 0x048ff00000001834 */
[C---:B------:R-:W-:Y:S08]  /*2fb0*/  HMMA.16816.F32 R44, R200.reuse, R18, R44 ;  /* 0x00000012c82c723c */ /* 0x040ff0000000182c */
[C---:B------:R-:W-:Y:S08]  /*2fc0*/  HMMA.16816.F32 R32, R200.reuse, R88, R12 ;  /* 0x00000058c820723c */ /* 0x040ff0000000180c */
[C---:B------:R-:W-:Y:S08]  /*2fd0*/  HMMA.16816.F32 R24, R200.reuse, R90, R8 ;  /* 0x0000005ac818723c */ /* 0x040ff00000001808 */
[C---:B----4-:R-:W-:Y:S08]  /*2fe0*/  HMMA.16816.F32 R16, R200.reuse, R96, R4 ;  /* 0x00000060c810723c */ /* 0x050ff00000001804 */
[----:B------:R-:W-:Y:S01]  /*2ff0*/  HMMA.16816.F32 R40, R200, R80, R72 ;  /* 0x00000050c828723c */ /* 0x000fe20000001848 */
[----:B------:R-:W-:-:S07]  /*3000*/  IMAD.MOV.U32 R97, RZ, RZ, R123 ;  /* 0x000000ffff617224 */ /* 0x000fce00078e007b */
[C---:B------:R-:W-:Y:S08]  /*3010*/  HMMA.16816.F32 R36, R200.reuse, R82, R68 ;  /* 0x00000052c824723c */ /* 0x040ff00000001844 */
[C---:B------:R-:W-:Y:S08]  /*3020*/  HMMA.16816.F32 R12, R200.reuse, R98, R20 ;  /* 0x00000062c80c723c */ /* 0x040ff00000001814 */
[C---:B------:R-:W-:Y:S08]  /*3030*/  HMMA.16816.F32 R8, R200.reuse, R104, R28 ;  /* 0x00000068c808723c */ /* 0x040ff0000000181c */
[----:B------:R-:W-:Y:S01]  /*3040*/  HMMA.16816.F32 R4, R200, R106, R48 ;  /* 0x0000006ac804723c */ /* 0x000fe20000001830 */
[----:B------:R-:W-:Y:S01]  /*3050*/  ISETP.GE.AND P0, PT, R97, 0x2, PT ;  /* 0x000000026100780c */ /* 0x000fe20003f06270 */
[----:B------:R-:W-:Y:S06]  /*3060*/  BSSY B0, `(.L_x_443) ;  /* 0x0000031000007945 */ /* 0x000fec0003800000 */
[C---:B------:R-:W-:Y:S08]  /*3070*/  HMMA.16816.F32 R20, R204.reuse, R64, R60 ;  /* 0x00000040cc14723c */ /* 0x040ff0000000183c */
[C---:B------:R-:W-:Y:S08]  /*3080*/  HMMA.16816.F32 R56, R204.reuse, R66, R56 ;  /* 0x00000042cc38723c */ /* 0x040ff00000001838 */
[C---:B-----5:R-:W-:Y:S08]  /*3090*/  HMMA.16816.F32 R64, R204.reuse, R100, R16 ;  /* 0x00000064cc40723c */ /* 0x060ff00000001810 */
[C---:B------:R-:W-:Y:S08]  /*30a0*/  HMMA.16816.F32 R52, R204.reuse, R76, R52 ;  /* 0x0000004ccc34723c */ /* 0x040ff00000001834 */
[C---:B------:R-:W-:Y:S08]  /*30b0*/  HMMA.16816.F32 R44, R204.reuse, R78, R44 ;  /* 0x0000004ecc2c723c */ /* 0x040ff0000000182c */
[C---:B-1----:R-:W-:Y:S08]  /*30c0*/  HMMA.16816.F32 R40, R204.reuse, R84, R40 ;  /* 0x00000054cc28723c */ /* 0x042ff00000001828 */
[C---:B------:R-:W-:Y:S08]  /*30d0*/  HMMA.16816.F32 R36, R204.reuse, R86, R36 ;  /* 0x00000056cc24723c */ /* 0x040ff00000001824 */
[C---:B--2---:R-:W-:Y:S08]  /*30e0*/  HMMA.16816.F32 R32, R204.reuse, R92, R32 ;  /* 0x0000005ccc20723c */ /* 0x044ff00000001820 */
[C---:B------:R-:W-:Y:S08]  /*30f0*/  HMMA.16816.F32 R28, R204.reuse, R94, R24 ;  /* 0x0000005ecc1c723c */ /* 0x040ff00000001818 */
[C---:B------:R-:W-:Y:S08]  /*3100*/  HMMA.16816.F32 R60, R204.reuse, R102, R12 ;  /* 0x00000066cc3c723c */ /* 0x040ff0000000180c */
[C---:B------:R-:W-:Y:S08]  /*3110*/  HMMA.16816.F32 R16, R204.reuse, R108, R8 ;  /* 0x0000006ccc10723c */ /* 0x040ff00000001808 */
[----:B------:R-:W-:Y:S01]  /*3120*/  HMMA.16816.F32 R48, R204, R110, R4 ;  /* 0x0000006ecc30723c */ /* 0x000fe20000001804 */
[----:B------:R-:W-:Y:S06]  /*3130*/  BAR.SYNC.DEFER_BLOCKING 0x0 ;  /* 0x0000000000007b1d */ /* 0x000fec0000010000 */
[----:B------:R-:W-:Y:S01]  /*3140*/  @!UPT UIADD3 URZ, URZ, URZ, URZ ;  /* 0x0000003f3f3ff290 */ /* 0x000fe2000fffe03f */
[----:B------:R-:W-:Y:S11]  /*3150*/  @!P0 BRA `(.L_x_444) ;  /* 0x0000021000008947 */ /* 0x000ff60003800000 */
[----:B------:R-:W-:Y:S01]  /*3160*/  IADD3 R0, R97, -0x2, RZ ;  /* 0xfffffffe61007810 */ /* 0x000fe20007ffe0ff */
[C---:B------:R-:W-:Y:S01]  /*3170*/  IMAD.SHL.U32 R6, R117.reuse, 0x40, RZ ;  /* 0x0000004075067824 */ /* 0x040fe200078e00ff */
[----:B------:R-:W-:-:S02]  /*3180*/  SHF.L.U64.HI R7, R117, 0x6, R120 ;  /* 0x0000000675077819 */ /* 0x000fc40000010278 */
[----:B------:R-:W-:-:S05]  /*3190*/  SHF.R.S32.HI R2, RZ, 0x1f, R0 ;  /* 0x0000001fff027819 */ /* 0x000fca0000011400 */
[----:B------:R-:W-:Y:S02]  /*31a0*/  IMAD R4, R2, c[0x0][0x1e0], RZ ;  /* 0x0000780002047a24 */ /* 0x000fe400078e02ff */
[----:B------:R-:W-:-:S04]  /*31b0*/  IMAD.WIDE.U32 R2, R0, c[0x0][0x1e0], RZ ;  /* 0x0000780000027a25 */ /* 0x000fc800078e00ff */
[----:B------:R-:W-:Y:S02]  /*31c0*/  IMAD R0, R0, c[0x0][0x1e4], R4 ;  /* 0x0000790000007a24 */ /* 0x000fe400078e0204 */
[----:B------:R-:W-:-:S04]  /*31d0*/  IMAD.WIDE.U32 R4, R2, 0x60, R118 ;  /* 0x0000006002047825 */ /* 0x000fc800078e0076 */
[----:B------:R-:W-:Y:S01]  /*31e0*/  IMAD.IADD R0, R3, 0x1, R0 ;  /* 0x0000000103007824 */ /* 0x000fe200078e0200 */
[----:B------:R-:W-:-:S03]  /*31f0*/  LEA R2, P0, R4, c[0x0][0x1c8], 0x1 ;  /* 0x0000720004027a11 */ /* 0x000fc600078008ff */
[----:B------:R-:W-:Y:S01]  /*3200*/  IMAD R0, R0, 0x60, RZ ;  /* 0x0000006000007824 */ /* 0x000fe200078e02ff */
[----:B------:R-:W-:-:S03]  /*3210*/  IADD3 R10, P6, P5, R6, 0x80, R2 ;  /* 0x00000080060a7810 */ /* 0x000fc60007dde002 */
[----:B------:R-:W-:-:S05]  /*3220*/  IMAD.IADD R0, R5, 0x1, R0 ;  /* 0x0000000105007824 */ /* 0x000fca00078e0200 */
        /* <DEDUP_REMOVED lines=20> */
.L_x_444:
[----:B------:R-:W-:Y:S05]  /*3370*/  BSYNC B0 ;  /* 0x0000000000007941 */ /* 0x000fea0003800000 */
.L_x_443:
[----:B------:R-:W2:Y:S04]  /*3380*/  LDL R0, [R1+0x84] ;  /* 0x0000840001007983 */ /* 0x000ea80000100800 */
[----:B-1----:R-:W3:Y:S04]  /*3390*/  LDL R5, [R1+0x50] ;  /* 0x0000500001057983 */ /* 0x002ee80000100800 */
[----:B------:R-:W-:Y:S04]  /*33a0*/  LDSM.16.MT88.4 R68, [R230+0x800] ;  /* 0x00080000e644783b */ /* 0x000fe80000004200 */
[----:B------:R-:W-:Y:S04]  /*33b0*/  LDSM.16.MT88.4 R80, [R228+0x3000] ;  /* 0x00300000e450783b */ /* 0x000fe80000004200 */
[----:B------:R-:W0:Y:S01]  /*33c0*/  LDGDEPBAR ;  /* 0x00000000000079af */ /* 0x000e220000000000 */
[----:B--2---:R-:W-:-:S04]  /*33d0*/  IMAD.IADD R0, R0, 0x1, R121 ;  /* 0x0000000100007824 */ /* 0x004fc800078e0279 */
[----:B------:R-:W-:-:S05]  /*33e0*/  @P1 IMAD.HI.U32 R2, R0, c[0x0][0x2c8], RZ ;  /* 0x0000b20000021a27 */ /* 0x000fca00078e00ff */
[----:B------:R-:W-:-:S05]  /*33f0*/  @P1 SHF.R.U32.HI R0, RZ, c[0x0][0x2cc], R2 ;  /* 0x0000b300ff001a19 */ /* 0x000fca0000011602 */
[----:B------:R-:W1:Y:S04]  /*3400*/  SHFL.IDX PT, R4, R0, RZ, 0x1c1f ;  /* 0x001c1fff00047589 */ /* 0x000e6800000e0000 */
[----:B------:R2:W4:Y:S02]  /*3410*/  SHFL.IDX PT, R3, R0, 0x1, 0x1c1f ;  /* 0x003c1f0000037f89 */ /* 0x00052400000e0000 */
[----:B--2---:R-:W-:-:S04]  /*3420*/  IADD3 R0, R116, c[0x0][0x1d0], RZ ;  /* 0x0000740074007a10 */ /* 0x004fc80007ffe0ff */
[----:B---3--:R-:W-:Y:S01]  /*3430*/  IADD3 R2, -R5, 0x1, R0 ;  /* 0x0000000105027810 */ /* 0x008fe20007ffe100 */
[----:B------:R-:W-:-:S03]  /*3440*/  IMAD.IADD R0, R0, 0x1, -R5 ;  /* 0x0000000100007824 */ /* 0x000fc600078e0a05 */
[----:B------:R-:W-:-:S05]  /*3450*/  IADD3 R2, R2, -c[0x0][0x168], RZ ;  /* 0x80005a0002027a10 */ /* 0x000fca0007ffe0ff */
[C---:B-1----:R-:W-:Y:S02]  /*3460*/  IMAD.IADD R4, R2.reuse, 0x1, R4 ;  /* 0x0000000102047824 */ /* 0x042fe400078e0204 */
[----:B----4-:R-:W-:-:S03]  /*3470*/  IMAD.IADD R3, R2, 0x1, R3 ;  /* 0x0000000102037824 */ /* 0x010fc600078e0203 */
[C---:B------:R-:W-:Y:S02]  /*3480*/  IMNMX R2, R0.reuse, R4, PT ;  /* 0x0000000400027217 */ /* 0x040fe40003800200 */
[----:B------:R-:W-:Y:S02]  /*3490*/  IMNMX R0, R0, R3, PT ;  /* 0x0000000300007217 */ /* 0x000fe40003800200 */
[C---:B------:R-:W-:Y:S02]  /*34a0*/  ISETP.GT.AND P0, PT, R2.reuse, RZ, PT ;  /* 0x000000ff0200720c */ /* 0x040fe40003f04270 */
[----:B------:R-:W-:Y:S02]  /*34b0*/  ISETP.GT.AND P6, PT, R2, 0x1, PT ;  /* 0x000000010200780c */ /* 0x000fe40003fc4270 */
[----:B------:R-:W-:Y:S02]  /*34c0*/  FSEL R5, R20, -INF , P0 ;  /* 0xff80000014057808 */ /* 0x000fe40000000000 */
[----:B------:R-:W-:-:S02]  /*34d0*/  ISETP.GT.AND P0, PT, R0, 0x1, PT ;  /* 0x000000010000780c */ /* 0x000fc40003f04270 */
[----:B------:R-:W-:Y:S02]  /*34e0*/  ISETP.GT.AND P5, PT, R0, RZ, PT ;  /* 0x000000ff0000720c */ /* 0x000fe40003fa4270 */
[----:B------:R-:W-:Y:S02]  /*34f0*/  FSEL R6, R21, -INF , P6 ;  /* 0xff80000015067808 */ /* 0x000fe40003000000 */
[----:B------:R-:W-:Y:S02]  /*3500*/  ISETP.GT.AND P6, PT, R2, 0x8, PT ;  /* 0x000000080200780c */ /* 0x000fe40003fc4270 */
[----:B------:R-:W-:Y:S02]  /*3510*/  FSEL R13, R23, -INF , P0 ;  /* 0xff800000170d7808 */ /* 0x000fe40000000000 */
[----:B------:R-:W-:Y:S02]  /*3520*/  ISETP.GT.AND P0, PT, R0, 0x8, PT ;  /* 0x000000080000780c */ /* 0x000fe40003f04270 */
[----:B------:R-:W-:-:S02]  /*3530*/  FSEL R12, R22, -INF , P5 ;  /* 0xff800000160c7808 */ /* 0x000fc40002800000 */
[----:B------:R-:W-:Y:S02]  /*3540*/  ISETP.GT.AND P5, PT, R2, 0x9, PT ;  /* 0x000000090200780c */ /* 0x000fe40003fa4270 */
[----:B------:R-:W-:Y:S02]  /*3550*/  FSEL R7, R56, -INF , P6 ;  /* 0xff80000038077808 */ /* 0x000fe40003000000 */
[----:B------:R-:W-:Y:S02]  /*3560*/  FMNMX.FTZ R3, R5, R6, !PT ;  /* 0x0000000605037209 */ /* 0x000fe40007810000 */
[----:B------:R-:W-:Y:S02]  /*3570*/  FSEL R14, R58, -INF , P0 ;  /* 0xff8000003a0e7808 */ /* 0x000fe40000000000 */
[----:B------:R-:W-:Y:S02]  /*3580*/  ISETP.GT.AND P0, PT, R2, 0x11, PT ;  /* 0x000000110200780c */ /* 0x000fe40003f04270 */
[----:B------:R-:W-:-:S02]  /*3590*/  FSEL R8, R57, -INF , P5 ;  /* 0xff80000039087808 */ /* 0x000fc40002800000 */
[----:B------:R-:W-:Y:S02]  /*35a0*/  ISETP.GT.AND P6, PT, R2, 0x10, PT ;  /* 0x000000100200780c */ /* 0x000fe40003fc4270 */
[----:B------:R-:W-:Y:S02]  /*35b0*/  FMNMX.FTZ R3, R7, R3, !PT ;  /* 0x0000000307037209 */ /* 0x000fe40007810000 */
[----:B------:R-:W-:Y:S02]  /*35c0*/  ISETP.GT.AND P5, PT, R0, 0x9, PT ;  /* 0x000000090000780c */ /* 0x000fe40003fa4270 */
[----:B------:R-:W-:Y:S02]  /*35d0*/  FSEL R10, R53, -INF , P0 ;  /* 0xff800000350a7808 */ /* 0x000fe40000000000 */
[----:B------:R-:W-:Y:S02]  /*35e0*/  FSEL R9, R52, -INF , P6 ;  /* 0xff80000034097808 */ /* 0x000fe40003000000 */
[----:B------:R-:W-:-:S02]  /*35f0*/  ISETP.GT.AND P0, PT, R0, 0x11, PT ;  /* 0x000000110000780c */ /* 0x000fc40003f04270 */
[----:B------:R-:W-:Y:S02]  /*3600*/  FMNMX.FTZ R3, R8, R3, !PT ;  /* 0x0000000308037209 */ /* 0x000fe40007810000 */
[----:B------:R-:W-:Y:S02]  /*3610*/  FSEL R15, R59, -INF , P5 ;  /* 0xff8000003b0f7808 */ /* 0x000fe40002800000 */
[----:B------:R-:W-:Y:S01]  /*3620*/  ISETP.GT.AND P5, PT, R0, 0x10, PT ;  /* 0x000000100000780c */ /* 0x000fe20003fa4270 */
[----:B------:R-:W-:Y:S01]  /*3630*/  LDSM.16.MT88.4 R56, [R249] ;  /* 0x00000000f938783b */ /* 0x000fe20000004200 */
[----:B------:R-:W-:Y:S02]  /*3640*/  ISETP.GT.AND P6, PT, R2, 0x18, PT ;  /* 0x000000180200780c */ /* 0x000fe40003fc4270 */
[----:B------:R-:W-:Y:S02]  /*3650*/  FSEL R22, R55, -INF , P0 ;  /* 0xff80000037167808 */ /* 0x000fe40000000000 */
[----:B------:R-:W-:-:S02]  /*3660*/  FMNMX.FTZ R3, R9, R3, !PT ;  /* 0x0000000309037209 */ /* 0x000fc40007810000 */
[----:B------:R-:W-:Y:S02]  /*3670*/  ISETP.GT.AND P0, PT, R0, 0x18, PT ;  /* 0x000000180000780c */ /* 0x000fe40003f04270 */
[----:B------:R-:W-:Y:S02]  /*3680*/  FSEL R21, R54, -INF , P5 ;  /* 0xff80000036157808 */ /* 0x000fe40002800000 */
[----:B------:R-:W-:Y:S02]  /*3690*/  ISETP.GT.AND P5, PT, R2, 0x19, PT ;  /* 0x000000190200780c */ /* 0x000fe40003fa4270 */
[----:B------:R-:W-:Y:S02]  /*36a0*/  FSEL R11, R44, -INF , P6 ;  /* 0xff8000002c0b7808 */ /* 0x000fe40003000000 */
[----:B------:R-:W-:Y:S02]  /*36b0*/  FMNMX.FTZ R3, R10, R3, !PT ;  /* 0x000000030a037209 */ /* 0x000fe40007810000 */
[----:B------:R-:W-:-:S02]  /*36c0*/  FSEL R23, R46, -INF , P0 ;  /* 0xff8000002e177808 */ /* 0x000fc40000000000 */
[C---:B------:R-:W-:Y:S02]  /*36d0*/  ISETP.GT.AND P0, PT, R2.reuse, 0x21, PT ;  /* 0x000000210200780c */ /* 0x040fe40003f04270 */
[----:B------:R-:W-:Y:S02]  /*36e0*/  FSEL R20, R45, -INF , P5 ;  /* 0xff8000002d147808 */ /* 0x000fe40002800000 */
[----:B------:R-:W-:Y:S02]  /*36f0*/  ISETP.GT.AND P6, PT, R2, 0x20, PT ;  /* 0x000000200200780c */ /* 0x000fe40003fc4270 */
[----:B------:R-:W-:Y:S02]  /*3700*/  FMNMX.FTZ R3, R11, R3, !PT ;  /* 0x000000030b037209 */ /* 0x000fe40007810000 */
[----:B------:R-:W-:Y:S02]  /*3710*/  FSEL R88, R41, -INF , P0 ;  /* 0xff80000029587808 */ /* 0x000fe40000000000 */
[----:B------:R-:W-:-:S02]  /*3720*/  ISETP.GT.AND P0, PT, R0, 0x21, PT ;  /* 0x000000210000780c */ /* 0x000fc40003f04270 */
[----:B------:R-:W-:Y:S02]  /*3730*/  ISETP.GT.AND P5, PT, R0, 0x19, PT ;  /* 0x000000190000780c */ /* 0x000fe40003fa4270 */
[----:B------:R-:W-:Y:S02]  /*3740*/  FSEL R89, R40, -INF , P6 ;  /* 0xff80000028597808 */ /* 0x000fe40003000000 */
[----:B------:R-:W-:Y:S02]  /*3750*/  FMNMX.FTZ R3, R20, R3, !PT ;  /* 0x0000000314037209 */ /* 0x000fe40007810000 */
[----:B------:R-:W-:Y:S02]  /*3760*/  FSEL R101, R43, -INF , P0 ;  /* 0xff8000002b657808 */ /* 0x000fe40000000000 */
[----:B------:R-:W-:Y:S02]  /*3770*/  FSEL R24, R47, -INF , P5 ;  /* 0xff8000002f187808 */ /* 0x000fe40002800000 */
[----:B------:R-:W-:-:S02]  /*3780*/  ISETP.GT.AND P6, PT, R2, 0x28, PT ;  /* 0x000000280200780c */ /* 0x000fc40003fc4270 */
[----:B------:R-:W-:Y:S02]  /*3790*/  ISETP.GT.AND P0, PT, R2, 0x29, PT ;  /* 0x000000290200780c */ /* 0x000fe40003f04270 */
[----:B------:R-:W-:Y:S02]  /*37a0*/  FMNMX.FTZ R3, R89, R3, !PT ;  /* 0x0000000359037209 */ /* 0x000fe40007810000 */
[----:B------:R-:W-:Y:S02]  /*37b0*/  ISETP.GT.AND P5, PT, R0, 0x20, PT ;  /* 0x000000200000780c */ /* 0x000fe40003fa4270 */
[----:B------:R-:W-:Y:S02]  /*37c0*/  FSEL R79, R36, -INF , P6 ;  /* 0xff800000244f7808 */ /* 0x000fe40003000000 */
[----:B------:R-:W-:Y:S02]  /*37d0*/  FSEL R78, R37, -INF , P0 ;  /* 0xff800000254e7808 */ /* 0x000fe40000000000 */
[----:B------:R-:W-:-:S02]  /*37e0*/  FMNMX.FTZ R4, R12, R13, !PT ;  /* 0x0000000d0c047209 */ /* 0x000fc40007810000 */
[----:B------:R-:W-:Y:S02]  /*37f0*/  FMNMX.FTZ R3, R88, R3, !PT ;  /* 0x0000000358037209 */ /* 0x000fe40007810000 */
[----:B------:R-:W-:Y:S02]  /*3800*/  FSEL R100, R42, -INF , P5 ;  /* 0xff8000002a647808 */ /* 0x000fe40002800000 */
[C---:B------:R-:W-:Y:S01]  /*3810*/  ISETP.GT.AND P0, PT, R0.reuse, 0x29, PT ;  /* 0x000000290000780c */ /* 0x040fe20003f04270 */
[----:B------:R-:W-:Y:S01]  /*3820*/  LDSM.16.MT88.4 R40, [R228+0x800] ;  /* 0x00080000e428783b */ /* 0x000fe20000004200 */
[----:B------:R-:W-:Y:S02]  /*3830*/  ISETP.GT.AND P5, PT, R0, 0x28, PT ;  /* 0x000000280000780c */ /* 0x000fe40003fa4270 */
[----:B------:R-:W-:Y:S02]  /*3840*/  ISETP.GT.AND P6, PT, R2, 0x30, PT ;  /* 0x000000300200780c */ /* 0x000fe40003fc4270 */
[----:B------:R-:W-:-:S02]  /*3850*/  FMNMX.FTZ R4, R14, R4, !PT ;  /* 0x000000040e047209 */ /* 0x000fc40007810000 */
[----:B------:R-:W-:Y:S02]  /*3860*/  FMNMX.FTZ R3, R79, R3, !PT ;  /* 0x000000034f037209 */ /* 0x000fe40007810000 */
[----:B------:R-:W-:Y:S02]  /*3870*/  FSEL R91, R39, -INF , P0 ;  /* 0xff800000275b7808 */ /* 0x000fe40000000000 */
[----:B------:R-:W-:Y:S02]  /*3880*/  FSEL R90, R38, -INF , P5 ;  /* 0xff800000265a7808 */ /* 0x000fe40002800000 */
[----:B------:R-:W-:Y:S01]  /*3890*/  ISETP.GT.AND P0, PT, R2, 0x31, PT ;  /* 0x000000310200780c */ /* 0x000fe20003f04270 */
[----:B------:R-:W-:Y:S01]  /*38a0*/  LDSM.16.MT88.4 R36, [R227+0x800] ;  /* 0x00080000e324783b */ /* 0x000fe20000004200 */
[----:B------:R-:W-:Y:S02]  /*38b0*/  ISETP.GT.AND P5, PT, R0, 0x30, PT ;  /* 0x000000300000780c */ /* 0x000fe40003fa4270 */
[----:B------:R-:W-:-:S02]  /*38c0*/  FSEL R111, R32, -INF , P6 ;  /* 0xff800000206f7808 */ /* 0x000fc40003000000 */
[----:B------:R-:W-:Y:S02]  /*38d0*/  FMNMX.FTZ R4, R15, R4, !PT ;  /* 0x000000040f047209 */ /* 0x000fe40007810000 */
[----:B------:R-:W-:Y:S02]  /*38e0*/  FMNMX.FTZ R3, R78, R3, !PT ;  /* 0x000000034e037209 */ /* 0x000fe40007810000 */
[----:B------:R-:W-:Y:S02]  /*38f0*/  FSEL R102, R33, -INF , P0 ;  /* 0xff80000021667808 */ /* 0x000fe40000000000 */
[----:B------:R-:W-:Y:S02]  /*3900*/  ISETP.GT.AND P0, PT, R0, 0x31, PT ;  /* 0x000000310000780c */ /* 0x000fe40003f04270 */
[----:B------:R-:W-:Y:S02]  /*3910*/  FSEL R86, R34, -INF , P5 ;  /* 0xff80000022567808 */ /* 0x000fe40002800000 */
[----:B------:R-:W-:-:S02]  /*3920*/  ISETP.GT.AND P5, PT, R2, 0x38, PT ;  /* 0x000000380200780c */ /* 0x000fc40003fa4270 */
[----:B------:R-:W-:Y:S02]  /*3930*/  FMNMX.FTZ R4, R21, R4, !PT ;  /* 0x0000000415047209 */ /* 0x000fe40007810000 */
[----:B------:R-:W-:Y:S02]  /*3940*/  FMNMX.FTZ R3, R111, R3, !PT ;  /* 0x000000036f037209 */ /* 0x000fe40007810000 */
[----:B------:R-:W-:Y:S02]  /*3950*/  FSEL R113, R35, -INF , P0 ;  /* 0xff80000023717808 */ /* 0x000fe40000000000 */
[----:B------:R-:W-:Y:S02]  /*3960*/  ISETP.GT.AND P0, PT, R2, 0x39, PT ;  /* 0x000000390200780c */ /* 0x000fe40003f04270 */
[----:B------:R-:W-:Y:S02]  /*3970*/  FSEL R103, R28, -INF , P5 ;  /* 0xff8000001c677808 */ /* 0x000fe40002800000 */
[----:B------:R-:W-:-:S02]  /*3980*/  FMNMX.FTZ R4, R22, R4, !PT ;  /* 0x0000000416047209 */ /* 0x000fc40007810000 */
[----:B------:R-:W-:Y:S02]  /*3990*/  FMNMX.FTZ R3, R102, R3, !PT ;  /* 0x0000000366037209 */ /* 0x000fe40007810000 */
[C---:B------:R-:W-:Y:S02]  /*39a0*/  ISETP.GT.AND P5, PT, R2.reuse, 0x40, PT ;  /* 0x000000400200780c */ /* 0x040fe40003fa4270 */
[----:B------:R-:W-:Y:S02]  /*39b0*/  FSEL R108, R29, -INF , P0 ;  /* 0xff8000001d6c7808 */ /* 0x000fe40000000000 */
[----:B------:R-:W-:Y:S02]  /*39c0*/  FMNMX.FTZ R4, R23, R4, !PT ;  /* 0x0000000417047209 */ /* 0x000fe40007810000 */
[----:B------:R-:W-:Y:S02]  /*39d0*/  FMNMX.FTZ R3, R103, R3, !PT ;  /* 0x0000000367037209 */ /* 0x000fe40007810000 */
[----:B------:R-:W-:-:S02]  /*39e0*/  ISETP.GT.AND P0, PT, R2, 0x41, PT ;  /* 0x000000410200780c */ /* 0x000fc40003f04270 */
[----:B------:R-:W-:Y:S02]  /*39f0*/  FSEL R106, R64, -INF , P5 ;  /* 0xff800000406a7808 */ /* 0x000fe40002800000 */
[----:B------:R-:W-:Y:S02]  /*3a00*/  FMNMX.FTZ R4, R24, R4, !PT ;  /* 0x0000000418047209 */ /* 0x000fe40007810000 */
[----:B------:R-:W-:Y:S02]  /*3a10*/  FMNMX.FTZ R3, R108, R3, !PT ;  /* 0x000000036c037209 */ /* 0x000fe40007810000 */
[----:B------:R-:W-:Y:S02]  /*3a20*/  ISETP.GT.AND P5, PT, R2, 0x48, PT ;  /* 0x000000480200780c */ /* 0x000fe40003fa4270 */
[----:B------:R-:W-:Y:S02]  /*3a30*/  FSEL R105, R65, -INF , P0 ;  /* 0xff80000041697808 */ /* 0x000fe40000000000 */
[----:B------:R-:W-:-:S02]  /*3a40*/  FMNMX.FTZ R4, R100, R4, !PT ;  /* 0x0000000464047209 */ /* 0x000fc40007810000 */
[----:B------:R-:W-:Y:S02]  /*3a50*/  FMNMX.FTZ R3, R106, R3, !PT ;  /* 0x000000036a037209 */ /* 0x000fe40007810000 */
[----:B------:R-:W-:Y:S02]  /*3a60*/  ISETP.GT.AND P0, PT, R2, 0x49, PT ;  /* 0x000000490200780c */ /* 0x000fe40003f04270 */
[----:B------:R-:W-:Y:S02]  /*3a70*/  FSEL R104, R60, -INF , P5 ;  /* 0xff8000003c687808 */ /* 0x000fe40002800000 */
[----:B------:R-:W-:Y:S02]  /*3a80*/  FMNMX.FTZ R4, R101, R4, !PT ;  /* 0x0000000465047209 */ /* 0x000fe40007810000 */
[----:B------:R-:W-:Y:S02]  /*3a90*/  FMNMX.FTZ R3, R105, R3, !PT ;  /* 0x0000000369037209 */ /* 0x000fe40007810000 */
[----:B------:R-:W-:-:S02]  /*3aa0*/  ISETP.GT.AND P5, PT, R2, 0x50, PT ;  /* 0x000000500200780c */ /* 0x000fc40003fa4270 */
[----:B------:R-:W-:Y:S02]  /*3ab0*/  FSEL R99, R61, -INF , P0 ;  /* 0xff8000003d637808 */ /* 0x000fe40000000000 */
[----:B------:R-:W-:Y:S02]  /*3ac0*/  FMNMX.FTZ R4, R90, R4, !PT ;  /* 0x000000045a047209 */ /* 0x000fe40007810000 */
[----:B------:R-:W-:Y:S02]  /*3ad0*/  FMNMX.FTZ R3, R104, R3, !PT ;  /* 0x0000000368037209 */ /* 0x000fe40007810000 */
[----:B------:R-:W-:Y:S02]  /*3ae0*/  FSEL R98, R16, -INF , P5 ;  /* 0xff80000010627808 */ /* 0x000fe40002800000 */
[----:B------:R-:W-:Y:S02]  /*3af0*/  ISETP.GT.AND P5, PT, R0, 0x38, PT ;  /* 0x000000380000780c */ /* 0x000fe40003fa4270 */
[----:B------:R-:W-:-:S02]  /*3b00*/  ISETP.GT.AND P0, PT, R2, 0x51, PT ;  /* 0x000000510200780c */ /* 0x000fc40003f04270 */
[----:B------:R-:W-:Y:S02]  /*3b10*/  FMNMX.FTZ R4, R91, R4, !PT ;  /* 0x000000045b047209 */ /* 0x000fe40007810000 */
[----:B------:R-:W-:Y:S02]  /*3b20*/  FMNMX.FTZ R3, R99, R3, !PT ;  /* 0x0000000363037209 */ /* 0x000fe40007810000 */
[----:B------:R-:W-:Y:S02]  /*3b30*/  FSEL R110, R30, -INF , P5 ;  /* 0xff8000001e6e7808 */ /* 0x000fe40002800000 */
[C---:B------:R-:W-:Y:S02]  /*3b40*/  ISETP.GT.AND P6, PT, R2.reuse, 0x58, PT ;  /* 0x000000580200780c */ /* 0x040fe40003fc4270 */
[----:B------:R-:W-:Y:S02]  /*3b50*/  ISETP.GT.AND P5, PT, R2, 0x59, PT ;  /* 0x000000590200780c */ /* 0x000fe40003fa4270 */
[----:B------:R-:W-:-:S02]  /*3b60*/  FSEL R96, R17, -INF , P0 ;  /* 0xff80000011607808 */ /* 0x000fc40000000000 */
[----:B------:R-:W-:Y:S02]  /*3b70*/  FMNMX.FTZ R4, R86, R4, !PT ;  /* 0x0000000456047209 */ /* 0x000fe40007810000 */
[----:B------:R-:W-:Y:S02]  /*3b80*/  FMNMX.FTZ R2, R98, R3, !PT ;  /* 0x0000000362027209 */ /* 0x000fe40007810000 */
        /* <DEDUP_REMOVED lines=14> */
[----:B------:R-:W-:Y:S01]  /*3c70*/  ISETP.GT.AND P5, PT, R0, 0x48, PT ;  /* 0x000000480000780c */ /* 0x000fe20003fa4270 */
[----:B------:R-:W1:Y:S01]  /*3c80*/  SHFL.BFLY PT, R3, R141, 0x2, 0x1f ;  /* 0x0c401f008d037f89 */ /* 0x000e6200000e0000 */
[----:B------:R-:W-:-:S02]  /*3c90*/  FMNMX.FTZ R2, R84, R2, !PT ;  /* 0x0000000254027209 */ /* 0x000fc40007810000 */
[----:B------:R-:W-:Y:S02]  /*3ca0*/  ISETP.GT.AND P0, PT, R0, 0x49, PT ;  /* 0x000000490000780c */ /* 0x000fe40003f04270 */
[----:B------:R-:W-:Y:S02]  /*3cb0*/  FSEL R87, R62, -INF , P5 ;  /* 0xff8000003e577808 */ /* 0x000fe40002800000 */
[----:B------:R-:W-:Y:S02]  /*3cc0*/  FMNMX.FTZ R2, R93, R2, !PT ;  /* 0x000000025d027209 */ /* 0x000fe40007810000 */
[----:B------:R-:W-:Y:S02]  /*3cd0*/  FSEL R92, R63, -INF , P0 ;  /* 0xff8000003f5c7808 */ /* 0x000fe40000000000 */
[----:B------:R-:W-:Y:S01]  /*3ce0*/  ISETP.GT.AND P5, PT, R0, 0x50, PT ;  /* 0x000000500000780c */ /* 0x000fe20003fa4270 */
[----:B------:R-:W-:Y:S01]  /*3cf0*/  LDSM.16.MT88.4 R60, [R224+0x800] ;  /* 0x00080000e03c783b */ /* 0x000fe20000004200 */
[----:B------:R-:W-:-:S02]  /*3d00*/  FMNMX.FTZ R2, R87, R2, !PT ;  /* 0x0000000257027209 */ /* 0x000fc40007810000 */
[----:B------:R-:W-:Y:S02]  /*3d10*/  ISETP.GT.AND P0, PT, R0, 0x51, PT ;  /* 0x000000510000780c */ /* 0x000fe40003f04270 */
[----:B------:R-:W-:Y:S02]  /*3d20*/  FSEL R85, R18, -INF , P5 ;  /* 0xff80000012557808 */ /* 0x000fe40002800000 */
[----:B------:R-:W-:Y:S02]  /*3d30*/  FMNMX.FTZ R2, R92, R2, !PT ;  /* 0x000000025c027209 */ /* 0x000fe40007810000 */
[----:B------:R-:W-:Y:S02]  /*3d40*/  FSEL R114, R19, -INF , P0 ;  /* 0xff80000013727808 */ /* 0x000fe40000000000 */
[----:B------:R-:W-:Y:S01]  /*3d50*/  ISETP.GT.AND P5, PT, R0, 0x58, PT ;  /* 0x000000580000780c */ /* 0x000fe20003fa4270 */
[----:B------:R-:W-:Y:S01]  /*3d60*/  LDSM.16.MT88.4 R16, [R224] ;  /* 0x00000000e010783b */ /* 0x000fe20000004200 */
[----:B------:R-:W-:-:S02]  /*3d70*/  FMNMX.FTZ R2, R85, R2, !PT ;  /* 0x0000000255027209 */ /* 0x000fc40007810000 */
[----:B------:R-:W-:Y:S02]  /*3d80*/  ISETP.GT.AND P0, PT, R0, 0x59, PT ;  /* 0x000000590000780c */ /* 0x000fe40003f04270 */
[----:B------:R-:W-:Y:S02]  /*3d90*/  FSEL R112, R50, -INF , P5 ;  /* 0xff80000032707808 */ /* 0x000fe40002800000 */
[----:B------:R-:W-:Y:S02]  /*3da0*/  FMNMX.FTZ R0, R114, R2, !PT ;  /* 0x0000000272007209 */ /* 0x000fe40007810000 */
[----:B------:R-:W-:Y:S02]  /*3db0*/  FSEL R107, R51, -INF , P0 ;  /* 0xff800000336b7808 */ /* 0x000fe40000000000 */
[----:B------:R-:W-:Y:S01]  /*3dc0*/  FMNMX.FTZ R0, R112, R0, !PT ;  /* 0x0000000070007209 */ /* 0x000fe20007810000 */
[----:B------:R-:W-:Y:S01]  /*3dd0*/  LDSM.16.MT88.4 R48, [R224+0x3000] ;  /* 0x00300000e030783b */ /* 0x000fe20000004200 */
[----:B-1----:R-:W-:-:S02]  /*3de0*/  FMNMX.FTZ R141, R141, R3, !PT ;  /* 0x000000038d8d7209 */ /* 0x002fc40007810000 */
        /* <DEDUP_REMOVED lines=9> */
[----:B------:R-:W-:-:S04]  /*3e80*/  FFMA.FTZ R2, R5, c[0x0][0x2d0], -R0 ;  /* 0x0000b40005027a23 */ /* 0x000fc80000010800 */
[----:B------:R2:W-:Y:S01]  /*3e90*/  MUFU.EX2 R67, R2 ;  /* 0x0000000200437308 */ /* 0x0005e20000000800 */
[----:B-1----:R-:W-:Y:S01]  /*3ea0*/  FMNMX.FTZ R140, R140, R3, !PT ;  /* 0x000000038c8c7209 */ /* 0x002fe20007810000 */
[--C-:B------:R-:W-:Y:S02]  /*3eb0*/  FFMA.FTZ R3, R10, c[0x0][0x2d0], -R0.reuse ;  /* 0x0000b4000a037a23 */ /* 0x100fe40000010800 */
[----:B--2---:R-:W-:Y:S01]  /*3ec0*/  FFMA.FTZ R2, R6, c[0x0][0x2d0], -R0 ;  /* 0x0000b40006027a23 */ /* 0x004fe20000010800 */
[----:B------:R-:W-:-:S03]  /*3ed0*/  FSETP.NEU.FTZ.AND P0, PT, R140, -INF , PT ;  /* 0xff8000008c00780b */ /* 0x000fc60003f1d000 */
[----:B------:R1:W-:Y:S08]  /*3ee0*/  MUFU.EX2 R75, R3 ;  /* 0x00000003004b7308 */ /* 0x0003f00000000800 */
[----:B------:R2:W3:Y:S01]  /*3ef0*/  MUFU.EX2 R66, R2 ;  /* 0x0000000200427308 */ /* 0x0004e20000000800 */
[----:B-1----:R-:W-:-:S07]  /*3f00*/  FFMA.FTZ R3, R11, c[0x0][0x2d0], -R0 ;  /* 0x0000b4000b037a23 */ /* 0x002fce0000010800 */
[----:B------:R-:W-:Y:S01]  /*3f10*/  MUFU.EX2 R77, R3 ;  /* 0x00000003004d7308 */ /* 0x000fe20000000800 */
[--C-:B--2---:R-:W-:Y:S02]  /*3f20*/  FFMA.FTZ R2, R7, c[0x0][0x2d0], -R0.reuse ;  /* 0x0000b40007027a23 */ /* 0x104fe40000010800 */
[----:B------:R-:W1:Y:S05]  /*3f30*/  LDSM.16.MT88.4 R4, [R227] ;  /* 0x00000000e304783b */ /* 0x000e6a0000004200 */
[----:B------:R2:W-:Y:S02]  /*3f40*/  MUFU.EX2 R73, R2 ;  /* 0x0000000200497308 */ /* 0x0005e40000000800 */
[----:B--2---:R-:W-:Y:S01]  /*3f50*/  FFMA.FTZ R2, R8, c[0x0][0x2d0], -R0 ;  /* 0x0000b40008027a23 */ /* 0x004fe20000010800 */
[----:B---3--:R-:W-:-:S05]  /*3f60*/  F2FP.PACK_AB R8, R66, R67 ;  /* 0x000000434208723e */ /* 0x008fca00000000ff */
[----:B------:R2:W3:Y:S02]  /*3f70*/  MUFU.EX2 R74, R2 ;  /* 0x00000002004a7308 */ /* 0x0004e40000000800 */
[----:B--2---:R-:W-:Y:S01]  /*3f80*/  FFMA.FTZ R2, R9, c[0x0][0x2d0], -R0 ;  /* 0x0000b40009027a23 */ /* 0x004fe20000010800 */
[----:B---3--:R-:W-:-:S05]  /*3f90*/  F2FP.PACK_AB R10, R74, R73 ;  /* 0x000000494a0a723e */ /* 0x008fca00000000ff */
[----:B------:R2:W-:Y:S02]  /*3fa0*/  MUFU.EX2 R76, R2 ;  /* 0x00000002004c7308 */ /* 0x0005e40000000800 */
[----:B--2---:R-:W-:-:S05]  /*3fb0*/  FMUL.FTZ R2, R140, c[0x0][0x2d0] ;  /* 0x0000b4008c027a20 */ /* 0x004fca0000410000 */
[----:B------:R-:W-:-:S05]  /*3fc0*/  FSEL R2, R2, RZ, P0 ;  /* 0x000000ff02027208 */ /* 0x000fca0000000000 */
[----:B------:R-:W-:-:S04]  /*3fd0*/  FFMA.FTZ R3, R12, c[0x0][0x2d0], -R2 ;  /* 0x0000b4000c037a23 */ /* 0x000fc80000010802 */
[----:B------:R2:W-:Y:S02]  /*3fe0*/  MUFU.EX2 R53, R3 ;  /* 0x0000000300357308 */ /* 0x0005e40000000800 */
[----:B--2---:R-:W-:-:S06]  /*3ff0*/  FFMA.FTZ R3, R13, c[0x0][0x2d0], -R2 ;  /* 0x0000b4000d037a23 */ /* 0x004fcc0000010802 */
[----:B------:R2:W3:Y:S02]  /*4000*/  MUFU.EX2 R52, R3 ;  /* 0x0000000300347308 */ /* 0x0004e40000000800 */
[----:B--2---:R-:W-:Y:S01]  /*4010*/  FFMA.FTZ R3, R14, c[0x0][0x2d0], -R2 ;  /* 0x0000b4000e037a23 */ /* 0x004fe20000010802 */
[----:B---3--:R-:W-:-:S05]  /*4020*/  F2FP.PACK_AB R9, R52, R53 ;  /* 0x000000353409723e */ /* 0x008fca00000000ff */
[----:B------:R2:W-:Y:S02]  /*4030*/  MUFU.EX2 R54, R3 ;  /* 0x0000000300367308 */ /* 0x0005e40000000800 */
[----:B--2---:R-:W-:Y:S02]  /*4040*/  FFMA.FTZ R3, R15, c[0x0][0x2d0], -R2 ;  /* 0x0000b4000f037a23 */ /* 0x004fe40000010802 */
[----:B------:R-:W2:Y:S04]  /*4050*/  LDSM.16.MT88.4 R12, [R228] ;  /* 0x00000000e40c783b */ /* 0x000ea80000004200 */
[----:B------:R3:W4:Y:S02]  /*4060*/  MUFU.EX2 R55, R3 ;  /* 0x0000000300377308 */ /* 0x0007240000000800 */
[----:B---3--:R-:W-:Y:S01]  /*4070*/  FFMA.FTZ R3, R20, c[0x0][0x2d0], -R0 ;  /* 0x0000b40014037a23 */ /* 0x008fe20000010800 */
[----:B----4-:R-:W-:-:S05]  /*4080*/  F2FP.PACK_AB R11, R55, R54 ;  /* 0x00000036370b723e */ /* 0x010fca00000000ff */
[----:B------:R3:W4:Y:S02]  /*4090*/  MUFU.EX2 R143, R3 ;  /* 0x00000003008f7308 */ /* 0x0007240000000800 */
[C---:B------:R-:W-:Y:S08]  /*40a0*/  HMMA.16816.F32 R44, R8.reuse, R16, RZ ;  /* 0x00000010082c723c */ /* 0x040ff000000018ff */
[----:B------:R-:W-:Y:S01]  /*40b0*/  HMMA.16816.F32 R32, R8, R18, RZ ;  /* 0x000000120820723c */ /* 0x000fe200000018ff */
[----:B---3--:R-:W-:-:S04]  /*40c0*/  FFMA.FTZ R3, R21, c[0x0][0x2d0], -R2 ;  /* 0x0000b40015037a23 */ /* 0x008fc80000010802 */
[----:B------:R3:W-:Y:S03]  /*40d0*/  MUFU.EX2 R65, R3 ;  /* 0x0000000300417308 */ /* 0x0007e60000000800 */
[C---:B-1----:R-:W-:Y:S07]  /*40e0*/  HMMA.16816.F32 R16, R8.reuse, R6, RZ ;  /* 0x000000060810723c */ /* 0x042fee00000018ff */
[----:B----4-:R-:W-:Y:S01]  /*40f0*/  F2FP.PACK_AB R6, R143, R77 ;  /* 0x0000004d8f06723e */ /* 0x010fe200000000ff */
[----:B--2---:R-:W-:Y:S01]  /*4100*/  HMMA.16816.F32 R28, R8, R12, RZ ;  /* 0x0000000c081c723c */ /* 0x004fe200000018ff */
[----:B---3--:R-:W-:-:S04]  /*4110*/  FFMA.FTZ R3, R22, c[0x0][0x2d0], -R2 ;  /* 0x0000b40016037a23 */ /* 0x008fc80000010802 */
[----:B------:R1:W2:Y:S02]  /*4120*/  MUFU.EX2 R64, R3 ;  /* 0x0000000300407308 */ /* 0x0002a40000000800 */
[----:B-1----:R-:W-:Y:S02]  /*4130*/  FFMA.FTZ R3, R23, c[0x0][0x2d0], -R2 ;  /* 0x0000b40017037a23 */ /* 0x002fe40000010802 */
[----:B------:R-:W-:Y:S04]  /*4140*/  HMMA.16816.F32 R20, R8, R4, RZ ;  /* 0x000000040814723c */ /* 0x000fe800000018ff */
[----:B------:R1:W-:Y:S03]  /*4150*/  MUFU.EX2 R72, R3 ;  /* 0x0000000300487308 */ /* 0x0003e60000000800 */
[----:B------:R-:W-:-:S02]  /*4160*/  F2FP.PACK_AB R4, R75, R76 ;  /* 0x0000004c4b04723e */ /* 0x000fc400000000ff */
[----:B--2---:R-:W-:Y:S01]  /*4170*/  F2FP.PACK_AB R5, R64, R65 ;  /* 0x000000414005723e */ /* 0x004fe200000000ff */
[----:B-1----:R-:W-:Y:S02]  /*4180*/  FFMA.FTZ R3, R24, c[0x0][0x2d0], -R2 ;  /* 0x0000b40018037a23 */ /* 0x002fe40000010802 */
[C---:B------:R-:W-:Y:S02]  /*4190*/  HMMA.16816.F32 R24, R8.reuse, R14, RZ ;  /* 0x0000000e0818723c */ /* 0x040fe400000018ff */
[----:B------:R-:W1:Y:S06]  /*41a0*/  MUFU.EX2 R142, R3 ;  /* 0x00000003008e7308 */ /* 0x000e6c0000000800 */
[----:B------:R-:W-:Y:S01]  /*41b0*/  HMMA.16816.F32 R12, R8, R56, RZ ;  /* 0x00000038080c723c */ /* 0x000fe200000018ff */
[----:B-1----:R-:W-:Y:S01]  /*41c0*/  F2FP.PACK_AB R7, R142, R72 ;  /* 0x000000488e07723e */ /* 0x002fe200000000ff */
[----:B------:R-:W-:-:S02]  /*41d0*/  FADD.FTZ R3, R67, R66 ;  /* 0x0000004243037221 */ /* 0x000fc40000010000 */
[----:B------:R-:W-:Y:S02]  /*41e0*/  IMAD.MOV.U32 R66, RZ, RZ, R92 ;  /* 0x000000ffff427224 */ /* 0x000fe400078e005c */
[----:B------:R-:W-:Y:S02]  /*41f0*/  IMAD.MOV.U32 R67, RZ, RZ, R87 ;  /* 0x000000ffff437224 */ /* 0x000fe400078e0057 */
[C---:B------:R-:W-:Y:S01]  /*4200*/  HMMA.16816.F32 R220, R4.reuse, R60, R44 ;  /* 0x0000003c04dc723c */ /* 0x040fe2000000182c */
[----:B------:R-:W1:Y:S07]  /*4210*/  LDSM.16.MT88.4 R44, [R224+0x3800] ;  /* 0x00380000e02c783b */ /* 0x000e6e0000004200 */
[C---:B------:R-:W-:Y:S08]  /*4220*/  HMMA.16816.F32 R212, R4.reuse, R36, R20 ;  /* 0x0000002404d4723c */ /* 0x040ff00000001814 */
[C---:B------:R-:W-:Y:S01]  /*4230*/  HMMA.16816.F32 R144, R4.reuse, R38, R16 ;  /* 0x000000260490723c */ /* 0x040fe20000001810 */
[----:B------:R-:W2:Y:S07]  /*4240*/  LDSM.16.MT88.4 R36, [R227+0x3000] ;  /* 0x00300000e324783b */ /* 0x000eae0000004200 */
[C---:B------:R-:W-:Y:S01]  /*4250*/  HMMA.16816.F32 R164, R4.reuse, R62, R32 ;  /* 0x0000003e04a4723c */ /* 0x040fe20000001820 */
[----:B------:R-:W3:Y:S04]  /*4260*/  LDSM.16.MT88.4 R60, [R228+0x3800] ;  /* 0x00380000e43c783b */ /* 0x000ee80000004200 */
[----:B------:R-:W-:Y:S03]  /*4270*/  LDSM.16.MT88.4 R32, [R230+0x3800] ;  /* 0x00380000e620783b */ /* 0x000fe60000004200 */
[C---:B------:R-:W-:Y:S01]  /*4280*/  HMMA.16816.F32 R216, R4.reuse, R40, R28 ;  /* 0x0000002804d8723c */ /* 0x040fe2000000181c */
[----:B------:R-:W-:Y:S07]  /*4290*/  LDSM.16.MT88.4 R28, [R227+0x3800] ;  /* 0x00380000e31c783b */ /* 0x000fee0000004200 */
[----:B------:R-:W-:Y:S01]  /*42a0*/  HMMA.16816.F32 R152, R4, R42, R24 ;  /* 0x0000002a0498723c */ /* 0x000fe20000001818 */
[----:B------:R-:W4:Y:S07]  /*42b0*/  LDSM.16.MT88.4 R40, [R230+0x3000] ;  /* 0x00300000e628783b */ /* 0x000f2e0000004200 */
[C---:B------:R-:W-:Y:S08]  /*42c0*/  HMMA.16816.F32 R20, R8.reuse, R48, RZ ;  /* 0x000000300814723c */ /* 0x040ff000000018ff */
[----:B------:R-:W-:Y:S08]  /*42d0*/  HMMA.16816.F32 R16, R8, R50, RZ ;  /* 0x000000320810723c */ /* 0x000ff000000018ff */
[----:B------:R-:W-:Y:S07]  /*42e0*/  HMMA.16816.F32 R208, R4, R68, R12 ;  /* 0x0000004404d0723c */ /* 0x000fee000000180c */
[----:B------:R-:W-:Y:S01]  /*42f0*/  IMAD.MOV.U32 R69, RZ, RZ, R85 ;  /* 0x000000ffff457224 */ /* 0x000fe200078e0055 */
[----:B------:R-:W-:Y:S01]  /*4300*/  HMMA.16816.F32 R12, R8, R80, RZ ;  /* 0x00000050080c723c */ /* 0x000fe200000018ff */
[----:B------:R-:W-:-:S07]  /*4310*/  IMAD.MOV.U32 R68, RZ, RZ, R84 ;  /* 0x000000ffff447224 */ /* 0x000fce00078e0054 */
[----:B------:R-:W-:Y:S08]  /*4320*/  HMMA.16816.F32 R24, R8, R58, RZ ;  /* 0x0000003a0818723c */ /* 0x000ff000000018ff */
[C---:B-1----:R-:W-:Y:S07]  /*4330*/  HMMA.16816.F32 R136, R4.reuse, R44, R20 ;  /* 0x0000002c0488723c */ /* 0x042fee0000001814 */
[----:B------:R-:W-:Y:S01]  /*4340*/  IMAD.MOV.U32 R45, RZ, RZ, R107 ;  /* 0x000000ffff2d7224 */ /* 0x000fe200078e006b */
[----:B------:R-:W-:Y:S01]  /*4350*/  HMMA.16816.F32 R56, R4, R46, R16 ;  /* 0x0000002e0438723c */ /* 0x000fe20000001810 */
[----:B------:R-:W-:-:S06]  /*4360*/  IMAD.MOV.U32 R44, RZ, RZ, R106 ;  /* 0x000000ffff2c7224 */ /* 0x000fcc00078e006a */
[----:B------:R-:W-:Y:S01]  /*4370*/  IMAD.MOV.U32 R47, RZ, RZ, R105 ;  /* 0x000000ffff2f7224 */ /* 0x000fe200078e0069 */
[----:B--2---:R-:W-:Y:S01]  /*4380*/  HMMA.16816.F32 R20, R8, R36, RZ ;  /* 0x000000240814723c */ /* 0x004fe200000018ff */
[----:B------:R-:W-:-:S07]  /*4390*/  IMAD.MOV.U32 R46, RZ, RZ, R104 ;  /* 0x000000ffff2e7224 */ /* 0x000fce00078e0068 */
[----:B------:R-:W-:Y:S01]  /*43a0*/  HMMA.16816.F32 R16, R8, R38, RZ ;  /* 0x000000260810723c */ /* 0x000fe200000018ff */
[----:B------:R-:W1:Y:S07]  /*43b0*/  LDSM.16.MT88.4 R36, [R224+0x6000] ;  /* 0x00600000e024783b */ /* 0x000e6e0000004200 */
[----:B---3--:R-:W-:Y:S07]  /*43c0*/  HMMA.16816.F32 R132, R4, R60, R12 ;  /* 0x0000003c0484723c */ /* 0x008fee000000180c */
[----:B------:R-:W-:Y:S01]  /*43d0*/  IMAD.MOV.U32 R61, RZ, RZ, R114 ;  /* 0x000000ffff3d7224 */ /* 0x000fe200078e0072 */
[----:B----4-:R-:W-:Y:S01]  /*43e0*/  HMMA.16816.F32 R12, R8, R40, RZ ;  /* 0x00000028080c723c */ /* 0x010fe200000018ff */
[----:B------:R-:W-:-:S06]  /*43f0*/  IMAD.MOV.U32 R60, RZ, RZ, R113 ;  /* 0x000000ffff3c7224 */ /* 0x000fcc00078e0071 */
[----:B------:R-:W-:Y:S01]  /*4400*/  IMAD.MOV.U32 R40, RZ, RZ, R111 ;  /* 0x000000ffff287224 */ /* 0x000fe200078e006f */
[----:B------:R-:W-:Y:S01]  /*4410*/  HMMA.16816.F32 R124, R4, R28, R20 ;  /* 0x0000001c047c723c */ /* 0x000fe20000001814 */
[----:B------:R-:W2:Y:S01]  /*4420*/  LDSM.16.MT88.4 R20, [R224+0x6800] ;  /* 0x00680000e014783b */ /* 0x000ea20000004200 */
[----:B------:R-:W-:-:S06]  /*4430*/  IMAD.MOV.U32 R41, RZ, RZ, R112 ;  /* 0x000000ffff297224 */ /* 0x000fcc00078e0070 */
[C---:B------:R-:W-:Y:S08]  /*4440*/  HMMA.16816.F32 R128, R4.reuse, R70, R24 ;  /* 0x000000460480723c */ /* 0x040ff00000001818 */
[----:B------:R-:W-:Y:S07]  /*4450*/  HMMA.16816.F32 R148, R4, R32, R12 ;  /* 0x000000200494723c */ /* 0x000fee000000180c */
[----:B------:R-:W-:Y:S01]  /*4460*/  IMAD.MOV.U32 R33, RZ, RZ, R108 ;  /* 0x000000ffff217224 */ /* 0x000fe200078e006c */
[----:B-1----:R-:W-:Y:S01]  /*4470*/  HMMA.16816.F32 R12, R8, R36, RZ ;  /* 0x00000024080c723c */ /* 0x002fe200000018ff */
[----:B------:R-:W-:-:S06]  /*4480*/  IMAD.MOV.U32 R32, RZ, RZ, R99 ;  /* 0x000000ffff207224 */ /* 0x000fcc00078e0063 */
[----:B------:R-:W-:Y:S01]  /*4490*/  IMAD.MOV.U32 R37, RZ, RZ, R95 ;  /* 0x000000ffff257224 */ /* 0x000fe200078e005f */
[----:B------:R-:W-:Y:S01]  /*44a0*/  HMMA.16816.F32 R24, R8, R82, RZ ;  /* 0x000000520818723c */ /* 0x000fe200000018ff */
[----:B------:R-:W-:-:S07]  /*44b0*/  IMAD.MOV.U32 R36, RZ, RZ, R94 ;  /* 0x000000ffff247224 */ /* 0x000fce00078e005e */
[C---:B------:R-:W-:Y:S08]  /*44c0*/  HMMA.16816.F32 R80, R4.reuse, R30, R16 ;  /* 0x0000001e0450723c */ /* 0x040ff00000001810 */
[C---:B--2---:R-:W-:Y:S08]  /*44d0*/  HMMA.16816.F32 R116, R4.reuse, R20, R12 ;  /* 0x000000140474723c */ /* 0x044ff0000000180c */
[----:B------:R-:W-:Y:S01]  /*44e0*/  HMMA.16816.F32 R120, R4, R62, R24 ;  /* 0x0000003e0478723c */ /* 0x000fe20000001818 */
[----:B------:R-:W1:Y:S06]  /*44f0*/  LDSM.16.MT88.4 R24, [R228+0x6000] ;  /* 0x00600000e418783b */ /* 0x000e6c0000004200 */
[----:B------:R-:W-:Y:S01]  /*4500*/  IMAD.MOV.U32 R63, RZ, RZ, R110 ;  /* 0x000000ffff3f7224 */ /* 0x000fe200078e006e */
[----:B------:R-:W-:Y:S01]  /*4510*/  HMMA.16816.F32 R12, R8, R38, RZ ;  /* 0x00000026080c723c */ /* 0x000fe200000018ff */
[----:B------:R-:W-:-:S06]  /*4520*/  IMAD.MOV.U32 R62, RZ, RZ, R109 ;  /* 0x000000ffff3e7224 */ /* 0x000fcc00078e006d */
[----:B------:R-:W-:Y:S01]  /*4530*/  IMAD.MOV.U32 R39, RZ, RZ, R86 ;  /* 0x000000ffff277224 */ /* 0x000fe200078e0056 */
[----:B------:R-:W-:Y:S07]  /*4540*/  HMMA.16816.F32 R16, R8, R42, RZ ;  /* 0x0000002a0810723c */ /* 0x000fee00000018ff */
[----:B------:R-:W-:Y:S02]  /*4550*/  IMAD.MOV.U32 R43, RZ, RZ, R98 ;  /* 0x000000ffff2b7224 */ /* 0x000fe400078e0062 */
[----:B------:R-:W-:-:S07]  /*4560*/  IMAD.MOV.U32 R42, RZ, RZ, R96 ;  /* 0x000000ffff2a7224 */ /* 0x000fce00078e0060 */
[C---:B------:R-:W-:Y:S01]  /*4570*/  HMMA.16816.F32 R108, R4.reuse, R22, R12 ;  /* 0x00000016046c723c */ /* 0x040fe2000000180c */
[----:B------:R-:W2:Y:S06]  /*4580*/  LDSM.16.MT88.4 R20, [R228+0x6800] ;  /* 0x00680000e414783b */ /* 0x000eac0000004200 */
[----:B------:R-:W-:Y:S01]  /*4590*/  FADD.FTZ R12, R73, R3 ;  /* 0x00000003490c7221 */ /* 0x000fe20000010000 */
[----:B------:R-:W-:Y:S07]  /*45a0*/  HMMA.16816.F32 R112, R4, R34, R16 ;  /* 0x000000220470723c */ /* 0x000fee0000001810 */
[----:B------:R-:W-:-:S02]  /*45b0*/  FADD.FTZ R16, R53, R52 ;  /* 0x0000003435107221 */ /* 0x000fc40000010000 */
[----:B------:R-:W-:Y:S02]  /*45c0*/  IMAD.MOV.U32 R34, RZ, RZ, R97 ;  /* 0x000000ffff227224 */ /* 0x000fe400078e0061 */
[----:B------:R-:W-:Y:S02]  /*45d0*/  FADD.FTZ R3, R54, R16 ;  /* 0x0000001036037221 */ /* 0x000fe40000010000 */
[----:B------:R-:W-:Y:S02]  /*45e0*/  FADD.FTZ R16, R74, R12 ;  /* 0x0000000c4a107221 */ /* 0x000fe40000010000 */
[----:B-1----:R-:W-:Y:S01]  /*45f0*/  HMMA.16816.F32 R12, R8, R24, RZ ;  /* 0x00000018080c723c */ /* 0x002fe200000018ff */
[----:B------:R-:W-:Y:S02]  /*4600*/  IMAD.MOV.U32 R35, RZ, RZ, R93 ;  /* 0x000000ffff237224 */ /* 0x000fe400078e005d */
[----:B------:R-:W-:-:S04]  /*4610*/  FADD.FTZ R3, R55, R3 ;  /* 0x0000000337037221 */ /* 0x000fc80000010000 */
[----:B------:R-:W-:-:S04]  /*4620*/  FADD.FTZ R3, R65, R3 ;  /* 0x0000000341037221 */ /* 0x000fc80000010000 */
[----:B------:R-:W-:Y:S11]  /*4630*/  FADD.FTZ R3, R64, R3 ;  /* 0x0000000340037221 */ /* 0x000ff60000010000 */
[----:B------:R-:W-:Y:S02]  /*4640*/  @!UPT UIADD3 URZ, URZ, URZ, URZ ;  /* 0x0000003f3f3ff290 */ /* 0x000fe4000fffe03f */
[----:B--2---:R-:W-:Y:S07]  /*4650*/  HMMA.16816.F32 R104, R4, R20, R12 ;  /* 0x000000140468723c */ /* 0x004fee000000180c */
[----:B------:R-:W-:Y:S02]  /*4660*/  FADD.FTZ R12, R76, R16 ;  /* 0x000000104c0c7221 */ /* 0x000fe40000010000 */
[----:B------:R-:W-:Y:S02]  /*4670*/  FADD.FTZ R21, R72, R3 ;  /* 0x0000000348157221 */ /* 0x000fe40000010000 */
[----:B------:R-:W-:-:S02]  /*4680*/  FADD.FTZ R16, R75, R12 ;  /* 0x0000000c4b107221 */ /* 0x000fc40000010000 */
[----:B------:R-:W-:Y:S01]  /*4690*/  HMMA.16816.F32 R12, R8, R26, RZ ;  /* 0x0000001a080c723c */ /* 0x000fe200000018ff */
[----:B------:R-:W1:Y:S01]  /*46a0*/  LDSM.16.MT88.4 R24, [R227+0x6000] ;  /* 0x00600000e318783b */ /* 0x000e620000004200 */
[----:B------:R-:W-:Y:S11]  /*46b0*/  FFMA.FTZ R3, R89, c[0x0][0x2d0], -R0 ;  /* 0x0000b40059037a23 */ /* 0x000ff60000010800 */
[----:B------:R-:W-:Y:S11]  /*46c0*/  @!UPT UIADD3 URZ, URZ, URZ, URZ ;  /* 0x0000003f3f3ff290 */ /* 0x000ff6000fffe03f */
[----:B------:R-:W-:Y:S07]  /*46d0*/  HMMA.16816.F32 R96, R4, R22, R12 ;  /* 0x000000160460723c */ /* 0x000fee000000180c */
[----:B------:R-:W-:Y:S02]  /*46e0*/  FADD.FTZ R22, R77, R16 ;  /* 0x000000104d167221 */ /* 0x000fe40000010000 */
[----:B------:R-:W2:Y:S01]  /*46f0*/  LDSM.16.MT88.4 R16, [R227+0x6800] ;  /* 0x00680000e310783b */ /* 0x000ea20000004200 */
[----:B------:R-:W-:Y:S01]  /*4700*/  IMAD.MOV.U32 R23, RZ, RZ, R67 ;  /* 0x000000ffff177224 */ /* 0x000fe200078e0043 */
[----:B-1----:R-:W-:Y:S11]  /*4710*/  HMMA.16816.F32 R12, R8, R24, RZ ;  /* 0x00000018080c723c */ /* 0x002ff600000018ff */
[----:B------:R-:W-:Y:S11]  /*4720*/  @!UPT UIADD3 URZ, URZ, URZ, URZ ;  /* 0x0000003f3f3ff290 */ /* 0x000ff6000fffe03f */
[----:B------:R-:W-:Y:S02]  /*4730*/  @!UPT UIADD3 URZ, URZ, URZ, URZ ;  /* 0x0000003f3f3ff290 */ /* 0x000fe4000fffe03f */
[----:B--2---:R-:W-:Y:S08]  /*4740*/  HMMA.16816.F32 R92, R4, R16, R12 ;  /* 0x00000010045c723c */ /* 0x004ff0000000180c */
[----:B------:R-:W-:Y:S11]  /*4750*/  HMMA.16816.F32 R12, R8, R26, RZ ;  /* 0x0000001a080c723c */ /* 0x000ff600000018ff */
[----:B------:R-:W-:Y:S11]  /*4760*/  @!UPT UIADD3 URZ, URZ, URZ, URZ ;  /* 0x0000003f3f3ff290 */ /* 0x000ff6000fffe03f */
[----:B------:R-:W-:Y:S02]  /*4770*/  @!UPT UIADD3 URZ, URZ, URZ, URZ ;  /* 0x0000003f3f3ff290 */ /* 0x000fe4000fffe03f */
[----:B------:R-:W-:Y:S01]  /*4780*/  HMMA.16816.F32 R84, R4, R18, R12 ;  /* 0x000000120454723c */ /* 0x000fe2000000180c */
[----:B------:R-:W1:Y:S07]  /*4790*/  LDSM.16.MT88.4 R12, [R230+0x6000] ;  /* 0x00600000e60c783b */ /* 0x000e6e0000004200 */
[C---:B-1----:R-:W-:Y:S08]  /*47a0*/  HMMA.16816.F32 R16, R8.reuse, R12, RZ ;  /* 0x0000000c0810723c */ /* 0x042ff000000018ff */
[----:B------:R-:W-:Y:S01]  /*47b0*/  HMMA.16816.F32 R8, R8, R14, RZ ;  /* 0x0000000e0808723c */ /* 0x000fe200000018ff */
[----:B------:R-:W1:Y:S11]  /*47c0*/  LDSM.16.MT88.4 R12, [R230+0x6800] ;  /* 0x00680000e60c783b */ /* 0x000e760000004200 */
[----:B------:R-:W-:Y:S04]  /*47d0*/  @!UPT UIADD3 URZ, URZ, URZ, URZ ;  /* 0x0000003f3f3ff290 */ /* 0x000fe8000fffe03f */
[C---:B-1----:R-:W-:Y:S01]  /*47e0*/  HMMA.16816.F32 R28, R4.reuse, R12, R16 ;  /* 0x0000000c041c723c */ /* 0x042fe20000001810 */
[----:B------:R1:W-:Y:S07]  /*47f0*/  MUFU.EX2 R13, R3 ;  /* 0x00000003000d7308 */ /* 0x0003ee0000000800 */
[----:B------:R-:W-:Y:S01]  /*4800*/  HMMA.16816.F32 R24, R4, R14, R8 ;  /* 0x0000000e0418723c */ /* 0x000fe20000001808 */
[----:B------:R-:W2:Y:S06]  /*4810*/  LDSM.16.MT88.4 R8, [R224+0x1000] ;  /* 0x00100000e008783b */ /* 0x000eac0000004200 */
[----:B------:R-:W-:-:S02]  /*4820*/  IMAD.MOV.U32 R15, RZ, RZ, R61 ;  /* 0x000000ffff0f7224 */ /* 0x000fc400078e003d */
[----:B-1----:R-:W-:-:S04]  /*4830*/  FFMA.FTZ R3, R88, c[0x0][0x2d0], -R0 ;  /* 0x0000b40058037a23 */ /* 0x002fc80000010800 */
[----:B------:R1:W3:Y:S02]  /*4840*/  MUFU.EX2 R17, R3 ;  /* 0x0000000300117308 */ /* 0x0002e40000000800 */
[----:B-1----:R-:W-:Y:S01]  /*4850*/  FFMA.FTZ R3, R79, c[0x0][0x2d0], -R0 ;  /* 0x0000b4004f037a23 */ /* 0x002fe20000010800 */
[----:B---3--:R-:W-:-:S05]  /*4860*/  F2FP.PACK_AB R4, R17, R13 ;  /* 0x0000000d1104723e */ /* 0x008fca00000000ff */
[----:B------:R1:W-:Y:S02]  /*4870*/  MUFU.EX2 R16, R3 ;  /* 0x0000000300107308 */ /* 0x0003e40000000800 */
[----:B-1----:R-:W-:-:S06]  /*4880*/  FFMA.FTZ R3, R78, c[0x0][0x2d0], -R0 ;  /* 0x0000b4004e037a23 */ /* 0x002fcc0000010800 */
        /* <DEDUP_REMOVED lines=10> */
[----:B------:R-:W1:Y:S02]  /*4930*/  MUFU.EX2 R19, R3 ;  /* 0x0000000300137308 */ /* 0x000e640000000800 */
[----:B-1----:R-:W-:Y:S01]  /*4940*/  F2FP.PACK_AB R7, R19, R18 ;  /* 0x000000121307723e */ /* 0x002fe200000000ff */
[----:B------:R-:W-:-:S04]  /*4950*/  IMAD.MOV.U32 R3, RZ, RZ, R40 ;  /* 0x000000ffff037224 */ /* 0x000fc800078e0028 */
[----:B------:R-:W-:Y:S02]  /*4960*/  FFMA.FTZ R3, R3, c[0x0][0x2d0], -R0 ;  /* 0x0000b40003037a23 */ /* 0x000fe40000010800 */
[C---:B--2---:R-:W-:Y:S07]  /*4970*/  HMMA.16816.F32 R76, R4.reuse, R8, R220 ;  /* 0x00000008044c723c */ /* 0x044fee00000018dc */
[----:B------:R-:W-:Y:S01]  /*4980*/  IMAD.MOV.U32 R221, RZ, RZ, R42 ;  /* 0x000000ffffdd7224 */ /* 0x000fe200078e002a */
[----:B------:R-:W-:Y:S01]  /*4990*/  HMMA.16816.F32 R52, R4, R10, R164 ;  /* 0x0000000a0434723c */ /* 0x000fe200000018a4 */
[----:B------:R-:W1:Y:S01]  /*49a0*/  LDSM.16.MT88.4 R8, [R228+0x1000] ;  /* 0x00100000e408783b */ /* 0x000e620000004200 */
[----:B------:R-:W-:-:S02]  /*49b0*/  IMAD.MOV.U32 R220, RZ, RZ, R43 ;  /* 0x000000ffffdc7224 */ /* 0x000fc400078e002b */
[----:B------:R-:W-:Y:S02]  /*49c0*/  IMAD.MOV.U32 R223, RZ, RZ, R36 ;  /* 0x000000ffffdf7224 */ /* 0x000fe400078e0024 */
[----:B------:R-:W-:Y:S02]  /*49d0*/  IMAD.MOV.U32 R222, RZ, RZ, R37 ;  /* 0x000000ffffde7224 */ /* 0x000fe400078e0025 */
[----:B------:R-:W-:Y:S02]  /*49e0*/  IMAD.MOV.U32 R165, RZ, RZ, R68 ;  /* 0x000000ffffa57224 */ /* 0x000fe400078e0044 */
[----:B------:R-:W-:Y:S02]  /*49f0*/  IMAD.MOV.U32 R164, RZ, RZ, R69 ;  /* 0x000000ffffa47224 */ /* 0x000fe400078e0045 */
[----:B------:R-:W-:Y:S02]  /*4a00*/  IMAD.MOV.U32 R166, RZ, RZ, R41 ;  /* 0x000000ffffa67224 */ /* 0x000fe400078e0029 */
[----:B------:R-:W-:-:S02]  /*4a10*/  IMAD.MOV.U32 R167, RZ, RZ, R60 ;  /* 0x000000ffffa77224 */ /* 0x000fc400078e003c */
[--C-:B------:R-:W-:Y:S02]  /*4a20*/  FFMA.FTZ R220, R220, c[0x0][0x2d0], -R0.reuse ;  /* 0x0000b400dcdc7a23 */ /* 0x100fe40000010800 */
[--C-:B------:R-:W-:Y:S02]  /*4a30*/  FFMA.FTZ R221, R221, c[0x0][0x2d0], -R0.reuse ;  /* 0x0000b400dddd7a23 */ /* 0x100fe40000010800 */
[--C-:B------:R-:W-:Y:S02]  /*4a40*/  FFMA.FTZ R222, R222, c[0x0][0x2d0], -R0.reuse ;  /* 0x0000b400dede7a23 */ /* 0x100fe40000010800 */
[----:B------:R-:W-:Y:S01]  /*4a50*/  FFMA.FTZ R223, R223, c[0x0][0x2d0], -R0 ;  /* 0x0000b400dfdf7a23 */ /* 0x000fe20000010800 */
[C---:B-1----:R-:W-:Y:S07]  /*4a60*/  HMMA.16816.F32 R72, R4.reuse, R8, R216 ;  /* 0x000000080448723c */ /* 0x042fee00000018d8 */
        /* <DEDUP_REMOVED lines=9> */
[----:B------:R-:W-:Y:S01]  /*4b00*/  IMAD.MOV.U32 R155, RZ, RZ, R32 ;  /* 0x000000ffff9b7224 */ /* 0x000fe200078e0020 */
        /* <DEDUP_REMOVED lines=8> */
[----:B------:R2:W-:Y:S01]  /*4b90*/  MUFU.EX2 R15, R3 ;  /* 0x00000003000f7308 */ /* 0x0005e20000000800 */
[C---:B-1----:R-:W-:Y:S07]  /*4ba0*/  HMMA.16816.F32 R64, R4.reuse, R8, R208 ;  /* 0x000000080440723c */ /* 0x042fee00000018d0 */
[----:B------:R-:W-:Y:S01]  /*4bb0*/  IMAD.MOV.U32 R211, RZ, RZ, R33 ;  /* 0x000000ffffd37224 */ /* 0x000fe200078e0021 */
[----:B------:R-:W-:Y:S01]  /*4bc0*/  HMMA.16816.F32 R40, R4, R10, R128 ;  /* 0x0000000a0428723c */ /* 0x000fe20000001880 */
[----:B------:R-:W1:Y:S01]  /*4bd0*/  LDSM.16.MT88.4 R8, [R224+0x4000] ;  /* 0x00400000e008783b */ /* 0x000e620000004200 */
[----:B------:R-:W-:-:S02]  /*4be0*/  IMAD.MOV.U32 R210, RZ, RZ, R103 ;  /* 0x000000ffffd27224 */ /* 0x000fc400078e0067 */
[----:B------:R-:W-:-:S04]  /*4bf0*/  IMAD.MOV.U32 R209, RZ, RZ, R102 ;  /* 0x000000ffffd17224 */ /* 0x000fc800078e0066 */
[----:B--2---:R-:W-:Y:S01]  /*4c00*/  FFMA.FTZ R3, R209, c[0x0][0x2d0], -R0 ;  /* 0x0000b400d1037a23 */ /* 0x004fe20000010800 */
[C---:B-1----:R-:W-:Y:S08]  /*4c10*/  HMMA.16816.F32 R60, R4.reuse, R8, R136 ;  /* 0x00000008043c723c */ /* 0x042ff00000001888 */
[C---:B------:R-:W-:Y:S01]  /*4c20*/  HMMA.16816.F32 R32, R4.reuse, R10, R56 ;  /* 0x0000000a0420723c */ /* 0x040fe20000001838 */
[----:B------:R-:W1:Y:S07]  /*4c30*/  LDSM.16.MT88.4 R8, [R228+0x4000] ;  /* 0x00400000e408783b */ /* 0x000e6e0000004200 */
        /* <DEDUP_REMOVED lines=19> */
[----:B------:R-:W-:Y:S01]  /*4d70*/  HMMA.16816.F32 R28, R4, R10, R24 ;  /* 0x0000000a041c723c */ /* 0x000fe20000001818 */
[----:B------:R1:W2:Y:S01]  /*4d80*/  MUFU.EX2 R26, R3 ;  /* 0x00000003001a7308 */ /* 0x0002a20000000800 */
[----:B------:R-:W3:Y:S05]  /*4d90*/  LDSM.16.MT88.4 R8, [R224+0x1800] ;  /* 0x00180000e008783b */ /* 0x000eea0000004200 */
[----:B------:R-:W-:-:S02]  /*4da0*/  FFMA.FTZ R4, R212, c[0x0][0x2d0], -R2 ;  /* 0x0000b400d4047a23 */ /* 0x000fc40000010802 */
[----:B------:R-:W-:Y:S02]  /*4db0*/  FADD.FTZ R5, R142, R21 ;  /* 0x000000158e057221 */ /* 0x000fe40000010000 */
[----:B------:R4:W-:Y:S01]  /*4dc0*/  MUFU.EX2 R25, R4 ;  /* 0x0000000400197308 */ /* 0x0009e20000000800 */
[--C-:B------:R-:W-:Y:S02]  /*4dd0*/  FFMA.FTZ R21, R155, c[0x0][0x2d0], -R0.reuse ;  /* 0x0000b4009b157a23 */ /* 0x100fe40000010800 */
[----:B------:R-:W-:Y:S02]  /*4de0*/  FADD.FTZ R5, R12, R5 ;  /* 0x000000050c057221 */ /* 0x000fe40000010000 */
[--C-:B------:R-:W-:Y:S02]  /*4df0*/  FFMA.FTZ R12, R152, c[0x0][0x2d0], -R0.reuse ;  /* 0x0000b400980c7a23 */ /* 0x100fe40000010800 */
[----:B-1----:R-:W-:Y:S02]  /*4e00*/  FFMA.FTZ R3, R210, c[0x0][0x2d0], -R0 ;  /* 0x0000b400d2037a23 */ /* 0x002fe40000010800 */
[----:B------:R-:W-:-:S02]  /*4e10*/  IMAD.MOV.U32 R142, RZ, RZ, R216 ;  /* 0x000000ffff8e7224 */ /* 0x000fc400078e00d8 */
[----:B------:R1:W-:Y:S01]  /*4e20*/  MUFU.EX2 R86, R3 ;  /* 0x0000000300567308 */ /* 0x0003e20000000800 */
[----:B------:R-:W-:Y:S02]  /*4e30*/  IMAD.MOV.U32 R27, RZ, RZ, R219 ;  /* 0x000000ffff1b7224 */ /* 0x000fe400078e00db */
[--C-:B----4-:R-:W-:Y:S02]  /*4e40*/  FFMA.FTZ R4, R215, c[0x0][0x2d0], -R2.reuse ;  /* 0x0000b400d7047a23 */ /* 0x110fe40000010802 */
[----:B------:R-:W-:-:S03]  /*4e50*/  FFMA.FTZ R27, R27, c[0x0][0x2d0], -R2 ;  /* 0x0000b4001b1b7a23 */ /* 0x000fc60000010802 */
[----:B------:R2:W-:Y:S01]  /*4e60*/  MUFU.EX2 R84, R4 ;  /* 0x0000000400547308 */ /* 0x0005e20000000800 */
[----:B-1----:R-:W-:-:S07]  /*4e70*/  FFMA.FTZ R3, R211, c[0x0][0x2d0], -R0 ;  /* 0x0000b400d3037a23 */ /* 0x002fce0000010800 */
[----:B------:R1:W4:Y:S01]  /*4e80*/  MUFU.EX2 R87, R3 ;  /* 0x0000000300577308 */ /* 0x0003220000000800 */
[----:B--2---:R-:W-:Y:S01]  /*4e90*/  F2FP.PACK_AB R4, R26, R15 ;  /* 0x0000000f1a04723e */ /* 0x004fe200000000ff */
[----:B-1----:R-:W-:Y:S02]  /*4ea0*/  FADD.FTZ R3, R143, R22 ;  /* 0x000000168f037221 */ /* 0x002fe40000010000 */
[----:B------:R-:W-:Y:S02]  /*4eb0*/  IMAD.MOV.U32 R22, RZ, RZ, R217 ;  /* 0x000000ffff167224 */ /* 0x000fe400078e00d9 */
[----:B------:R-:W-:Y:S02]  /*4ec0*/  FADD.FTZ R6, R13, R3 ;  /* 0x000000030d067221 */ /* 0x000fe40000010000 */
[----:B------:R-:W-:Y:S02]  /*4ed0*/  FFMA.FTZ R3, R213, c[0x0][0x2d0], -R2 ;  /* 0x0000b400d5037a23 */ /* 0x000fe40000010802 */
[----:B------:R-:W-:-:S02]  /*4ee0*/  FFMA.FTZ R13, R153, c[0x0][0x2d0], -R0 ;  /* 0x0000b400990d7a23 */ /* 0x000fc40000010800 */
[----:B------:R1:W-:Y:S01]  /*4ef0*/  MUFU.EX2 R24, R3 ;  /* 0x0000000300187308 */ /* 0x0003e20000000800 */
[----:B------:R-:W-:Y:S02]  /*4f00*/  IMAD.MOV.U32 R143, RZ, RZ, R218 ;  /* 0x000000ffff8f7224 */ /* 0x000fe400078e00da */
[----:B-1----:R-:W-:-:S05]  /*4f10*/  FFMA.FTZ R3, R214, c[0x0][0x2d0], -R2 ;  /* 0x0000b400d6037a23 */ /* 0x002fca0000010802 */
[----:B------:R1:W2:Y:S02]  /*4f20*/  MUFU.EX2 R85, R3 ;  /* 0x0000000300557308 */ /* 0x0002a40000000800 */
[----:B-1----:R-:W-:Y:S01]  /*4f30*/  FADD.FTZ R3, R17, R6 ;  /* 0x0000000611037221 */ /* 0x002fe20000010000 */
[----:B----4-:R-:W-:Y:S01]  /*4f40*/  F2FP.PACK_AB R6, R87, R86 ;  /* 0x000000565706723e */ /* 0x010fe200000000ff */
[----:B------:R-:W-:Y:S01]  /*4f50*/  FFMA.FTZ R17, R154, c[0x0][0x2d0], -R0 ;  /* 0x0000b4009a117a23 */ /* 0x000fe20000010800 */
[----:B--2---:R-:W-:Y:S01]  /*4f60*/  F2FP.PACK_AB R7, R84, R85 ;  /* 0x000000555407723e */ /* 0x004fe200000000ff */
[----:B------:R-:W-:Y:S01]  /*4f70*/  FADD.FTZ R0, R14, R5 ;  /* 0x000000050e007221 */ /* 0x000fe20000010000 */
[----:B------:R-:W-:Y:S01]  /*4f80*/  F2FP.PACK_AB R5, R24, R25 ;  /* 0x000000191805723e */ /* 0x000fe200000000ff */
[----:B------:R-:W-:Y:S02]  /*4f90*/  FADD.FTZ R14, R16, R3 ;  /* 0x00000003100e7221 */ /* 0x000fe40000010000 */
[----:B------:R-:W-:-:S02]  /*4fa0*/  IMAD.MOV.U32 R16, RZ, RZ, R164 ;  /* 0x000000ffff107224 */ /* 0x000fc400078e00a4 */
[----:B------:R-:W-:Y:S02]  /*4fb0*/  IMAD.MOV.U32 R3, RZ, RZ, R165 ;  /* 0x000000ffff037224 */ /* 0x000fe400078e00a5 */
[----:B---3--:R-:W-:Y:S02]  /*4fc0*/  HMMA.16816.F32 R216, R4, R8, R76 ;  /* 0x0000000804d8723c */ /* 0x008fe4000000184c */
[----:B------:R-:W-:-:S06]  /*4fd0*/  FFMA.FTZ R3, R3, c[0x0][0x2d0], -R2 ;  /* 0x0000b40003037a23 */ /* 0x000fcc0000010802 */
[C---:B------:R-:W-:Y:S01]  /*4fe0*/  HMMA.16816.F32 R212, R4.reuse, R10, R52 ;  /* 0x0000000a04d4723c */ /* 0x040fe20000001834 */
[----:B------:R-:W1:Y:S01]  /*4ff0*/  LDSM.16.MT88.4 R8, [R228+0x1800] ;  /* 0x00180000e408783b */ /* 0x000e620000004200 */
[----:B------:R-:W-:Y:S05]  /*5000*/  MUFU.EX2 R3, R3 ;  /* 0x0000000300037308 */ /* 0x000fea0000000800 */
[----:B------:R-:W-:Y:S02]  /*5010*/  IMAD.MOV.U32 R54, RZ, RZ, R166 ;  /* 0x000000ffff367224 */ /* 0x000fe400078e00a6 */
[----:B------:R-:W-:Y:S01]  /*5020*/  IMAD.MOV.U32 R55, RZ, RZ, R167 ;  /* 0x000000ffff377224 */ /* 0x000fe200078e00a7 */
        /* <DEDUP_REMOVED lines=12> */
[C---:B-1----:R-:W-:Y:S07]  /*50f0*/  HMMA.16816.F32 R92, R4.reuse, R8, R56 ;  /* 0x00000008045c723c */ /* 0x042fee0000001838 */
[----:B------:R-:W-:Y:S01]  /*5100*/  IMAD.MOV.U32 R59, RZ, RZ, R54 ;  /* 0x000000ffff3b7224 */ /* 0x000fe200078e0036 */
[----:B------:R-:W-:Y:S01]  /*5110*/  HMMA.16816.F32 R36, R4, R10, R36 ;  /* 0x0000000a0424723c */ /* 0x000fe20000001824 */
[----:B------:R-:W1:Y:S01]  /*5120*/  LDSM.16.MT88.4 R8, [R227+0x4800] ;  /* 0x00480000e308783b */ /* 0x000e620000004200 */
[----:B------:R-:W-:-:S02]  /*5130*/  IMAD.MOV.U32 R58, RZ, RZ, R55 ;  /* 0x000000ffff3a7224 */ /* 0x000fc400078e0037 */
[----:B------:R-:W-:-:S04]  /*5140*/  IMAD.MOV.U32 R57, RZ, RZ, R16 ;  /* 0x000000ffff397224 */ /* 0x000fc800078e0010 */
[C---:B-1----:R-:W-:Y:S08]  /*5150*/  HMMA.16816.F32 R88, R4.reuse, R8, R88 ;  /* 0x000000080458723c */ /* 0x042ff00000001858 */
[C---:B------:R-:W-:Y:S01]  /*5160*/  HMMA.16816.F32 R72, R4.reuse, R10, R80 ;  /* 0x0000000a0448723c */ /* 0x040fe20000001850 */
[----:B------:R-:W1:Y:S07]  /*5170*/  LDSM.16.MT88.4 R8, [R230+0x4800] ;  /* 0x00480000e608783b */ /* 0x000e6e0000004200 */
[C---:B-1----:R-:W-:Y:S08]  /*5180*/  HMMA.16816.F32 R64, R4.reuse, R8, R148 ;  /* 0x000000080440723c */ /* 0x042ff00000001894 */
[C---:B------:R-:W-:Y:S01]  /*5190*/  HMMA.16816.F32 R52, R4.reuse, R10, R100 ;  /* 0x0000000a0434723c */ /* 0x040fe20000001864 */
[----:B------:R-:W1:Y:S07]  /*51a0*/  LDSM.16.MT88.4 R8, [R224+0x7800] ;  /* 0x00780000e008783b */ /* 0x000e6e0000004200 */
[C---:B-1----:R-:W-:Y:S01]  /*51b0*/  HMMA.16816.F32 R44, R4.reuse, R8, R144 ;  /* 0x00000008042c723c */ /* 0x042fe20000001890 */
[----:B------:R1:W-:Y:S06]  /*51c0*/  MUFU.EX2 R144, R17 ;  /* 0x0000001100907308 */ /* 0x0003ec0000000800 */
[----:B------:R-:W-:Y:S01]  /*51d0*/  IMAD.MOV.U32 R146, RZ, RZ, R223 ;  /* 0x000000ffff927224 */ /* 0x000fe200078e00df */
[----:B------:R-:W-:Y:S01]  /*51e0*/  HMMA.16816.F32 R32, R4, R10, R124 ;  /* 0x0000000a0420723c */ /* 0x000fe2000000187c */
[----:B------:R-:W2:Y:S01]  /*51f0*/  LDSM.16.MT88.4 R8, [R228+0x7800] ;  /* 0x00780000e408783b */ /* 0x000ea20000004200 */
[----:B------:R-:W-:Y:S01]  /*5200*/  MUFU.EX2 R145, R21 ;  /* 0x0000001500917308 */ /* 0x000fe20000000800 */
[----:B------:R-:W-:-:S05]  /*5210*/  IMAD.MOV.U32 R147, RZ, RZ, R22 ;  /* 0x000000ffff937224 */ /* 0x000fca00078e0016 */
[C---:B--2---:R-:W-:Y:S07]  /*5220*/  HMMA.16816.F32 R80, R4.reuse, R8, R136 ;  /* 0x000000080450723c */ /* 0x044fee0000001888 */
[----:B------:R-:W-:Y:S01]  /*5230*/  IMAD.MOV.U32 R139, RZ, RZ, R222 ;  /* 0x000000ffff8b7224 */ /* 0x000fe200078e00de */
[----:B------:R-:W-:Y:S01]  /*5240*/  HMMA.16816.F32 R68, R4, R10, R120 ;  /* 0x0000000a0444723c */ /* 0x000fe20000001878 */
[----:B------:R-:W2:Y:S01]  /*5250*/  LDSM.16.MT88.4 R8, [R227+0x7800] ;  /* 0x00780000e308783b */ /* 0x000ea20000004200 */
[----:B------:R-:W-:-:S02]  /*5260*/  IMAD.MOV.U32 R138, RZ, RZ, R221 ;  /* 0x000000ffff8a7224 */ /* 0x000fc400078e00dd */
[----:B------:R-:W-:-:S04]  /*5270*/  IMAD.MOV.U32 R137, RZ, RZ, R220 ;  /* 0x000000ffff897224 */ /* 0x000fc800078e00dc */
[C---:B--2---:R-:W-:Y:S08]  /*5280*/  HMMA.16816.F32 R60, R4.reuse, R8, R132 ;  /* 0x00000008043c723c */ /* 0x044ff00000001884 */
[C---:B------:R-:W-:Y:S01]  /*5290*/  HMMA.16816.F32 R48, R4.reuse, R10, R116 ;  /* 0x0000000a0430723c */ /* 0x040fe20000001874 */
[----:B------:R-:W2:Y:S07]  /*52a0*/  LDSM.16.MT88.4 R8, [R230+0x7800] ;  /* 0x00780000e608783b */ /* 0x000eae0000004200 */
[C---:B--2---:R-:W-:Y:S01]  /*52b0*/  HMMA.16816.F32 R40, R4.reuse, R8, R128 ;  /* 0x000000080428723c */ /* 0x044fe20000001880 */
[----:B------:R-:W-:Y:S07]  /*52c0*/  MUFU.EX2 R8, R12 ;  /* 0x0000000c00087308 */ /* 0x000fee0000000800 */
[----:B------:R-:W-:Y:S01]  /*52d0*/  HMMA.16816.F32 R28, R4, R10, R28 ;  /* 0x0000000a041c723c */ /* 0x000fe2000000181c */
[----:B------:R2:W-:Y:S06]  /*52e0*/  MUFU.EX2 R9, R13 ;  /* 0x0000000d00097308 */ /* 0x0005ec0000000800 */
[----:B------:R-:W-:-:S02]  /*52f0*/  FADD.FTZ R6, R20, R14 ;  /* 0x0000000e14067221 */ /* 0x000fc40000010000 */
[----:B------:R-:W-:Y:S02]  /*5300*/  FADD.FTZ R4, R18, R0 ;  /* 0x0000000012047221 */ /* 0x000fe40000010000 */
[----:B------:R-:W-:Y:S02]  /*5310*/  FADD.FTZ R6, R15, R6 ;  /* 0x000000060f067221 */ /* 0x000fe40000010000 */
[----:B------:R-:W-:Y:S02]  /*5320*/  FADD.FTZ R5, R19, R4 ;  /* 0x0000000413057221 */ /* 0x000fe40000010000 */
[--C-:B------:R-:W-:Y:S01]  /*5330*/  FFMA.FTZ R4, R23, c[0x0][0x2d0], -R2.reuse ;  /* 0x0000b40017047a23 */ /* 0x100fe20000010802 */
[----:B-1----:R-:W-:Y:S01]  /*5340*/  LDSM.16.MT88.4 R16, [R228+0x2000] ;  /* 0x00200000e410783b */ /* 0x002fe20000004200 */
[--C-:B------:R-:W-:Y:S02]  /*5350*/  FFMA.FTZ R0, R142, c[0x0][0x2d0], -R2.reuse ;  /* 0x0000b4008e007a23 */ /* 0x100fe40000010802 */
[----:B------:R1:W-:Y:S01]  /*5360*/  MUFU.EX2 R142, R4 ;  /* 0x00000004008e7308 */ /* 0x0003e20000000800 */
[----:B--2---:R-:W2:Y:S01]  /*5370*/  LDSM.16.MT88.4 R12, [R227+0x2000] ;  /* 0x00200000e30c783b */ /* 0x004ea20000004200 */
[----:B------:R-:W-:-:S02]  /*5380*/  FFMA.FTZ R11, R58, c[0x0][0x2d0], -R2 ;  /* 0x0000b4003a0b7a23 */ /* 0x000fc40000010802 */
[--C-:B------:R-:W-:Y:S01]  /*5390*/  FFMA.FTZ R10, R59, c[0x0][0x2d0], -R2.reuse ;  /* 0x0000b4003b0a7a23 */ /* 0x100fe20000010802 */
[----:B------:R-:W3:Y:S03]  /*53a0*/  LDSM.16.MT88.4 R20, [R224+0x2000] ;  /* 0x00200000e014783b */ /* 0x000ee60000004200 */
[----:B------:R-:W4:Y:S01]  /*53b0*/  MUFU.EX2 R0, R0 ;  /* 0x0000000000007308 */ /* 0x000f220000000800 */
[----:B-1----:R-:W-:-:S07]  /*53c0*/  FFMA.FTZ R4, R143, c[0x0][0x2d0], -R2 ;  /* 0x0000b4008f047a23 */ /* 0x002fce0000010802 */
[----:B------:R1:W5:Y:S02]  /*53d0*/  MUFU.EX2 R143, R4 ;  /* 0x00000004008f7308 */ /* 0x0003640000000800 */
[----:B-1----:R-:W-:Y:S01]  /*53e0*/  FADD.FTZ R4, R25, R5 ;  /* 0x0000000519047221 */ /* 0x002fe20000010000 */
[----:B----4-:R-:W-:Y:S01]  /*53f0*/  F2FP.PACK_AB R5, R0, R3 ;  /* 0x000000030005723e */ /* 0x010fe200000000ff */
[----:B------:R-:W-:Y:S01]  /*5400*/  FFMA.FTZ R25, R57, c[0x0][0x2d0], -R2 ;  /* 0x0000b40039197a23 */ /* 0x000fe20000010802 */
[----:B-----5:R-:W-:Y:S01]  /*5410*/  F2FP.PACK_AB R7, R143, R142 ;  /* 0x0000008e8f07723e */ /* 0x020fe200000000ff */
[----:B------:R-:W-:Y:S01]  /*5420*/  FADD.FTZ R2, R26, R6 ;  /* 0x000000061a027221 */ /* 0x000fe20000010000 */
[----:B------:R-:W-:Y:S01]  /*5430*/  F2FP.PACK_AB R6, R145, R144 ;  /* 0x000000909106723e */ /* 0x000fe200000000ff */
[----:B------:R-:W-:Y:S01]  /*5440*/  FADD.FTZ R24, R24, R4 ;  /* 0x0000000418187221 */ /* 0x000fe20000010000 */
[----:B------:R-:W-:-:S07]  /*5450*/  F2FP.PACK_AB R4, R9, R8 ;  /* 0x000000080904723e */ /* 0x000fce00000000ff */
[C---:B--2---:R-:W-:Y:S08]  /*5460*/  HMMA.16816.F32 R116, R4.reuse, R12, R164 ;  /* 0x0000000c0474723c */ /* 0x044ff000000018a4 */
[----:B------:R-:W-:Y:S01]  /*5470*/  HMMA.16816.F32 R220, R4, R14, R112 ;  /* 0x0000000e04dc723c */ /* 0x000fe20000001870 */
[----:B------:R-:W1:Y:S01]  /*5480*/  LDSM.16.MT88.4 R12, [R228+0x5000] ;  /* 0x00500000e40c783b */ /* 0x000e620000004200 */
[----:B------:R-:W-:-:S03]  /*5490*/  FADD.FTZ R2, R86, R2 ;  /* 0x0000000256027221 */ /* 0x000fc60000010000 */
[----:B------:R-:W-:Y:S03]  /*54a0*/  LDSM.16.MT88.4 R112, [R227+0x2800] ;  /* 0x00280000e370783b */ /* 0x000fe60000004200 */
[C---:B---3--:R-:W-:Y:S08]  /*54b0*/  HMMA.16816.F32 R56, R4.reuse, R22, R212 ;  /* 0x000000160438723c */ /* 0x048ff000000018d4 */
[----:B------:R-:W-:Y:S01]  /*54c0*/  HMMA.16816.F32 R148, R4, R20, R216 ;  /* 0x000000140494723c */ /* 0x000fe200000018d8 */
[----:B------:R-:W2:Y:S01]  /*54d0*/  LDSM.16.MT88.4 R20, [R230+0x2000] ;  /* 0x00200000e614783b */ /* 0x000ea20000004200 */
[----:B------:R-:W-:-:S02]  /*54e0*/  IMAD.MOV.U32 R123, RZ, RZ, R116 ;  /* 0x000000ffff7b7224 */ /* 0x000fc400078e0074 */
[----:B------:R-:W-:Y:S02]  /*54f0*/  IMAD.MOV.U32 R122, RZ, RZ, R117 ;  /* 0x000000ffff7a7224 */ /* 0x000fe400078e0075 */
[----:B------:R-:W-:Y:S02]  /*5500*/  IMAD.MOV.U32 R121, RZ, RZ, R118 ;  /* 0x000000ffff797224 */ /* 0x000fe400078e0076 */
[----:B------:R-:W-:Y:S01]  /*5510*/  HMMA.16816.F32 R100, R4, R16, R208 ;  /* 0x000000100464723c */ /* 0x000fe200000018d0 */
[----:B------:R-:W-:-:S07]  /*5520*/  IMAD.MOV.U32 R120, RZ, RZ, R119 ;  /* 0x000000ffff787224 */ /* 0x000fce00078e0077 */
[C---:B------:R-:W-:Y:S01]  /*5530*/  HMMA.16816.F32 R76, R4.reuse, R18, R76 ;  /* 0x00000012044c723c */ /* 0x040fe2000000184c */
[----:B------:R-:W3:Y:S07]  /*5540*/  LDSM.16.MT88.4 R16, [R224+0x5000] ;  /* 0x00500000e010783b */ /* 0x000eee0000004200 */
[C---:B-1----:R-:W-:Y:S08]  /*5550*/  HMMA.16816.F32 R92, R4.reuse, R12, R92 ;  /* 0x0000000c045c723c */ /* 0x042ff0000000185c */
[C---:B------:R-:W-:Y:S01]  /*5560*/  HMMA.16816.F32 R36, R4.reuse, R14, R36 ;  /* 0x0000000e0424723c */ /* 0x040fe20000001824 */
[----:B------:R-:W1:Y:S07]  /*5570*/  LDSM.16.MT88.4 R12, [R224+0x8000] ;  /* 0x00800000e00c783b */ /* 0x000e6e0000004200 */
[C---:B--2---:R-:W-:Y:S01]  /*5580*/  HMMA.16816.F32 R116, R4.reuse, R20, R152 ;  /* 0x000000140474723c */ /* 0x044fe20000001898 */
[----:B------:R-:W-:Y:S07]  /*5590*/  LDSM.16.MT88.4 R152, [R224+0x2800] ;  /* 0x00280000e098783b */ /* 0x000fee0000004200 */
[----:B------:R-:W-:Y:S01]  /*55a0*/  HMMA.16816.F32 R208, R4, R22, R108 ;  /* 0x0000001604d0723c */ /* 0x000fe2000000186c */
[----:B------:R-:W2:Y:S01]  /*55b0*/  LDSM.16.MT88.4 R20, [R227+0x5000] ;  /* 0x00500000e314783b */ /* 0x000ea20000004200 */
[----:B------:R-:W-:-:S05]  /*55c0*/  FADD.FTZ R2, R87, R2 ;  /* 0x0000000257027221 */ /* 0x000fca0000010000 */
[----:B------:R-:W-:Y:S01]  /*55d0*/  IMAD.MOV.U32 R108, RZ, RZ, R123 ;  /* 0x000000ffff6c7224 */ /* 0x000fe200078e007b */
[----:B---3--:R-:W-:Y:S01]  /*55e0*/  HMMA.16816.F32 R124, R4, R16, R104 ;  /* 0x00000010047c723c */ /* 0x008fe20000001868 */
[----:B------:R-:W-:Y:S01]  /*55f0*/  IMAD.MOV.U32 R109, RZ, RZ, R122 ;  /* 0x000000ffff6d7224 */ /* 0x000fe200078e007a */
[----:B------:R-:W-:Y:S01]  /*5600*/  LDSM.16.MT88.4 R104, [R228+0x2800] ;  /* 0x00280000e468783b */ /* 0x000fe20000004200 */
[----:B------:R-:W-:Y:S02]  /*5610*/  IMAD.MOV.U32 R110, RZ, RZ, R121 ;  /* 0x000000ffff6e7224 */ /* 0x000fe400078e0079 */
[----:B------:R-:W-:-:S03]  /*5620*/  IMAD.MOV.U32 R111, RZ, RZ, R120 ;  /* 0x000000ffff6f7224 */ /* 0x000fc600078e0078 */
[C---:B------:R-:W-:Y:S01]  /*5630*/  HMMA.16816.F32 R132, R4.reuse, R18, R96 ;  /* 0x000000120484723c */ /* 0x040fe20000001860 */
[----:B------:R-:W3:Y:S07]  /*5640*/  LDSM.16.MT88.4 R16, [R230+0x5000] ;  /* 0x00500000e610783b */ /* 0x000eee0000004200 */
[C---:B-1----:R-:W-:Y:S08]  /*5650*/  HMMA.16816.F32 R212, R4.reuse, R12, R44 ;  /* 0x0000000c04d4723c */ /* 0x042ff0000000182c */
[C---:B------:R-:W-:Y:S01]  /*5660*/  HMMA.16816.F32 R164, R4.reuse, R14, R32 ;  /* 0x0000000e04a4723c */ /* 0x040fe20000001820 */
[----:B------:R-:W1:Y:S07]  /*5670*/  LDSM.16.MT88.4 R12, [R230+0x8000] ;  /* 0x00800000e60c783b */ /* 0x000e6e0000004200 */
[C---:B--2---:R-:W-:Y:S08]  /*5680*/  HMMA.16816.F32 R88, R4.reuse, R20, R88 ;  /* 0x000000140458723c */ /* 0x044ff00000001858 */
[----:B------:R-:W-:Y:S01]  /*5690*/  HMMA.16816.F32 R72, R4, R22, R72 ;  /* 0x000000160448723c */ /* 0x000fe20000001848 */
[----:B------:R-:W2:Y:S01]  /*56a0*/  LDSM.16.MT88.4 R20, [R228+0x8000] ;  /* 0x00800000e414783b */ /* 0x000ea20000004200 */
[----:B------:R-:W-:-:S03]  /*56b0*/  FADD.FTZ R2, R8, R2 ;  /* 0x0000000208027221 */ /* 0x000fc60000010000 */
[----:B------:R-:W-:Y:S03]  /*56c0*/  LDSM.16.MT88.4 R120, [R230+0x2800] ;  /* 0x00280000e678783b */ /* 0x000fe60000004200 */
[C---:B---3--:R-:W-:Y:S08]  /*56d0*/  HMMA.16816.F32 R128, R4.reuse, R16, R64 ;  /* 0x000000100480723c */ /* 0x048ff00000001840 */
[C---:B------:R-:W-:Y:S01]  /*56e0*/  HMMA.16816.F32 R216, R4.reuse, R18, R52 ;  /* 0x0000001204d8723c */ /* 0x040fe20000001834 */
[----:B------:R-:W3:Y:S07]  /*56f0*/  LDSM.16.MT88.4 R16, [R227+0x8000] ;  /* 0x00800000e310783b */ /* 0x000eee0000004200 */
[C---:B-1----:R-:W-:Y:S01]  /*5700*/  HMMA.16816.F32 R28, R4.reuse, R14, R28 ;  /* 0x0000000e041c723c */ /* 0x042fe2000000181c */
[----:B------:R1:W-:Y:S07]  /*5710*/  MUFU.EX2 R14, R146 ;  /* 0x00000092000e7308 */ /* 0x0003ee0000000800 */
[----:B------:R-:W-:Y:S01]  /*5720*/  IMAD.MOV.U32 R66, RZ, RZ, R128 ;  /* 0x000000ffff427224 */ /* 0x000fe200078e0080 */
[----:B------:R-:W-:Y:S01]  /*5730*/  HMMA.16816.F32 R40, R4, R12, R40 ;  /* 0x0000000c0428723c */ /* 0x000fe20000001828 */
[----:B------:R-:W-:Y:S01]  /*5740*/  MUFU.EX2 R13, R137 ;  /* 0x00000089000d7308 */ /* 0x000fe20000000800 */
[----:B------:R-:W-:-:S02]  /*5750*/  IMAD.MOV.U32 R65, RZ, RZ, R129 ;  /* 0x000000ffff417224 */ /* 0x000fc400078e0081 */
[----:B------:R-:W-:Y:S02]  /*5760*/  IMAD.MOV.U32 R64, RZ, RZ, R130 ;  /* 0x000000ffff407224 */ /* 0x000fe400078e0082 */
[----:B------:R-:W-:Y:S02]  /*5770*/  IMAD.MOV.U32 R26, RZ, RZ, R131 ;  /* 0x000000ffff1a7224 */ /* 0x000fe400078e0083 */
[C---:B--2---:R-:W-:Y:S01]  /*5780*/  HMMA.16816.F32 R44, R4.reuse, R20, R80 ;  /* 0x00000014042c723c */ /* 0x044fe20000001850 */
[----:B-1----:R-:W2:Y:S01]  /*5790*/  LDL R146, [R1+0x54] ;  /* 0x0000540001927983 */ /* 0x002ea20000100800 */
[----:B------:R-:W1:Y:S03]  /*57a0*/  MUFU.EX2 R15, R139 ;  /* 0x0000008b000f7308 */ /* 0x000e660000000800 */
[----:B------:R-:W4:Y:S03]  /*57b0*/  LDSM.16.MT88.4 R128, [R224+0x5800] ;  /* 0x00580000e080783b */ /* 0x000f260000004200 */
[C---:B------:R-:W-:Y:S01]  /*57c0*/  HMMA.16816.F32 R32, R4.reuse, R22, R68 ;  /* 0x000000160420723c */ /* 0x040fe20000001844 */
[----:B------:R-:W-:Y:S01]  /*57d0*/  LDSM.16.MT88.4 R80, [R228+0x8800] ;  /* 0x00880000e450783b */ /* 0x000fe20000004200 */
[----:B------:R-:W-:Y:S05]  /*57e0*/  MUFU.EX2 R12, R25 ;  /* 0x00000019000c7308 */ /* 0x000fea0000000800 */
[----:B------:R-:W-:Y:S01]  /*57f0*/  IMAD.MOV.U32 R71, RZ, RZ, R26 ;  /* 0x000000ffff477224 */ /* 0x000fe200078e001a */
[C---:B---3--:R-:W-:Y:S01]  /*5800*/  HMMA.16816.F32 R20, R4.reuse, R16, R60 ;  /* 0x000000100414723c */ /* 0x048fe2000000183c */
[----:B------:R-:W-:Y:S01]  /*5810*/  IMAD.MOV.U32 R68, RZ, RZ, R66 ;  /* 0x000000ffff447224 */ /* 0x000fe200078e0042 */
[----:B------:R-:W3:Y:S06]  /*5820*/  MUFU.EX2 R16, R138 ;  /* 0x0000008a00107308 */ /* 0x000eec0000000800 */
[----:B------:R-:W-:Y:S01]  /*5830*/  HMMA.16816.F32 R48, R4, R18, R48 ;  /* 0x000000120430723c */ /* 0x000fe20000001830 */
[----:B-1----:R-:W-:Y:S01]  /*5840*/  F2FP.PACK_AB R98, R14, R15 ;  /* 0x0000000f0e62723e */ /* 0x002fe200000000ff */
[----:B------:R-:W1:Y:S01]  /*5850*/  MUFU.EX2 R7, R11 ;  /* 0x0000000b00077308 */ /* 0x000e620000000800 */
[----:B------:R-:W-:-:S02]  /*5860*/  IMAD.MOV.U32 R69, RZ, RZ, R65 ;  /* 0x000000ffff457224 */ /* 0x000fc400078e0041 */
[----:B------:R-:W-:Y:S01]  /*5870*/  IMAD.MOV.U32 R70, RZ, RZ, R64 ;  /* 0x000000ffff467224 */ /* 0x000fe200078e0040 */
[----:B---3--:R-:W-:-:S04]  /*5880*/  F2FP.PACK_AB R96, R16, R13 ;  /* 0x0000000d1060723e */ /* 0x008fc800000000ff */
[----:B------:R-:W-:Y:S01]  /*5890*/  MUFU.EX2 R5, R10 ;  /* 0x0000000a00057308 */ /* 0x000fe20000000800 */
[----:B------:R-:W-:Y:S01]  /*58a0*/  FADD.FTZ R4, R85, R24 ;  /* 0x0000001855047221 */ /* 0x000fe20000010000 */
[----:B------:R-:W3:Y:S06]  /*58b0*/  LDSM.16.MT88.4 R136, [R228+0x5800] ;  /* 0x00580000e488783b */ /* 0x000eec0000004200 */
[----:B------:R-:W5:Y:S01]  /*58c0*/  MUFU.EX2 R6, R27 ;  /* 0x0000001b00067308 */ /* 0x000f620000000800 */
[----:B-1----:R-:W-:Y:S01]  /*58d0*/  F2FP.PACK_AB R97, R7, R12 ;  /* 0x0000000c0761723e */ /* 0x002fe200000000ff */
[----:B------:R-:W-:Y:S01]  /*58e0*/  IMAD.MOV.U32 R26, RZ, RZ, c[0x0][0x168] ;  /* 0x00005a00ff1a7624 */ /* 0x000fe200078e00ff */
[----:B------:R-:W-:Y:S01]  /*58f0*/  LDSM.16.MT88.4 R64, [R230+0x5800] ;  /* 0x00580000e640783b */ /* 0x000fe20000004200 */
[----:B-----5:R-:W-:-:S07]  /*5900*/  F2FP.PACK_AB R99, R6, R5 ;  /* 0x000000050663723e */ /* 0x020fce00000000ff */
[C---:B------:R-:W-:Y:S08]  /*5910*/  HMMA.16816.F32 R148, R96.reuse, R152, R148 ;  /* 0x000000986094723c */ /* 0x040ff00000001894 */
[----:B------:R-:W-:Y:S01]  /*5920*/  HMMA.16816.F32 R152, R96, R154, R56 ;  /* 0x0000009a6098723c */ /* 0x000fe20000001838 */
[----:B------:R-:W1:Y:S01]  /*5930*/  LDSM.16.MT88.4 R56, [R227+0x5800] ;  /* 0x00580000e338783b */ /* 0x000e620000004200 */
[----:B------:R-:W-:-:S04]  /*5940*/  FADD.FTZ R4, R84, R4 ;  /* 0x0000000454047221 */ /* 0x000fc80000010000 */
[----:B------:R-:W-:Y:S02]  /*5950*/  FADD.FTZ R3, R3, R4 ;  /* 0x0000000403037221 */ /* 0x000fe40000010000 */
[----:B------:R-:W-:Y:S02]  /*5960*/  FADD.FTZ R4, R9, R2 ;  /* 0x0000000209047221 */ /* 0x000fe40000010000 */
[----:B------:R-:W5:Y:S01]  /*5970*/  LDSM.16.MT88.4 R8, [R230+0x8800] ;  /* 0x00880000e608783b */ /* 0x000f620000004200 */
[----:B------:R-:W-:Y:S01]  /*5980*/  FADD.FTZ R3, R0, R3 ;  /* 0x0000000300037221 */ /* 0x000fe20000010000 */
[C---:B----4-:R-:W-:Y:S08]  /*5990*/  HMMA.16816.F32 R124, R96.reuse, R128, R124 ;  /* 0x00000080607c723c */ /* 0x050ff0000000187c */
[C---:B------:R-:W-:Y:S08]  /*59a0*/  HMMA.16816.F32 R128, R96.reuse, R130, R132 ;  /* 0x000000826080723c */ /* 0x040ff00000001884 */
[C---:B---3--:R-:W-:Y:S08]  /*59b0*/  HMMA.16816.F32 R132, R96.reuse, R136, R92 ;  /* 0x000000886084723c */ /* 0x048ff0000000185c */
[C---:B-1----:R-:W-:Y:S01]  /*59c0*/  HMMA.16816.F32 R52, R96.reuse, R56, R88 ;  /* 0x000000386034723c */ /* 0x042fe20000001858 */
[----:B------:R-:W-:Y:S07]  /*59d0*/  LDSM.16.MT88.4 R88, [R227+0x8800] ;  /* 0x00880000e358783b */ /* 0x000fee0000004200 */
[C---:B------:R-:W-:Y:S01]  /*59e0*/  HMMA.16816.F32 R56, R96.reuse, R58, R72 ;  /* 0x0000003a6038723c */ /* 0x040fe20000001848 */
[----:B------:R-:W1:Y:S07]  /*59f0*/  LDSM.16.MT88.4 R72, [R224+0x8800] ;  /* 0x00880000e048783b */ /* 0x000e6e0000004200 */
[----:B-----5:R-:W-:Y:S07]  /*5a00*/  HMMA.16816.F32 R92, R96, R8, R40 ;  /* 0x00000008605c723c */ /* 0x020fee0000001828 */
[----:B------:R-:W-:-:S05]  /*5a10*/  IADD3 R8, R147, -0x2, RZ ;  /* 0xfffffffe93087810 */ /* 0x000fca0007ffe0ff */
[----:B------:R-:W-:Y:S01]  /*5a20*/  STL [R1+0x8], R8 ;  /* 0x0000080801007387 */ /* 0x000fe20000100800 */
[C---:B------:R-:W-:Y:S08]  /*5a30*/  HMMA.16816.F32 R100, R96.reuse, R104, R100 ;  /* 0x000000686064723c */ /* 0x040ff00000001864 */
[C---:B------:R-:W-:Y:S08]  /*5a40*/  HMMA.16816.F32 R104, R96.reuse, R106, R76 ;  /* 0x0000006a6068723c */ /* 0x040ff0000000184c */
[C---:B------:R-:W-:Y:S08]  /*5a50*/  HMMA.16816.F32 R60, R96.reuse, R64, R68 ;  /* 0x00000040603c723c */ /* 0x040ff00000001844 */
[C---:B------:R-:W-:Y:S08]  /*5a60*/  HMMA.16816.F32 R108, R96.reuse, R112, R108 ;  /* 0x00000070606c723c */ /* 0x040ff0000000186c */
[C---:B------:R-:W-:Y:S08]  /*5a70*/  HMMA.16816.F32 R116, R96.reuse, R120, R116 ;  /* 0x000000786074723c */ /* 0x040ff00000001874 */
[C---:B-1----:R-:W-:Y:S08]  /*5a80*/  HMMA.16816.F32 R68, R96.reuse, R72, R212 ;  /* 0x000000486044723c */ /* 0x042ff000000018d4 */
[C---:B------:R-:W-:Y:S08]  /*5a90*/  HMMA.16816.F32 R76, R96.reuse, R80, R44 ;  /* 0x00000050604c723c */ /* 0x040ff0000000182c */
[C---:B------:R-:W-:Y:S08]  /*5aa0*/  HMMA.16816.F32 R84, R96.reuse, R88, R20 ;  /* 0x000000586054723c */ /* 0x040ff00000001814 */
[C---:B------:R-:W-:Y:S08]  /*5ab0*/  HMMA.16816.F32 R112, R96.reuse, R114, R220 ;  /* 0x000000726070723c */ /* 0x040ff000000018dc */
[C---:B------:R-:W-:Y:S08]  /*5ac0*/  HMMA.16816.F32 R120, R96.reuse, R122, R208 ;  /* 0x0000007a6078723c */ /* 0x040ff000000018d0 */
[C---:B------:R-:W-:Y:S08]  /*5ad0*/  HMMA.16816.F32 R136, R96.reuse, R138, R36 ;  /* 0x0000008a6088723c */ /* 0x040ff00000001824 */
[C---:B------:R-:W-:Y:S08]  /*5ae0*/  HMMA.16816.F32 R64, R96.reuse, R66, R216 ;  /* 0x000000426040723c */ /* 0x040ff000000018d8 */
[----:B------:R-:W-:Y:S01]  /*5af0*/  HMMA.16816.F32 R72, R96, R74, R164 ;  /* 0x0000004a6048723c */ /* 0x000fe200000018a4 */
[----:B--2---:R-:W-:-:S04]  /*5b00*/  @P1 IMAD.HI.U32 R2, R146, c[0x0][0x2c8], RZ ;  /* 0x0000b20092021a27 */ /* 0x004fc800078e00ff */
[----:B------:R-:W-:Y:S01]  /*5b10*/  IMAD.MOV.U32 R0, RZ, RZ, R146 ;  /* 0x000000ffff007224 */ /* 0x000fe200078e0092 */
[----:B------:R-:W-:-:S04]  /*5b20*/  @P1 SHF.R.U32.HI R0, RZ, c[0x0][0x2cc], R2 ;  /* 0x0000b300ff001a19 */ /* 0x000fc80000011602 */
[----:B------:R-:W-:Y:S01]  /*5b30*/  IADD3 R0, R0, c[0x0][0x1d0], -R26 ;  /* 0x0000740000007a10 */ /* 0x000fe20007ffe81a */
[----:B------:R-:W-:-:S04]  /*5b40*/  FADD.FTZ R2, R144, R4 ;  /* 0x0000000490027221 */ /* 0x000fc80000010000 */
[----:B------:R-:W-:-:S04]  /*5b50*/  IMAD.HI R4, R0, 0x2aaaaaab, RZ ;  /* 0x2aaaaaab00047827 */ /* 0x000fc800078e02ff */
[----:B------:R-:W-:Y:S01]  /*5b60*/  FADD.FTZ R0, R142, R3 ;  /* 0x000000038e007221 */ /* 0x000fe20000010000 */
[----:B------:R-:W-:Y:S01]  /*5b70*/  SHF.R.U32.HI R3, RZ, 0x1f, R4 ;  /* 0x0000001fff037819 */ /* 0x000fe20000011604 */
[----:B------:R-:W-:Y:S02]  /*5b80*/  FADD.FTZ R2, R145, R2 ;  /* 0x0000000291027221 */ /* 0x000fe40000010000 */
[----:B------:R-:W-:Y:S01]  /*5b90*/  FADD.FTZ R0, R143, R0 ;  /* 0x000000008f007221 */ /* 0x000fe20000010000 */
[----:B------:R-:W-:Y:S01]  /*5ba0*/  LEA.HI.SX32 R3, R4, R3, 0x1c ;  /* 0x0000000304037211 */ /* 0x000fe200078fe2ff */
[----:B------:R-:W-:Y:S02]  /*5bb0*/  FADD.FTZ R13, R13, R2 ;  /* 0x000000020d0d7221 */ /* 0x000fe40000010000 */
[----:B------:R-:W-:Y:S01]  /*5bc0*/  FADD.FTZ R12, R12, R0 ;  /* 0x000000000c0c7221 */ /* 0x000fe20000010000 */
[----:B------:R-:W-:Y:S01]  /*5bd0*/  IMNMX R0, RZ, R3, !PT ;  /* 0x00000003ff007217 */ /* 0x000fe20007800200 */
[----:B------:R-:W-:-:S02]  /*5be0*/  FADD.FTZ R16, R16, R13 ;  /* 0x0000000d10107221 */ /* 0x000fc40000010000 */
[----:B------:R-:W-:Y:S02]  /*5bf0*/  FADD.FTZ R7, R7, R12 ;  /* 0x0000000c07077221 */ /* 0x000fe40000010000 */
[----:B------:R-:W-:Y:S02]  /*5c00*/  FADD.FTZ R15, R15, R16 ;  /* 0x000000100f0f7221 */ /* 0x000fe40000010000 */
[----:B------:R-:W-:Y:S01]  /*5c10*/  FADD.FTZ R5, R5, R7 ;  /* 0x0000000705057221 */ /* 0x000fe20000010000 */
[----:B------:R1:W-:Y:S01]  /*5c20*/  STL [R1+0x18], R0 ;  /* 0x0000180001007387 */ /* 0x0003e20000100800 */
[----:B------:R-:W-:Y:S01]  /*5c30*/  ISETP.GE.AND P0, PT, R8, R0, PT ;  /* 0x000000000800720c */ /* 0x000fe20003f06270 */
[----:B------:R-:W-:Y:S01]  /*5c40*/  FADD.FTZ R2, R14, R15 ;  /* 0x0000000f0e027221 */ /* 0x000fe20000010000 */
[----:B------:R-:W-:Y:S01]  /*5c50*/  HMMA.16816.F32 R80, R96, R82, R32 ;  /* 0x000000526050723c */ /* 0x000fe20000001820 */
[----:B-1----:R-:W-:-:S05]  /*5c60*/  FADD.FTZ R0, R6, R5 ;  /* 0x0000000506007221 */ /* 0x002fca0000010000 */
[----:B------:R1:W-:Y:S04]  /*5c70*/  STL [R1+0x10], R0 ;  /* 0x0000100001007387 */ /* 0x0003e80000100800 */
[----:B------:R1:W-:Y:S01]  /*5c80*/  STL [R1+0xc], R2 ;  /* 0x00000c0201007387 */ /* 0x0003e20000100800 */
[C---:B------:R-:W-:Y:S08]  /*5c90*/  HMMA.16816.F32 R88, R96.reuse, R90, R48 ;  /* 0x0000005a6058723c */ /* 0x040ff00000001830 */
[----:B------:R-:W-:Y:S01]  /*5ca0*/  HMMA.16816.F32 R96, R96, R10, R28 ;  /* 0x0000000a6060723c */ /* 0x000fe2000000181c */
[----:B------:R-:W-:Y:S07]  /*5cb0*/  @!P0 BRA `(.L_x_445) ;  /* 0x000043e000008947 */ /* 0x000fee0003800000 */
[----:B------:R-:W2:Y:S01]  /*5cc0*/  LDL R147, [R1+0x84] ;  /* 0x0000840001937983 */ /* 0x000ea20000100800 */
[----:B------:R-:W-:Y:S01]  /*5cd0*/  IMAD.MOV.U32 R144, RZ, RZ, R140 ;  /* 0x000000ffff907224 */ /* 0x000fe200078e008c */
[----:B------:R-:W-:-:S02]  /*5ce0*/  MOV R143, R141 ;  /* 0x0000008d008f7202 */ /* 0x000fc40000000f00 */
[----:B------:R-:W-:Y:S01]  /*5cf0*/  MOV R217, R8 ;  /* 0x0000000800d97202 */ /* 0x000fe20000000f00 */
[----:B-12---:R-:W-:-:S05]  /*5d00*/  IMAD.IADD R0, R147, 0x1, R146 ;  /* 0x0000000193007824 */ /* 0x006fca00078e0292 */
[----:B------:R1:W-:Y:S02]  /*5d10*/  STL [R1+0x14], R0 ;  /* 0x0000140001007387 */ /* 0x0003e40000100800 */
[----:B-1----:R-:W-:-:S05]  /*5d20*/  @P1 IMAD.HI.U32 R0, R0, c[0x0][0x2c8], RZ ;  /* 0x0000b20000001a27 */ /* 0x002fca00078e00ff */
[----:B------:R-:W-:-:S05]  /*5d30*/  @P1 SHF.R.U32.HI R0, RZ, c[0x0][0x2cc], R0 ;  /* 0x0000b300ff001a19 */ /* 0x000fca0000011600 */
[----:B------:R1:W-:Y:S02]  /*5d40*/  @P1 STL [R1+0x1c], R0 ;  /* 0x00001c0001001387 */ /* 0x0003e40000100800 */
.L_x_446:
[----:B------:R-:W-:Y:S04]  /*5d50*/  DEPBAR.LE SB0, 0x0 ;  /* 0x000080000000791a */ /* 0x000fe80000000000 */
[----:B------:R-:W-:Y:S01]  /*5d60*/  WARPSYNC 0xffffffff ;  /* 0xffffffff00007948 */ /* 0x000fe20003800000 */
[----:B------:R-:W-:Y:S01]  /*5d70*/  BAR.SYNC.DEFER_BLOCKING 0x0 ;  /* 0x0000000000007b1d */ /* 0x000fe20000010000 */
[C---:B------:R-:W-:Y:S11]  /*5d80*/  ISETP.GE.AND P6, PT, R217.reuse, RZ, PT ;  /* 0x000000ffd900720c */ /* 0x040ff60003fc6270 */
[----:B------:R-:W-:Y:S02]  /*5d90*/  @!UPT UIADD3 URZ, URZ, URZ, URZ ;  /* 0x0000003f3f3ff290 */ /* 0x000fe4000fffe03f */
[----:B-1----:R-:W-:Y:S01]  /*5da0*/  @P6 SHF.R.S32.HI R0, RZ, 0x1f, R217 ;  /* 0x0000001fff006819 */ /* 0x002fe200000114d9 */
[C---:B------:R-:W-:Y:S04]  /*5db0*/  @P6 IMAD.WIDE.U32 R140, R217.reuse, c[0x0][0x208], RZ ;  /* 0x00008200d98c6a25 */ /* 0x040fe800078e00ff */
[----:B------:R-:W-:Y:S04]  /*5dc0*/  @P6 IMAD R0, R0, c[0x0][0x208], RZ ;  /* 0x0000820000006a24 */ /* 0x000fe800078e02ff */
[----:B------:R-:W-:Y:S01]  /*5dd0*/  @P6 IMAD R0, R217, c[0x0][0x20c], R0 ;  /* 0x00008300d9006a24 */ /* 0x000fe200078e0200 */
[----:B------:R-:W1:Y:S03]  /*5de0*/  LDSM.16.M88.4 R8, [R225] ;  /* 0x00000000e108783b */ /* 0x000e660000000200 */
[----:B------:R-:W-:Y:S04]  /*5df0*/  @P6 IMAD.IADD R0, R141, 0x1, R0 ;  /* 0x000000018d006824 */ /* 0x000fe800078e0200 */
[----:B------:R-:W-:Y:S01]  /*5e00*/  @P6 IMAD R0, R0, 0x60, RZ ;  /* 0x0000006000006824 */ /* 0x000fe200078e02ff */
[----:B------:R-:W2:Y:S08]  /*5e10*/  LDSM.16.M88.4 R16, [R225+0x800] ;  /* 0x00080000e110783b */ /* 0x000eb00000000200 */
[----:B------:R-:W3:Y:S04]  /*5e20*/  LDL R145, [R1+0x3c] ;  /* 0x00003c0001917983 */ /* 0x000ee80000100800 */
[----:B------:R-:W3:Y:S06]  /*5e30*/  LDL.64 R2, [R1+0x28] ;  /* 0x0000280001027983 */ /* 0x000eec0000100a00 */
[----:B------:R-:W4:Y:S08]  /*5e40*/  LDSM.16.M88.4 R24, [R225+0x1000] ;  /* 0x00100000e118783b */ /* 0x000f300000000200 */
[----:B------:R-:W5:Y:S04]  /*5e50*/  LDL R142, [R1+0x4] ;  /* 0x00000400018e7983 */ /* 0x000f680000100800 */
[----:B------:R-:W4:Y:S01]  /*5e60*/  LDSM.16.M88.4 R32, [R225+0x1800] ;  /* 0x00180000e120783b */ /* 0x000f220000000200 */
[C---:B-1----:R-:W-:Y:S07]  /*5e70*/  HMMA.16816.F32 R4, R156.reuse, R8, RZ ;  /* 0x000000089c04723c */ /* 0x042fee00000018ff */
[----:B------:R-:W1:Y:S01]  /*5e80*/  LDSM.16.M88.4 R40, [R225+0x2000] ;  /* 0x00200000e128783b */ /* 0x000e620000000200 */
[C---:B------:R-:W-:Y:S07]  /*5e90*/  HMMA.16816.F32 R8, R156.reuse, R10, RZ ;  /* 0x0000000a9c08723c */ /* 0x040fee00000018ff */
[----:B------:R-:W1:Y:S01]  /*5ea0*/  LDSM.16.M88.4 R48, [R225+0x2800] ;  /* 0x00280000e130783b */ /* 0x000e620000000200 */
[C---:B--2---:R-:W-:Y:S07]  /*5eb0*/  HMMA.16816.F32 R12, R156.reuse, R16, RZ ;  /* 0x000000109c0c723c */ /* 0x044fee00000018ff */
[----:B------:R-:W2:Y:S01]  /*5ec0*/  LDSM.16.M88.4 R164, [R231] ;  /* 0x00000000e7a4783b */ /* 0x000ea20000000200 */
[C---:B------:R-:W-:Y:S07]  /*5ed0*/  HMMA.16816.F32 R16, R156.reuse, R18, RZ ;  /* 0x000000129c10723c */ /* 0x040fee00000018ff */
[----:B------:R-:W5:Y:S01]  /*5ee0*/  LDL R208, [R1+0x1c] ;  /* 0x00001c0001d07983 */ /* 0x000f620000100800 */
[C---:B----4-:R-:W-:Y:S08]  /*5ef0*/  HMMA.16816.F32 R20, R156.reuse, R24, RZ ;  /* 0x000000189c14723c */ /* 0x050ff000000018ff */
[C---:B------:R-:W-:Y:S08]  /*5f00*/  HMMA.16816.F32 R24, R156.reuse, R26, RZ ;  /* 0x0000001a9c18723c */ /* 0x040ff000000018ff */
[C---:B------:R-:W-:Y:S08]  /*5f10*/  HMMA.16816.F32 R28, R156.reuse, R32, RZ ;  /* 0x000000209c1c723c */ /* 0x040ff000000018ff */
[C---:B------:R-:W-:Y:S08]  /*5f20*/  HMMA.16816.F32 R32, R156.reuse, R34, RZ ;  /* 0x000000229c20723c */ /* 0x040ff000000018ff */
[C---:B-1----:R-:W-:Y:S08]  /*5f30*/  HMMA.16816.F32 R36, R156.reuse, R40, RZ ;  /* 0x000000289c24723c */ /* 0x042ff000000018ff */
[C---:B------:R-:W-:Y:S08]  /*5f40*/  HMMA.16816.F32 R40, R156.reuse, R42, RZ ;  /* 0x0000002a9c28723c */ /* 0x040ff000000018ff */
[C---:B------:R-:W-:Y:S08]  /*5f50*/  HMMA.16816.F32 R44, R156.reuse, R48, RZ ;  /* 0x000000309c2c723c */ /* 0x040ff000000018ff */
[----:B------:R-:W-:Y:S08]  /*5f60*/  HMMA.16816.F32 R48, R156, R50, RZ ;  /* 0x000000329c30723c */ /* 0x000ff000000018ff */
[C---:B--2---:R-:W-:Y:S08]  /*5f70*/  HMMA.16816.F32 R4, R160.reuse, R164, R4 ;  /* 0x000000a4a004723c */ /* 0x044ff00000001804 */
[C---:B------:R-:W-:Y:S01]  /*5f80*/  HMMA.16816.F32 R8, R160.reuse, R166, R8 ;  /* 0x000000a6a008723c */ /* 0x040fe20000001808 */
[----:B------:R-:W1:Y:S07]  /*5f90*/  LDSM.16.M88.4 R164, [R248] ;  /* 0x00000000f8a4783b */ /* 0x000e6e0000000200 */
[C---:B-1----:R-:W-:Y:S08]  /*5fa0*/  HMMA.16816.F32 R12, R160.reuse, R164, R12 ;  /* 0x000000a4a00c723c */ /* 0x042ff0000000180c */
[C---:B------:R-:W-:Y:S01]  /*5fb0*/  HMMA.16816.F32 R16, R160.reuse, R166, R16 ;  /* 0x000000a6a010723c */ /* 0x040fe20000001810 */
[----:B------:R-:W1:Y:S07]  /*5fc0*/  LDSM.16.M88.4 R164, [R247] ;  /* 0x00000000f7a4783b */ /* 0x000e6e0000000200 */
[C---:B-1----:R-:W-:Y:S08]  /*5fd0*/  HMMA.16816.F32 R20, R160.reuse, R164, R20 ;  /* 0x000000a4a014723c */ /* 0x042ff00000001814 */
[C---:B------:R-:W-:Y:S01]  /*5fe0*/  HMMA.16816.F32 R24, R160.reuse, R166, R24 ;  /* 0x000000a6a018723c */ /* 0x040fe20000001818 */
[----:B------:R-:W1:Y:S07]  /*5ff0*/  LDSM.16.M88.4 R164, [R246] ;  /* 0x00000000f6a4783b */ /* 0x000e6e0000000200 */
[C---:B-1----:R-:W-:Y:S08]  /*6000*/  HMMA.16816.F32 R28, R160.reuse, R164, R28 ;  /* 0x000000a4a01c723c */ /* 0x042ff0000000181c */
[C---:B------:R-:W-:Y:S01]  /*6010*/  HMMA.16816.F32 R32, R160.reuse, R166, R32 ;  /* 0x000000a6a020723c */ /* 0x040fe20000001820 */
[----:B------:R-:W1:Y:S03]  /*6020*/  LDSM.16.M88.4 R164, [R245] ;  /* 0x00000000f5a4783b */ /* 0x000e660000000200 */
[----:B---3--:R-:W-:Y:S05]  /*6030*/  @P6 IMAD.MOV.U32 R3, RZ, RZ, R145 ;  /* 0x000000ffff036224 */ /* 0x008fea00078e0091 */
[----:B------:R-:W2:Y:S03]  /*6040*/  LDL R145, [R1+0x50] ;  /* 0x0000500001917983 */ /* 0x000ea60000100800 */
[----:B------:R-:W-:Y:S05]  /*6050*/  @P6 IMAD.WIDE.U32 R2, R140, 0x60, R2 ;  /* 0x000000608c026825 */ /* 0x000fea00078e0002 */
[----:B------:R-:W-:Y:S01]  /*6060*/  @P6 IADD3 R0, R3, R0, RZ ;  /* 0x0000000003006210 */ /* 0x000fe20007ffe0ff */
[C---:B-1----:R-:W-:Y:S03]  /*6070*/  HMMA.16816.F32 R36, R160.reuse, R164, R36 ;  /* 0x000000a4a024723c */ /* 0x042fe60000001824 */
[C---:B------:R-:W-:Y:S01]  /*6080*/  @P6 SHF.L.U64.HI R140, R2.reuse, 0x1, R0 ;  /* 0x00000001028c6819 */ /* 0x040fe20000010200 */
[----:B------:R-:W-:Y:S04]  /*6090*/  @P6 IMAD.SHL.U32 R0, R2, 0x2, RZ ;  /* 0x0000000202006824 */ /* 0x000fe800078e00ff */
[C---:B------:R-:W-:Y:S01]  /*60a0*/  HMMA.16816.F32 R40, R160.reuse, R166, R40 ;  /* 0x000000a6a028723c */ /* 0x040fe20000001828 */
[----:B------:R-:W1:Y:S03]  /*60b0*/  LDSM.16.M88.4 R164, [R244] ;  /* 0x00000000f4a4783b */ /* 0x000e660000000200 */
[C---:B------:R-:W-:Y:S02]  /*60c0*/  @P6 IADD3 R2, P0, R0.reuse, c[0x0][0x1f8], RZ ;  /* 0x00007e0000026a10 */ /* 0x040fe40007f1e0ff */
[----:B------:R-:W-:Y:S02]  /*60d0*/  @P6 IADD3 R146, P5, R0, 0x80, RZ ;  /* 0x0000008000926810 */ /* 0x000fe40007fbe0ff */
[----:B------:R-:W-:Y:S04]  /*60e0*/  @P6 IADD3.X R3, R140, c[0x0][0x1fc], RZ, P0, !PT ;  /* 0x00007f008c036a10 */ /* 0x000fe800007fe4ff */
[----:B------:R-:W-:Y:S01]  /*60f0*/  @P6 IADD3 R146, P0, R146, c[0x0][0x1f8], RZ ;  /* 0x00007e0092926a10 */ /* 0x000fe20007f1e0ff */
[----:B------:R-:W-:Y:S01]  /*6100*/  @!PT LDS RZ, [RZ] ;  /* 0x00000000fffff984 */ /* 0x000fe20000000800 */
[----:B------:R-:W-:Y:S01]  /*6110*/  @!PT LDS RZ, [RZ] ;  /* 0x00000000fffff984 */ /* 0x000fe20000000800 */
[----:B------:R-:W-:Y:S01]  /*6120*/  @!PT LDS RZ, [RZ] ;  /* 0x00000000fffff984 */ /* 0x000fe20000000800 */
[----:B-----5:R3:W-:Y:S03]  /*6130*/  @P6 LDGSTS.E.BYPASS.LTC128B.128 [R142+0x100], [R2.64], !P4 ;  /* 0x00100000028e6fae */ /* 0x0207e6000e101d46 */
[--C-:B------:R-:W-:Y:S02]  /*6140*/  @P6 IADD3.X R147, RZ, c[0x0][0x1fc], R140.reuse, P0, P5 ;  /* 0x00007f00ff936a10 */ /* 0x100fe400007ea48c */
[----:B------:R-:W-:Y:S03]  /*6150*/  @P6 IADD3 R0, P5, R0, 0x100, RZ ;  /* 0x0000010000006810 */ /* 0x000fe60007fbe0ff */
[----:B------:R4:W-:Y:S01]  /*6160*/  @P6 LDGSTS.E.BYPASS.LTC128B.128 [R142+0x3100], [R146.64], !P3 ;  /* 0x03100000928e6fae */ /* 0x0009e2000d901d46 */
[C---:B-1----:R-:W-:Y:S03]  /*6170*/  HMMA.16816.F32 R44, R160.reuse, R164, R44 ;  /* 0x000000a4a02c723c */ /* 0x042fe6000000182c */
[----:B----4-:R-:W-:Y:S05]  /*6180*/  @P6 IADD3 R146, P0, R0, c[0x0][0x1f8], RZ ;  /* 0x00007e0000926a10 */ /* 0x010fea0007f1e0ff */
[----:B------:R-:W-:Y:S01]  /*6190*/  HMMA.16816.F32 R48, R160, R166, R48 ;  /* 0x000000a6a030723c */ /* 0x000fe20000001830 */
[----:B------:R-:W-:Y:S03]  /*61a0*/  @P6 IMAD.MOV.U32 R0, RZ, RZ, 0x6 ;  /* 0x00000006ff006424 */ /* 0x000fe600078e00ff */
[----:B------:R-:W-:Y:S02]  /*61b0*/  @P6 IADD3.X R147, RZ, c[0x0][0x1fc], R140, P0, P5 ;  /* 0x00007f00ff936a10 */ /* 0x000fe400007ea48c */
[----:B------:R-:W-:Y:S03]  /*61c0*/  @P6 MOV R140, c[0x0][0x208] ;  /* 0x00008200008c6a02 */ /* 0x000fe60000000f00 */
[----:B------:R1:W-:Y:S03]  /*61d0*/  @P6 LDGSTS.E.BYPASS.LTC128B.128 [R142+0x6100], [R146.64], !P2 ;  /* 0x06100000928e6fae */ /* 0x0003e6000d101d46 */
[C---:B------:R-:W-:Y:S02]  /*61e0*/  @P6 SHF.L.U64.HI R0, R140.reuse, R0, c[0x0][0x20c] ;  /* 0x000083008c006619 */ /* 0x040fe40000010200 */
[----:B------:R-:W-:Y:S04]  /*61f0*/  @P6 SHF.L.U32 R140, R140, 0x6, RZ ;  /* 0x000000068c8c6819 */ /* 0x000fe800000006ff */
[----:B---3--:R-:W-:Y:S05]  /*6200*/  @P6 IADD3 R2, P0, R2, R140, RZ ;  /* 0x0000008c02026210 */ /* 0x008fea0007f1e0ff */
[----:B------:R-:W-:Y:S01]  /*6210*/  @P6 IMAD.X R3, R3, 0x1, R0, P0 ;  /* 0x0000000103036824 */ /* 0x000fe200000e0600 */
[----:B------:R-:W-:Y:S04]  /*6220*/  @P6 IADD3 R140, P0, R140, R2, RZ ;  /* 0x000000028c8c6210 */ /* 0x000fe80007f1e0ff */
[----:B------:R3:W-:Y:S01]  /*6230*/  @P6 LDGSTS.E.BYPASS.LTC128B.128 [R142+0x1100], [R2.64], !P4 ;  /* 0x01100000028e6fae */ /* 0x0007e2000e101d46 */
[----:B------:R-:W-:Y:S07]  /*6240*/  @P6 IADD3.X R141, R0, R3, RZ, P0, !PT ;  /* 0x00000003008d6210 */ /* 0x000fee00007fe4ff */
[----:B------:R3:W-:Y:S08]  /*6250*/  @P6 LDGSTS.E.BYPASS.LTC128B.128 [R142+0x4100], [R2.64+0x80], !P3 ;  /* 0x04100080028e6fae */ /* 0x0007f0000d901d46 */
[----:B------:R3:W-:Y:S08]  /*6260*/  @P6 LDGSTS.E.BYPASS.LTC128B.128 [R142+0x7100], [R2.64+0x100], !P2 ;  /* 0x07100100028e6fae */ /* 0x0007f0000d101d46 */
[----:B------:R4:W-:Y:S08]  /*6270*/  @P6 LDGSTS.E.BYPASS.LTC128B.128 [R142+0x2100], [R140.64], !P4 ;  /* 0x021000008c8e6fae */ /* 0x0009f0000e101d46 */
[----:B------:R4:W-:Y:S08]  /*6280*/  @P6 LDGSTS.E.BYPASS.LTC128B.128 [R142+0x5100], [R140.64+0x80], !P3 ;  /* 0x051000808c8e6fae */ /* 0x0009f0000d901d46 */
[----:B------:R4:W-:Y:S01]  /*6290*/  @P6 LDGSTS.E.BYPASS.LTC128B.128 [R142+0x8100], [R140.64+0x100], !P2 ;  /* 0x081001008c8e6fae */ /* 0x0009e2000d101d46 */
[----:B---3--:R-:W-:Y:S07]  /*62a0*/  IMAD R3, R217, -0x60, RZ ;  /* 0xffffffa0d9037824 */ /* 0x008fee00078e02ff */
[----:B------:R-:W3:Y:S08]  /*62b0*/  LDSM.16.M88.4 R164, [R229] ;  /* 0x00000000e5a4783b */ /* 0x000ef00000000200 */
[----:B------:R-:W0:Y:S08]  /*62c0*/  LDGDEPBAR ;  /* 0x00000000000079af */ /* 0x000e300000000000 */
[----:B------:R1:W5:Y:S04]  /*62d0*/  LDL R2, [R1+0x14] ;  /* 0x0000140001027983 */ /* 0x0003680000100800 */
[----:B------:R-:W4:Y:S01]  /*62e0*/  LDL.LU R209, [R1+0xc] ;  /* 0x00000c0001d17983 */ /* 0x000f220000300800 */
[C---:B---3--:R-:W-:Y:S08]  /*62f0*/  HMMA.16816.F32 R4, R168.reuse, R164, R4 ;  /* 0x000000a4a804723c */ /* 0x048ff00000001804 */
[C---:B------:R-:W-:Y:S01]  /*6300*/  HMMA.16816.F32 R8, R168.reuse, R166, R8 ;  /* 0x000000a6a808723c */ /* 0x040fe20000001808 */
[----:B------:R-:W3:Y:S07]  /*6310*/  LDSM.16.M88.4 R164, [R229+0x800] ;  /* 0x00080000e5a4783b */ /* 0x000eee0000000200 */
[C---:B---3--:R-:W-:Y:S08]  /*6320*/  HMMA.16816.F32 R12, R168.reuse, R164, R12 ;  /* 0x000000a4a80c723c */ /* 0x048ff0000000180c */
[C---:B------:R-:W-:Y:S01]  /*6330*/  HMMA.16816.F32 R16, R168.reuse, R166, R16 ;  /* 0x000000a6a810723c */ /* 0x040fe20000001810 */
[----:B------:R-:W3:Y:S07]  /*6340*/  LDSM.16.M88.4 R164, [R229+0x1000] ;  /* 0x00100000e5a4783b */ /* 0x000eee0000000200 */
[C---:B---3--:R-:W-:Y:S08]  /*6350*/  HMMA.16816.F32 R20, R168.reuse, R164, R20 ;  /* 0x000000a4a814723c */ /* 0x048ff00000001814 */
[C---:B------:R-:W-:Y:S01]  /*6360*/  HMMA.16816.F32 R24, R168.reuse, R166, R24 ;  /* 0x000000a6a818723c */ /* 0x040fe20000001818 */
[----:B------:R-:W3:Y:S03]  /*6370*/  LDSM.16.M88.4 R164, [R229+0x1800] ;  /* 0x00180000e5a4783b */ /* 0x000ee60000000200 */
[----:B--2---:R-:W-:Y:S04]  /*6380*/  IADD3 R3, -R145, 0x1, R3 ;  /* 0x0000000191037810 */ /* 0x004fe80007ffe103 */
[----:B------:R-:W-:Y:S04]  /*6390*/  IADD3 R3, R3, c[0x0][0x1d0], RZ ;  /* 0x0000740003037a10 */ /* 0x000fe80007ffe0ff */
[----:B------:R-:W-:Y:S01]  /*63a0*/  IADD3 R3, R3, -c[0x0][0x168], RZ ;  /* 0x80005a0003037a10 */ /* 0x000fe20007ffe0ff */
[C---:B---3--:R-:W-:Y:S08]  /*63b0*/  HMMA.16816.F32 R28, R168.reuse, R164, R28 ;  /* 0x000000a4a81c723c */ /* 0x048ff0000000181c */
[C---:B------:R-:W-:Y:S01]  /*63c0*/  HMMA.16816.F32 R32, R168.reuse, R166, R32 ;  /* 0x000000a6a820723c */ /* 0x040fe20000001820 */
[----:B------:R-:W2:Y:S07]  /*63d0*/  LDSM.16.M88.4 R164, [R229+0x2000] ;  /* 0x00200000e5a4783b */ /* 0x000eae0000000200 */
[C---:B--2---:R-:W-:Y:S08]  /*63e0*/  HMMA.16816.F32 R36, R168.reuse, R164, R36 ;  /* 0x000000a4a824723c */ /* 0x044ff00000001824 */
[C---:B------:R-:W-:Y:S01]  /*63f0*/  HMMA.16816.F32 R40, R168.reuse, R166, R40 ;  /* 0x000000a6a828723c */ /* 0x040fe20000001828 */
[----:B------:R-:W2:Y:S07]  /*6400*/  LDSM.16.M88.4 R164, [R229+0x2800] ;  /* 0x00280000e5a4783b */ /* 0x000eae0000000200 */
[C---:B--2---:R-:W-:Y:S08]  /*6410*/  HMMA.16816.F32 R44, R168.reuse, R164, R44 ;  /* 0x000000a4a82c723c */ /* 0x044ff0000000182c */
[----:B------:R-:W-:Y:S01]  /*6420*/  HMMA.16816.F32 R48, R168, R166, R48 ;  /* 0x000000a6a830723c */ /* 0x000fe20000001830 */
[----:B------:R-:W2:Y:S03]  /*6430*/  LDSM.16.M88.4 R164, [R226] ;  /* 0x00000000e2a4783b */ /* 0x000ea60000000200 */
[----:B-----5:R-:W-:Y:S05]  /*6440*/  @P1 IMAD.MOV.U32 R2, RZ, RZ, R208 ;  /* 0x000000ffff021224 */ /* 0x020fea00078e00d0 */
[----:B------:R-:W3:Y:S01]  /*6450*/  SHFL.IDX PT, R0, R2, RZ, 0x1c1f ;  /* 0x001c1fff02007589 */ /* 0x000ee200000e0000 */
[C---:B--2---:R-:W-:Y:S08]  /*6460*/  HMMA.16816.F32 R4, R172.reuse, R164, R4 ;  /* 0x000000a4ac04723c */ /* 0x044ff00000001804 */
[C---:B------:R-:W-:Y:S01]  /*6470*/  HMMA.16816.F32 R8, R172.reuse, R166, R8 ;  /* 0x000000a6ac08723c */ /* 0x040fe20000001808 */
[----:B------:R-:W2:Y:S03]  /*6480*/  LDSM.16.M88.4 R164, [R226+0x800] ;  /* 0x00080000e2a4783b */ /* 0x000ea60000000200 */
[----:B---3--:R-:W-:Y:S04]  /*6490*/  IADD3 R0, R3, R0, RZ ;  /* 0x0000000003007210 */ /* 0x008fe80007ffe0ff */
[C---:B------:R-:W-:Y:S02]  /*64a0*/  ISETP.GT.AND P6, PT, R0.reuse, RZ, PT ;  /* 0x000000ff0000720c */ /* 0x040fe40003fc4270 */
[C---:B------:R-:W-:Y:S02]  /*64b0*/  ISETP.GT.AND P5, PT, R0.reuse, 0x1, PT ;  /* 0x000000010000780c */ /* 0x040fe40003fa4270 */
[----:B------:R-:W-:Y:S01]  /*64c0*/  ISETP.GT.AND P0, PT, R0, 0x8, PT ;  /* 0x000000080000780c */ /* 0x000fe20003f04270 */
[C---:B--2---:R-:W-:Y:S08]  /*64d0*/  HMMA.16816.F32 R12, R172.reuse, R164, R12 ;  /* 0x000000a4ac0c723c */ /* 0x044ff0000000180c */
[C---:B------:R-:W-:Y:S01]  /*64e0*/  HMMA.16816.F32 R16, R172.reuse, R166, R16 ;  /* 0x000000a6ac10723c */ /* 0x040fe20000001810 */
[----:B------:R-:W2:Y:S07]  /*64f0*/  LDSM.16.M88.4 R164, [R226+0x1000] ;  /* 0x00100000e2a4783b */ /* 0x000eae0000000200 */
        /* <DEDUP_REMOVED lines=10> */
[----:B------:R-:W-:Y:S01]  /*65a0*/  HMMA.16816.F32 R48, R172, R166, R48 ;  /* 0x000000a6ac30723c */ /* 0x000fe20000001830 */
        /* <DEDUP_REMOVED lines=18> */
[----:B------:R-:W2:Y:S07]  /*66d0*/  LDSM.16.M88.4 R164, [R243] ;  /* 0x00000000f3a4783b */ /* 0x000eae0000000200 */
[C---:B--2---:R-:W-:Y:S08]  /*66e0*/  HMMA.16816.F32 R4, R180.reuse, R164, R4 ;  /* 0x000000a4b404723c */ /* 0x044ff00000001804 */
[C---:B------:R-:W-:Y:S01]  /*66f0*/  HMMA.16816.F32 R8, R180.reuse, R166, R8 ;  /* 0x000000a6b408723c */ /* 0x040fe20000001808 */
        /* <DEDUP_REMOVED lines=108> */
[----:B------:R-:W2:Y:S11]  /*6dc0*/  LDSM.16.M88.4 R164, [R226+0x6800] ;  /* 0x00680000e2a4783b */ /* 0x000eb60000000200 */
[----:B------:R-:W-:Y:S04]  /*6dd0*/  @!UPT UIADD3 URZ, URZ, URZ, URZ ;  /* 0x0000003f3f3ff290 */ /* 0x000fe8000fffe03f */
[----:B------:R-:W-:Y:S02]  /*6de0*/  FSEL R4, R4, -INF , P6 ;  /* 0xff80000004047808 */ /* 0x000fe40003000000 */
[C---:B------:R-:W-:Y:S06]  /*6df0*/  ISETP.GT.AND P6, PT, R0.reuse, 0x9, PT ;  /* 0x000000090000780c */ /* 0x040fec0003fc4270 */
[----:B------:R-:W-:Y:S02]  /*6e00*/  FSEL R208, R9, -INF , P6 ;  /* 0xff80000009d07808 */ /* 0x000fe40003000000 */
[----:B------:R-:W-:Y:S01]  /*6e10*/  ISETP.GT.AND P6, PT, R0, 0x18, PT ;  /* 0x000000180000780c */ /* 0x000fe20003fc4270 */
[C---:B--2---:R-:W-:Y:S08]  /*6e20*/  HMMA.16816.F32 R12, R204.reuse, R164, R12 ;  /* 0x000000a4cc0c723c */ /* 0x044ff0000000180c */
[C---:B------:R-:W-:Y:S01]  /*6e30*/  HMMA.16816.F32 R16, R204.reuse, R166, R16 ;  /* 0x000000a6cc10723c */ /* 0x040fe20000001810 */
[----:B------:R-:W2:Y:S11]  /*6e40*/  LDSM.16.M88.4 R164, [R226+0x7000] ;  /* 0x00700000e2a4783b */ /* 0x000eb60000000200 */
[----:B------:R-:W-:Y:S11]  /*6e50*/  @!UPT UIADD3 URZ, URZ, URZ, URZ ;  /* 0x0000003f3f3ff290 */ /* 0x000ff6000fffe03f */
[----:B------:R-:W-:Y:S01]  /*6e60*/  @!UPT UIADD3 URZ, URZ, URZ, URZ ;  /* 0x0000003f3f3ff290 */ /* 0x000fe2000fffe03f */
[----:B------:R-:W-:Y:S02]  /*6e70*/  FSEL R216, R16, -INF , P6 ;  /* 0xff80000010d87808 */ /* 0x000fe40003000000 */
[C---:B------:R-:W-:Y:S01]  /*6e80*/  ISETP.GT.AND P6, PT, R0.reuse, 0x21, PT ;  /* 0x000000210000780c */ /* 0x040fe20003fc4270 */
[C---:B--2---:R-:W-:Y:S08]  /*6e90*/  HMMA.16816.F32 R20, R204.reuse, R164, R20 ;  /* 0x000000a4cc14723c */ /* 0x044ff00000001814 */
[C---:B------:R-:W-:Y:S01]  /*6ea0*/  HMMA.16816.F32 R24, R204.reuse, R166, R24 ;  /* 0x000000a6cc18723c */ /* 0x040fe20000001818 */
[----:B------:R-:W2:Y:S11]  /*6eb0*/  LDSM.16.M88.4 R164, [R226+0x7800] ;  /* 0x00780000e2a4783b */ /* 0x000eb60000000200 */
[----:B------:R-:W-:Y:S04]  /*6ec0*/  @!UPT UIADD3 URZ, URZ, URZ, URZ ;  /* 0x0000003f3f3ff290 */ /* 0x000fe8000fffe03f */
[----:B------:R-:W-:Y:S02]  /*6ed0*/  FSEL R21, R21, -INF , P6 ;  /* 0xff80000015157808 */ /* 0x000fe40003000000 */
[----:B------:R-:W-:Y:S01]  /*6ee0*/  ISETP.GT.AND P6, PT, R0, 0x30, PT ;  /* 0x000000300000780c */ /* 0x000fe20003fc4270 */
        /* <DEDUP_REMOVED lines=10> */
[----:B------:R-:W2:Y:S01]  /*6f90*/  LDSM.16.M88.4 R164, [R226+0x8800] ;  /* 0x00880000e2a4783b */ /* 0x000ea20000000200 */
[----:B------:R-:W-:Y:S07]  /*6fa0*/  DEPBAR.LE SB0, 0x0 ;  /* 0x000080000000791a */ /* 0x000fee0000000000 */
[----:B------:R-:W-:Y:S11]  /*6fb0*/  BAR.SYNC.DEFER_BLOCKING 0x0 ;  /* 0x0000000000007b1d */ /* 0x000ff60000010000 */
[----:B------:R-:W-:Y:S04]  /*6fc0*/  @!UPT UIADD3 URZ, URZ, URZ, URZ ;  /* 0x0000003f3f3ff290 */ /* 0x000fe8000fffe03f */
[----:B------:R-:W-:Y:S02]  /*6fd0*/  FSEL R40, R40, -INF , P6 ;  /* 0xff80000028287808 */ /* 0x000fe40003000000 */
[C---:B------:R-:W-:Y:S01]  /*6fe0*/  ISETP.GT.AND P6, PT, R0.reuse, 0x51, PT ;  /* 0x000000510000780c */ /* 0x040fe20003fc4270 */
[C---:B--2---:R-:W-:Y:S08]  /*6ff0*/  HMMA.16816.F32 R44, R204.reuse, R164, R44 ;  /* 0x000000a4cc2c723c */ /* 0x044ff0000000182c */
[----:B------:R-:W-:Y:S07]  /*7000*/  HMMA.16816.F32 R48, R204, R166, R48 ;  /* 0x000000a6cc30723c */ /* 0x000fee0000001830 */
[----:B------:R-:W-:Y:S02]  /*7010*/  FSEL R166, R5, -INF , P5 ;  /* 0xff80000005a67808 */ /* 0x000fe40002800000 */
[----:B------:R-:W-:Y:S01]  /*7020*/  ISETP.GT.AND P5, PT, R0, 0x10, PT ;  /* 0x000000100000780c */ /* 0x000fe20003fa4270 */
[----:B------:R2:W3:Y:S02]  /*7030*/  SHFL.IDX PT, R5, R2, 0x1, 0x1c1f ;  /* 0x003c1f0002057f89 */ /* 0x0004e400000e0000 */
[----:B------:R-:W-:Y:S01]  /*7040*/  FSEL R167, R8, -INF , P0 ;  /* 0xff80000008a77808 */ /* 0x000fe20000000000 */
[----:B------:R-:W-:Y:S01]  /*7050*/  IMAD.MOV.U32 R8, RZ, RZ, R142 ;  /* 0x000000ffff087224 */ /* 0x000fe200078e008e */
[----:B------:R-:W-:Y:S02]  /*7060*/  ISETP.GT.AND P0, PT, R0, 0x11, PT ;  /* 0x000000110000780c */ /* 0x000fe40003f04270 */
[----:B------:R-:W-:Y:S02]  /*7070*/  FSEL R214, R12, -INF , P5 ;  /* 0xff8000000cd67808 */ /* 0x000fe40002800000 */
[----:B------:R-:W-:Y:S02]  /*7080*/  FSEL R215, R13, -INF , P0 ;  /* 0xff8000000dd77808 */ /* 0x000fe40000000000 */
[C---:B------:R-:W-:Y:S02]  /*7090*/  ISETP.GT.AND P5, PT, R0.reuse, 0x19, PT ;  /* 0x000000190000780c */ /* 0x040fe40003fa4270 */
        /* <DEDUP_REMOVED lines=21> */
[----:B------:R-:W-:Y:S02]  /*71f0*/  FMNMX.FTZ R0, R4, R143, !PT ;  /* 0x0000008f04007209 */ /* 0x000fe40007810000 */
[----:B------:R-:W-:Y:S02]  /*7200*/  FSEL R45, R45, -INF , P6 ;  /* 0xff8000002d2d7808 */ /* 0x000fe40003000000 */
[----:B------:R-:W-:Y:S02]  /*7210*/  FMNMX.FTZ R0, R166, R0, !PT ;  /* 0x00000000a6007209 */ /* 0x000fe40007810000 */
[----:B------:R-:W-:Y:S02]  /*7220*/  FSEL R48, R48, -INF , P5 ;  /* 0xff80000030307808 */ /* 0x000fe40002800000 */
[----:B------:R-:W-:Y:S02]  /*7230*/  FMNMX.FTZ R0, R167, R0, !PT ;  /* 0x00000000a7007209 */ /* 0x000fe40007810000 */
[----:B------:R-:W-:Y:S02]  /*7240*/  FSEL R49, R49, -INF , P0 ;  /* 0xff80000031317808 */ /* 0x000fe40000000000 */
[----:B------:R-:W-:Y:S04]  /*7250*/  FMNMX.FTZ R0, R208, R0, !PT ;  /* 0x00000000d0007209 */ /* 0x000fe80007810000 */
        /* <DEDUP_REMOVED lines=14> */
[----:B--2---:R-:W-:Y:S02]  /*7340*/  FMNMX.FTZ R2, R40, R0, !PT ;  /* 0x0000000028027209 */ /* 0x004fe40007810000 */
[----:B---3--:R-:W-:Y:S02]  /*7350*/  IADD3 R0, R3, R5, RZ ;  /* 0x0000000503007210 */ /* 0x008fe40007ffe0ff */
[----:B------:R-:W-:Y:S02]  /*7360*/  FMNMX.FTZ R2, R41, R2, !PT ;  /* 0x0000000229027209 */ /* 0x000fe40007810000 */
[----:B------:R-:W-:Y:S02]  /*7370*/  ISETP.GT.AND P5, PT, R0, RZ, PT ;  /* 0x000000ff0000720c */ /* 0x000fe40003fa4270 */
[----:B------:R-:W-:Y:S02]  /*7380*/  FMNMX.FTZ R2, R44, R2, !PT ;  /* 0x000000022c027209 */ /* 0x000fe40007810000 */
[----:B------:R-:W-:Y:S02]  /*7390*/  ISETP.GT.AND P0, PT, R0, 0x1, PT ;  /* 0x000000010000780c */ /* 0x000fe40003f04270 */
[----:B------:R-:W-:Y:S02]  /*73a0*/  FMNMX.FTZ R2, R45, R2, !PT ;  /* 0x000000022d027209 */ /* 0x000fe40007810000 */
[----:B------:R-:W-:Y:S02]  /*73b0*/  FSEL R6, R6, -INF , P5 ;  /* 0xff80000006067808 */ /* 0x000fe40002800000 */
[----:B------:R-:W-:Y:S02]  /*73c0*/  FMNMX.FTZ R2, R48, R2, !PT ;  /* 0x0000000230027209 */ /* 0x000fe40007810000 */
[----:B-1----:R-:W-:Y:S02]  /*73d0*/  FSEL R147, R7, -INF , P0 ;  /* 0xff80000007937808 */ /* 0x002fe40000000000 */
[----:B------:R-:W-:Y:S02]  /*73e0*/  FMNMX.FTZ R2, R49, R2, !PT ;  /* 0x0000000231027209 */ /* 0x000fe40007810000 */
[C---:B------:R-:W-:Y:S02]  /*73f0*/  ISETP.GT.AND P5, PT, R0.reuse, 0x8, PT ;  /* 0x000000080000780c */ /* 0x040fe40003fa4270 */
[----:B------:R-:W-:Y:S01]  /*7400*/  ISETP.GT.AND P0, PT, R0, 0x9, PT ;  /* 0x000000090000780c */ /* 0x000fe20003f04270 */
[----:B------:R-:W1:Y:S01]  /*7410*/  SHFL.BFLY PT, R3, R2, 0x2, 0x1f ;  /* 0x0c401f0002037f89 */ /* 0x000e6200000e0000 */
[----:B------:R-:W-:Y:S02]  /*7420*/  FSEL R164, R10, -INF , P5 ;  /* 0xff8000000aa47808 */ /* 0x000fe40002800000 */
[----:B------:R-:W-:Y:S02]  /*7430*/  FSEL R165, R11, -INF , P0 ;  /* 0xff8000000ba57808 */ /* 0x000fe40000000000 */
[C---:B------:R-:W-:Y:S02]  /*7440*/  ISETP.GT.AND P5, PT, R0.reuse, 0x10, PT ;  /* 0x000000100000780c */ /* 0x040fe40003fa4270 */
[----:B------:R-:W-:Y:S02]  /*7450*/  ISETP.GT.AND P0, PT, R0, 0x11, PT ;  /* 0x000000110000780c */ /* 0x000fe40003f04270 */
[----:B------:R-:W-:Y:S02]  /*7460*/  FSEL R211, R14, -INF , P5 ;  /* 0xff8000000ed37808 */ /* 0x000fe40002800000 */
[----:B------:R-:W-:Y:S01]  /*7470*/  FSEL R210, R15, -INF , P0 ;  /* 0xff8000000fd27808 */ /* 0x000fe20000000000 */
[----:B------:R-:W-:Y:S01]  /*7480*/  IMAD.MOV.U32 R15, RZ, RZ, R49 ;  /* 0x000000ffff0f7224 */ /* 0x000fe200078e0031 */
[C---:B------:R-:W-:Y:S02]  /*7490*/  ISETP.GT.AND P5, PT, R0.reuse, 0x18, PT ;  /* 0x000000180000780c */ /* 0x040fe40003fa4270 */
[----:B------:R-:W-:Y:S02]  /*74a0*/  ISETP.GT.AND P0, PT, R0, 0x19, PT ;  /* 0x000000190000780c */ /* 0x000fe40003f04270 */
[----:B------:R-:W-:Y:S02]  /*74b0*/  FSEL R212, R18, -INF , P5 ;  /* 0xff80000012d47808 */ /* 0x000fe40002800000 */
[----:B------:R-:W-:Y:S01]  /*74c0*/  FSEL R213, R19, -INF , P0 ;  /* 0xff80000013d57808 */ /* 0x000fe20000000000 */
[----:B------:R-:W-:Y:S01]  /*74d0*/  IMAD.MOV.U32 R19, RZ, RZ, R25 ;  /* 0x000000ffff137224 */ /* 0x000fe200078e0019 */
[C---:B------:R-:W-:Y:S02]  /*74e0*/  ISETP.GT.AND P5, PT, R0.reuse, 0x20, PT ;  /* 0x000000200000780c */ /* 0x040fe40003fa4270 */
[----:B------:R-:W-:Y:S02]  /*74f0*/  ISETP.GT.AND P0, PT, R0, 0x21, PT ;  /* 0x000000210000780c */ /* 0x000fe40003f04270 */
[----:B-1----:R-:W-:Y:S02]  /*7500*/  FMNMX.FTZ R2, R2, R3, !PT ;  /* 0x0000000302027209 */ /* 0x002fe40007810000 */
[----:B------:R-:W-:Y:S02]  /*7510*/  FMNMX.FTZ R3, R6, R144, !PT ;  /* 0x0000009006037209 */ /* 0x000fe40007810000 */
[----:B------:R-:W-:Y:S01]  /*7520*/  FSEL R220, R22, -INF , P5 ;  /* 0xff80000016dc7808 */ /* 0x000fe20002800000 */
[----:B----4-:R-:W1:Y:S01]  /*7530*/  SHFL.BFLY PT, R141, R2, 0x1, 0x1f ;  /* 0x0c201f00028d7f89 */ /* 0x010e6200000e0000 */
[----:B------:R-:W-:Y:S01]  /*7540*/  FMNMX.FTZ R3, R147, R3, !PT ;  /* 0x0000000393037209 */ /* 0x000fe20007810000 */
[----:B------:R-:W-:Y:S01]  /*7550*/  IMAD.MOV.U32 R22, RZ, RZ, R33 ;  /* 0x000000ffff167224 */ /* 0x000fe200078e0021 */
[----:B------:R-:W-:Y:S02]  /*7560*/  FSEL R219, R23, -INF , P0 ;  /* 0xff80000017db7808 */ /* 0x000fe40000000000 */
[----:B------:R-:W-:Y:S02]  /*7570*/  FMNMX.FTZ R3, R164, R3, !PT ;  /* 0x00000003a4037209 */ /* 0x000fe40007810000 */
[C---:B------:R-:W-:Y:S02]  /*7580*/  ISETP.GT.AND P5, PT, R0.reuse, 0x28, PT ;  /* 0x000000280000780c */ /* 0x040fe40003fa4270 */
[----:B------:R-:W-:Y:S02]  /*7590*/  FMNMX.FTZ R3, R165, R3, !PT ;  /* 0x00000003a5037209 */ /* 0x000fe40007810000 */
[----:B------:R-:W-:Y:S02]  /*75a0*/  ISETP.GT.AND P0, PT, R0, 0x29, PT ;  /* 0x000000290000780c */ /* 0x000fe40003f04270 */
[----:B------:R-:W-:Y:S02]  /*75b0*/  FMNMX.FTZ R3, R211, R3, !PT ;  /* 0x00000003d3037209 */ /* 0x000fe40007810000 */
[----:B------:R-:W-:Y:S02]  /*75c0*/  FSEL R221, R26, -INF , P5 ;  /* 0xff8000001add7808 */ /* 0x000fe40002800000 */
[----:B------:R-:W-:Y:S02]  /*75d0*/  FMNMX.FTZ R3, R210, R3, !PT ;  /* 0x00000003d2037209 */ /* 0x000fe40007810000 */
[----:B------:R-:W-:Y:S02]  /*75e0*/  FSEL R222, R27, -INF , P0 ;  /* 0xff8000001bde7808 */ /* 0x000fe40000000000 */
[----:B------:R-:W-:Y:S02]  /*75f0*/  FMNMX.FTZ R3, R212, R3, !PT ;  /* 0x00000003d4037209 */ /* 0x000fe40007810000 */
[----:B------:R-:W-:Y:S02]  /*7600*/  ISETP.GT.AND P5, PT, R0, 0x30, PT ;  /* 0x000000300000780c */ /* 0x000fe40003fa4270 */
[----:B------:R-:W-:Y:S02]  /*7610*/  FMNMX.FTZ R3, R213, R3, !PT ;  /* 0x00000003d5037209 */ /* 0x000fe40007810000 */
[----:B------:R-:W-:Y:S01]  /*7620*/  FSEL R14, R30, -INF , P5 ;  /* 0xff8000001e0e7808 */ /* 0x000fe20002800000 */
[----:B------:R-:W-:Y:S01]  /*7630*/  IMAD.MOV.U32 R30, RZ, RZ, R45 ;  /* 0x000000ffff1e7224 */ /* 0x000fe200078e002d */
[----:B------:R-:W-:Y:S02]  /*7640*/  FMNMX.FTZ R3, R220, R3, !PT ;  /* 0x00000003dc037209 */ /* 0x000fe40007810000 */
[C---:B------:R-:W-:Y:S02]  /*7650*/  ISETP.GT.AND P0, PT, R0.reuse, 0x31, PT ;  /* 0x000000310000780c */ /* 0x040fe40003f04270 */
[----:B------:R-:W-:Y:S02]  /*7660*/  FMNMX.FTZ R3, R219, R3, !PT ;  /* 0x00000003db037209 */ /* 0x000fe40007810000 */
[----:B------:R-:W-:Y:S02]  /*7670*/  FSEL R10, R31, -INF , P0 ;  /* 0xff8000001f0a7808 */ /* 0x000fe40000000000 */
[----:B------:R-:W-:Y:S02]  /*7680*/  FMNMX.FTZ R3, R221, R3, !PT ;  /* 0x00000003dd037209 */ /* 0x000fe40007810000 */
[----:B------:R-:W-:Y:S02]  /*7690*/  ISETP.GT.AND P5, PT, R0, 0x38, PT ;  /* 0x000000380000780c */ /* 0x000fe40003fa4270 */
[----:B------:R-:W-:Y:S02]  /*76a0*/  FMNMX.FTZ R3, R222, R3, !PT ;  /* 0x00000003de037209 */ /* 0x000fe40007810000 */
[----:B------:R-:W-:Y:S02]  /*76b0*/  FSEL R34, R34, -INF , P5 ;  /* 0xff80000022227808 */ /* 0x000fe40002800000 */
[----:B------:R-:W-:Y:S02]  /*76c0*/  FMNMX.FTZ R3, R14, R3, !PT ;  /* 0x000000030e037209 */ /* 0x000fe40007810000 */
[----:B------:R-:W-:Y:S02]  /*76d0*/  ISETP.GT.AND P0, PT, R0, 0x39, PT ;  /* 0x000000390000780c */ /* 0x000fe40003f04270 */
[----:B------:R-:W-:Y:S02]  /*76e0*/  FMNMX.FTZ R3, R10, R3, !PT ;  /* 0x000000030a037209 */ /* 0x000fe40007810000 */
[----:B------:R-:W-:Y:S01]  /*76f0*/  FSEL R11, R35, -INF , P0 ;  /* 0xff800000230b7808 */ /* 0x000fe20000000000 */
[----:B------:R-:W-:Y:S01]  /*7700*/  IMAD.MOV.U32 R35, RZ, RZ, R41 ;  /* 0x000000ffff237224 */ /* 0x000fe200078e0029 */
[----:B------:R-:W-:Y:S02]  /*7710*/  ISETP.GT.AND P0, PT, R0, 0x40, PT ;  /* 0x000000400000780c */ /* 0x000fe40003f04270 */
[----:B------:R-:W-:Y:S02]  /*7720*/  FMNMX.FTZ R3, R34, R3, !PT ;  /* 0x0000000322037209 */ /* 0x000fe40007810000 */
[----:B------:R-:W-:Y:S02]  /*7730*/  FSEL R7, R38, -INF , P0 ;  /* 0xff80000026077808 */ /* 0x000fe40000000000 */
[C---:B------:R-:W-:Y:S02]  /*7740*/  ISETP.GT.AND P6, PT, R0.reuse, 0x41, PT ;  /* 0x000000410000780c */ /* 0x040fe40003fc4270 */
[----:B------:R-:W-:Y:S02]  /*7750*/  FMNMX.FTZ R3, R11, R3, !PT ;  /* 0x000000030b037209 */ /* 0x000fe40007810000 */
[----:B------:R-:W-:Y:S02]  /*7760*/  FSEL R39, R39, -INF , P6 ;  /* 0xff80000027277808 */ /* 0x000fe40003000000 */
[C---:B------:R-:W-:Y:S02]  /*7770*/  ISETP.GT.AND P0, PT, R0.reuse, 0x49, PT ;  /* 0x000000490000780c */ /* 0x040fe40003f04270 */
[----:B------:R-:W-:Y:S02]  /*7780*/  FMNMX.FTZ R3, R7, R3, !PT ;  /* 0x0000000307037209 */ /* 0x000fe40007810000 */
[----:B------:R-:W-:Y:S02]  /*7790*/  ISETP.GT.AND P5, PT, R0, 0x48, PT ;  /* 0x000000480000780c */ /* 0x000fe40003fa4270 */
[----:B------:R-:W-:Y:S02]  /*77a0*/  FSEL R43, R43, -INF , P0 ;  /* 0xff8000002b2b7808 */ /* 0x000fe40000000000 */
[----:B------:R-:W-:Y:S02]  /*77b0*/  FSEL R42, R42, -INF , P5 ;  /* 0xff8000002a2a7808 */ /* 0x000fe40002800000 */
[C---:B------:R-:W-:Y:S02]  /*77c0*/  ISETP.GT.AND P0, PT, R0.reuse, 0x50, PT ;  /* 0x000000500000780c */ /* 0x040fe40003f04270 */
[----:B------:R-:W-:Y:S02]  /*77d0*/  FMNMX.FTZ R3, R39, R3, !PT ;  /* 0x0000000327037209 */ /* 0x000fe40007810000 */
[----:B------:R-:W-:Y:S02]  /*77e0*/  ISETP.GT.AND P6, PT, R0, 0x51, PT ;  /* 0x000000510000780c */ /* 0x000fe40003fc4270 */
        /* <DEDUP_REMOVED lines=8> */
[----:B------:R-:W-:Y:S01]  /*7870*/  FSEL R142, R51, -INF , P0 ;  /* 0xff800000338e7808 */ /* 0x000fe20000000000 */
[----:B------:R-:W-:Y:S01]  /*7880*/  IMAD.MOV.U32 R51, RZ, RZ, R37 ;  /* 0x000000ffff337224 */ /* 0x000fe200078e0025 */
[----:B------:R-:W-:Y:S02]  /*7890*/  FMNMX.FTZ R0, R47, R0, !PT ;  /* 0x000000002f007209 */ /* 0x000fe40007810000 */
[----:B-1----:R-:W-:Y:S02]  /*78a0*/  FMNMX.FTZ R141, R2, R141, !PT ;  /* 0x0000008d028d7209 */ /* 0x002fe40007810000 */
[----:B------:R-:W-:Y:S02]  /*78b0*/  FMNMX.FTZ R0, R50, R0, !PT ;  /* 0x0000000032007209 */ /* 0x000fe40007810000 */
[C---:B------:R-:W-:Y:S02]  /*78c0*/  FSETP.NEU.FTZ.AND P0, PT, R141.reuse, -INF , PT ;  /* 0xff8000008d00780b */ /* 0x040fe40003f1d000 */
[----:B------:R-:W-:Y:S02]  /*78d0*/  FMNMX.FTZ R0, R142, R0, !PT ;  /* 0x000000008e007209 */ /* 0x000fe40007810000 */
[----:B------:R-:W-:Y:S02]  /*78e0*/  FSEL R3, R141, RZ, P0 ;  /* 0x000000ff8d037208 */ /* 0x000fe40000000000 */
[----:B------:R-:W-:Y:S01]  /*78f0*/  MOV R26, R8 ;  /* 0x00000008001a7202 */ /* 0x000fe20000000f00 */
[----:B------:R-:W1:Y:S01]  /*7900*/  SHFL.BFLY PT, R2, R0, 0x2, 0x1f ;  /* 0x0c401f0000027f89 */ /* 0x000e6200000e0000 */
[----:B------:R-:W-:Y:S02]  /*7910*/  MOV R18, R21 ;  /* 0x0000001500127202 */ /* 0x000fe40000000f00 */
[----:B------:R-:W-:Y:S02]  /*7920*/  MOV R23, R32 ;  /* 0x0000002000177202 */ /* 0x000fe40000000f00 */
[----:B------:R-:W-:Y:S02]  /*7930*/  MOV R27, R48 ;  /* 0x00000030001b7202 */ /* 0x000fe40000000f00 */
[----:B------:R-:W-:Y:S02]  /*7940*/  MOV R31, R44 ;  /* 0x0000002c001f7202 */ /* 0x000fe40000000f00 */
[----:B------:R-:W-:Y:S02]  /*7950*/  MOV R38, R40 ;  /* 0x0000002800267202 */ /* 0x000fe40000000f00 */
[----:B------:R-:W-:Y:S02]  /*7960*/  ISETP.GE.AND P6, PT, R217, 0x1, PT ;  /* 0x00000001d900780c */ /* 0x000fe40003fc6270 */
[----:B-1----:R-:W-:Y:S01]  /*7970*/  FMNMX.FTZ R0, R0, R2, !PT ;  /* 0x0000000200007209 */ /* 0x002fe20007810000 */
[----:B------:R-:W-:Y:S02]  /*7980*/  FADD.FTZ R2, -R3, R143 ;  /* 0x0000008f03027221 */ /* 0x000fe40000010100 */
[----:B------:R-:W-:Y:S02]  /*7990*/  FMUL.FTZ R143, R141, c[0x0][0x2d0] ;  /* 0x0000b4008d8f7a20 */ /* 0x000fe40000410000 */
[----:B------:R-:W1:Y:S03]  /*79a0*/  SHFL.BFLY PT, R3, R0, 0x1, 0x1f ;  /* 0x0c201f0000037f89 */ /* 0x000e6600000e0000 */
[----:B------:R-:W-:Y:S05]  /*79b0*/  FSEL R143, R143, RZ, P0 ;  /* 0x000000ff8f8f7208 */ /* 0x000fea0000000000 */
[----:B------:R-:W-:Y:S04]  /*79c0*/  FFMA.FTZ R4, R4, c[0x0][0x2d0], -R143 ;  /* 0x0000b40004047a23 */ /* 0x000fe8000001088f */
[----:B------:R-:W-:Y:S01]  /*79d0*/  MUFU.EX2 R146, R4 ;  /* 0x0000000400927308 */ /* 0x000fe20000000800 */
[----:B-1----:R-:W-:Y:S01]  /*79e0*/  FMNMX.FTZ R140, R0, R3, !PT ;  /* 0x00000003008c7209 */ /* 0x002fe20007810000 */
[----:B------:R-:W-:Y:S03]  /*79f0*/  FMUL.FTZ R0, R2, c[0x0][0x2d0] ;  /* 0x0000b40002007a20 */ /* 0x000fe60000410000 */
[C---:B------:R-:W-:Y:S05]  /*7a00*/  FSETP.NEU.FTZ.AND P0, PT, R140.reuse, -INF , PT ;  /* 0xff8000008c00780b */ /* 0x040fea0003f1d000 */
[----:B------:R1:W2:Y:S01]  /*7a10*/  MUFU.EX2 R2, R0 ;  /* 0x0000000000027308 */ /* 0x0002a20000000800 */
[C---:B------:R-:W-:Y:S05]  /*7a20*/  FSEL R3, R140.reuse, RZ, P0 ;  /* 0x000000ff8c037208 */ /* 0x040fea0000000000 */
[----:B-1----:R-:W-:Y:S01]  /*7a30*/  FADD.FTZ R0, -R3, R144 ;  /* 0x0000009003007221 */ /* 0x002fe20000010100 */
[----:B------:R-:W-:Y:S01]  /*7a40*/  MOV R3, R36 ;  /* 0x0000002400037202 */ /* 0x000fe20000000f00 */
[----:B------:R-:W-:Y:S02]  /*7a50*/  FMUL.FTZ R144, R140, c[0x0][0x2d0] ;  /* 0x0000b4008c907a20 */ /* 0x000fe40000410000 */
[----:B------:R-:W-:Y:S02]  /*7a60*/  FMUL.FTZ R0, R0, c[0x0][0x2d0] ;  /* 0x0000b40000007a20 */ /* 0x000fe40000410000 */
[----:B--2---:R-:W-:Y:S01]  /*7a70*/  FMUL.FTZ R8, R2, R152 ;  /* 0x0000009802087220 */ /* 0x004fe20000410000 */
[----:B------:R-:W-:Y:S01]  /*7a80*/  FSEL R144, R144, RZ, P0 ;  /* 0x000000ff90907208 */ /* 0x000fe20000000000 */
[----:B------:R-:W2:Y:S01]  /*7a90*/  LDL.LU R152, [R1+0x10] ;  /* 0x0000100001987983 */ /* 0x000ea20000300800 */
[C---:B------:R-:W-:Y:S01]  /*7aa0*/  FFMA.FTZ R209, R2.reuse, R209, R146 ;  /* 0x000000d102d17223 */ /* 0x040fe20000010092 */
[----:B------:R-:W1:Y:S01]  /*7ab0*/  MUFU.EX2 R0, R0 ;  /* 0x0000000000007308 */ /* 0x000e620000000800 */
[----:B------:R-:W-:Y:S01]  /*7ac0*/  FMUL.FTZ R4, R2, R148 ;  /* 0x0000009402047220 */ /* 0x000fe20000410000 */
[----:B------:R-:W-:Y:S01]  /*7ad0*/  MOV R148, R28 ;  /* 0x0000001c00947202 */ /* 0x000fe20000000f00 */
[----:B------:R-:W-:Y:S02]  /*7ae0*/  FFMA.FTZ R6, R6, c[0x0][0x2d0], -R144 ;  /* 0x0000b40006067a23 */ /* 0x000fe40000010890 */
[C---:B------:R-:W-:Y:S02]  /*7af0*/  FMUL.FTZ R5, R2.reuse, R149 ;  /* 0x0000009502057220 */ /* 0x040fe40000410000 */
[C---:B------:R-:W-:Y:S02]  /*7b00*/  FMUL.FTZ R9, R2.reuse, R153 ;  /* 0x0000009902097220 */ /* 0x040fe40000410000 */
[C---:B------:R-:W-:Y:S01]  /*7b10*/  FMUL.FTZ R12, R2.reuse, R100 ;  /* 0x00000064020c7220 */ /* 0x040fe20000410000 */
[----:B------:R3:W2:Y:S01]  /*7b20*/  MUFU.EX2 R145, R6 ;  /* 0x0000000600917308 */ /* 0x0006a20000000800 */
[C---:B------:R-:W-:Y:S02]  /*7b30*/  FMUL.FTZ R13, R2.reuse, R101 ;  /* 0x00000065020d7220 */ /* 0x040fe40000410000 */
[C---:B------:R-:W-:Y:S02]  /*7b40*/  FMUL.FTZ R16, R2.reuse, R104 ;  /* 0x0000006802107220 */ /* 0x040fe40000410000 */
[C---:B------:R-:W-:Y:S02]  /*7b50*/  FMUL.FTZ R17, R2.reuse, R105 ;  /* 0x0000006902117220 */ /* 0x040fe40000410000 */
[C---:B------:R-:W-:Y:S02]  /*7b60*/  FMUL.FTZ R20, R2.reuse, R108 ;  /* 0x0000006c02147220 */ /* 0x040fe40000410000 */
[C---:B------:R-:W-:Y:S01]  /*7b70*/  FMUL.FTZ R21, R2.reuse, R109 ;  /* 0x0000006d02157220 */ /* 0x040fe20000410000 */
[----:B------:R-:W-:Y:S01]  /*7b80*/  MOV R109, R19 ;  /* 0x00000013006d7202 */ /* 0x000fe20000000f00 */
[C---:B------:R-:W-:Y:S01]  /*7b90*/  FMUL.FTZ R25, R2.reuse, R113 ;  /* 0x0000007102197220 */ /* 0x040fe20000410000 */
[----:B------:R-:W-:Y:S01]  /*7ba0*/  MOV R113, R22 ;  /* 0x0000001600717202 */ /* 0x000fe20000000f00 */
[C---:B------:R-:W-:Y:S02]  /*7bb0*/  FMUL.FTZ R28, R2.reuse, R116 ;  /* 0x00000074021c7220 */ /* 0x040fe40000410000 */
[C---:B------:R-:W-:Y:S01]  /*7bc0*/  FMUL.FTZ R32, R2.reuse, R120 ;  /* 0x0000007802207220 */ /* 0x040fe20000410000 */
[----:B------:R-:W-:Y:S01]  /*7bd0*/  MOV R120, R42 ;  /* 0x0000002a00787202 */ /* 0x000fe20000000f00 */
[C---:B------:R-:W-:Y:S01]  /*7be0*/  FMUL.FTZ R33, R2.reuse, R121 ;  /* 0x0000007902217220 */ /* 0x040fe20000410000 */
[----:B------:R-:W-:Y:S01]  /*7bf0*/  MOV R121, R148 ;  /* 0x0000009400797202 */ /* 0x000fe20000000f00 */
[C---:B------:R-:W-:Y:S01]  /*7c00*/  FMUL.FTZ R36, R2.reuse, R124 ;  /* 0x0000007c02247220 */ /* 0x040fe20000410000 */
[----:B------:R-:W-:Y:S01]  /*7c10*/  MOV R148, R50 ;  /* 0x0000003200947202 */ /* 0x000fe20000000f00 */
[C---:B------:R-:W-:Y:S02]  /*7c20*/  FMUL.FTZ R37, R2.reuse, R125 ;  /* 0x0000007d02257220 */ /* 0x040fe40000410000 */
[C---:B------:R-:W-:Y:S01]  /*7c30*/  FMUL.FTZ R40, R2.reuse, R128 ;  /* 0x0000008002287220 */ /* 0x040fe20000410000 */
[----:B------:R-:W-:Y:S01]  /*7c40*/  MOV R128, R14 ;  /* 0x0000000e00807202 */ /* 0x000fe20000000f00 */
[C---:B------:R-:W-:Y:S02]  /*7c50*/  FMUL.FTZ R41, R2.reuse, R129 ;  /* 0x0000008102297220 */ /* 0x040fe40000410000 */
[C---:B------:R-:W-:Y:S01]  /*7c60*/  FMUL.FTZ R44, R2.reuse, R132 ;  /* 0x00000084022c7220 */ /* 0x040fe20000410000 */
[----:B------:R-:W-:Y:S01]  /*7c70*/  MOV R132, R27 ;  /* 0x0000001b00847202 */ /* 0x000fe20000000f00 */
[C---:B------:R-:W-:Y:S01]  /*7c80*/  FMUL.FTZ R45, R2.reuse, R133 ;  /* 0x00000085022d7220 */ /* 0x040fe20000410000 */
[----:B------:R-:W-:Y:S01]  /*7c90*/  MOV R133, R10 ;  /* 0x0000000a00857202 */ /* 0x000fe20000000f00 */
[C---:B------:R-:W-:Y:S02]  /*7ca0*/  FMUL.FTZ R48, R2.reuse, R136 ;  /* 0x0000008802307220 */ /* 0x040fe40000410000 */
        /* <DEDUP_REMOVED lines=24> */
[----:B------:R-:W-:Y:S02]  /*7e30*/  FMUL.FTZ R97, R2, R97 ;  /* 0x0000006102617220 */ /* 0x000fe40000410000 */
[----:B------:R-:W-:Y:S02]  /*7e40*/  IMAD.MOV.U32 R105, RZ, RZ, R18 ;  /* 0x000000ffff697224 */ /* 0x000fe400078e0012 */
[----:B-1----:R-:W-:Y:S02]  /*7e50*/  FMUL.FTZ R18, R0, R106 ;  /* 0x0000006a00127220 */ /* 0x002fe40000410000 */
[----:B---3--:R-:W-:Y:S01]  /*7e60*/  IMAD.MOV.U32 R6, RZ, RZ, R29 ;  /* 0x000000ffff067224 */ /* 0x008fe200078e001d */
[----:B------:R-:W3:Y:S01]  /*7e70*/  LDL R106, [R1+0x38] ;  /* 0x00003800016a7983 */ /* 0x000ee20000100800 */
[C---:B------:R-:W-:Y:S01]  /*7e80*/  FMUL.FTZ R29, R2.reuse, R117 ;  /* 0x00000075021d7220 */ /* 0x040fe20000410000 */
[----:B------:R-:W-:Y:S01]  /*7e90*/  MOV R117, R39 ;  /* 0x0000002700757202 */ /* 0x000fe20000000f00 */
[----:B------:R-:W-:Y:S02]  /*7ea0*/  IMAD.MOV.U32 R149, RZ, RZ, R24 ;  /* 0x000000ffff957224 */ /* 0x000fe400078e0018 */
[----:B------:R-:W-:Y:S02]  /*7eb0*/  FMUL.FTZ R24, R2, R112 ;  /* 0x0000007002187220 */ /* 0x000fe40000410000 */
[C---:B------:R-:W-:Y:S01]  /*7ec0*/  FMUL.FTZ R14, R0.reuse, R102 ;  /* 0x00000066000e7220 */ /* 0x040fe20000410000 */
[----:B------:R-:W-:Y:S01]  /*7ed0*/  MOV R102, R3 ;  /* 0x0000000300667202 */ /* 0x000fe20000000f00 */
[C---:B------:R-:W-:Y:S01]  /*7ee0*/  FMUL.FTZ R19, R0.reuse, R107 ;  /* 0x0000006b00137220 */ /* 0x040fe20000410000 */
[----:B------:R-:W3:Y:S01]  /*7ef0*/  LDL.64 R2, [R1+0x20] ;  /* 0x0000200001027983 */ /* 0x000ee20000100a00 */
[----:B------:R-:W-:Y:S01]  /*7f00*/  IADD3 R107, R217, -0x1, RZ ;  /* 0xffffffffd96b7810 */ /* 0x000fe20007ffe0ff */
[----:B------:R-:W-:Y:S02]  /*7f10*/  IMAD.MOV.U32 R137, RZ, RZ, R7 ;  /* 0x000000ffff897224 */ /* 0x000fe400078e0007 */
[----:B------:R-:W-:Y:S02]  /*7f20*/  IMAD.MOV.U32 R153, RZ, RZ, R43 ;  /* 0x000000ffff997224 */ /* 0x000fe400078e002b */
[C---:B------:R-:W-:Y:S02]  /*7f30*/  FMUL.FTZ R7, R0.reuse, R151 ;  /* 0x0000009700077220 */ /* 0x040fe40000410000 */
[C---:B------:R-:W-:Y:S01]  /*7f40*/  FMUL.FTZ R10, R0.reuse, R154 ;  /* 0x0000009a000a7220 */ /* 0x040fe20000410000 */
[----:B------:R-:W-:Y:S01]  /*7f50*/  MOV R154, R38 ;  /* 0x00000026009a7202 */ /* 0x000fe20000000f00 */
[----:B------:R-:W-:Y:S02]  /*7f60*/  IMAD.MOV.U32 R116, RZ, RZ, R23 ;  /* 0x000000ffff747224 */ /* 0x000fe400078e0017 */
[C---:B------:R-:W-:Y:S02]  /*7f70*/  FMUL.FTZ R23, R0.reuse, R111 ;  /* 0x0000006f00177220 */ /* 0x040fe40000410000 */
[----:B------:R-:W-:Y:S02]  /*7f80*/  IMAD.MOV.U32 R112, RZ, RZ, R34 ;  /* 0x000000ffff707224 */ /* 0x000fe400078e0022 */
[C---:B------:R-:W-:Y:S02]  /*7f90*/  FMUL.FTZ R22, R0.reuse, R110 ;  /* 0x0000006e00167220 */ /* 0x040fe40000410000 */
[C---:B------:R-:W-:Y:S02]  /*7fa0*/  FMUL.FTZ R27, R0.reuse, R115 ;  /* 0x00000073001b7220 */ /* 0x040fe40000410000 */
[C---:B------:R-:W-:Y:S02]  /*7fb0*/  FMUL.FTZ R34, R0.reuse, R122 ;  /* 0x0000007a00227220 */ /* 0x040fe40000410000 */
[C---:B------:R-:W-:Y:S02]  /*7fc0*/  FMUL.FTZ R38, R0.reuse, R126 ;  /* 0x0000007e00267220 */ /* 0x040fe40000410000 */
[C---:B------:R-:W-:Y:S02]  /*7fd0*/  FMUL.FTZ R39, R0.reuse, R127 ;  /* 0x0000007f00277220 */ /* 0x040fe40000410000 */
[C---:B------:R-:W-:Y:S02]  /*7fe0*/  FMUL.FTZ R42, R0.reuse, R130 ;  /* 0x00000082002a7220 */ /* 0x040fe40000410000 */
[C---:B------:R-:W-:Y:S02]  /*7ff0*/  FMUL.FTZ R43, R0.reuse, R131 ;  /* 0x00000083002b7220 */ /* 0x040fe40000410000 */
        /* <DEDUP_REMOVED lines=26> */
[----:B------:R-:W-:Y:S02]  /*81a0*/  IMAD.MOV.U32 R108, RZ, RZ, R149 ;  /* 0x000000ffff6c7224 */ /* 0x000fe400078e0095 */
[----:B------:R-:W-:Y:S02]  /*81b0*/  IMAD.MOV.U32 R149, RZ, RZ, R47 ;  /* 0x000000ffff957224 */ /* 0x000fe400078e002f */
[C---:B------:R-:W-:Y:S02]  /*81c0*/  FMUL.FTZ R47, R0.reuse, R135 ;  /* 0x00000087002f7220 */ /* 0x040fe40000410000 */
[----:B------:R-:W-:Y:S02]  /*81d0*/  IMAD.MOV.U32 R125, RZ, RZ, R6 ;  /* 0x000000ffff7d7224 */ /* 0x000fe400078e0006 */
[C---:B------:R-:W-:Y:S01]  /*81e0*/  FMUL.FTZ R6, R0.reuse, R150 ;  /* 0x0000009600067220 */ /* 0x040fe20000410000 */
[----:B------:R-:W-:Y:S01]  /*81f0*/  MOV R150, R31 ;  /* 0x0000001f00967202 */ /* 0x000fe20000000f00 */
[C---:B------:R-:W-:Y:S02]  /*8200*/  FMUL.FTZ R31, R0.reuse, R119 ;  /* 0x00000077001f7220 */ /* 0x040fe40000410000 */
[----:B------:R-:W-:Y:S02]  /*8210*/  IMAD.MOV.U32 R129, RZ, RZ, R11 ;  /* 0x000000ffff817224 */ /* 0x000fe400078e000b */
[C---:B------:R-:W-:Y:S02]  /*8220*/  FMUL.FTZ R11, R0.reuse, R155 ;  /* 0x0000009b000b7220 */ /* 0x040fe40000410000 */
[----:B------:R-:W-:Y:S02]  /*8230*/  IMAD.MOV.U32 R155, RZ, RZ, R51 ;  /* 0x000000ffff9b7224 */ /* 0x000fe400078e0033 */
[C---:B------:R-:W-:Y:S02]  /*8240*/  FMUL.FTZ R51, R0.reuse, R139 ;  /* 0x0000008b00337220 */ /* 0x040fe40000410000 */
[----:B------:R-:W-:Y:S01]  /*8250*/  IMAD.MOV.U32 R151, RZ, RZ, R35 ;  /* 0x000000ffff977224 */ /* 0x000fe200078e0023 */
[----:B------:R-:W-:Y:S01]  /*8260*/  MOV R127, R155 ;  /* 0x0000009b007f7202 */ /* 0x000fe20000000f00 */
        /* <DEDUP_REMOVED lines=10> */
[C---:B------:R-:W-:Y:S01]  /*8310*/  @P6 IMAD.WIDE.U32 R100, R107.reuse, c[0x0][0x1e0], RZ ;  /* 0x000078006b646a25 */ /* 0x040fe200078e00ff */
[----:B------:R-:W-:Y:S03]  /*8320*/  MOV R111, R103 ;  /* 0x00000067006f7202 */ /* 0x000fe60000000f00 */
[----:B------:R-:W-:Y:S02]  /*8330*/  IMAD.MOV.U32 R139, RZ, RZ, R105 ;  /* 0x000000ffff8b7224 */ /* 0x000fe400078e0069 */
[----:B------:R-:W-:Y:S02]  /*8340*/  IMAD.MOV.U32 R130, RZ, RZ, R154 ;  /* 0x000000ffff827224 */ /* 0x000fe400078e009a */
[----:B------:R-:W-:Y:S02]  /*8350*/  IMAD.MOV.U32 R154, RZ, RZ, R150 ;  /* 0x000000ffff9a7224 */ /* 0x000fe400078e0096 */
[----:B------:R-:W-:Y:S01]  /*8360*/  IMAD.MOV.U32 R150, RZ, RZ, R132 ;  /* 0x000000ffff967224 */ /* 0x000fe200078e0084 */
[----:B------:R-:W-:Y:S01]  /*8370*/  MOV R132, R117 ;  /* 0x0000007500847202 */ /* 0x000fe20000000f00 */
[----:B------:R-:W-:Y:S02]  /*8380*/  IMAD.MOV.U32 R135, RZ, RZ, R112 ;  /* 0x000000ffff877224 */ /* 0x000fe400078e0070 */
[----:B------:R-:W-:Y:S02]  /*8390*/  IMAD.MOV.U32 R131, RZ, RZ, R116 ;  /* 0x000000ffff837224 */ /* 0x000fe400078e0074 */
[----:B------:R-:W-:Y:S02]  /*83a0*/  IMAD.MOV.U32 R124, RZ, RZ, R120 ;  /* 0x000000ffff7c7224 */ /* 0x000fe400078e0078 */
[C---:B--2---:R-:W-:Y:S01]  /*83b0*/  FFMA.FTZ R104, R0.reuse, R152, R145 ;  /* 0x0000009800687223 */ /* 0x044fe20000010091 */
[----:B------:R-:W-:Y:S01]  /*83c0*/  MOV R152, R46 ;  /* 0x0000002e00987202 */ /* 0x000fe20000000f00 */
[----:B------:R-:W-:Y:S01]  /*83d0*/  FMUL.FTZ R46, R0, R134 ;  /* 0x00000086002e7220 */ /* 0x000fe20000410000 */
[----:B------:R-:W-:Y:S02]  /*83e0*/  @P6 SHF.R.S32.HI R0, RZ, 0x1f, R107 ;  /* 0x0000001fff006819 */ /* 0x000fe4000001146b */
[----:B------:R-:W-:Y:S03]  /*83f0*/  MOV R134, R113 ;  /* 0x0000007100867202 */ /* 0x000fe60000000f00 */
[----:B------:R-:W-:Y:S04]  /*8400*/  @P6 IMAD R0, R0, c[0x0][0x1e0], RZ ;  /* 0x0000780000006a24 */ /* 0x000fe800078e02ff */
[----:B------:R-:W-:Y:S01]  /*8410*/  @P6 IMAD R0, R107, c[0x0][0x1e4], R0 ;  /* 0x000079006b006a24 */ /* 0x000fe200078e0200 */
[----:B------:R-:W-:Y:S01]  /*8420*/  MOV R107, R133 ;  /* 0x00000085006b7202 */ /* 0x000fe20000000f00 */
[----:B------:R-:W-:Y:S01]  /*8430*/  IMAD.MOV.U32 R133, RZ, RZ, R129 ;  /* 0x000000ffff857224 */ /* 0x000fe200078e0081 */
[----:B------:R-:W-:Y:S01]  /*8440*/  MOV R129, R108 ;  /* 0x0000006c00817202 */ /* 0x000fe20000000f00 */
[----:B------:R-:W-:Y:S01]  /*8450*/  FFMA.FTZ R108, R167, c[0x0][0x2d0], -R143 ;  /* 0x0000b400a76c7a23 */ /* 0x000fe2000001088f */
[----:B------:R-:W-:Y:S02]  /*8460*/  @P6 IADD3 R0, R101, R0, RZ ;  /* 0x0000000065006210 */ /* 0x000fe40007ffe0ff */
[----:B------:R-:W-:Y:S03]  /*8470*/  MOV R122, R107 ;  /* 0x0000006b007a7202 */ /* 0x000fe60000000f00 */
[----:B------:R-:W-:Y:S01]  /*8480*/  @P6 IMAD R0, R0, 0x60, RZ ;  /* 0x0000006000006824 */ /* 0x000fe200078e02ff */
[----:B------:R-:W-:Y:S01]  /*8490*/  MUFU.EX2 R108, R108 ;  /* 0x0000006c006c7308 */ /* 0x000fe20000000800 */
[----:B---3--:R-:W-:Y:S02]  /*84a0*/  @P6 IMAD.MOV.U32 R3, RZ, RZ, R106 ;  /* 0x000000ffff036224 */ /* 0x008fe400078e006a */
[----:B------:R-:W-:Y:S02]  /*84b0*/  IMAD.MOV.U32 R106, RZ, RZ, R102 ;  /* 0x000000ffff6a7224 */ /* 0x000fe400078e0066 */
[----:B------:R-:W-:Y:S04]  /*84c0*/  @P6 IMAD.WIDE.U32 R2, R100, 0x60, R2 ;  /* 0x0000006064026825 */ /* 0x000fe800078e0002 */
[----:B------:R-:W-:Y:S02]  /*84d0*/  @P6 IMAD.IADD R0, R3, 0x1, R0 ;  /* 0x0000000103006824 */ /* 0x000fe400078e0200 */
[----:B------:R-:W-:Y:S03]  /*84e0*/  IMAD.MOV.U32 R126, RZ, RZ, R106 ;  /* 0x000000ffff7e7224 */ /* 0x000fe600078e006a */
[C---:B------:R-:W-:Y:S02]  /*84f0*/  @P6 SHF.L.U64.HI R100, R2.reuse, 0x1, R0 ;  /* 0x0000000102646819 */ /* 0x040fe40000010200 */
[----:B------:R-:W-:Y:S04]  /*8500*/  @P6 SHF.L.U32 R0, R2, 0x1, RZ ;  /* 0x0000000102006819 */ /* 0x000fe800000006ff */
[C---:B------:R-:W-:Y:S02]  /*8510*/  @P6 IADD3 R2, P0, R0.reuse, c[0x0][0x1c8], RZ ;  /* 0x0000720000026a10 */ /* 0x040fe40007f1e0ff */
[----:B------:R-:W-:Y:S02]  /*8520*/  @P6 IADD3 R102, P5, R0, 0x80, RZ ;  /* 0x0000008000666810 */ /* 0x000fe40007fbe0ff */
[----:B------:R-:W-:Y:S02]  /*8530*/  @P6 IADD3.X R3, R100, c[0x0][0x1cc], RZ, P0, !PT ;  /* 0x0000730064036a10 */ /* 0x000fe400007fe4ff */
[----:B------:R-:W-:Y:S03]  /*8540*/  @P6 IADD3 R102, P0, R102, c[0x0][0x1c8], RZ ;  /* 0x0000720066666a10 */ /* 0x000fe60007f1e0ff */
[----:B------:R1:W-:Y:S01]  /*8550*/  @P6 LDGSTS.E.BYPASS.LTC128B.128 [R111+0xc100], [R2.64], !P4 ;  /* 0x0c100000026f6fae */ /* 0x0003e2000e101d46 */
[--C-:B------:R-:W-:Y:S02]  /*8560*/  @P6 IADD3.X R103, RZ, c[0x0][0x1cc], R100.reuse, P0, P5 ;  /* 0x00007300ff676a10 */ /* 0x100fe400007ea464 */
[----:B------:R-:W-:Y:S05]  /*8570*/  @P6 IADD3 R0, P5, R0, 0x100, RZ ;  /* 0x0000010000006810 */ /* 0x000fea0007fbe0ff */
[----:B------:R2:W-:Y:S02]  /*8580*/  @P6 LDGSTS.E.BYPASS.LTC128B.128 [R111+0xf100], [R102.64], !P3 ;  /* 0x0f100000666f6fae */ /* 0x0005e4000d901d46 */
[----:B--2---:R-:W-:Y:S01]  /*8590*/  @P6 IADD3 R102, P0, R0, c[0x0][0x1c8], RZ ;  /* 0x0000720000666a10 */ /* 0x004fe20007f1e0ff */
[----:B------:R-:W-:Y:S02]  /*85a0*/  FFMA.FTZ R0, R166, c[0x0][0x2d0], -R143 ;  /* 0x0000b400a6007a23 */ /* 0x000fe4000001088f */
[----:B------:R-:W-:Y:S01]  /*85b0*/  IMAD.MOV.U32 R166, RZ, RZ, R135 ;  /* 0x000000ffffa67224 */ /* 0x000fe200078e0087 */
[----:B------:R-:W-:Y:S01]  /*85c0*/  @P6 IADD3.X R103, RZ, c[0x0][0x1cc], R100, P0, P5 ;  /* 0x00007300ff676a10 */ /* 0x000fe200007ea464 */
[----:B------:R-:W-:Y:S01]  /*85d0*/  IMAD.MOV.U32 R135, RZ, RZ, R127 ;  /* 0x000000ffff877224 */ /* 0x000fe200078e007f */
[----:B------:R-:W-:Y:S01]  /*85e0*/  @P6 MOV R100, 0x6 ;  /* 0x0000000600646802 */ /* 0x000fe20000000f00 */
[----:B------:R-:W2:Y:S01]  /*85f0*/  MUFU.EX2 R0, R0 ;  /* 0x0000000000007308 */ /* 0x000ea20000000800 */
[----:B------:R-:W-:Y:S01]  /*8600*/  IMAD.MOV.U32 R127, RZ, RZ, R128 ;  /* 0x000000ffff7f7224 */ /* 0x000fe200078e0080 */
[----:B------:R3:W-:Y:S01]  /*8610*/  @P6 LDGSTS.E.BYPASS.LTC128B.128 [R111+0x12100], [R102.64], !P2 ;  /* 0x12100000666f6fae */ /* 0x0007e2000d101d46 */
[----:B------:R-:W-:Y:S02]  /*8620*/  IMAD.MOV.U32 R128, RZ, RZ, R121 ;  /* 0x000000ffff807224 */ /* 0x000fe400078e0079 */
[----:B---3--:R-:W-:Y:S05]  /*8630*/  @P6 IMAD.MOV.U32 R102, RZ, RZ, c[0x0][0x1e0] ;  /* 0x00007800ff666624 */ /* 0x008fea00078e00ff */
[C---:B------:R-:W-:Y:S01]  /*8640*/  @P6 SHF.L.U64.HI R100, R102.reuse, R100, c[0x0][0x1e4] ;  /* 0x0000790066646619 */ /* 0x040fe20000010264 */
[----:B------:R-:W-:Y:S05]  /*8650*/  @P6 IMAD.SHL.U32 R102, R102, 0x40, RZ ;  /* 0x0000004066666824 */ /* 0x000fea00078e00ff */
[----:B-1----:R-:W-:Y:S04]  /*8660*/  @P6 IADD3 R2, P0, R2, R102, RZ ;  /* 0x0000006602026210 */ /* 0x002fe80007f1e0ff */
[----:B------:R-:W-:Y:S02]  /*8670*/  @P6 IADD3.X R3, R100, R3, RZ, P0, !PT ;  /* 0x0000000364036210 */ /* 0x000fe400007fe4ff */
[----:B------:R-:W-:Y:S03]  /*8680*/  @P6 IADD3 R102, P0, R102, R2, RZ ;  /* 0x0000000266666210 */ /* 0x000fe60007f1e0ff */
[----:B------:R1:W-:Y:S02]  /*8690*/  @P6 LDGSTS.E.BYPASS.LTC128B.128 [R111+0xd100], [R2.64], !P4 ;  /* 0x0d100000026f6fae */ /* 0x0003e4000e101d46 */
[----:B------:R-:W-:Y:S01]  /*86a0*/  @P6 IMAD.X R103, R100, 0x1, R3, P0 ;  /* 0x0000000164676824 */ /* 0x000fe200000e0603 */
[----:B--2---:R-:W-:Y:S05]  /*86b0*/  F2FP.PACK_AB R100, R0, R146 ;  /* 0x000000920064723e */ /* 0x004fea00000000ff */
[----:B------:R1:W-:Y:S08]  /*86c0*/  @P6 LDGSTS.E.BYPASS.LTC128B.128 [R111+0x10100], [R2.64+0x80], !P3 ;  /* 0x10100080026f6fae */ /* 0x0003f0000d901d46 */
[----:B------:R1:W-:Y:S08]  /*86d0*/  @P6 LDGSTS.E.BYPASS.LTC128B.128 [R111+0x13100], [R2.64+0x100], !P2 ;  /* 0x13100100026f6fae */ /* 0x0003f0000d101d46 */
[----:B------:R2:W-:Y:S08]  /*86e0*/  @P6 LDGSTS.E.BYPASS.LTC128B.128 [R111+0xe100], [R102.64], !P4 ;  /* 0x0e100000666f6fae */ /* 0x0005f0000e101d46 */
[----:B------:R2:W-:Y:S08]  /*86f0*/  @P6 LDGSTS.E.BYPASS.LTC128B.128 [R111+0x11100], [R102.64+0x80], !P3 ;  /* 0x11100080666f6fae */ /* 0x0005f0000d901d46 */
[----:B------:R2:W-:Y:S01]  /*8700*/  @P6 LDGSTS.E.BYPASS.LTC128B.128 [R111+0x14100], [R102.64+0x100], !P2 ;  /* 0x14100100666f6fae */ /* 0x0005e2000d101d46 */
[--C-:B-1----:R-:W-:Y:S01]  /*8710*/  FFMA.FTZ R2, R147, c[0x0][0x2d0], -R144.reuse ;  /* 0x0000b40093027a23 */ /* 0x102fe20000010890 */
[----:B------:R-:W-:Y:S01]  /*8720*/  MOV R147, R138 ;  /* 0x0000008a00937202 */ /* 0x000fe20000000f00 */
[----:B------:R-:W-:Y:S02]  /*8730*/  FFMA.FTZ R3, R208, c[0x0][0x2d0], -R143 ;  /* 0x0000b400d0037a23 */ /* 0x000fe4000001088f */
[----:B------:R-:W-:Y:S03]  /*8740*/  IMAD.MOV.U32 R138, RZ, RZ, R131 ;  /* 0x000000ffff8a7224 */ /* 0x000fe600078e0083 */
[----:B------:R-:W0:Y:S01]  /*8750*/  LDGDEPBAR ;  /* 0x00000000000079af */ /* 0x000e220000000000 */
[----:B------:R-:W1:Y:S01]  /*8760*/  MUFU.EX2 R2, R2 ;  /* 0x0000000200027308 */ /* 0x000e620000000800 */
[----:B------:R-:W-:Y:S02]  /*8770*/  MOV R131, R126 ;  /* 0x0000007e00837202 */ /* 0x000fe40000000f00 */
[----:B------:R-:W-:Y:S02]  /*8780*/  MOV R208, R138 ;  /* 0x0000008a00d07202 */ /* 0x000fe40000000f00 */
[----:B------:R-:W-:Y:S01]  /*8790*/  MOV R126, R133 ;  /* 0x00000085007e7202 */ /* 0x000fe20000000f00 */
[----:B------:R-:W-:Y:S01]  /*87a0*/  IMAD.MOV.U32 R138, RZ, RZ, R131 ;  /* 0x000000ffff8a7224 */ /* 0x000fe200078e0083 */
[----:B------:R-:W-:Y:S03]  /*87b0*/  MOV R133, R125 ;  /* 0x0000007d00857202 */ /* 0x000fe60000000f00 */
[----:B------:R3:W4:Y:S01]  /*87c0*/  MUFU.EX2 R110, R3 ;  /* 0x00000003006e7308 */ /* 0x0007220000000800 */
[----:B--2---:R-:W-:Y:S02]  /*87d0*/  FADD.FTZ R102, R0, R209 ;  /* 0x000000d100667221 */ /* 0x004fe40000010000 */
[----:B------:R-:W-:Y:S02]  /*87e0*/  FFMA.FTZ R0, R165, c[0x0][0x2d0], -R144 ;  /* 0x0000b400a5007a23 */ /* 0x000fe40000010890 */
[----:B------:R-:W-:Y:S02]  /*87f0*/  FADD.FTZ R111, R108, R102 ;  /* 0x000000666c6f7221 */ /* 0x000fe40000010000 */
[C---:B-1----:R-:W-:Y:S03]  /*8800*/  FADD.FTZ R117, R2.reuse, R104 ;  /* 0x0000006802757221 */ /* 0x042fe60000010000 */
[----:B------:R1:W-:Y:S01]  /*8810*/  MUFU.EX2 R109, R0 ;  /* 0x00000000006d7308 */ /* 0x0003e20000000800 */
[----:B------:R-:W2:Y:S01]  /*8820*/  LDSM.16.MT88.4 R104, [R224] ;  /* 0x00000000e068783b */ /* 0x000ea20000004200 */
[----:B------:R-:W-:Y:S01]  /*8830*/  F2FP.PACK_AB R101, R2, R145 ;  /* 0x000000910265723e */ /* 0x000fe200000000ff */
[--C-:B------:R-:W-:Y:S02]  /*8840*/  FFMA.FTZ R2, R215, c[0x0][0x2d0], -R143.reuse ;  /* 0x0000b400d7027a23 */ /* 0x100fe4000001088f */
[--C-:B---3--:R-:W-:Y:S01]  /*8850*/  FFMA.FTZ R3, R164, c[0x0][0x2d0], -R144.reuse ;  /* 0x0000b400a4037a23 */ /* 0x108fe20000010890 */
[----:B----4-:R-:W-:Y:S04]  /*8860*/  F2FP.PACK_AB R102, R110, R108 ;  /* 0x0000006c6e66723e */ /* 0x010fe800000000ff */
[----:B------:R3:W-:Y:S01]  /*8870*/  MUFU.EX2 R115, R2 ;  /* 0x0000000200737308 */ /* 0x0007e20000000800 */
[--C-:B------:R-:W-:Y:S09]  /*8880*/  FFMA.FTZ R108, R212, c[0x0][0x2d0], -R144.reuse ;  /* 0x0000b400d46c7a23 */ /* 0x100ff20000010890 */
[----:B------:R-:W4:Y:S01]  /*8890*/  MUFU.EX2 R3, R3 ;  /* 0x0000000300037308 */ /* 0x000f220000000800 */
[----:B-1----:R-:W-:Y:S09]  /*88a0*/  FFMA.FTZ R0, R214, c[0x0][0x2d0], -R143 ;  /* 0x0000b400d6007a23 */ /* 0x002ff2000001088f */
[----:B------:R-:W-:Y:S01]  /*88b0*/  MUFU.EX2 R116, R108 ;  /* 0x0000006c00747308 */ /* 0x000fe20000000800 */
[--C-:B---3--:R-:W-:Y:S09]  /*88c0*/  FFMA.FTZ R2, R211, c[0x0][0x2d0], -R144.reuse ;  /* 0x0000b400d3027a23 */ /* 0x108ff20000010890 */
[----:B------:R1:W-:Y:S01]  /*88d0*/  MUFU.EX2 R112, R2 ;  /* 0x0000000200707308 */ /* 0x0003e20000000800 */
[----:B----4-:R-:W-:Y:S01]  /*88e0*/  F2FP.PACK_AB R103, R109, R3 ;  /* 0x000000036d67723e */ /* 0x010fe200000000ff */
[----:B------:R-:W-:Y:S04]  /*88f0*/  FADD.FTZ R3, R3, R117 ;  /* 0x0000007503037221 */ /* 0x000fe80000010000 */
[----:B------:R-:W-:Y:S04]  /*8900*/  FADD.FTZ R118, R109, R3 ;  /* 0x000000036d767221 */ /* 0x000fe80000010000 */
[----:B------:R-:W3:Y:S01]  /*8910*/  MUFU.EX2 R0, R0 ;  /* 0x0000000000007308 */ /* 0x000ee20000000800 */
[C---:B--2---:R-:W-:Y:S05]  /*8920*/  HMMA.16816.F32 R4, R100.reuse, R104, R4 ;  /* 0x000000686404723c */ /* 0x044fea0000001804 */
[--C-:B------:R-:W-:Y:S03]  /*8930*/  FFMA.FTZ R3, R221, c[0x0][0x2d0], -R144.reuse ;  /* 0x0000b400dd037a23 */ /* 0x100fe60000010890 */
[C---:B------:R-:W-:Y:S01]  /*8940*/  HMMA.16816.F32 R8, R100.reuse, R106, R8 ;  /* 0x0000006a6408723c */ /* 0x040fe20000001808 */
[----:B------:R-:W2:Y:S03]  /*8950*/  LDSM.16.MT88.4 R104, [R228] ;  /* 0x00000000e468783b */ /* 0x000ea60000004200 */
[--C-:B-1----:R-:W-:Y:S04]  /*8960*/  FFMA.FTZ R2, R210, c[0x0][0x2d0], -R144.reuse ;  /* 0x0000b400d2027a23 */ /* 0x102fe80000010890 */
[----:B------:R1:W4:Y:S04]  /*8970*/  MUFU.EX2 R114, R2 ;  /* 0x0000000200727308 */ /* 0x0003280000000800 */
[--C-:B-1----:R-:W-:Y:S06]  /*8980*/  FFMA.FTZ R2, R216, c[0x0][0x2d0], -R143.reuse ;  /* 0x0000b400d8027a23 */ /* 0x102fec000001088f */
[----:B------:R1:W-:Y:S01]  /*8990*/  MUFU.EX2 R113, R2 ;  /* 0x0000000200717308 */ /* 0x0003e20000000800 */
[C---:B--2---:R-:W-:Y:S08]  /*89a0*/  HMMA.16816.F32 R12, R100.reuse, R104, R12 ;  /* 0x00000068640c723c */ /* 0x044ff0000000180c */
[C---:B------:R-:W-:Y:S01]  /*89b0*/  HMMA.16816.F32 R16, R100.reuse, R106, R16 ;  /* 0x0000006a6410723c */ /* 0x040fe20000001810 */
[----:B------:R-:W2:Y:S03]  /*89c0*/  LDSM.16.MT88.4 R104, [R227] ;  /* 0x00000000e368783b */ /* 0x000ea60000004200 */
[----:B-1----:R-:W-:Y:S04]  /*89d0*/  FFMA.FTZ R2, R218, c[0x0][0x2d0], -R143 ;  /* 0x0000b400da027a23 */ /* 0x002fe8000001088f */
[----:B------:R1:W5:Y:S04]  /*89e0*/  MUFU.EX2 R123, R2 ;  /* 0x00000002007b7308 */ /* 0x0003680000000800 */
[----:B-1----:R-:W-:Y:S01]  /*89f0*/  FFMA.FTZ R2, R213, c[0x0][0x2d0], -R144 ;  /* 0x0000b400d5027a23 */ /* 0x002fe20000010890 */
[C---:B--2---:R-:W-:Y:S05]  /*8a00*/  HMMA.16816.F32 R20, R100.reuse, R104, R20 ;  /* 0x000000686414723c */ /* 0x044fea0000001814 */
[----:B------:R1:W2:Y:S03]  /*8a10*/  MUFU.EX2 R120, R2 ;  /* 0x0000000200787308 */ /* 0x0002a60000000800 */
[C---:B------:R-:W-:Y:S01]  /*8a20*/  HMMA.16816.F32 R24, R100.reuse, R106, R24 ;  /* 0x0000006a6418723c */ /* 0x040fe20000001818 */
[----:B------:R-:W2:Y:S03]  /*8a30*/  LDSM.16.MT88.4 R104, [R249] ;  /* 0x00000000f968783b */ /* 0x000ea60000004200 */
[----:B-1----:R-:W-:Y:S05]  /*8a40*/  FADD.FTZ R2, R110, R111 ;  /* 0x0000006f6e027221 */ /* 0x002fea0000010000 */
[----:B------:R-:W-:Y:S03]  /*8a50*/  LDSM.16.MT88.4 R108, [R228+0x1000] ;  /* 0x00100000e46c783b */ /* 0x000fe60000004200 */
[----:B---3--:R-:W-:Y:S02]  /*8a60*/  FADD.FTZ R117, R0, R2 ;  /* 0x0000000200757221 */ /* 0x008fe40000010000 */
[----:B------:R-:W-:Y:S04]  /*8a70*/  FADD.FTZ R2, R112, R118 ;  /* 0x0000007670027221 */ /* 0x000fe80000010000 */
[----:B----4-:R-:W-:Y:S04]  /*8a80*/  FADD.FTZ R2, R114, R2 ;  /* 0x0000000272027221 */ /* 0x010fe80000010000 */
[----:B------:R-:W-:Y:S01]  /*8a90*/  FADD.FTZ R2, R116, R2 ;  /* 0x0000000274027221 */ /* 0x000fe20000010000 */
[C---:B--2---:R-:W-:Y:S08]  /*8aa0*/  HMMA.16816.F32 R28, R100.reuse, R104, R28 ;  /* 0x00000068641c723c */ /* 0x044ff0000000181c */
        /* <DEDUP_REMOVED lines=25> */
[----:B------:R-:W1:Y:S06]  /*8c40*/  LDSM.16.MT88.4 R104, [R224+0x800] ;  /* 0x00080000e068783b */ /* 0x000e6c0000004200 */
[----:B------:R-:W-:Y:S01]  /*8c50*/  F2FP.PACK_AB R100, R115, R0 ;  /* 0x000000007364723e */ /* 0x000fe200000000ff */
[--C-:B------:R-:W-:Y:S01]  /*8c60*/  FFMA.FTZ R0, R223, c[0x0][0x2d0], -R143.reuse ;  /* 0x0000b400df007a23 */ /* 0x100fe2000001088f */
[----:B------:R-:W-:Y:S03]  /*8c70*/  F2FP.PACK_AB R101, R114, R112 ;  /* 0x000000707265723e */ /* 0x000fe600000000ff */
[----:B-----5:R-:W-:Y:S01]  /*8c80*/  F2FP.PACK_AB R102, R123, R113 ;  /* 0x000000717b66723e */ /* 0x020fe200000000ff */
[----:B------:R2:W3:Y:S01]  /*8c90*/  MUFU.EX2 R119, R0 ;  /* 0x0000000000777308 */ /* 0x0004e20000000800 */
[C---:B------:R-:W-:Y:S01]  /*8ca0*/  F2FP.PACK_AB R103, R120.reuse, R116 ;  /* 0x000000747867723e */ /* 0x040fe200000000ff */
[----:B------:R-:W-:Y:S01]  /*8cb0*/  FADD.FTZ R120, R120, R2 ;  /* 0x0000000278787221 */ /* 0x000fe20000010000 */
[----:B------:R-:W-:Y:S01]  /*8cc0*/  IADD3 R223, R217, -0x1, RZ ;  /* 0xffffffffd9df7810 */ /* 0x000fe20007ffe0ff */
[----:B--2---:R-:W-:Y:S01]  /*8cd0*/  FFMA.FTZ R0, R139, c[0x0][0x2d0], -R143 ;  /* 0x0000b4008b007a23 */ /* 0x004fe2000001088f */
[----:B------:R-:W-:Y:S02]  /*8ce0*/  MOV R139, R134 ;  /* 0x00000086008b7202 */ /* 0x000fe40000000f00 */
[----:B------:R-:W-:Y:S01]  /*8cf0*/  MOV R134, R130 ;  /* 0x0000008200867202 */ /* 0x000fe20000000f00 */
[C---:B-1----:R-:W-:Y:S02]  /*8d00*/  HMMA.16816.F32 R4, R100.reuse, R104, R4 ;  /* 0x000000686404723c */ /* 0x042fe40000001804 */
[----:B------:R1:W2:Y:S01]  /*8d10*/  MUFU.EX2 R125, R0 ;  /* 0x00000000007d7308 */ /* 0x0002a20000000800 */
[----:B------:R-:W-:Y:S02]  /*8d20*/  IMAD.MOV.U32 R130, RZ, RZ, R122 ;  /* 0x000000ffff827224 */ /* 0x000fe400078e007a */
[----:B------:R-:W-:Y:S03]  /*8d30*/  IMAD.MOV.U32 R167, RZ, RZ, R139 ;  /* 0x000000ffffa77224 */ /* 0x000fe600078e008b */
[C---:B------:R-:W-:Y:S01]  /*8d40*/  HMMA.16816.F32 R8, R100.reuse, R106, R8 ;  /* 0x0000006a6408723c */ /* 0x040fe20000001808 */
[----:B------:R-:W4:Y:S03]  /*8d50*/  LDSM.16.MT88.4 R104, [R228+0x800] ;  /* 0x00080000e468783b */ /* 0x000f260000004200 */
[----:B------:R-:W-:Y:S01]  /*8d60*/  MOV R139, R130 ;  /* 0x00000082008b7202 */ /* 0x000fe20000000f00 */
[--C-:B-1----:R-:W-:Y:S04]  /*8d70*/  FFMA.FTZ R0, R220, c[0x0][0x2d0], -R144.reuse ;  /* 0x0000b400dc007a23 */ /* 0x102fe80000010890 */
[----:B------:R1:W-:Y:S01]  /*8d80*/  MUFU.EX2 R121, R0 ;  /* 0x0000000000797308 */ /* 0x0003e20000000800 */
[C---:B----4-:R-:W-:Y:S03]  /*8d90*/  HMMA.16816.F32 R12, R100.reuse, R104, R12 ;  /* 0x00000068640c723c */ /* 0x050fe6000000180c */
[--C-:B-1----:R-:W-:Y:S05]  /*8da0*/  FFMA.FTZ R0, R219, c[0x0][0x2d0], -R144.reuse ;  /* 0x0000b400db007a23 */ /* 0x102fea0000010890 */
[C---:B------:R-:W-:Y:S01]  /*8db0*/  HMMA.16816.F32 R16, R100.reuse, R106, R16 ;  /* 0x0000006a6410723c */ /* 0x040fe20000001810 */
[----:B------:R-:W1:Y:S01]  /*8dc0*/  LDSM.16.MT88.4 R104, [R227+0x800] ;  /* 0x00080000e368783b */ /* 0x000e620000004200 */
[----:B------:R4:W-:Y:S02]  /*8dd0*/  MUFU.EX2 R122, R0 ;  /* 0x00000000007a7308 */ /* 0x0009e40000000800 */
[--C-:B----4-:R-:W-:Y:S08]  /*8de0*/  FFMA.FTZ R0, R129, c[0x0][0x2d0], -R143.reuse ;  /* 0x0000b40081007a23 */ /* 0x110ff0000001088f */
[----:B------:R4:W5:Y:S01]  /*8df0*/  MUFU.EX2 R129, R0 ;  /* 0x0000000000817308 */ /* 0x0009620000000800 */
[C---:B-1----:R-:W-:Y:S08]  /*8e00*/  HMMA.16816.F32 R20, R100.reuse, R104, R20 ;  /* 0x000000686414723c */ /* 0x042ff00000001814 */
[C---:B------:R-:W-:Y:S01]  /*8e10*/  HMMA.16816.F32 R24, R100.reuse, R106, R24 ;  /* 0x0000006a6418723c */ /* 0x040fe20000001818 */
[----:B------:R-:W1:Y:S03]  /*8e20*/  LDSM.16.MT88.4 R104, [R230+0x800] ;  /* 0x00080000e668783b */ /* 0x000e660000004200 */
[----:B----4-:R-:W-:Y:S01]  /*8e30*/  FFMA.FTZ R0, R147, c[0x0][0x2d0], -R143 ;  /* 0x0000b40093007a23 */ /* 0x010fe2000001088f */
[----:B------:R-:W-:Y:S01]  /*8e40*/  MOV R147, R166 ;  /* 0x000000a600937202 */ /* 0x000fe20000000f00 */
[----:B------:R-:W-:Y:S01]  /*8e50*/  IMAD.MOV.U32 R166, RZ, RZ, R127 ;  /* 0x000000ffffa67224 */ /* 0x000fe200078e007f */
[----:B------:R-:W-:Y:S01]  /*8e60*/  MOV R127, R128 ;  /* 0x00000080007f7202 */ /* 0x000fe20000000f00 */
[----:B------:R4:W1:Y:S10]  /*8e70*/  MUFU.EX2 R131, R0 ;  /* 0x0000000000837308 */ /* 0x0008740000000800 */
[----:B------:R-:W-:Y:S01]  /*8e80*/  MUFU.EX2 R128, R3 ;  /* 0x0000000300807308 */ /* 0x000fe20000000800 */
[----:B----4-:R-:W-:Y:S02]  /*8e90*/  FFMA.FTZ R0, R222, c[0x0][0x2d0], -R144 ;  /* 0x0000b400de007a23 */ /* 0x010fe40000010890 */
[----:B------:R-:W4:Y:S07]  /*8ea0*/  LDL R222, [R1+0x18] ;  /* 0x0000180001de7983 */ /* 0x000f2e0000100800 */
[----:B------:R2:W-:Y:S01]  /*8eb0*/  MUFU.EX2 R130, R0 ;  /* 0x0000000000827308 */ /* 0x0005e20000000800 */
[C---:B-1----:R-:W-:Y:S08]  /*8ec0*/  HMMA.16816.F32 R28, R100.reuse, R104, R28 ;  /* 0x00000068641c723c */ /* 0x042ff0000000181c */
[C---:B------:R-:W-:Y:S01]  /*8ed0*/  HMMA.16816.F32 R32, R100.reuse, R106, R32 ;  /* 0x0000006a6420723c */ /* 0x040fe20000001820 */
[----:B------:R-:W1:Y:S03]  /*8ee0*/  LDSM.16.MT88.4 R104, [R224+0x3800] ;  /* 0x00380000e068783b */ /* 0x000e660000004200 */
[----:B--2---:R-:W-:Y:S04]  /*8ef0*/  FADD.FTZ R0, R115, R117 ;  /* 0x0000007573007221 */ /* 0x004fe80000010000 */
[----:B------:R-:W-:Y:S02]  /*8f00*/  FADD.FTZ R118, R113, R0 ;  /* 0x0000000071767221 */ /* 0x000fe40000010000 */
[----:B------:R-:W-:Y:S02]  /*8f10*/  LDSM.16.MT88.4 R112, [R228+0x1800] ;  /* 0x00180000e470783b */ /* 0x000fe40000004200 */
[--C-:B------:R-:W-:Y:S02]  /*8f20*/  FFMA.FTZ R0, R127, c[0x0][0x2d0], -R143.reuse ;  /* 0x0000b4007f007a23 */ /* 0x100fe4000001088f */
[----:B------:R-:W-:Y:S02]  /*8f30*/  FADD.FTZ R118, R123, R118 ;  /* 0x000000767b767221 */ /* 0x000fe40000010000 */
[----:B------:R2:W2:Y:S02]  /*8f40*/  MUFU.EX2 R127, R0 ;  /* 0x00000000007f7308 */ /* 0x0004a40000000800 */
[----:B---3--:R-:W-:Y:S04]  /*8f50*/  FADD.FTZ R2, R119, R118 ;  /* 0x0000007677027221 */ /* 0x008fe80000010000 */
[----:B------:R-:W-:Y:S04]  /*8f60*/  FADD.FTZ R2, R125, R2 ;  /* 0x000000027d027221 */ /* 0x000fe80000010000 */
[----:B-----5:R-:W-:Y:S04]  /*8f70*/  FADD.FTZ R2, R129, R2 ;  /* 0x0000000281027221 */ /* 0x020fe80000010000 */
[----:B------:R-:W-:Y:S01]  /*8f80*/  FADD.FTZ R2, R131, R2 ;  /* 0x0000000283027221 */ /* 0x000fe20000010000 */
[C---:B-1----:R-:W-:Y:S03]  /*8f90*/  HMMA.16816.F32 R36, R100.reuse, R104, R36 ;  /* 0x000000686424723c */ /* 0x042fe60000001824 */
[----:B--2---:R-:W-:Y:S05]  /*8fa0*/  FFMA.FTZ R0, R133, c[0x0][0x2d0], -R143 ;  /* 0x0000b40085007a23 */ /* 0x004fea000001088f */
[C---:B------:R-:W-:Y:S01]  /*8fb0*/  HMMA.16816.F32 R40, R100.reuse, R106, R40 ;  /* 0x0000006a6428723c */ /* 0x040fe20000001828 */
[----:B------:R-:W1:Y:S01]  /*8fc0*/  LDSM.16.MT88.4 R104, [R228+0x3800] ;  /* 0x00380000e468783b */ /* 0x000e620000004200 */
[----:B------:R2:W3:Y:S02]  /*8fd0*/  MUFU.EX2 R133, R0 ;  /* 0x0000000000857308 */ /* 0x0004e40000000800 */
[----:B------:R-:W-:Y:S02]  /*8fe0*/  FADD.FTZ R2, R127, R2 ;  /* 0x000000027f027221 */ /* 0x000fe40000010000 */
[----:B--2---:R-:W-:Y:S02]  /*8ff0*/  FFMA.FTZ R0, R166, c[0x0][0x2d0], -R144 ;  /* 0x0000b400a6007a23 */ /* 0x004fe40000010890 */
[----:B------:R-:W-:Y:S04]  /*9000*/  IMAD.MOV.U32 R166, RZ, RZ, R126 ;  /* 0x000000ffffa67224 */ /* 0x000fe800078e007e */
[----:B------:R2:W-:Y:S01]  /*9010*/  MUFU.EX2 R126, R0 ;  /* 0x00000000007e7308 */ /* 0x0005e20000000800 */
[----:B---3--:R-:W-:Y:S01]  /*9020*/  FADD.FTZ R2, R133, R2 ;  /* 0x0000000285027221 */ /* 0x008fe20000010000 */
[C---:B-1----:R-:W-:Y:S08]  /*9030*/  HMMA.16816.F32 R44, R100.reuse, R104, R44 ;  /* 0x00000068642c723c */ /* 0x042ff0000000182c */
[C---:B------:R-:W-:Y:S01]  /*9040*/  HMMA.16816.F32 R48, R100.reuse, R106, R48 ;  /* 0x0000006a6430723c */ /* 0x040fe20000001830 */
[----:B------:R-:W1:Y:S03]  /*9050*/  LDSM.16.MT88.4 R104, [R227+0x3800] ;  /* 0x00380000e368783b */ /* 0x000e660000004200 */
[----:B--2---:R-:W-:Y:S01]  /*9060*/  FFMA.FTZ R0, R139, c[0x0][0x2d0], -R144 ;  /* 0x0000b4008b007a23 */ /* 0x004fe20000010890 */
[----:B------:R-:W-:Y:S01]  /*9070*/  MOV R139, R138 ;  /* 0x0000008a008b7202 */ /* 0x000fe20000000f00 */
[----:B------:R-:W-:Y:S01]  /*9080*/  IMAD.MOV.U32 R138, RZ, RZ, R135 ;  /* 0x000000ffff8a7224 */ /* 0x000fe200078e0087 */
[----:B------:R-:W-:Y:S01]  /*9090*/  MOV R135, R134 ;  /* 0x0000008600877202 */ /* 0x000fe20000000f00 */
[----:B------:R-:W-:Y:S01]  /*90a0*/  IMAD.MOV.U32 R134, RZ, RZ, R155 ;  /* 0x000000ffff867224 */ /* 0x000fe200078e009b */
[----:B------:R-:W-:Y:S03]  /*90b0*/  MOV R155, R154 ;  /* 0x0000009a009b7202 */ /* 0x000fe60000000f00 */
[----:B------:R-:W-:Y:S01]  /*90c0*/  IMAD.MOV.U32 R154, RZ, RZ, R151 ;  /* 0x000000ffff9a7224 */ /* 0x000fe200078e0097 */
[----:B------:R-:W-:Y:S01]  /*90d0*/  MOV R151, R150 ;  /* 0x0000009600977202 */ /* 0x000fe20000000f00 */
[--C-:B------:R-:W-:Y:S02]  /*90e0*/  FFMA.FTZ R116, R135, c[0x0][0x2d0], -R143.reuse ;  /* 0x0000b40087747a23 */ /* 0x100fe4000001088f */
[--C-:B------:R-:W-:Y:S02]  /*90f0*/  FFMA.FTZ R117, R134, c[0x0][0x2d0], -R143.reuse ;  /* 0x0000b40086757a23 */ /* 0x100fe4000001088f */
[--C-:B------:R-:W-:Y:S01]  /*9100*/  FFMA.FTZ R3, R138, c[0x0][0x2d0], -R143.reuse ;  /* 0x0000b4008a037a23 */ /* 0x100fe2000001088f */
[----:B------:R-:W-:Y:S01]  /*9110*/  MUFU.EX2 R214, R116 ;  /* 0x0000007400d67308 */ /* 0x000fe20000000800 */
[----:B------:R-:W-:Y:S01]  /*9120*/  IMAD.MOV.U32 R150, RZ, RZ, R136 ;  /* 0x000000ffff967224 */ /* 0x000fe200078e0088 */
[----:B------:R-:W-:Y:S01]  /*9130*/  MOV R136, R132 ;  /* 0x0000008400887202 */ /* 0x000fe20000000f00 */
[--C-:B------:R-:W-:Y:S07]  /*9140*/  FFMA.FTZ R165, R151, c[0x0][0x2d0], -R143.reuse ;  /* 0x0000b40097a57a23 */ /* 0x100fee000001088f */
[----:B------:R-:W-:Y:S10]  /*9150*/  MUFU.EX2 R211, R117 ;  /* 0x0000007500d37308 */ /* 0x000ff40000000800 */
[----:B------:R2:W-:Y:S01]  /*9160*/  MUFU.EX2 R215, R3 ;  /* 0x0000000300d77308 */ /* 0x0005e20000000800 */
[C---:B-1----:R-:W-:Y:S08]  /*9170*/  HMMA.16816.F32 R52, R100.reuse, R104, R52 ;  /* 0x000000686434723c */ /* 0x042ff00000001834 */
[C---:B------:R-:W-:Y:S01]  /*9180*/  HMMA.16816.F32 R56, R100.reuse, R106, R56 ;  /* 0x0000006a6438723c */ /* 0x040fe20000001838 */
[----:B------:R-:W1:Y:S01]  /*9190*/  LDSM.16.MT88.4 R104, [R230+0x3800] ;  /* 0x00380000e668783b */ /* 0x000e620000004200 */
[----:B------:R3:W-:Y:S10]  /*91a0*/  MUFU.EX2 R132, R0 ;  /* 0x0000000000847308 */ /* 0x0007f40000000800 */
[----:B------:R-:W-:Y:S01]  /*91b0*/  MUFU.EX2 R165, R165 ;  /* 0x000000a500a57308 */ /* 0x000fe20000000800 */
[----:B--2---:R-:W-:Y:S09]  /*91c0*/  FFMA.FTZ R3, R152, c[0x0][0x2d0], -R144 ;  /* 0x0000b40098037a23 */ /* 0x004ff20000010890 */
[----:B------:R-:W-:Y:S01]  /*91d0*/  MUFU.EX2 R3, R3 ;  /* 0x0000000300037308 */ /* 0x000fe20000000800 */
[--C-:B---3--:R-:W-:Y:S02]  /*91e0*/  FFMA.FTZ R0, R208, c[0x0][0x2d0], -R143.reuse ;  /* 0x0000b400d0007a23 */ /* 0x108fe4000001088f */
[--C-:B------:R-:W-:Y:S07]  /*91f0*/  FFMA.FTZ R208, R154, c[0x0][0x2d0], -R143.reuse ;  /* 0x0000b4009ad07a23 */ /* 0x100fee000001088f */
[----:B------:R2:W3:Y:S01]  /*9200*/  MUFU.EX2 R221, R0 ;  /* 0x0000000000dd7308 */ /* 0x0004e20000000800 */
[C---:B-1----:R-:W-:Y:S09]  /*9210*/  HMMA.16816.F32 R60, R100.reuse, R104, R60 ;  /* 0x00000068643c723c */ /* 0x042ff2000000183c */
[----:B------:R-:W-:Y:S01]  /*9220*/  MUFU.EX2 R208, R208 ;  /* 0x000000d000d07308 */ /* 0x000fe20000000800 */
[C---:B------:R-:W-:Y:S01]  /*9230*/  HMMA.16816.F32 R64, R100.reuse, R106, R64 ;  /* 0x0000006a6440723c */ /* 0x040fe20000001840 */
[----:B------:R-:W1:Y:S02]  /*9240*/  LDSM.16.MT88.4 R104, [R224+0x6800] ;  /* 0x00680000e068783b */ /* 0x000e640000004200 */
[--C-:B--2---:R-:W-:Y:S02]  /*9250*/  FFMA.FTZ R0, R167, c[0x0][0x2d0], -R143.reuse ;  /* 0x0000b400a7007a23 */ /* 0x104fe4000001088f */
[--C-:B------:R-:W-:Y:S04]  /*9260*/  FFMA.FTZ R167, R155, c[0x0][0x2d0], -R143.reuse ;  /* 0x0000b4009ba77a23 */ /* 0x100fe8000001088f */
[----:B------:R2:W5:Y:S03]  /*9270*/  MUFU.EX2 R220, R0 ;  /* 0x0000000000dc7308 */ /* 0x0005660000000800 */
[----:B---3--:R-:W-:Y:S07]  /*9280*/  FADD.FTZ R2, R221, R2 ;  /* 0x00000002dd027221 */ /* 0x008fee0000010000 */
[----:B------:R-:W-:Y:S01]  /*9290*/  MUFU.EX2 R167, R167 ;  /* 0x000000a700a77308 */ /* 0x000fe20000000800 */
[----:B--2---:R-:W-:Y:S02]  /*92a0*/  FFMA.FTZ R0, R147, c[0x0][0x2d0], -R144 ;  /* 0x0000b40093007a23 */ /* 0x004fe40000010890 */
[----:B-----5:R-:W-:Y:S07]  /*92b0*/  FADD.FTZ R2, R220, R2 ;  /* 0x00000002dc027221 */ /* 0x020fee0000010000 */
[----:B------:R2:W-:Y:S01]  /*92c0*/  MUFU.EX2 R219, R0 ;  /* 0x0000000000db7308 */ /* 0x0005e20000000800 */
[C---:B-1----:R-:W-:Y:S08]  /*92d0*/  HMMA.16816.F32 R68, R100.reuse, R104, R68 ;  /* 0x000000686444723c */ /* 0x042ff00000001844 */
[C---:B------:R-:W-:Y:S01]  /*92e0*/  HMMA.16816.F32 R72, R100.reuse, R106, R72 ;  /* 0x0000006a6448723c */ /* 0x040fe20000001848 */
[----:B------:R-:W1:Y:S03]  /*92f0*/  LDSM.16.MT88.4 R104, [R228+0x6800] ;  /* 0x00680000e468783b */ /* 0x000e660000004200 */
[--C-:B--2---:R-:W-:Y:S02]  /*9300*/  FFMA.FTZ R0, R166, c[0x0][0x2d0], -R144.reuse ;  /* 0x0000b400a6007a23 */ /* 0x104fe40000010890 */
[--C-:B------:R-:W-:Y:S02]  /*9310*/  FFMA.FTZ R166, R149, c[0x0][0x2d0], -R144.reuse ;  /* 0x0000b40095a67a23 */ /* 0x100fe40000010890 */
[----:B------:R2:W-:Y:S10]  /*9320*/  MUFU.EX2 R218, R0 ;  /* 0x0000000000da7308 */ /* 0x0005f40000000800 */
[----:B------:R-:W3:Y:S01]  /*9330*/  MUFU.EX2 R166, R166 ;  /* 0x000000a600a67308 */ /* 0x000ee20000000800 */
[C---:B-1----:R-:W-:Y:S03]  /*9340*/  HMMA.16816.F32 R76, R100.reuse, R104, R76 ;  /* 0x00000068644c723c */ /* 0x042fe6000000184c */
[--C-:B--2---:R-:W-:Y:S01]  /*9350*/  FFMA.FTZ R0, R139, c[0x0][0x2d0], -R143.reuse ;  /* 0x0000b4008b007a23 */ /* 0x104fe2000001088f */
[----:B----4-:R-:W-:Y:S01]  /*9360*/  ISETP.GT.AND P0, PT, R217, R222, PT ;  /* 0x000000ded900720c */ /* 0x010fe20003f04270 */
[----:B------:R-:W-:Y:S04]  /*9370*/  FFMA.FTZ R143, R150, c[0x0][0x2d0], -R143 ;  /* 0x0000b400968f7a23 */ /* 0x000fe8000001088f */
[----:B------:R1:W2:Y:S01]  /*9380*/  MUFU.EX2 R216, R0 ;  /* 0x0000000000d87308 */ /* 0x0002a20000000800 */
[C---:B------:R-:W-:Y:S01]  /*9390*/  HMMA.16816.F32 R80, R100.reuse, R106, R80 ;  /* 0x0000006a6450723c */ /* 0x040fe20000001850 */
[----:B------:R-:W4:Y:S02]  /*93a0*/  LDSM.16.MT88.4 R104, [R227+0x6800] ;  /* 0x00680000e368783b */ /* 0x000f240000004200 */
[----:B---3--:R-:W-:Y:S01]  /*93b0*/  F2FP.PACK_AB R145, R166, R3 ;  /* 0x00000003a691723e */ /* 0x008fe200000000ff */
[----:B------:R-:W-:Y:S05]  /*93c0*/  IMAD.MOV.U32 R217, RZ, RZ, R223 ;  /* 0x000000ffffd97224 */ /* 0x000fea00078e00df */
[----:B------:R-:W3:Y:S03]  /*93d0*/  MUFU.EX2 R164, R143 ;  /* 0x0000008f00a47308 */ /* 0x000ee60000000800 */
[----:B-1----:R-:W-:Y:S02]  /*93e0*/  FFMA.FTZ R0, R137, c[0x0][0x2d0], -R144 ;  /* 0x0000b40089007a23 */ /* 0x002fe40000010890 */
[----:B--2---:R-:W-:Y:S05]  /*93f0*/  FADD.FTZ R2, R216, R2 ;  /* 0x00000002d8027221 */ /* 0x004fea0000010000 */
[----:B------:R1:W-:Y:S01]  /*9400*/  MUFU.EX2 R212, R0 ;  /* 0x0000000000d47308 */ /* 0x0003e20000000800 */
[----:B------:R-:W-:Y:S01]  /*9410*/  FADD.FTZ R2, R215, R2 ;  /* 0x00000002d7027221 */ /* 0x000fe20000010000 */
[----:B---3--:R-:W-:Y:S03]  /*9420*/  F2FP.PACK_AB R146, R164, R165 ;  /* 0x000000a5a492723e */ /* 0x008fe600000000ff */
[----:B------:R-:W-:Y:S04]  /*9430*/  FADD.FTZ R2, R214, R2 ;  /* 0x00000002d6027221 */ /* 0x000fe80000010000 */
[----:B------:R-:W-:Y:S01]  /*9440*/  FADD.FTZ R2, R211, R2 ;  /* 0x00000002d3027221 */ /* 0x000fe20000010000 */
[C---:B----4-:R-:W-:Y:S03]  /*9450*/  HMMA.16816.F32 R84, R100.reuse, R104, R84 ;  /* 0x000000686454723c */ /* 0x050fe60000001854 */
[----:B------:R-:W-:Y:S05]  /*9460*/  FADD.FTZ R2, R167, R2 ;  /* 0x00000002a7027221 */ /* 0x000fea0000010000 */
[C---:B------:R-:W-:Y:S01]  /*9470*/  HMMA.16816.F32 R88, R100.reuse, R106, R88 ;  /* 0x0000006a6458723c */ /* 0x040fe20000001858 */
[----:B------:R-:W2:Y:S03]  /*9480*/  LDSM.16.MT88.4 R104, [R230+0x6800] ;  /* 0x00680000e668783b */ /* 0x000ea60000004200 */
[--C-:B-1----:R-:W-:Y:S04]  /*9490*/  FFMA.FTZ R0, R136, c[0x0][0x2d0], -R144.reuse ;  /* 0x0000b40088007a23 */ /* 0x102fe80000010890 */
[----:B------:R1:W-:Y:S01]  /*94a0*/  MUFU.EX2 R213, R0 ;  /* 0x0000000000d57308 */ /* 0x0003e20000000800 */
[----:B------:R-:W-:Y:S03]  /*94b0*/  LDSM.16.MT88.4 R136, [R228+0x5800] ;  /* 0x00580000e488783b */ /* 0x000fe60000004200 */
[--C-:B-1----:R-:W-:Y:S02]  /*94c0*/  FFMA.FTZ R0, R124, c[0x0][0x2d0], -R144.reuse ;  /* 0x0000b4007c007a23 */ /* 0x102fe40000010890 */
[--C-:B------:R-:W-:Y:S04]  /*94d0*/  FFMA.FTZ R124, R148, c[0x0][0x2d0], -R144.reuse ;  /* 0x0000b400947c7a23 */ /* 0x100fe80000010890 */
[----:B------:R1:W-:Y:S01]  /*94e0*/  MUFU.EX2 R210, R0 ;  /* 0x0000000000d27308 */ /* 0x0003e20000000800 */
[C---:B--2---:R-:W-:Y:S09]  /*94f0*/  HMMA.16816.F32 R92, R100.reuse, R104, R92 ;  /* 0x00000068645c723c */ /* 0x044ff2000000185c */
[----:B------:R-:W-:Y:S01]  /*9500*/  MUFU.EX2 R143, R124 ;  /* 0x0000007c008f7308 */ /* 0x000fe20000000800 */
[----:B------:R-:W-:Y:S01]  /*9510*/  HMMA.16816.F32 R96, R100, R106, R96 ;  /* 0x0000006a6460723c */ /* 0x000fe20000001860 */
[----:B------:R-:W2:Y:S06]  /*9520*/  LDSM.16.MT88.4 R104, [R224+0x1000] ;  /* 0x00100000e068783b */ /* 0x000eac0000004200 */
[----:B------:R-:W-:Y:S02]  /*9530*/  F2FP.PACK_AB R100, R125, R119 ;  /* 0x000000777d64723e */ /* 0x000fe400000000ff */
[----:B------:R-:W-:Y:S01]  /*9540*/  F2FP.PACK_AB R101, R122, R121 ;  /* 0x000000797a65723e */ /* 0x000fe200000000ff */
[----:B------:R-:W-:Y:S02]  /*9550*/  LDSM.16.MT88.4 R116, [R227+0x2000] ;  /* 0x00200000e374783b */ /* 0x000fe40000004200 */
[----:B------:R-:W-:Y:S01]  /*9560*/  F2FP.PACK_AB R102, R131, R129 ;  /* 0x000000818366723e */ /* 0x000fe200000000ff */
[--C-:B-1----:R-:W-:Y:S01]  /*9570*/  FFMA.FTZ R0, R153, c[0x0][0x2d0], -R144.reuse ;  /* 0x0000b40099007a23 */ /* 0x102fe20000010890 */
[----:B------:R-:W-:Y:S01]  /*9580*/  F2FP.PACK_AB R103, R130, R128 ;  /* 0x000000808267723e */ /* 0x000fe200000000ff */
[----:B------:R-:W-:Y:S02]  /*9590*/  FFMA.FTZ R144, R142, c[0x0][0x2d0], -R144 ;  /* 0x0000b4008e907a23 */ /* 0x000fe40000010890 */
[----:B------:R1:W-:Y:S01]  /*95a0*/  MUFU.EX2 R209, R0 ;  /* 0x0000000000d17308 */ /* 0x0003e20000000800 */
[----:B------:R-:W-:Y:S09]  /*95b0*/  LDSM.16.MT88.4 R152, [R224+0x2800] ;  /* 0x00280000e098783b */ /* 0x000ff20000004200 */
[----:B------:R3:W4:Y:S01]  /*95c0*/  MUFU.EX2 R142, R144 ;  /* 0x00000090008e7308 */ /* 0x0007220000000800 */
[C---:B--2---:R-:W-:Y:S03]  /*95d0*/  HMMA.16816.F32 R4, R100.reuse, R104, R4 ;  /* 0x000000686404723c */ /* 0x044fe60000001804 */
[----:B-1----:R-:W-:Y:S04]  /*95e0*/  FADD.FTZ R0, R121, R120 ;  /* 0x0000007879007221 */ /* 0x002fe80000010000 */
[----:B------:R-:W-:Y:S01]  /*95f0*/  FADD.FTZ R0, R122, R0 ;  /* 0x000000007a007221 */ /* 0x000fe20000010000 */
[C---:B------:R-:W-:Y:S01]  /*9600*/  HMMA.16816.F32 R8, R100.reuse, R106, R8 ;  /* 0x0000006a6408723c */ /* 0x040fe20000001808 */
[----:B------:R-:W1:Y:S03]  /*9610*/  LDSM.16.MT88.4 R104, [R227+0x1000] ;  /* 0x00100000e368783b */ /* 0x000e660000004200 */
[----:B------:R-:W-:Y:S01]  /*9620*/  FADD.FTZ R0, R128, R0 ;  /* 0x0000000080007221 */ /* 0x000fe20000010000 */
[----:B---3--:R-:W-:Y:S02]  /*9630*/  F2FP.PACK_AB R144, R208, R167 ;  /* 0x000000a7d090723e */ /* 0x008fe400000000ff */
[----:B----4-:R-:W-:Y:S01]  /*9640*/  F2FP.PACK_AB R147, R142, R143 ;  /* 0x0000008f8e93723e */ /* 0x010fe200000000ff */
[C---:B------:R-:W-:Y:S01]  /*9650*/  HMMA.16816.F32 R12, R100.reuse, R108, R12 ;  /* 0x0000006c640c723c */ /* 0x040fe2000000180c */
[----:B------:R-:W-:Y:S03]  /*9660*/  LDSM.16.MT88.4 R120, [R228+0x5000] ;  /* 0x00500000e478783b */ /* 0x000fe60000004200 */
[----:B------:R-:W-:Y:S04]  /*9670*/  FADD.FTZ R0, R130, R0 ;  /* 0x0000000082007221 */ /* 0x000fe80000010000 */
[C---:B------:R-:W-:Y:S01]  /*9680*/  HMMA.16816.F32 R16, R100.reuse, R110, R16 ;  /* 0x0000006e6410723c */ /* 0x040fe20000001810 */
[----:B------:R-:W2:Y:S03]  /*9690*/  LDSM.16.MT88.4 R108, [R230+0x1000] ;  /* 0x00100000e66c783b */ /* 0x000ea60000004200 */
[----:B------:R-:W-:Y:S04]  /*96a0*/  FADD.FTZ R0, R126, R0 ;  /* 0x000000007e007221 */ /* 0x000fe80000010000 */
[----:B------:R-:W-:Y:S01]  /*96b0*/  FADD.FTZ R0, R132, R0 ;  /* 0x0000000084007221 */ /* 0x000fe20000010000 */
[----:B------:R-:W-:Y:S03]  /*96c0*/  LDSM.16.MT88.4 R128, [R224+0x5800] ;  /* 0x00580000e080783b */ /* 0x000fe60000004200 */
[----:B------:R-:W-:Y:S04]  /*96d0*/  FADD.FTZ R0, R219, R0 ;  /* 0x00000000db007221 */ /* 0x000fe80000010000 */
[----:B------:R-:W-:Y:S04]  /*96e0*/  FADD.FTZ R0, R218, R0 ;  /* 0x00000000da007221 */ /* 0x000fe80000010000 */
[----:B------:R-:W-:Y:S04]  /*96f0*/  FADD.FTZ R0, R212, R0 ;  /* 0x00000000d4007221 */ /* 0x000fe80000010000 */
[----:B------:R-:W-:Y:S01]  /*9700*/  FADD.FTZ R0, R213, R0 ;  /* 0x00000000d5007221 */ /* 0x000fe20000010000 */
[C---:B-1----:R-:W-:Y:S03]  /*9710*/  HMMA.16816.F32 R20, R100.reuse, R104, R20 ;  /* 0x000000686414723c */ /* 0x042fe60000001814 */
[----:B------:R-:W-:Y:S04]  /*9720*/  FADD.FTZ R0, R210, R0 ;  /* 0x00000000d2007221 */ /* 0x000fe80000010000 */
[----:B------:R-:W-:Y:S01]  /*9730*/  FADD.FTZ R0, R209, R0 ;  /* 0x00000000d1007221 */ /* 0x000fe20000010000 */
[C---:B------:R-:W-:Y:S01]  /*9740*/  HMMA.16816.F32 R24, R100.reuse, R106, R24 ;  /* 0x0000006a6418723c */ /* 0x040fe20000001818 */
[----:B------:R-:W1:Y:S03]  /*9750*/  LDSM.16.MT88.4 R104, [R224+0x4000] ;  /* 0x00400000e068783b */ /* 0x000e660000004200 */
[----:B------:R-:W-:Y:S02]  /*9760*/  FADD.FTZ R3, R3, R0 ;  /* 0x0000000003037221 */ /* 0x000fe40000010000 */
[----:B------:R-:W-:Y:S02]  /*9770*/  FADD.FTZ R0, R208, R2 ;  /* 0x00000002d0007221 */ /* 0x000fe40000010000 */
[C---:B--2---:R-:W-:Y:S04]  /*9780*/  HMMA.16816.F32 R28, R100.reuse, R108, R28 ;  /* 0x0000006c641c723c */ /* 0x044fe8000000181c */
[----:B------:R-:W-:Y:S02]  /*9790*/  FADD.FTZ R2, R165, R0 ;  /* 0x00000000a5027221 */ /* 0x000fe40000010000 */
[----:B------:R-:W-:Y:S02]  /*97a0*/  FADD.FTZ R3, R166, R3 ;  /* 0x00000003a6037221 */ /* 0x000fe40000010000 */
[C---:B------:R-:W-:Y:S01]  /*97b0*/  HMMA.16816.F32 R32, R100.reuse, R110, R32 ;  /* 0x0000006e6420723c */ /* 0x040fe20000001820 */
[----:B------:R-:W2:Y:S03]  /*97c0*/  LDSM.16.MT88.4 R108, [R228+0x4000] ;  /* 0x00400000e46c783b */ /* 0x000ea60000004200 */
[----:B------:R-:W-:Y:S02]  /*97d0*/  FADD.FTZ R2, R164, R2 ;  /* 0x00000002a4027221 */ /* 0x000fe40000010000 */
[----:B------:R-:W-:Y:S02]  /*97e0*/  FADD.FTZ R0, R143, R3 ;  /* 0x000000038f007221 */ /* 0x000fe40000010000 */
[----:B------:R-:W-:Y:S01]  /*97f0*/  IMAD.MOV.U32 R143, RZ, RZ, R141 ;  /* 0x000000ffff8f7224 */ /* 0x000fe200078e008d */
[----:B------:R-:W-:Y:S03]  /*9800*/  STL [R1+0xc], R2 ;  /* 0x00000c0201007387 */ /* 0x000fe60000100800 */
[----:B------:R-:W-:Y:S01]  /*9810*/  FADD.FTZ R0, R142, R0 ;  /* 0x000000008e007221 */ /* 0x000fe20000010000 */
[----:B------:R-:W-:Y:S04]  /*9820*/  STL [R1+0x8], R223 ;  /* 0x000008df01007387 */ /* 0x000fe80000100800 */
[----:B------:R-:W-:Y:S01]  /*9830*/  STL [R1+0x10], R0 ;  /* 0x0000100001007387 */ /* 0x000fe20000100800 */
[C---:B-1----:R-:W-:Y:S08]  /*9840*/  HMMA.16816.F32 R36, R100.reuse, R104, R36 ;  /* 0x000000686424723c */ /* 0x042ff00000001824 */
[C---:B------:R-:W-:Y:S01]  /*9850*/  HMMA.16816.F32 R40, R100.reuse, R106, R40 ;  /* 0x0000006a6428723c */ /* 0x040fe20000001828 */
[----:B------:R-:W1:Y:S07]  /*9860*/  LDSM.16.MT88.4 R104, [R227+0x4000] ;  /* 0x00400000e368783b */ /* 0x000e6e0000004200 */
[C---:B--2---:R-:W-:Y:S08]  /*9870*/  HMMA.16816.F32 R44, R100.reuse, R108, R44 ;  /* 0x0000006c642c723c */ /* 0x044ff0000000182c */
[C---:B------:R-:W-:Y:S01]  /*9880*/  HMMA.16816.F32 R48, R100.reuse, R110, R48 ;  /* 0x0000006e6430723c */ /* 0x040fe20000001830 */
[----:B------:R-:W2:Y:S07]  /*9890*/  LDSM.16.MT88.4 R108, [R230+0x4000] ;  /* 0x00400000e66c783b */ /* 0x000eae0000004200 */
        /* <DEDUP_REMOVED lines=16> */
[----:B------:R-:W-:Y:S01]  /*99a0*/  HMMA.16816.F32 R96, R100, R110, R96 ;  /* 0x0000006e6460723c */ /* 0x000fe20000001860 */
[----:B------:R-:W2:Y:S06]  /*99b0*/  LDSM.16.MT88.4 R108, [R227+0x1800] ;  /* 0x00180000e36c783b */ /* 0x000eac0000004200 */
[----:B------:R-:W-:Y:S02]  /*99c0*/  F2FP.PACK_AB R100, R133, R127 ;  /* 0x0000007f8564723e */ /* 0x000fe400000000ff */
[----:B------:R-:W-:Y:S03]  /*99d0*/  F2FP.PACK_AB R101, R132, R126 ;  /* 0x0000007e8465723e */ /* 0x000fe600000000ff */
[----:B------:R-:W-:Y:S02]  /*99e0*/  F2FP.PACK_AB R102, R220, R221 ;  /* 0x000000dddc66723e */ /* 0x000fe400000000ff */
[----:B------:R-:W-:Y:S07]  /*99f0*/  F2FP.PACK_AB R103, R218, R219 ;  /* 0x000000dbda67723e */ /* 0x000fee00000000ff */
[C---:B-1----:R-:W-:Y:S08]  /*9a00*/  HMMA.16816.F32 R4, R100.reuse, R104, R4 ;  /* 0x000000686404723c */ /* 0x042ff00000001804 */
[C---:B------:R-:W-:Y:S01]  /*9a10*/  HMMA.16816.F32 R8, R100.reuse, R106, R8 ;  /* 0x0000006a6408723c */ /* 0x040fe20000001808 */
[----:B------:R-:W1:Y:S07]  /*9a20*/  LDSM.16.MT88.4 R104, [R230+0x1800] ;  /* 0x00180000e668783b */ /* 0x000e6e0000004200 */
[C---:B------:R-:W-:Y:S08]  /*9a30*/  HMMA.16816.F32 R12, R100.reuse, R112, R12 ;  /* 0x00000070640c723c */ /* 0x040ff0000000180c */
[C---:B------:R-:W-:Y:S01]  /*9a40*/  HMMA.16816.F32 R16, R100.reuse, R114, R16 ;  /* 0x000000726410723c */ /* 0x040fe20000001810 */
[----:B------:R-:W3:Y:S07]  /*9a50*/  LDSM.16.MT88.4 R112, [R224+0x4800] ;  /* 0x00480000e070783b */ /* 0x000eee0000004200 */
[C---:B--2---:R-:W-:Y:S08]  /*9a60*/  HMMA.16816.F32 R20, R100.reuse, R108, R20 ;  /* 0x0000006c6414723c */ /* 0x044ff00000001814 */
[C---:B------:R-:W-:Y:S01]  /*9a70*/  HMMA.16816.F32 R24, R100.reuse, R110, R24 ;  /* 0x0000006e6418723c */ /* 0x040fe20000001818 */
[----:B------:R-:W2:Y:S07]  /*9a80*/  LDSM.16.MT88.4 R108, [R228+0x4800] ;  /* 0x00480000e46c783b */ /* 0x000eae0000004200 */
[C---:B-1----:R-:W-:Y:S08]  /*9a90*/  HMMA.16816.F32 R28, R100.reuse, R104, R28 ;  /* 0x00000068641c723c */ /* 0x042ff0000000181c */
[C---:B------:R-:W-:Y:S01]  /*9aa0*/  HMMA.16816.F32 R32, R100.reuse, R106, R32 ;  /* 0x0000006a6420723c */ /* 0x040fe20000001820 */
[----:B------:R-:W1:Y:S07]  /*9ab0*/  LDSM.16.MT88.4 R104, [R227+0x4800] ;  /* 0x00480000e368783b */ /* 0x000e6e0000004200 */
[C---:B---3--:R-:W-:Y:S08]  /*9ac0*/  HMMA.16816.F32 R36, R100.reuse, R112, R36 ;  /* 0x000000706424723c */ /* 0x048ff00000001824 */
        /* <DEDUP_REMOVED lines=30> */
[C---:B---3--:R-:W-:Y:S08]  /*9cb0*/  HMMA.16816.F32 R12, R100.reuse, R112, R12 ;  /* 0x00000070640c723c */ /* 0x048ff0000000180c */
[C---:B------:R-:W-:Y:S01]  /*9cc0*/  HMMA.16816.F32 R16, R100.reuse, R114, R16 ;  /* 0x000000726410723c */ /* 0x040fe20000001810 */
[----:B------:R-:W3:Y:S07]  /*9cd0*/  LDSM.16.MT88.4 R112, [R227+0x5000] ;  /* 0x00500000e370783b */ /* 0x000eee0000004200 */
[C---:B------:R-:W-:Y:S08]  /*9ce0*/  HMMA.16816.F32 R20, R100.reuse, R116, R20 ;  /* 0x000000746414723c */ /* 0x040ff00000001814 */
[C---:B------:R-:W-:Y:S01]  /*9cf0*/  HMMA.16816.F32 R24, R100.reuse, R118, R24 ;  /* 0x000000766418723c */ /* 0x040fe20000001818 */
[----:B------:R-:W4:Y:S07]  /*9d00*/  LDSM.16.MT88.4 R116, [R230+0x5000] ;  /* 0x00500000e674783b */ /* 0x000f2e0000004200 */
[C---:B--2---:R-:W-:Y:S08]  /*9d10*/  HMMA.16816.F32 R28, R100.reuse, R108, R28 ;  /* 0x0000006c641c723c */ /* 0x044ff0000000181c */
[C---:B------:R-:W-:Y:S01]  /*9d20*/  HMMA.16816.F32 R32, R100.reuse, R110, R32 ;  /* 0x0000006e6420723c */ /* 0x040fe20000001820 */
[----:B------:R-:W-:Y:S07]  /*9d30*/  LDSM.16.MT88.4 R108, [R228+0x8000] ;  /* 0x00800000e46c783b */ /* 0x000fee0000004200 */
[C---:B-1----:R-:W-:Y:S08]  /*9d40*/  HMMA.16816.F32 R36, R100.reuse, R104, R36 ;  /* 0x000000686424723c */ /* 0x042ff00000001824 */
        /* <DEDUP_REMOVED lines=8> */
[C---:B----4-:R-:W-:Y:S08]  /*9dd0*/  HMMA.16816.F32 R60, R100.reuse, R116, R60 ;  /* 0x00000074643c723c */ /* 0x050ff0000000183c */
[C---:B------:R-:W-:Y:S01]  /*9de0*/  HMMA.16816.F32 R64, R100.reuse, R118, R64 ;  /* 0x000000766440723c */ /* 0x040fe20000001840 */
[----:B------:R-:W-:Y:S07]  /*9df0*/  LDSM.16.MT88.4 R116, [R227+0x2800] ;  /* 0x00280000e374783b */ /* 0x000fee0000004200 */
[C---:B-1----:R-:W-:Y:S08]  /*9e00*/  HMMA.16816.F32 R68, R100.reuse, R104, R68 ;  /* 0x000000686444723c */ /* 0x042ff00000001844 */
[C---:B------:R-:W-:Y:S01]  /*9e10*/  HMMA.16816.F32 R72, R100.reuse, R106, R72 ;  /* 0x0000006a6448723c */ /* 0x040fe20000001848 */
[----:B------:R-:W1:Y:S07]  /*9e20*/  LDSM.16.MT88.4 R104, [R228+0x2800] ;  /* 0x00280000e468783b */ /* 0x000e6e0000004200 */
[C---:B------:R-:W-:Y:S08]  /*9e30*/  HMMA.16816.F32 R76, R100.reuse, R108, R76 ;  /* 0x0000006c644c723c */ /* 0x040ff0000000184c */
[C---:B------:R-:W-:Y:S08]  /*9e40*/  HMMA.16816.F32 R80, R100.reuse, R110, R80 ;  /* 0x0000006e6450723c */ /* 0x040ff00000001850 */
[C---:B--2---:R-:W-:Y:S08]  /*9e50*/  HMMA.16816.F32 R84, R100.reuse, R120, R84 ;  /* 0x000000786454723c */ /* 0x044ff00000001854 */
[C---:B------:R-:W-:Y:S01]  /*9e60*/  HMMA.16816.F32 R88, R100.reuse, R122, R88 ;  /* 0x0000007a6458723c */ /* 0x040fe20000001858 */
[----:B------:R-:W2:Y:S07]  /*9e70*/  LDSM.16.MT88.4 R120, [R230+0x2800] ;  /* 0x00280000e678783b */ /* 0x000eae0000004200 */
[C---:B---3--:R-:W-:Y:S08]  /*9e80*/  HMMA.16816.F32 R92, R100.reuse, R112, R92 ;  /* 0x00000070645c723c */ /* 0x048ff0000000185c */
[----:B------:R-:W-:Y:S08]  /*9e90*/  HMMA.16816.F32 R96, R100, R114, R96 ;  /* 0x000000726460723c */ /* 0x000ff00000001860 */
[C---:B------:R-:W-:Y:S01]  /*9ea0*/  HMMA.16816.F32 R148, R144.reuse, R152, R4 ;  /* 0x000000989094723c */ /* 0x040fe20000001804 */
[----:B------:R-:W3:Y:S07]  /*9eb0*/  LDSM.16.MT88.4 R4, [R227+0x5800] ;  /* 0x00580000e304783b */ /* 0x000eee0000004200 */
[C---:B------:R-:W-:Y:S01]  /*9ec0*/  HMMA.16816.F32 R152, R144.reuse, R154, R8 ;  /* 0x0000009a9098723c */ /* 0x040fe20000001808 */
[----:B------:R-:W4:Y:S07]  /*9ed0*/  LDSM.16.MT88.4 R8, [R230+0x5800] ;  /* 0x00580000e608783b */ /* 0x000f2e0000004200 */
[C---:B-1----:R-:W-:Y:S01]  /*9ee0*/  HMMA.16816.F32 R100, R144.reuse, R104, R12 ;  /* 0x000000689064723c */ /* 0x042fe2000000180c */
[----:B------:R-:W1:Y:S07]  /*9ef0*/  LDSM.16.MT88.4 R12, [R224+0x8800] ;  /* 0x00880000e00c783b */ /* 0x000e6e0000004200 */
[C---:B------:R-:W-:Y:S01]  /*9f00*/  HMMA.16816.F32 R104, R144.reuse, R106, R16 ;  /* 0x0000006a9068723c */ /* 0x040fe20000001810 */
[----:B------:R-:W5:Y:S07]  /*9f10*/  LDSM.16.MT88.4 R16, [R228+0x8800] ;  /* 0x00880000e410783b */ /* 0x000f6e0000004200 */
[C---:B------:R-:W-:Y:S01]  /*9f20*/  HMMA.16816.F32 R108, R144.reuse, R116, R20 ;  /* 0x00000074906c723c */ /* 0x040fe20000001814 */
[----:B------:R-:W1:Y:S07]  /*9f30*/  LDSM.16.MT88.4 R20, [R227+0x8800] ;  /* 0x00880000e314783b */ /* 0x000e6e0000004200 */
[C---:B------:R-:W-:Y:S01]  /*9f40*/  HMMA.16816.F32 R112, R144.reuse, R118, R24 ;  /* 0x000000769070723c */ /* 0x040fe20000001818 */
[----:B------:R-:W1:Y:S07]  /*9f50*/  LDSM.16.MT88.4 R24, [R230+0x8800] ;  /* 0x00880000e618783b */ /* 0x000e6e0000004200 */
[C---:B--2---:R-:W-:Y:S08]  /*9f60*/  HMMA.16816.F32 R116, R144.reuse, R120, R28 ;  /* 0x000000789074723c */ /* 0x044ff0000000181c */
[C---:B------:R-:W-:Y:S08]  /*9f70*/  HMMA.16816.F32 R120, R144.reuse, R122, R32 ;  /* 0x0000007a9078723c */ /* 0x040ff00000001820 */
[C---:B------:R-:W-:Y:S08]  /*9f80*/  HMMA.16816.F32 R124, R144.reuse, R128, R36 ;  /* 0x00000080907c723c */ /* 0x040ff00000001824 */
[C---:B------:R-:W-:Y:S08]  /*9f90*/  HMMA.16816.F32 R128, R144.reuse, R130, R40 ;  /* 0x000000829080723c */ /* 0x040ff00000001828 */
[C---:B------:R-:W-:Y:S08]  /*9fa0*/  HMMA.16816.F32 R132, R144.reuse, R136, R44 ;  /* 0x000000889084723c */ /* 0x040ff0000000182c */
[C---:B------:R-:W-:Y:S08]  /*9fb0*/  HMMA.16816.F32 R136, R144.reuse, R138, R48 ;  /* 0x0000008a9088723c */ /* 0x040ff00000001830 */
[C---:B---3--:R-:W-:Y:S08]  /*9fc0*/  HMMA.16816.F32 R52, R144.reuse, R4, R52 ;  /* 0x000000049034723c */ /* 0x048ff00000001834 */
[C---:B------:R-:W-:Y:S08]  /*9fd0*/  HMMA.16816.F32 R56, R144.reuse, R6, R56 ;  /* 0x000000069038723c */ /* 0x040ff00000001838 */
[C---:B----4-:R-:W-:Y:S08]  /*9fe0*/  HMMA.16816.F32 R60, R144.reuse, R8, R60 ;  /* 0x00000008903c723c */ /* 0x050ff0000000183c */
[C---:B------:R-:W-:Y:S08]  /*9ff0*/  HMMA.16816.F32 R64, R144.reuse, R10, R64 ;  /* 0x0000000a9040723c */ /* 0x040ff00000001840 */
[C---:B-1----:R-:W-:Y:S08]  /*a000*/  HMMA.16816.F32 R68, R144.reuse, R12, R68 ;  /* 0x0000000c9044723c */ /* 0x042ff00000001844 */
[C---:B------:R-:W-:Y:S08]  /*a010*/  HMMA.16816.F32 R72, R144.reuse, R14, R72 ;  /* 0x0000000e9048723c */ /* 0x040ff00000001848 */
[C---:B-----5:R-:W-:Y:S08]  /*a020*/  HMMA.16816.F32 R76, R144.reuse, R16, R76 ;  /* 0x00000010904c723c */ /* 0x060ff0000000184c */
[C---:B------:R-:W-:Y:S08]  /*a030*/  HMMA.16816.F32 R80, R144.reuse, R18, R80 ;  /* 0x000000129050723c */ /* 0x040ff00000001850 */
[C---:B------:R-:W-:Y:S08]  /*a040*/  HMMA.16816.F32 R84, R144.reuse, R20, R84 ;  /* 0x000000149054723c */ /* 0x040ff00000001854 */
[C---:B------:R-:W-:Y:S08]  /*a050*/  HMMA.16816.F32 R88, R144.reuse, R22, R88 ;  /* 0x000000169058723c */ /* 0x040ff00000001858 */
[C---:B------:R-:W-:Y:S08]  /*a060*/  HMMA.16816.F32 R92, R144.reuse, R24, R92 ;  /* 0x00000018905c723c */ /* 0x040ff0000000185c */
[----:B------:R-:W-:Y:S07]  /*a070*/  HMMA.16816.F32 R96, R144, R26, R96 ;  /* 0x0000001a9060723c */ /* 0x000fee0000001860 */
[----:B------:R-:W-:Y:S01]  /*a080*/  MOV R144, R140 ;  /* 0x0000008c00907202 */ /* 0x000fe20000000f00 */
[----:B------:R-:W-:-:S05]  /*a090*/  @P0 BRA `(.L_x_446) ;  /* 0xffffbcb000000947 */ /* 0x000fca000383ffff */
.L_x_445:
[----:B-1----:R-:W2:Y:S02]  /*a0a0*/  LDL R0, [R1+0x8] ;  /* 0x0000080001007983 */ /* 0x002ea40000100800 */
[----:B--2---:R-:W-:-:S13]  /*a0b0*/  ISETP.GE.AND P0, PT, R0, RZ, PT ;  /* 0x000000ff0000720c */ /* 0x004fda0003f06270 */
[----:B------:R-:W-:Y:S05]  /*a0c0*/  @!P0 BRA `(.L_x_447) ;  /* 0x000037c000008947 */ /* 0x000fea0003800000 */
[----:B------:R-:W-:Y:S02]  /*a0d0*/  MOV R143, R140 ;  /* 0x0000008c008f7202 */ /* 0x000fe40000000f00 */
[----:B------:R-:W-:Y:S02]  /*a0e0*/  MOV R142, R141 ;  /* 0x0000008d008e7202 */ /* 0x000fe40000000f00 */
.L_x_448:
[----:B-1----:R-:W2:Y:S01]  /*a0f0*/  LDL.64 R2, [R1+0x28] ;  /* 0x0000280001027983 */ /* 0x002ea20000100a00 */
[----:B------:R-:W-:Y:S04]  /*a100*/  DEPBAR.LE SB0, 0x0 ;  /* 0x000080000000791a */ /* 0x000fe80000000000 */
[----:B------:R-:W-:Y:S01]  /*a110*/  WARPSYNC 0xffffffff ;  /* 0xffffffff00007948 */ /* 0x000fe20003800000 */
[----:B------:R-:W2:Y:S01]  /*a120*/  LDL R22, [R1+0x3c] ;  /* 0x00003c0001167983 */ /* 0x000ea20000100800 */
[----:B------:R-:W-:Y:S03]  /*a130*/  MOV R141, 0x6 ;  /* 0x00000006008d7802 */ /* 0x000fe60000000f00 */
[----:B-----5:R1:W-:Y:S04]  /*a140*/  STL [R1+0x98], R251 ;  /* 0x000098fb01007387 */ /* 0x0203e80000100800 */
[----:B------:R-:W-:Y:S08]  /*a150*/  BAR.SYNC.DEFER_BLOCKING 0x0 ;  /* 0x0000000000007b1d */ /* 0x000ff00000010000 */
[----:B------:R-:W3:Y:S08]  /*a160*/  LDSM.16.M88.4 R8, [R225] ;  /* 0x00000000e108783b */ /* 0x000ef00000000200 */
[----:B-1----:R-:W4:Y:S04]  /*a170*/  LDL.LU R251, [R1+0x8] ;  /* 0x0000080001fb7983 */ /* 0x002f280000300800 */
[----:B------:R1:W-:Y:S04]  /*a180*/  STL [R1+0x94], R250 ;  /* 0x000094fa01007387 */ /* 0x0003e80000100800 */
[----:B------:R-:W1:Y:S08]  /*a190*/  LDSM.16.M88.4 R16, [R225+0x800] ;  /* 0x00080000e110783b */ /* 0x000e700000000200 */
[----:B------:R-:W2:Y:S08]  /*a1a0*/  LDSM.16.M88.4 R24, [R225+0x1000] ;  /* 0x00100000e118783b */ /* 0x000eb00000000200 */
[----:B------:R-:W2:Y:S01]  /*a1b0*/  LDSM.16.M88.4 R32, [R225+0x1800] ;  /* 0x00180000e120783b */ /* 0x000ea20000000200 */
[C---:B---3--:R-:W-:Y:S07]  /*a1c0*/  HMMA.16816.F32 R4, R156.reuse, R8, RZ ;  /* 0x000000089c04723c */ /* 0x048fee00000018ff */
[----:B-1----:R-:W3:Y:S04]  /*a1d0*/  LDL R250, [R1+0x4] ;  /* 0x0000040001fa7983 */ /* 0x002ee80000100800 */
[----:B------:R-:W1:Y:S01]  /*a1e0*/  LDSM.16.M88.4 R40, [R225+0x2000] ;  /* 0x00200000e128783b */ /* 0x000e620000000200 */
[C---:B------:R-:W-:Y:S07]  /*a1f0*/  HMMA.16816.F32 R8, R156.reuse, R10, RZ ;  /* 0x0000000a9c08723c */ /* 0x040fee00000018ff */
[----:B------:R-:W1:Y:S01]  /*a200*/  LDSM.16.M88.4 R48, [R225+0x2800] ;  /* 0x00280000e130783b */ /* 0x000e620000000200 */
[C---:B------:R-:W-:Y:S07]  /*a210*/  HMMA.16816.F32 R12, R156.reuse, R16, RZ ;  /* 0x000000109c0c723c */ /* 0x040fee00000018ff */
[----:B------:R-:W1:Y:S01]  /*a220*/  LDSM.16.M88.4 R144, [R231] ;  /* 0x00000000e790783b */ /* 0x000e620000000200 */
[C---:B------:R-:W-:Y:S07]  /*a230*/  HMMA.16816.F32 R16, R156.reuse, R18, RZ ;  /* 0x000000129c10723c */ /* 0x040fee00000018ff */
[----:B------:R-:W1:Y:S08]  /*a240*/  LDSM.16.M88.4 R164, [R248] ;  /* 0x00000000f8a4783b */ /* 0x000e700000000200 */
[----:B------:R-:W1:Y:S08]  /*a250*/  LDSM.16.M88.4 R208, [R247] ;  /* 0x00000000f7d0783b */ /* 0x000e700000000200 */
[----:B------:R-:W1:Y:S08]  /*a260*/  LDSM.16.M88.4 R212, [R246] ;  /* 0x00000000f6d4783b */ /* 0x000e700000000200 */
[----:B------:R-:W1:Y:S08]  /*a270*/  LDSM.16.M88.4 R216, [R245] ;  /* 0x00000000f5d8783b */ /* 0x000e700000000200 */
[----:B------:R-:W1:Y:S01]  /*a280*/  LDSM.16.M88.4 R220, [R244] ;  /* 0x00000000f4dc783b */ /* 0x000e620000000200 */
[----:B--2---:R-:W-:Y:S02]  /*a290*/  MOV R3, R22 ;  /* 0x0000001600037202 */ /* 0x004fe40000000f00 */
[----:B----4-:R-:W-:Y:S01]  /*a2a0*/  SHF.R.S32.HI R0, RZ, 0x1f, R251 ;  /* 0x0000001fff007819 */ /* 0x010fe200000114fb */
[C---:B------:R-:W-:Y:S04]  /*a2b0*/  IMAD.WIDE.U32 R20, R251.reuse, c[0x0][0x208], RZ ;  /* 0x00008200fb147a25 */ /* 0x040fe800078e00ff */
[----:B------:R-:W-:Y:S02]  /*a2c0*/  IMAD R0, R0, c[0x0][0x208], RZ ;  /* 0x0000820000007a24 */ /* 0x000fe400078e02ff */
[----:B------:R-:W-:Y:S04]  /*a2d0*/  IMAD.WIDE.U32 R2, R20, 0x60, R2 ;  /* 0x0000006014027825 */ /* 0x000fe800078e0002 */
[----:B------:R-:W-:Y:S05]  /*a2e0*/  IMAD R0, R251, c[0x0][0x20c], R0 ;  /* 0x00008300fb007a24 */ /* 0x000fea00078e0200 */
[----:B------:R-:W-:Y:S02]  /*a2f0*/  IADD3 R0, R21, R0, RZ ;  /* 0x0000000015007210 */ /* 0x000fe40007ffe0ff */
[C---:B------:R-:W-:Y:S03]  /*a300*/  HMMA.16816.F32 R20, R156.reuse, R24, RZ ;  /* 0x000000189c14723c */ /* 0x040fe600000018ff */
[----:B------:R-:W-:Y:S05]  /*a310*/  IMAD R0, R0, 0x60, RZ ;  /* 0x0000006000007824 */ /* 0x000fea00078e02ff */
[C---:B------:R-:W-:Y:S01]  /*a320*/  HMMA.16816.F32 R24, R156.reuse, R26, RZ ;  /* 0x0000001a9c18723c */ /* 0x040fe200000018ff */
[----:B------:R-:W-:Y:S03]  /*a330*/  IADD3 R44, R3, R0, RZ ;  /* 0x00000000032c7210 */ /* 0x000fe60007ffe0ff */
[C---:B------:R-:W-:Y:S02]  /*a340*/  SHF.L.U32 R0, R2.reuse, 0x1, RZ ;  /* 0x0000000102007819 */ /* 0x040fe400000006ff */
[----:B------:R-:W-:Y:S02]  /*a350*/  SHF.L.U64.HI R44, R2, 0x1, R44 ;  /* 0x00000001022c7819 */ /* 0x000fe4000001022c */
        /* <DEDUP_REMOVED lines=9> */
[----:B---3--:R2:W-:Y:S01]  /*a3f0*/  LDGSTS.E.BYPASS.LTC128B.128 [R250+0x100], [R2.64], !P4 ;  /* 0x0010000002fa7fae */ /* 0x0085e2000e101d46 */
[----:B------:R-:W-:Y:S02]  /*a400*/  IADD3 R0, P0, R0, 0x100, RZ ;  /* 0x0000010000007810 */ /* 0x000fe40007f1e0ff */
[--C-:B------:R-:W-:Y:S02]  /*a410*/  IADD3.X R37, RZ, c[0x0][0x1fc], R44.reuse, P1, P5 ;  /* 0x00007f00ff257a10 */ /* 0x100fe40000fea42c */
[----:B------:R-:W-:Y:S03]  /*a420*/  IADD3 R46, P1, R0, c[0x0][0x1f8], RZ ;  /* 0x00007e00002e7a10 */ /* 0x000fe60007f3e0ff */
[----:B------:R1:W-:Y:S01]  /*a430*/  LDGSTS.E.BYPASS.LTC128B.128 [R250+0x3100], [R36.64], !P3 ;  /* 0x0310000024fa7fae */ /* 0x0003e2000d901d46 */
[----:B------:R-:W-:Y:S02]  /*a440*/  IADD3.X R47, RZ, c[0x0][0x1fc], R44, P1, P0 ;  /* 0x00007f00ff2f7a10 */ /* 0x000fe40000fe042c */
[----:B------:R-:W-:Y:S04]  /*a450*/  MOV R0, c[0x0][0x208] ;  /* 0x0000820000007a02 */ /* 0x000fe80000000f00 */
[C---:B------:R-:W-:Y:S01]  /*a460*/  SHF.L.U32 R140, R0.reuse, 0x6, RZ ;  /* 0x00000006008c7819 */ /* 0x040fe200000006ff */
[----:B------:R3:W-:Y:S01]  /*a470*/  LDGSTS.E.BYPASS.LTC128B.128 [R250+0x6100], [R46.64], !P2 ;  /* 0x061000002efa7fae */ /* 0x0007e2000d101d46 */
[----:B------:R-:W-:Y:S02]  /*a480*/  SHF.L.U64.HI R0, R0, R141, c[0x0][0x20c] ;  /* 0x0000830000007619 */ /* 0x000fe4000001028d */
[----:B--2---:R-:W-:Y:S04]  /*a490*/  IADD3 R2, P1, R2, R140, RZ ;  /* 0x0000008c02027210 */ /* 0x004fe80007f3e0ff */
[----:B------:R-:W-:Y:S02]  /*a4a0*/  IADD3.X R3, R3, R0, RZ, P1, !PT ;  /* 0x0000000003037210 */ /* 0x000fe40000ffe4ff */
[----:B------:R-:W-:Y:S01]  /*a4b0*/  IADD3 R140, P0, R140, R2, RZ ;  /* 0x000000028c8c7210 */ /* 0x000fe20007f1e0ff */
[C---:B-1----:R-:W-:Y:S02]  /*a4c0*/  HMMA.16816.F32 R36, R156.reuse, R40, RZ ;  /* 0x000000289c24723c */ /* 0x042fe400000018ff */
[----:B------:R1:W-:Y:S01]  /*a4d0*/  LDGSTS.E.BYPASS.LTC128B.128 [R250+0x1100], [R2.64], !P4 ;  /* 0x0110000002fa7fae */ /* 0x0003e2000e101d46 */
[----:B------:R-:W-:Y:S02]  /*a4e0*/  IADD3.X R141, R0, R3, RZ, P0, !PT ;  /* 0x00000003008d7210 */ /* 0x000fe400007fe4ff */
[C---:B------:R-:W-:Y:S02]  /*a4f0*/  ISETP.GT.AND P0, PT, R251.reuse, RZ, PT ;  /* 0x000000fffb00720c */ /* 0x040fe40003f04270 */
[----:B------:R-:W-:Y:S01]  /*a500*/  IADD3 R251, R251, -0x1, RZ ;  /* 0xfffffffffbfb7810 */ /* 0x000fe20007ffe0ff */
[C---:B------:R-:W-:Y:S02]  /*a510*/  HMMA.16816.F32 R40, R156.reuse, R42, RZ ;  /* 0x0000002a9c28723c */ /* 0x040fe400000018ff */
[----:B------:R1:W-:Y:S06]  /*a520*/  LDGSTS.E.BYPASS.LTC128B.128 [R250+0x4100], [R2.64+0x80], !P3 ;  /* 0x0410008002fa7fae */ /* 0x0003ec000d901d46 */
[C---:B---3--:R-:W-:Y:S02]  /*a530*/  HMMA.16816.F32 R44, R156.reuse, R48, RZ ;  /* 0x000000309c2c723c */ /* 0x048fe400000018ff */
[----:B------:R1:W-:Y:S06]  /*a540*/  LDGSTS.E.BYPASS.LTC128B.128 [R250+0x7100], [R2.64+0x100], !P2 ;  /* 0x0710010002fa7fae */ /* 0x0003ec000d101d46 */
[----:B------:R-:W-:Y:S02]  /*a550*/  HMMA.16816.F32 R48, R156, R50, RZ ;  /* 0x000000329c30723c */ /* 0x000fe400000018ff */
[----:B------:R2:W-:Y:S06]  /*a560*/  LDGSTS.E.BYPASS.LTC128B.128 [R250+0x2100], [R140.64], !P4 ;  /* 0x021000008cfa7fae */ /* 0x0005ec000e101d46 */
[C---:B------:R-:W-:Y:S02]  /*a570*/  HMMA.16816.F32 R4, R160.reuse, R144, R4 ;  /* 0x00000090a004723c */ /* 0x040fe40000001804 */
[----:B------:R2:W-:Y:S06]  /*a580*/  LDGSTS.E.BYPASS.LTC128B.128 [R250+0x5100], [R140.64+0x80], !P3 ;  /* 0x051000808cfa7fae */ /* 0x0005ec000d901d46 */
[C---:B------:R-:W-:Y:S02]  /*a590*/  HMMA.16816.F32 R8, R160.reuse, R146, R8 ;  /* 0x00000092a008723c */ /* 0x040fe40000001808 */
[----:B------:R2:W-:Y:S06]  /*a5a0*/  LDGSTS.E.BYPASS.LTC128B.128 [R250+0x8100], [R140.64+0x100], !P2 ;  /* 0x081001008cfa7fae */ /* 0x0005ec000d101d46 */
[C---:B------:R-:W-:Y:S02]  /*a5b0*/  HMMA.16816.F32 R12, R160.reuse, R164, R12 ;  /* 0x000000a4a00c723c */ /* 0x040fe4000000180c */
[----:B------:R-:W3:Y:S06]  /*a5c0*/  LDSM.16.M88.4 R144, [R229] ;  /* 0x00000000e590783b */ /* 0x000eec0000000200 */
[C---:B------:R-:W-:Y:S02]  /*a5d0*/  HMMA.16816.F32 R16, R160.reuse, R166, R16 ;  /* 0x000000a6a010723c */ /* 0x040fe40000001810 */
[----:B------:R-:W0:Y:S06]  /*a5e0*/  LDGDEPBAR ;  /* 0x00000000000079af */ /* 0x000e2c0000000000 */
[C---:B------:R-:W-:Y:S02]  /*a5f0*/  HMMA.16816.F32 R20, R160.reuse, R208, R20 ;  /* 0x000000d0a014723c */ /* 0x040fe40000001814 */
[----:B------:R-:W4:Y:S06]  /*a600*/  LDSM.16.M88.4 R164, [R229+0x800] ;  /* 0x00080000e5a4783b */ /* 0x000f2c0000000200 */
[C---:B------:R-:W-:Y:S02]  /*a610*/  HMMA.16816.F32 R24, R160.reuse, R210, R24 ;  /* 0x000000d2a018723c */ /* 0x040fe40000001818 */
[----:B------:R-:W1:Y:S06]  /*a620*/  LDSM.16.M88.4 R208, [R229+0x1000] ;  /* 0x00100000e5d0783b */ /* 0x000e6c0000000200 */
        /* <DEDUP_REMOVED lines=8> */
[----:B------:R-:W-:Y:S07]  /*a6b0*/  LDSM.16.M88.4 R220, [R241] ;  /* 0x00000000f1dc783b */ /* 0x000fee0000000200 */
[C---:B---3--:R-:W-:Y:S08]  /*a6c0*/  HMMA.16816.F32 R4, R168.reuse, R144, R4 ;  /* 0x00000090a804723c */ /* 0x048ff00000001804 */
[C---:B------:R-:W-:Y:S01]  /*a6d0*/  HMMA.16816.F32 R8, R168.reuse, R146, R8 ;  /* 0x00000092a808723c */ /* 0x040fe20000001808 */
[----:B------:R-:W3:Y:S07]  /*a6e0*/  LDSM.16.M88.4 R144, [R229+0x2800] ;  /* 0x00280000e590783b */ /* 0x000eee0000000200 */
[C---:B----4-:R-:W-:Y:S08]  /*a6f0*/  HMMA.16816.F32 R12, R168.reuse, R164, R12 ;  /* 0x000000a4a80c723c */ /* 0x050ff0000000180c */
[C---:B------:R-:W-:Y:S01]  /*a700*/  HMMA.16816.F32 R16, R168.reuse, R166, R16 ;  /* 0x000000a6a810723c */ /* 0x040fe20000001810 */
[----:B------:R-:W4:Y:S07]  /*a710*/  LDSM.16.M88.4 R164, [R226] ;  /* 0x00000000e2a4783b */ /* 0x000f2e0000000200 */
[C---:B-1----:R-:W-:Y:S08]  /*a720*/  HMMA.16816.F32 R20, R168.reuse, R208, R20 ;  /* 0x000000d0a814723c */ /* 0x042ff00000001814 */
[C---:B------:R-:W-:Y:S01]  /*a730*/  HMMA.16816.F32 R24, R168.reuse, R210, R24 ;  /* 0x000000d2a818723c */ /* 0x040fe20000001818 */
[----:B------:R-:W1:Y:S07]  /*a740*/  LDSM.16.M88.4 R208, [R226+0x800] ;  /* 0x00080000e2d0783b */ /* 0x000e6e0000000200 */
[C---:B------:R-:W-:Y:S08]  /*a750*/  HMMA.16816.F32 R28, R168.reuse, R212, R28 ;  /* 0x000000d4a81c723c */ /* 0x040ff0000000181c */
[C---:B------:R-:W-:Y:S01]  /*a760*/  HMMA.16816.F32 R32, R168.reuse, R214, R32 ;  /* 0x000000d6a820723c */ /* 0x040fe20000001820 */
[----:B------:R-:W1:Y:S07]  /*a770*/  LDSM.16.M88.4 R212, [R226+0x1000] ;  /* 0x00100000e2d4783b */ /* 0x000e6e0000000200 */
[C---:B------:R-:W-:Y:S08]  /*a780*/  HMMA.16816.F32 R36, R168.reuse, R216, R36 ;  /* 0x000000d8a824723c */ /* 0x040ff00000001824 */
[C---:B------:R-:W-:Y:S01]  /*a790*/  HMMA.16816.F32 R40, R168.reuse, R218, R40 ;  /* 0x000000daa828723c */ /* 0x040fe20000001828 */
[----:B------:R-:W2:Y:S07]  /*a7a0*/  LDSM.16.M88.4 R216, [R226+0x1800] ;  /* 0x00180000e2d8783b */ /* 0x000eae0000000200 */
[C---:B---3--:R-:W-:Y:S08]  /*a7b0*/  HMMA.16816.F32 R44, R168.reuse, R144, R44 ;  /* 0x00000090a82c723c */ /* 0x048ff0000000182c */
[----:B------:R-:W-:Y:S01]  /*a7c0*/  HMMA.16816.F32 R48, R168, R146, R48 ;  /* 0x00000092a830723c */ /* 0x000fe20000001830 */
[----:B------:R-:W3:Y:S07]  /*a7d0*/  LDSM.16.M88.4 R144, [R226+0x2000] ;  /* 0x00200000e290783b */ /* 0x000eee0000000200 */
[C---:B----4-:R-:W-:Y:S08]  /*a7e0*/  HMMA.16816.F32 R4, R172.reuse, R164, R4 ;  /* 0x000000a4ac04723c */ /* 0x050ff00000001804 */
[C---:B------:R-:W-:Y:S01]  /*a7f0*/  HMMA.16816.F32 R8, R172.reuse, R166, R8 ;  /* 0x000000a6ac08723c */ /* 0x040fe20000001808 */
[----:B------:R-:W4:Y:S07]  /*a800*/  LDSM.16.M88.4 R164, [R226+0x2800] ;  /* 0x00280000e2a4783b */ /* 0x000f2e0000000200 */
[C---:B-1----:R-:W-:Y:S08]  /*a810*/  HMMA.16816.F32 R12, R172.reuse, R208, R12 ;  /* 0x000000d0ac0c723c */ /* 0x042ff0000000180c */
[C---:B------:R-:W-:Y:S01]  /*a820*/  HMMA.16816.F32 R16, R172.reuse, R210, R16 ;  /* 0x000000d2ac10723c */ /* 0x040fe20000001810 */
[----:B------:R-:W1:Y:S07]  /*a830*/  LDSM.16.M88.4 R208, [R225+0x3000] ;  /* 0x00300000e1d0783b */ /* 0x000e6e0000000200 */
[C---:B------:R-:W-:Y:S08]  /*a840*/  HMMA.16816.F32 R20, R172.reuse, R212, R20 ;  /* 0x000000d4ac14723c */ /* 0x040ff00000001814 */
[C---:B------:R-:W-:Y:S01]  /*a850*/  HMMA.16816.F32 R24, R172.reuse, R214, R24 ;  /* 0x000000d6ac18723c */ /* 0x040fe20000001818 */
[----:B------:R-:W1:Y:S07]  /*a860*/  LDSM.16.M88.4 R212, [R225+0x3800] ;  /* 0x00380000e1d4783b */ /* 0x000e6e0000000200 */
[C---:B--2---:R-:W-:Y:S08]  /*a870*/  HMMA.16816.F32 R28, R172.reuse, R216, R28 ;  /* 0x000000d8ac1c723c */ /* 0x044ff0000000181c */
[C---:B------:R-:W-:Y:S01]  /*a880*/  HMMA.16816.F32 R32, R172.reuse, R218, R32 ;  /* 0x000000daac20723c */ /* 0x040fe20000001820 */
[----:B------:R-:W2:Y:S07]  /*a890*/  LDSM.16.M88.4 R216, [R225+0x4000] ;  /* 0x00400000e1d8783b */ /* 0x000eae0000000200 */
[C---:B---3--:R-:W-:Y:S08]  /*a8a0*/  HMMA.16816.F32 R36, R172.reuse, R144, R36 ;  /* 0x00000090ac24723c */ /* 0x048ff00000001824 */
[C---:B------:R-:W-:Y:S01]  /*a8b0*/  HMMA.16816.F32 R40, R172.reuse, R146, R40 ;  /* 0x00000092ac28723c */ /* 0x040fe20000001828 */
[----:B------:R-:W3:Y:S07]  /*a8c0*/  LDSM.16.M88.4 R144, [R225+0x4800] ;  /* 0x00480000e190783b */ /* 0x000eee0000000200 */
[C---:B----4-:R-:W-:Y:S08]  /*a8d0*/  HMMA.16816.F32 R44, R172.reuse, R164, R44 ;  /* 0x000000a4ac2c723c */ /* 0x050ff0000000182c */
[----:B------:R-:W-:Y:S01]  /*a8e0*/  HMMA.16816.F32 R48, R172, R166, R48 ;  /* 0x000000a6ac30723c */ /* 0x000fe20000001830 */
[----:B------:R-:W4:Y:S07]  /*a8f0*/  LDSM.16.M88.4 R164, [R225+0x5000] ;  /* 0x00500000e1a4783b */ /* 0x000f2e0000000200 */
[C---:B-1----:R-:W-:Y:S08]  /*a900*/  HMMA.16816.F32 R4, R176.reuse, R208, R4 ;  /* 0x000000d0b004723c */ /* 0x042ff00000001804 */
[C---:B------:R-:W-:Y:S01]  /*a910*/  HMMA.16816.F32 R8, R176.reuse, R210, R8 ;  /* 0x000000d2b008723c */ /* 0x040fe20000001808 */
[----:B------:R-:W1:Y:S07]  /*a920*/  LDSM.16.M88.4 R208, [R225+0x5800] ;  /* 0x00580000e1d0783b */ /* 0x000e6e0000000200 */
[C---:B------:R-:W-:Y:S08]  /*a930*/  HMMA.16816.F32 R12, R176.reuse, R212, R12 ;  /* 0x000000d4b00c723c */ /* 0x040ff0000000180c */
[C---:B------:R-:W-:Y:S01]  /*a940*/  HMMA.16816.F32 R16, R176.reuse, R214, R16 ;  /* 0x000000d6b010723c */ /* 0x040fe20000001810 */
[----:B------:R-:W1:Y:S07]  /*a950*/  LDSM.16.M88.4 R212, [R243] ;  /* 0x00000000f3d4783b */ /* 0x000e6e0000000200 */
[C---:B--2---:R-:W-:Y:S08]  /*a960*/  HMMA.16816.F32 R20, R176.reuse, R216, R20 ;  /* 0x000000d8b014723c */ /* 0x044ff00000001814 */
[C---:B------:R-:W-:Y:S01]  /*a970*/  HMMA.16816.F32 R24, R176.reuse, R218, R24 ;  /* 0x000000dab018723c */ /* 0x040fe20000001818 */
[----:B------:R-:W2:Y:S07]  /*a980*/  LDSM.16.M88.4 R216, [R242] ;  /* 0x00000000f2d8783b */ /* 0x000eae0000000200 */
[C---:B---3--:R-:W-:Y:S08]  /*a990*/  HMMA.16816.F32 R28, R176.reuse, R144, R28 ;  /* 0x00000090b01c723c */ /* 0x048ff0000000181c */
[C---:B------:R-:W-:Y:S01]  /*a9a0*/  HMMA.16816.F32 R32, R176.reuse, R146, R32 ;  /* 0x00000092b020723c */ /* 0x040fe20000001820 */
[----:B------:R-:W3:Y:S07]  /*a9b0*/  LDSM.16.M88.4 R144, [R240] ;  /* 0x00000000f090783b */ /* 0x000eee0000000200 */
[C---:B----4-:R-:W-:Y:S08]  /*a9c0*/  HMMA.16816.F32 R36, R176.reuse, R164, R36 ;  /* 0x000000a4b024723c */ /* 0x050ff00000001824 */
[C---:B------:R-:W-:Y:S01]  /*a9d0*/  HMMA.16816.F32 R40, R176.reuse, R166, R40 ;  /* 0x000000a6b028723c */ /* 0x040fe20000001828 */
[----:B------:R-:W4:Y:S07]  /*a9e0*/  LDSM.16.M88.4 R164, [R239] ;  /* 0x00000000efa4783b */ /* 0x000f2e0000000200 */
[C---:B-1----:R-:W-:Y:S08]  /*a9f0*/  HMMA.16816.F32 R44, R176.reuse, R208, R44 ;  /* 0x000000d0b02c723c */ /* 0x042ff0000000182c */
[----:B------:R-:W-:Y:S01]  /*aa00*/  HMMA.16816.F32 R48, R176, R210, R48 ;  /* 0x000000d2b030723c */ /* 0x000fe20000001830 */
[----:B------:R-:W1:Y:S07]  /*aa10*/  LDSM.16.M88.4 R208, [R238] ;  /* 0x00000000eed0783b */ /* 0x000e6e0000000200 */
[C---:B------:R-:W-:Y:S08]  /*aa20*/  HMMA.16816.F32 R4, R180.reuse, R212, R4 ;  /* 0x000000d4b404723c */ /* 0x040ff00000001804 */
[C---:B------:R-:W-:Y:S01]  /*aa30*/  HMMA.16816.F32 R8, R180.reuse, R214, R8 ;  /* 0x000000d6b408723c */ /* 0x040fe20000001808 */
[----:B------:R-:W1:Y:S07]  /*aa40*/  LDSM.16.M88.4 R212, [R229+0x3000] ;  /* 0x00300000e5d4783b */ /* 0x000e6e0000000200 */
[C---:B--2---:R-:W-:Y:S08]  /*aa50*/  HMMA.16816.F32 R12, R180.reuse, R216, R12 ;  /* 0x000000d8b40c723c */ /* 0x044ff0000000180c */
[C---:B------:R-:W-:Y:S01]  /*aa60*/  HMMA.16816.F32 R16, R180.reuse, R218, R16 ;  /* 0x000000dab410723c */ /* 0x040fe20000001810 */
[----:B------:R-:W2:Y:S07]  /*aa70*/  LDSM.16.M88.4 R216, [R229+0x3800] ;  /* 0x00380000e5d8783b */ /* 0x000eae0000000200 */
        /* <DEDUP_REMOVED lines=9> */
[C---:B-1----:R-:W-:Y:S08]  /*ab10*/  HMMA.16816.F32 R44, R180.reuse, R208, R44 ;  /* 0x000000d0b42c723c */ /* 0x042ff0000000182c */
[----:B------:R-:W-:Y:S01]  /*ab20*/  HMMA.16816.F32 R48, R180, R210, R48 ;  /* 0x000000d2b430723c */ /* 0x000fe20000001830 */
        /* <DEDUP_REMOVED lines=17> */
[----:B------:R-:W-:Y:S01]  /*ac40*/  HMMA.16816.F32 R48, R184, R222, R48 ;  /* 0x000000deb830723c */ /* 0x000fe20000001830 */
[----:B------:R-:W-:Y:S07]  /*ac50*/  LDSM.16.M88.4 R220, [R225+0x6000] ;  /* 0x00600000e1dc783b */ /* 0x000fee0000000200 */
        /* <DEDUP_REMOVED lines=17> */
[----:B------:R-:W1:Y:S07]  /*ad70*/  LDSM.16.M88.4 R212, [R225+0x8800] ;  /* 0x00880000e1d4783b */ /* 0x000e6e0000000200 */
[C---:B------:R-:W-:Y:S08]  /*ad80*/  HMMA.16816.F32 R4, R192.reuse, R220, R4 ;  /* 0x000000dcc004723c */ /* 0x040ff00000001804 */
[C---:B------:R-:W-:Y:S01]  /*ad90*/  HMMA.16816.F32 R8, R192.reuse, R222, R8 ;  /* 0x000000dec008723c */ /* 0x040fe20000001808 */
[----:B------:R-:W-:Y:S07]  /*ada0*/  LDSM.16.M88.4 R220, [R235] ;  /* 0x00000000ebdc783b */ /* 0x000fee0000000200 */
        /* <DEDUP_REMOVED lines=10> */
[C---:B------:R-:W-:Y:S01]  /*ae50*/  HMMA.16816.F32 R40, R192.reuse, R210, R40 ;  /* 0x000000d2c028723c */ /* 0x040fe20000001828 */
[----:B------:R-:W1:Y:S07]  /*ae60*/  LDSM.16.M88.4 R208, [R233] ;  /* 0x00000000e9d0783b */ /* 0x000e6e0000000200 */
[C---:B------:R-:W-:Y:S08]  /*ae70*/  HMMA.16816.F32 R44, R192.reuse, R212, R44 ;  /* 0x000000d4c02c723c */ /* 0x040ff0000000182c */
[----:B------:R-:W-:Y:S01]  /*ae80*/  HMMA.16816.F32 R48, R192, R214, R48 ;  /* 0x000000d6c030723c */ /* 0x000fe20000001830 */
[----:B------:R-:W1:Y:S07]  /*ae90*/  LDSM.16.M88.4 R212, [R232] ;  /* 0x00000000e8d4783b */ /* 0x000e6e0000000200 */
[C---:B--2---:R-:W-:Y:S08]  /*aea0*/  HMMA.16816.F32 R4, R196.reuse, R216, R4 ;  /* 0x000000d8c404723c */ /* 0x044ff00000001804 */
[C---:B------:R-:W-:Y:S01]  /*aeb0*/  HMMA.16816.F32 R8, R196.reuse, R218, R8 ;  /* 0x000000dac408723c */ /* 0x040fe20000001808 */
[----:B------:R-:W-:Y:S07]  /*aec0*/  LDSM.16.M88.4 R216, [R229+0x6800] ;  /* 0x00680000e5d8783b */ /* 0x000fee0000000200 */
[C---:B---3--:R-:W-:Y:S08]  /*aed0*/  HMMA.16816.F32 R12, R196.reuse, R144, R12 ;  /* 0x00000090c40c723c */ /* 0x048ff0000000180c */
[C---:B------:R-:W-:Y:S01]  /*aee0*/  HMMA.16816.F32 R16, R196.reuse, R146, R16 ;  /* 0x00000092c410723c */ /* 0x040fe20000001810 */
[----:B------:R-:W2:Y:S07]  /*aef0*/  LDSM.16.M88.4 R144, [R229+0x6000] ;  /* 0x00600000e590783b */ /* 0x000eae0000000200 */
[C---:B------:R-:W-:Y:S08]  /*af00*/  HMMA.16816.F32 R20, R196.reuse, R220, R20 ;  /* 0x000000dcc414723c */ /* 0x040ff00000001814 */
[C---:B------:R-:W-:Y:S01]  /*af10*/  HMMA.16816.F32 R24, R196.reuse, R222, R24 ;  /* 0x000000dec418723c */ /* 0x040fe20000001818 */
[----:B------:R-:W-:Y:S07]  /*af20*/  LDSM.16.M88.4 R220, [R226+0x6000] ;  /* 0x00600000e2dc783b */ /* 0x000fee0000000200 */
[C---:B----4-:R-:W-:Y:S08]  /*af30*/  HMMA.16816.F32 R28, R196.reuse, R164, R28 ;  /* 0x000000a4c41c723c */ /* 0x050ff0000000181c */
[C---:B------:R-:W-:Y:S01]  /*af40*/  HMMA.16816.F32 R32, R196.reuse, R166, R32 ;  /* 0x000000a6c420723c */ /* 0x040fe20000001820 */
[----:B------:R-:W3:Y:S07]  /*af50*/  LDSM.16.M88.4 R164, [R229+0x7000] ;  /* 0x00700000e5a4783b */ /* 0x000eee0000000200 */
[C---:B-1----:R-:W-:Y:S08]  /*af60*/  HMMA.16816.F32 R36, R196.reuse, R208, R36 ;  /* 0x000000d0c424723c */ /* 0x042ff00000001824 */
[C---:B------:R-:W-:Y:S01]  /*af70*/  HMMA.16816.F32 R40, R196.reuse, R210, R40 ;  /* 0x000000d2c428723c */ /* 0x040fe20000001828 */
[----:B------:R-:W1:Y:S07]  /*af80*/  LDSM.16.M88.4 R208, [R229+0x7800] ;  /* 0x00780000e5d0783b */ /* 0x000e6e0000000200 */
[C---:B------:R-:W-:Y:S08]  /*af90*/  HMMA.16816.F32 R44, R196.reuse, R212, R44 ;  /* 0x000000d4c42c723c */ /* 0x040ff0000000182c */
[----:B------:R-:W-:Y:S01]  /*afa0*/  HMMA.16816.F32 R48, R196, R214, R48 ;  /* 0x000000d6c430723c */ /* 0x000fe20000001830 */
[----:B------:R-:W4:Y:S07]  /*afb0*/  LDSM.16.M88.4 R212, [R229+0x8000] ;  /* 0x00800000e5d4783b */ /* 0x000f2e0000000200 */
[C---:B--2---:R-:W-:Y:S08]  /*afc0*/  HMMA.16816.F32 R4, R200.reuse, R144, R4 ;  /* 0x00000090c804723c */ /* 0x044ff00000001804 */
[C---:B------:R-:W-:Y:S01]  /*afd0*/  HMMA.16816.F32 R8, R200.reuse, R146, R8 ;  /* 0x00000092c808723c */ /* 0x040fe20000001808 */
[----:B------:R-:W2:Y:S07]  /*afe0*/  LDSM.16.M88.4 R144, [R229+0x8800] ;  /* 0x00880000e590783b */ /* 0x000eae0000000200 */
        /* <DEDUP_REMOVED lines=8> */
[----:B------:R-:W-:Y:S07]  /*b070*/  LDSM.16.M88.4 R208, [R226+0x8000] ;  /* 0x00800000e2d0783b */ /* 0x000fee0000000200 */
[C---:B----4-:R-:W-:Y:S01]  /*b080*/  HMMA.16816.F32 R36, R200.reuse, R212, R36 ;  /* 0x000000d4c824723c */ /* 0x050fe20000001824 */
[----:B------:R-:W4:Y:S07]  /*b090*/  LDL R213, [R1+0x38] ;  /* 0x0000380001d57983 */ /* 0x000f2e0000100800 */
[C---:B------:R-:W-:Y:S08]  /*b0a0*/  HMMA.16816.F32 R40, R200.reuse, R214, R40 ;  /* 0x000000d6c828723c */ /* 0x040ff00000001828 */
[C---:B--2---:R-:W-:Y:S08]  /*b0b0*/  HMMA.16816.F32 R44, R200.reuse, R144, R44 ;  /* 0x00000090c82c723c */ /* 0x044ff0000000182c */
[----:B------:R-:W-:Y:S01]  /*b0c0*/  HMMA.16816.F32 R48, R200, R146, R48 ;  /* 0x00000092c830723c */ /* 0x000fe20000001830 */
[----:B------:R-:W1:Y:S07]  /*b0d0*/  LDSM.16.M88.4 R144, [R226+0x7800] ;  /* 0x00780000e290783b */ /* 0x000e6e0000000200 */
[C---:B------:R-:W-:Y:S01]  /*b0e0*/  HMMA.16816.F32 R4, R204.reuse, R220, R4 ;  /* 0x000000dccc04723c */ /* 0x040fe20000001804 */
[----:B------:R-:W2:Y:S06]  /*b0f0*/  LDL.64 R220, [R1+0x20] ;  /* 0x0000200001dc7983 */ /* 0x000eac0000100a00 */
[----:B------:R-:W-:Y:S01]  /*b100*/  STL [R1+0x8], R251 ;  /* 0x000008fb01007387 */ /* 0x000fe20000100800 */
[C---:B------:R-:W-:Y:S08]  /*b110*/  HMMA.16816.F32 R8, R204.reuse, R222, R8 ;  /* 0x000000decc08723c */ /* 0x040ff00000001808 */
[C---:B------:R-:W-:Y:S08]  /*b120*/  HMMA.16816.F32 R12, R204.reuse, R216, R12 ;  /* 0x000000d8cc0c723c */ /* 0x040ff0000000180c */
[C---:B------:R-:W-:Y:S04]  /*b130*/  HMMA.16816.F32 R16, R204.reuse, R218, R16 ;  /* 0x000000dacc10723c */ /* 0x040fe80000001810 */
[----:B------:R-:W-:Y:S02]  /*b140*/  FMNMX.FTZ R0, R4, R142, !PT ;  /* 0x0000008e04007209 */ /* 0x000fe40007810000 */
[----:B------:R-:W-:Y:S02]  /*b150*/  FMNMX.FTZ R2, R6, R143, !PT ;  /* 0x0000008f06027209 */ /* 0x000fe40007810000 */
[C---:B---3--:R-:W-:Y:S04]  /*b160*/  HMMA.16816.F32 R20, R204.reuse, R164, R20 ;  /* 0x000000a4cc14723c */ /* 0x048fe80000001814 */
[----:B------:R-:W-:Y:S02]  /*b170*/  FMNMX.FTZ R0, R5, R0, !PT ;  /* 0x0000000005007209 */ /* 0x000fe40007810000 */
[----:B------:R-:W-:Y:S02]  /*b180*/  FMNMX.FTZ R2, R7, R2, !PT ;  /* 0x0000000207027209 */ /* 0x000fe40007810000 */
[C---:B------:R-:W-:Y:S01]  /*b190*/  HMMA.16816.F32 R24, R204.reuse, R166, R24 ;  /* 0x000000a6cc18723c */ /* 0x040fe20000001818 */
[----:B------:R-:W3:Y:S01]  /*b1a0*/  LDSM.16.M88.4 R164, [R226+0x8800] ;  /* 0x00880000e2a4783b */ /* 0x000ee20000000200 */
[----:B------:R-:W-:Y:S04]  /*b1b0*/  DEPBAR.LE SB0, 0x0 ;  /* 0x000080000000791a */ /* 0x000fe80000000000 */
[----:B------:R-:W-:Y:S02]  /*b1c0*/  FMNMX.FTZ R0, R8, R0, !PT ;  /* 0x0000000008007209 */ /* 0x000fe40007810000 */
[C---:B-1----:R-:W-:Y:S01]  /*b1d0*/  HMMA.16816.F32 R28, R204.reuse, R144, R28 ;  /* 0x00000090cc1c723c */ /* 0x042fe2000000181c */
[----:B------:R-:W-:Y:S04]  /*b1e0*/  BAR.SYNC.DEFER_BLOCKING 0x0 ;  /* 0x0000000000007b1d */ /* 0x000fe80000010000 */
[----:B------:R-:W-:Y:S02]  /*b1f0*/  FMNMX.FTZ R0, R9, R0, !PT ;  /* 0x0000000009007209 */ /* 0x000fe40007810000 */
[----:B------:R-:W-:Y:S01]  /*b200*/  FMNMX.FTZ R2, R10, R2, !PT ;  /* 0x000000020a027209 */ /* 0x000fe20007810000 */
[C---:B------:R-:W-:Y:S04]  /*b210*/  HMMA.16816.F32 R32, R204.reuse, R146, R32 ;  /* 0x00000092cc20723c */ /* 0x040fe80000001820 */
[----:B------:R-:W-:Y:S01]  /*b220*/  FMNMX.FTZ R0, R12, R0, !PT ;  /* 0x000000000c007209 */ /* 0x000fe20007810000 */
[----:B------:R-:W-:Y:S01]  /*b230*/  @P0 IMAD.WIDE.U32 R144, R251, c[0x0][0x1e0], RZ ;  /* 0x00007800fb900a25 */ /* 0x000fe200078e00ff */
[----:B------:R-:W-:Y:S02]  /*b240*/  FMNMX.FTZ R2, R11, R2, !PT ;  /* 0x000000020b027209 */ /* 0x000fe40007810000 */
[C---:B------:R-:W-:Y:S04]  /*b250*/  HMMA.16816.F32 R36, R204.reuse, R208, R36 ;  /* 0x000000d0cc24723c */ /* 0x040fe80000001824 */
[----:B------:R-:W-:Y:S02]  /*b260*/  FMNMX.FTZ R0, R13, R0, !PT ;  /* 0x000000000d007209 */ /* 0x000fe40007810000 */
[----:B------:R-:W-:Y:S02]  /*b270*/  FMNMX.FTZ R2, R14, R2, !PT ;  /* 0x000000020e027209 */ /* 0x000fe40007810000 */
[C---:B------:R-:W-:Y:S04]  /*b280*/  HMMA.16816.F32 R40, R204.reuse, R210, R40 ;  /* 0x000000d2cc28723c */ /* 0x040fe80000001828 */
[----:B------:R-:W-:Y:S02]  /*b290*/  FMNMX.FTZ R0, R16, R0, !PT ;  /* 0x0000000010007209 */ /* 0x000fe40007810000 */
[----:B------:R-:W-:Y:S02]  /*b2a0*/  FMNMX.FTZ R2, R15, R2, !PT ;  /* 0x000000020f027209 */ /* 0x000fe40007810000 */
[----:B------:R-:W-:Y:S01]  /*b2b0*/  FMNMX.FTZ R0, R17, R0, !PT ;  /* 0x0000000011007209 */ /* 0x000fe20007810000 */
[C---:B---3--:R-:W-:Y:S03]  /*b2c0*/  HMMA.16816.F32 R44, R204.reuse, R164, R44 ;  /* 0x000000a4cc2c723c */ /* 0x048fe6000000182c */
[----:B------:R-:W-:Y:S02]  /*b2d0*/  FMNMX.FTZ R0, R20, R0, !PT ;  /* 0x0000000014007209 */ /* 0x000fe40007810000 */
[----:B------:R-:W-:Y:S02]  /*b2e0*/  FMNMX.FTZ R2, R18, R2, !PT ;  /* 0x0000000212027209 */ /* 0x000fe40007810000 */
[----:B------:R-:W-:Y:S01]  /*b2f0*/  FMNMX.FTZ R0, R21, R0, !PT ;  /* 0x0000000015007209 */ /* 0x000fe20007810000 */
        /* <DEDUP_REMOVED lines=29> */
[----:B------:R-:W-:Y:S04]  /*b4d0*/  FMNMX.FTZ R2, R46, R2, !PT ;  /* 0x000000022e027209 */ /* 0x000fe80007810000 */
[----:B------:R-:W-:Y:S04]  /*b4e0*/  FMNMX.FTZ R0, R47, R2, !PT ;  /* 0x000000022f007209 */ /* 0x000fe80007810000 */
[----:B------:R-:W-:Y:S04]  /*b4f0*/  FMNMX.FTZ R0, R50, R0, !PT ;  /* 0x0000000032007209 */ /* 0x000fe80007810000 */
[----:B------:R-:W-:Y:S05]  /*b500*/  FMNMX.FTZ R0, R51, R0, !PT ;  /* 0x0000000033007209 */ /* 0x000fea0007810000 */
[----:B------:R-:W3:Y:S01]  /*b510*/  SHFL.BFLY PT, R2, R0, 0x2, 0x1f ;  /* 0x0c401f0000027f89 */ /* 0x000ee200000e0000 */
[----:B-1----:R-:W-:Y:S07]  /*b520*/  FMNMX.FTZ R141, R141, R3, !PT ;  /* 0x000000038d8d7209 */ /* 0x002fee0007810000 */
[----:B------:R-:W1:Y:S01]  /*b530*/  SHFL.BFLY PT, R140, R141, 0x1, 0x1f ;  /* 0x0c201f008d8c7f89 */ /* 0x000e6200000e0000 */
[----:B---3--:R-:W-:Y:S07]  /*b540*/  FMNMX.FTZ R0, R0, R2, !PT ;  /* 0x0000000200007209 */ /* 0x008fee0007810000 */
[----:B------:R-:W3:Y:S01]  /*b550*/  SHFL.BFLY PT, R3, R0, 0x1, 0x1f ;  /* 0x0c201f0000037f89 */ /* 0x000ee200000e0000 */
[----:B-1----:R-:W-:Y:S05]  /*b560*/  FMNMX.FTZ R141, R141, R140, !PT ;  /* 0x0000008c8d8d7209 */ /* 0x002fea0007810000 */
[C---:B------:R-:W-:Y:S02]  /*b570*/  FMUL.FTZ R212, R141.reuse, c[0x0][0x2d0] ;  /* 0x0000b4008dd47a20 */ /* 0x040fe40000410000 */
[----:B------:R-:W-:Y:S02]  /*b580*/  FADD.FTZ R2, -R141, R142 ;  /* 0x0000008e8d027221 */ /* 0x000fe40000010100 */
[--C-:B------:R-:W-:Y:S02]  /*b590*/  FFMA.FTZ R5, R5, c[0x0][0x2d0], -R212.reuse ;  /* 0x0000b40005057a23 */ /* 0x100fe400000108d4 */
[--C-:B------:R-:W-:Y:S02]  /*b5a0*/  FFMA.FTZ R4, R4, c[0x0][0x2d0], -R212.reuse ;  /* 0x0000b40004047a23 */ /* 0x100fe400000108d4 */
[----:B------:R1:W-:Y:S01]  /*b5b0*/  MUFU.EX2 R219, R5 ;  /* 0x0000000500db7308 */ /* 0x0003e20000000800 */
[--C-:B------:R-:W-:Y:S02]  /*b5c0*/  FFMA.FTZ R9, R9, c[0x0][0x2d0], -R212.reuse ;  /* 0x0000b40009097a23 */ /* 0x100fe400000108d4 */
[--C-:B------:R-:W-:Y:S01]  /*b5d0*/  FFMA.FTZ R12, R12, c[0x0][0x2d0], -R212.reuse ;  /* 0x0000b4000c0c7a23 */ /* 0x100fe200000108d4 */
[----:B---3--:R-:W-:Y:S01]  /*b5e0*/  FMNMX.FTZ R140, R0, R3, !PT ;  /* 0x00000003008c7209 */ /* 0x008fe20007810000 */
[----:B------:R-:W-:Y:S01]  /*b5f0*/  FMUL.FTZ R0, R2, c[0x0][0x2d0] ;  /* 0x0000b40002007a20 */ /* 0x000fe20000410000 */
[----:B------:R-:W-:Y:S01]  /*b600*/  @P0 SHF.R.S32.HI R3, RZ, 0x1f, R251 ;  /* 0x0000001fff030819 */ /* 0x000fe200000114fb */
[--C-:B------:R-:W-:Y:S03]  /*b610*/  FFMA.FTZ R13, R13, c[0x0][0x2d0], -R212.reuse ;  /* 0x0000b4000d0d7a23 */ /* 0x100fe600000108d4 */
[----:B------:R3:W3:Y:S01]  /*b620*/  MUFU.EX2 R2, R0 ;  /* 0x0000000000027308 */ /* 0x0006e20000000800 */
[--C-:B------:R-:W-:Y:S02]  /*b630*/  FFMA.FTZ R16, R16, c[0x0][0x2d0], -R212.reuse ;  /* 0x0000b40010107a23 */ /* 0x100fe400000108d4 */
[----:B------:R-:W-:Y:S02]  /*b640*/  @P0 IMAD R3, R3, c[0x0][0x1e0], RZ ;  /* 0x0000780003030a24 */ /* 0x000fe400078e02ff */
[--C-:B------:R-:W-:Y:S02]  /*b650*/  FFMA.FTZ R17, R17, c[0x0][0x2d0], -R212.reuse ;  /* 0x0000b40011117a23 */ /* 0x100fe400000108d4 */
[----:B------:R-:W-:Y:S02]  /*b660*/  @P0 IMAD R3, R251, c[0x0][0x1e4], R3 ;  /* 0x00007900fb030a24 */ /* 0x000fe400078e0203 */
[----:B------:R2:W5:Y:S01]  /*b670*/  LDL.LU R251, [R1+0x98] ;  /* 0x0000980001fb7983 */ /* 0x0005620000300800 */
[----:B------:R-:W-:Y:S01]  /*b680*/  MUFU.EX2 R214, R4 ;  /* 0x0000000400d67308 */ /* 0x000fe20000000800 */
[--C-:B------:R-:W-:Y:S01]  /*b690*/  FFMA.FTZ R20, R20, c[0x0][0x2d0], -R212.reuse ;  /* 0x0000b40014147a23 */ /* 0x100fe200000108d4 */
[----:B------:R-:W-:Y:S01]  /*b6a0*/  @P0 IADD3 R3, R145, R3, RZ ;  /* 0x0000000391030210 */ /* 0x000fe20007ffe0ff */
[--C-:B------:R-:W-:Y:S02]  /*b6b0*/  FFMA.FTZ R21, R21, c[0x0][0x2d0], -R212.reuse ;  /* 0x0000b40015157a23 */ /* 0x100fe400000108d4 */
[--C-:B-1----:R-:W-:Y:S01]  /*b6c0*/  FFMA.FTZ R5, R8, c[0x0][0x2d0], -R212.reuse ;  /* 0x0000b40008057a23 */ /* 0x102fe200000108d4 */
[----:B------:R-:W-:Y:S01]  /*b6d0*/  @P0 MOV R8, c[0x0][0x1e0] ;  /* 0x0000780000080a02 */ /* 0x000fe20000000f00 */
[----:B------:R-:W-:Y:S02]  /*b6e0*/  @P0 IMAD R3, R3, 0x60, RZ ;  /* 0x0000006003030824 */ /* 0x000fe400078e02ff */
[--C-:B------:R-:W-:Y:S01]  /*b6f0*/  FFMA.FTZ R24, R24, c[0x0][0x2d0], -R212.reuse ;  /* 0x0000b40018187a23 */ /* 0x100fe200000108d4 */
[----:B------:R-:W-:Y:S01]  /*b700*/  MUFU.EX2 R223, R5 ;  /* 0x0000000500df7308 */ /* 0x000fe20000000800 */
[--C-:B------:R-:W-:Y:S02]  /*b710*/  FFMA.FTZ R25, R25, c[0x0][0x2d0], -R212.reuse ;  /* 0x0000b40019197a23 */ /* 0x100fe400000108d4 */
[----:B------:R-:W-:Y:S02]  /*b720*/  FFMA.FTZ R28, R28, c[0x0][0x2d0], -R212 ;  /* 0x0000b4001c1c7a23 */ /* 0x000fe400000108d4 */
[----:B---3--:R-:W-:Y:S02]  /*b730*/  FADD.FTZ R0, -R140, R143 ;  /* 0x0000008f8c007221 */ /* 0x008fe40000010100 */
[----:B------:R-:W-:Y:S02]  /*b740*/  FMUL.FTZ R100, R2, R100 ;  /* 0x0000006402647220 */ /* 0x000fe40000410000 */
[----:B------:R-:W-:Y:S01]  /*b750*/  FMUL.FTZ R0, R0, c[0x0][0x2d0] ;  /* 0x0000b40000007a20 */ /* 0x000fe20000410000 */
[----:B------:R-:W-:Y:S01]  /*b760*/  MUFU.EX2 R222, R9 ;  /* 0x0000000900de7308 */ /* 0x000fe20000000800 */
[C---:B------:R-:W-:Y:S02]  /*b770*/  FMUL.FTZ R101, R2.reuse, R101 ;  /* 0x0000006502657220 */ /* 0x040fe40000410000 */
[C---:B------:R-:W-:Y:S02]  /*b780*/  FMUL.FTZ R104, R2.reuse, R104 ;  /* 0x0000006802687220 */ /* 0x040fe40000410000 */
[C---:B------:R-:W-:Y:S02]  /*b790*/  FMUL.FTZ R105, R2.reuse, R105 ;  /* 0x0000006902697220 */ /* 0x040fe40000410000 */
[C---:B------:R-:W-:Y:S02]  /*b7a0*/  FMUL.FTZ R108, R2.reuse, R108 ;  /* 0x0000006c026c7220 */ /* 0x040fe40000410000 */
[C---:B------:R-:W-:Y:S01]  /*b7b0*/  FMUL.FTZ R109, R2.reuse, R109 ;  /* 0x0000006d026d7220 */ /* 0x040fe20000410000 */
[----:B------:R-:W1:Y:S01]  /*b7c0*/  MUFU.EX2 R0, R0 ;  /* 0x0000000000007308 */ /* 0x000e620000000800 */
[C---:B------:R-:W-:Y:S01]  /*b7d0*/  FMUL.FTZ R112, R2.reuse, R112 ;  /* 0x0000007002707220 */ /* 0x040fe20000410000 */
[----:B----4-:R-:W-:Y:S01]  /*b7e0*/  @P0 MOV R143, R213 ;  /* 0x000000d5008f0202 */ /* 0x010fe20000000f00 */
[C---:B------:R-:W-:Y:S01]  /*b7f0*/  FMUL.FTZ R113, R2.reuse, R113 ;  /* 0x0000007102717220 */ /* 0x040fe20000410000 */
[----:B------:R-:W-:Y:S01]  /*b800*/  MOV R213, 0x6 ;  /* 0x0000000600d57802 */ /* 0x000fe20000000f00 */
[C---:B------:R-:W-:Y:S02]  /*b810*/  FMUL.FTZ R116, R2.reuse, R116 ;  /* 0x0000007402747220 */ /* 0x040fe40000410000 */
[----:B------:R-:W-:Y:S01]  /*b820*/  FMUL.FTZ R117, R2, R117 ;  /* 0x0000007502757220 */ /* 0x000fe20000410000 */
[----:B------:R-:W-:Y:S01]  /*b830*/  @P0 SHF.L.U64.HI R146, R8, R213, c[0x0][0x1e4] ;  /* 0x0000790008920619 */ /* 0x000fe200000102d5 */
[C---:B------:R-:W-:Y:S02]  /*b840*/  FMUL.FTZ R120, R2.reuse, R120 ;  /* 0x0000007802787220 */ /* 0x040fe40000410000 */
[C---:B------:R-:W-:Y:S02]  /*b850*/  FMUL.FTZ R121, R2.reuse, R121 ;  /* 0x0000007902797220 */ /* 0x040fe40000410000 */
[C---:B------:R-:W-:Y:S02]  /*b860*/  FMUL.FTZ R124, R2.reuse, R124 ;  /* 0x0000007c027c7220 */ /* 0x040fe40000410000 */
[C---:B------:R-:W-:Y:S02]  /*b870*/  FMUL.FTZ R125, R2.reuse, R125 ;  /* 0x0000007d027d7220 */ /* 0x040fe40000410000 */
[C---:B------:R-:W-:Y:S02]  /*b880*/  FMUL.FTZ R128, R2.reuse, R128 ;  /* 0x0000008002807220 */ /* 0x040fe40000410000 */
[C---:B------:R-:W-:Y:S02]  /*b890*/  FMUL.FTZ R129, R2.reuse, R129 ;  /* 0x0000008102817220 */ /* 0x040fe40000410000 */
[----:B------:R-:W-:Y:S02]  /*b8a0*/  FMUL.FTZ R132, R2, R132 ;  /* 0x0000008402847220 */ /* 0x000fe40000410000 */
[C---:B-1----:R-:W-:Y:S02]  /*b8b0*/  FMUL.FTZ R102, R0.reuse, R102 ;  /* 0x0000006600667220 */ /* 0x042fe40000410000 */
[C---:B------:R-:W-:Y:S02]  /*b8c0*/  FMUL.FTZ R103, R0.reuse, R103 ;  /* 0x0000006700677220 */ /* 0x040fe40000410000 */
[C---:B------:R-:W-:Y:S02]  /*b8d0*/  FMUL.FTZ R106, R0.reuse, R106 ;  /* 0x0000006a006a7220 */ /* 0x040fe40000410000 */
[C---:B------:R-:W-:Y:S02]  /*b8e0*/  FMUL.FTZ R107, R0.reuse, R107 ;  /* 0x0000006b006b7220 */ /* 0x040fe40000410000 */
[C---:B------:R-:W-:Y:S02]  /*b8f0*/  FMUL.FTZ R110, R0.reuse, R110 ;  /* 0x0000006e006e7220 */ /* 0x040fe40000410000 */
[C---:B------:R-:W-:Y:S01]  /*b900*/  FMUL.FTZ R111, R0.reuse, R111 ;  /* 0x0000006f006f7220 */ /* 0x040fe20000410000 */
[----:B--2---:R-:W-:Y:S01]  /*b910*/  @P0 MOV R142, R220 ;  /* 0x000000dc008e0202 */ /* 0x004fe20000000f00 */
[C---:B------:R-:W-:Y:S01]  /*b920*/  FMUL.FTZ R114, R0.reuse, R114 ;  /* 0x0000007200727220 */ /* 0x040fe20000410000 */
[----:B------:R-:W-:Y:S01]  /*b930*/  MUFU.EX2 R221, R16 ;  /* 0x0000001000dd7308 */ /* 0x000fe20000000800 */
[----:B------:R-:W-:Y:S02]  /*b940*/  FMUL.FTZ R115, R0, R115 ;  /* 0x0000007300737220 */ /* 0x000fe40000410000 */
[----:B------:R-:W-:Y:S04]  /*b950*/  @P0 IMAD.WIDE.U32 R142, R144, 0x60, R142 ;  /* 0x00000060908e0825 */ /* 0x000fe800078e008e */
[C---:B------:R-:W-:Y:S01]  /*b960*/  FMUL.FTZ R118, R0.reuse, R118 ;  /* 0x0000007600767220 */ /* 0x040fe20000410000 */
[----:B------:R-:W-:Y:S01]  /*b970*/  @P0 IADD3 R4, R143, R3, RZ ;  /* 0x000000038f040210 */ /* 0x000fe20007ffe0ff */
[----:B------:R-:W-:Y:S01]  /*b980*/  FMUL.FTZ R119, R0, R119 ;  /* 0x0000007700777220 */ /* 0x000fe20000410000 */
[----:B------:R-:W-:Y:S01]  /*b990*/  @P0 SHF.L.U32 R3, R142, 0x1, RZ ;  /* 0x000000018e030819 */ /* 0x000fe200000006ff */
[----:B------:R-:W-:Y:S01]  /*b9a0*/  FMUL.FTZ R122, R0, R122 ;  /* 0x0000007a007a7220 */ /* 0x000fe20000410000 */
[----:B------:R-:W-:Y:S01]  /*b9b0*/  @P0 SHF.L.U64.HI R142, R142, 0x1, R4 ;  /* 0x000000018e8e0819 */ /* 0x000fe20000010204 */
[C---:B------:R-:W-:Y:S01]  /*b9c0*/  FMUL.FTZ R123, R0.reuse, R123 ;  /* 0x0000007b007b7220 */ /* 0x040fe20000410000 */
[C---:B------:R-:W-:Y:S01]  /*b9d0*/  @P0 IADD3 R4, P6, R3.reuse, c[0x0][0x1c8], RZ ;  /* 0x0000720003040a10 */ /* 0x040fe20007fde0ff */
[C---:B------:R-:W-:Y:S01]  /*b9e0*/  FMUL.FTZ R126, R0.reuse, R126 ;  /* 0x0000007e007e7220 */ /* 0x040fe20000410000 */
[C---:B------:R-:W-:Y:S01]  /*b9f0*/  @P0 IADD3 R144, P5, R3.reuse, 0x80, RZ ;  /* 0x0000008003900810 */ /* 0x040fe20007fbe0ff */
[----:B------:R-:W-:Y:S01]  /*ba00*/  FMUL.FTZ R127, R0, R127 ;  /* 0x0000007f007f7220 */ /* 0x000fe20000410000 */
[----:B------:R-:W-:Y:S01]  /*ba10*/  @P0 IADD3.X R5, R142, c[0x0][0x1cc], RZ, P6, !PT ;  /* 0x000073008e050a10 */ /* 0x000fe200037fe4ff */
[----:B------:R-:W-:Y:S01]  /*ba20*/  FMUL.FTZ R130, R0, R130 ;  /* 0x0000008200827220 */ /* 0x000fe20000410000 */
[----:B------:R-:W-:Y:S01]  /*ba30*/  @P0 IADD3 R144, P1, R144, c[0x0][0x1c8], RZ ;  /* 0x0000720090900a10 */ /* 0x000fe20007f3e0ff */
[----:B------:R-:W-:Y:S01]  /*ba40*/  FMUL.FTZ R131, R0, R131 ;  /* 0x0000008300837220 */ /* 0x000fe20000410000 */
[----:B------:R-:W-:Y:S01]  /*ba50*/  @P0 IADD3 R3, P6, R3, 0x100, RZ ;  /* 0x0000010003030810 */ /* 0x000fe20007fde0ff */
[----:B------:R1:W-:Y:S01]  /*ba60*/  @P0 LDGSTS.E.BYPASS.LTC128B.128 [R250+0xc100], [R4.64], !P4 ;  /* 0x0c10000004fa0fae */ /* 0x0003e2000e101d46 */
[--C-:B------:R-:W-:Y:S01]  /*ba70*/  @P0 IADD3.X R145, RZ, c[0x0][0x1cc], R142.reuse, P1, P5 ;  /* 0x00007300ff910a10 */ /* 0x100fe20000fea48e */
[----:B------:R-:W-:Y:S01]  /*ba80*/  FMUL.FTZ R133, R2, R133 ;  /* 0x0000008502857220 */ /* 0x000fe20000410000 */
[----:B------:R-:W-:Y:S01]  /*ba90*/  @P0 SHF.L.U32 R143, R8, 0x6, RZ ;  /* 0x00000006088f0819 */ /* 0x000fe200000006ff */
[----:B------:R-:W-:Y:S01]  /*baa0*/  FMUL.FTZ R134, R0, R134 ;  /* 0x0000008600867220 */ /* 0x000fe20000410000 */
[----:B------:R-:W-:Y:S01]  /*bab0*/  @P0 IADD3 R8, P5, R3, c[0x0][0x1c8], RZ ;  /* 0x0000720003080a10 */ /* 0x000fe20007fbe0ff */
[----:B------:R-:W-:Y:S01]  /*bac0*/  FMUL.FTZ R3, R140, c[0x0][0x2d0] ;  /* 0x0000b4008c037a20 */ /* 0x000fe20000410000 */
[----:B------:R-:W-:Y:S01]  /*bad0*/  MUFU.EX2 R220, R17 ;  /* 0x0000001100dc7308 */ /* 0x000fe20000000800 */
[----:B------:R2:W-:Y:S01]  /*bae0*/  @P0 LDGSTS.E.BYPASS.LTC128B.128 [R250+0xf100], [R144.64], !P3 ;  /* 0x0f10000090fa0fae */ /* 0x0005e2000d901d46 */
[----:B------:R-:W-:Y:S01]  /*baf0*/  @P0 IADD3.X R9, RZ, c[0x0][0x1cc], R142, P5, P6 ;  /* 0x00007300ff090a10 */ /* 0x000fe20002fec48e */
[--C-:B------:R-:W-:Y:S02]  /*bb00*/  FFMA.FTZ R6, R6, c[0x0][0x2d0], -R3.reuse ;  /* 0x0000b40006067a23 */ /* 0x100fe40000010803 */
[--C-:B------:R-:W-:Y:S02]  /*bb10*/  FFMA.FTZ R142, R7, c[0x0][0x2d0], -R3.reuse ;  /* 0x0000b400078e7a23 */ /* 0x100fe40000010803 */
[--C-:B------:R-:W-:Y:S02]  /*bb20*/  FFMA.FTZ R10, R10, c[0x0][0x2d0], -R3.reuse ;  /* 0x0000b4000a0a7a23 */ /* 0x100fe40000010803 */
[----:B------:R3:W-:Y:S01]  /*bb30*/  @P0 LDGSTS.E.BYPASS.LTC128B.128 [R250+0x12100], [R8.64], !P2 ;  /* 0x1210000008fa0fae */ /* 0x0007e2000d101d46 */
[----:B------:R4:W-:Y:S01]  /*bb40*/  MUFU.EX2 R218, R6 ;  /* 0x0000000600da7308 */ /* 0x0009e20000000800 */
[--C-:B------:R-:W-:Y:S02]  /*bb50*/  FFMA.FTZ R11, R11, c[0x0][0x2d0], -R3.reuse ;  /* 0x0000b4000b0b7a23 */ /* 0x100fe40000010803 */
[----:B------:R-:W-:Y:S02]  /*bb60*/  FMUL.FTZ R135, R0, R135 ;  /* 0x0000008700877220 */ /* 0x000fe40000410000 */
[C---:B------:R-:W-:Y:S02]  /*bb70*/  FMUL.FTZ R136, R2.reuse, R136 ;  /* 0x0000008802887220 */ /* 0x040fe40000410000 */
[----:B------:R-:W-:Y:S02]  /*bb80*/  FMUL.FTZ R137, R2, R137 ;  /* 0x0000008902897220 */ /* 0x000fe40000410000 */
[----:B------:R-:W-:Y:S01]  /*bb90*/  FMUL.FTZ R138, R0, R138 ;  /* 0x0000008a008a7220 */ /* 0x000fe20000410000 */
[----:B-1----:R-:W-:Y:S01]  /*bba0*/  @P0 IADD3 R4, P1, R4, R143, RZ ;  /* 0x0000008f04040210 */ /* 0x002fe20007f3e0ff */
[----:B------:R-:W1:Y:S01]  /*bbb0*/  MUFU.EX2 R217, R142 ;  /* 0x0000008e00d97308 */ /* 0x000e620000000800 */
[----:B------:R-:W-:Y:S02]  /*bbc0*/  FMUL.FTZ R139, R0, R139 ;  /* 0x0000008b008b7220 */ /* 0x000fe40000410000 */
[----:B------:R-:W-:Y:S01]  /*bbd0*/  @P0 IADD3.X R5, R5, R146, RZ, P1, !PT ;  /* 0x0000009205050210 */ /* 0x000fe20000ffe4ff */
[C---:B------:R-:W-:Y:S02]  /*bbe0*/  FMUL.FTZ R52, R2.reuse, R52 ;  /* 0x0000003402347220 */ /* 0x040fe40000410000 */
[----:B------:R-:W-:Y:S01]  /*bbf0*/  FMUL.FTZ R53, R2, R53 ;  /* 0x0000003502357220 */ /* 0x000fe20000410000 */
[----:B--2---:R-:W-:Y:S01]  /*bc00*/  F2FP.PACK_AB R144, R219, R214 ;  /* 0x000000d6db90723e */ /* 0x004fe200000000ff */
[----:B------:R2:W-:Y:S01]  /*bc10*/  @P0 LDGSTS.E.BYPASS.LTC128B.128 [R250+0xd100], [R4.64], !P4 ;  /* 0x0d10000004fa0fae */ /* 0x0005e2000e101d46 */
[C---:B------:R-:W-:Y:S01]  /*bc20*/  FMUL.FTZ R54, R0.reuse, R54 ;  /* 0x0000003600367220 */ /* 0x040fe20000410000 */
[----:B------:R2:W-:Y:S01]  /*bc30*/  MUFU.EX2 R216, R10 ;  /* 0x0000000a00d87308 */ /* 0x0005e20000000800 */
[----:B------:R-:W-:Y:S01]  /*bc40*/  FMUL.FTZ R55, R0, R55 ;  /* 0x0000003700377220 */ /* 0x000fe20000410000 */
[----:B----4-:R-:W-:Y:S01]  /*bc50*/  @P0 IADD3 R6, P5, R143, R4, RZ ;  /* 0x000000048f060210 */ /* 0x010fe20007fbe0ff */
[----:B------:R-:W-:Y:S03]  /*bc60*/  FMUL.FTZ R56, R2, R56 ;  /* 0x0000003802387220 */ /* 0x000fe60000410000 */
[----:B------:R4:W-:Y:S01]  /*bc70*/  @P0 LDGSTS.E.BYPASS.LTC128B.128 [R250+0x10100], [R4.64+0x80], !P3 ;  /* 0x1010008004fa0fae */ /* 0x0009e2000d901d46 */
[----:B------:R-:W-:Y:S01]  /*bc80*/  @P0 IADD3.X R7, R146, R5, RZ, P5, !PT ;  /* 0x0000000592070210 */ /* 0x000fe20002ffe4ff */
[----:B---3--:R-:W-:Y:S01]  /*bc90*/  FMUL.FTZ R8, R2, R152 ;  /* 0x0000009802087220 */ /* 0x008fe20000410000 */
[----:B------:R-:W-:Y:S01]  /*bca0*/  F2FP.PACK_AB R146, R222, R223 ;  /* 0x000000dfde92723e */ /* 0x000fe200000000ff */
[----:B------:R-:W3:Y:S01]  /*bcb0*/  MUFU.EX2 R215, R11 ;  /* 0x0000000b00d77308 */ /* 0x000ee20000000800 */
[C---:B------:R-:W-:Y:S02]  /*bcc0*/  FMUL.FTZ R9, R2.reuse, R153 ;  /* 0x0000009902097220 */ /* 0x040fe40000410000 */
[----:B------:R-:W-:Y:S01]  /*bcd0*/  FMUL.FTZ R57, R2, R57 ;  /* 0x0000003902397220 */ /* 0x000fe20000410000 */
[----:B------:R4:W-:Y:S01]  /*bce0*/  @P0 LDGSTS.E.BYPASS.LTC128B.128 [R250+0x13100], [R4.64+0x100], !P2 ;  /* 0x1310010004fa0fae */ /* 0x0009e2000d101d46 */
[----:B-1----:R-:W-:Y:S01]  /*bcf0*/  F2FP.PACK_AB R145, R217, R218 ;  /* 0x000000dad991723e */ /* 0x002fe200000000ff */
[C---:B------:R-:W-:Y:S02]  /*bd00*/  FMUL.FTZ R58, R0.reuse, R58 ;  /* 0x0000003a003a7220 */ /* 0x040fe40000410000 */
[----:B------:R-:W-:Y:S02]  /*bd10*/  FMUL.FTZ R59, R0, R59 ;  /* 0x0000003b003b7220 */ /* 0x000fe40000410000 */
[C---:B------:R-:W-:Y:S01]  /*bd20*/  FMUL.FTZ R60, R2.reuse, R60 ;  /* 0x0000003c023c7220 */ /* 0x040fe20000410000 */
[----:B------:R-:W-:Y:S01]  /*bd30*/  MUFU.EX2 R143, R12 ;  /* 0x0000000c008f7308 */ /* 0x000fe20000000800 */
[----:B------:R1:W-:Y:S01]  /*bd40*/  @P0 LDGSTS.E.BYPASS.LTC128B.128 [R250+0xe100], [R6.64], !P4 ;  /* 0x0e10000006fa0fae */ /* 0x0003e2000e101d46 */
[----:B------:R-:W-:Y:S02]  /*bd50*/  FMUL.FTZ R61, R2, R61 ;  /* 0x0000003d023d7220 */ /* 0x000fe40000410000 */
[C---:B--2---:R-:W-:Y:S02]  /*bd60*/  FMUL.FTZ R10, R0.reuse, R154 ;  /* 0x0000009a000a7220 */ /* 0x044fe40000410000 */
[C---:B------:R-:W-:Y:S02]  /*bd70*/  FMUL.FTZ R62, R0.reuse, R62 ;  /* 0x0000003e003e7220 */ /* 0x040fe40000410000 */
[----:B------:R-:W-:Y:S01]  /*bd80*/  FMUL.FTZ R63, R0, R63 ;  /* 0x0000003f003f7220 */ /* 0x000fe20000410000 */
[----:B------:R1:W-:Y:S01]  /*bd90*/  @P0 LDGSTS.E.BYPASS.LTC128B.128 [R250+0x11100], [R6.64+0x80], !P3 ;  /* 0x1110008006fa0fae */ /* 0x0003e2000d901d46 */
[--C-:B------:R-:W-:Y:S02]  /*bda0*/  FFMA.FTZ R14, R14, c[0x0][0x2d0], -R3.reuse ;  /* 0x0000b4000e0e7a23 */ /* 0x100fe40000010803 */
[--C-:B------:R-:W-:Y:S01]  /*bdb0*/  FFMA.FTZ R15, R15, c[0x0][0x2d0], -R3.reuse ;  /* 0x0000b4000f0f7a23 */ /* 0x100fe20000010803 */
[----:B---3--:R-:W-:Y:S01]  /*bdc0*/  F2FP.PACK_AB R147, R215, R216 ;  /* 0x000000d8d793723e */ /* 0x008fe200000000ff */
[----:B------:R-:W-:Y:S01]  /*bdd0*/  FMUL.FTZ R11, R0, R155 ;  /* 0x0000009b000b7220 */ /* 0x000fe20000410000 */
[----:B------:R-:W-:Y:S01]  /*bde0*/  MUFU.EX2 R213, R14 ;  /* 0x0000000e00d57308 */ /* 0x000fe20000000800 */
[C---:B------:R-:W-:Y:S01]  /*bdf0*/  FMUL.FTZ R64, R2.reuse, R64 ;  /* 0x0000004002407220 */ /* 0x040fe20000410000 */
[----:B------:R1:W-:Y:S01]  /*be00*/  @P0 LDGSTS.E.BYPASS.LTC128B.128 [R250+0x14100], [R6.64+0x100], !P2 ;  /* 0x1410010006fa0fae */ /* 0x0003e2000d101d46 */
[C---:B------:R-:W-:Y:S02]  /*be10*/  FMUL.FTZ R65, R2.reuse, R65 ;  /* 0x0000004102417220 */ /* 0x040fe40000410000 */
[C---:B----4-:R-:W-:Y:S02]  /*be20*/  FMUL.FTZ R4, R2.reuse, R148 ;  /* 0x0000009402047220 */ /* 0x050fe40000410000 */
[----:B------:R-:W-:Y:S02]  /*be30*/  FMUL.FTZ R5, R2, R149 ;  /* 0x0000009502057220 */ /* 0x000fe40000410000 */
[C---:B------:R-:W-:Y:S01]  /*be40*/  FMUL.FTZ R66, R0.reuse, R66 ;  /* 0x0000004200427220 */ /* 0x040fe20000410000 */
[----:B------:R-:W2:Y:S01]  /*be50*/  LDSM.16.MT88.4 R164, [R224] ;  /* 0x00000000e0a4783b */ /* 0x000ea20000004200 */
[----:B------:R-:W-:Y:S02]  /*be60*/  FMUL.FTZ R67, R0, R67 ;  /* 0x0000004300437220 */ /* 0x000fe40000410000 */
[C---:B------:R-:W-:Y:S02]  /*be70*/  FMUL.FTZ R68, R2.reuse, R68 ;  /* 0x0000004402447220 */ /* 0x040fe40000410000 */
[----:B------:R-:W-:Y:S02]  /*be80*/  FMUL.FTZ R69, R2, R69 ;  /* 0x0000004502457220 */ /* 0x000fe40000410000 */
[C---:B------:R-:W-:Y:S01]  /*be90*/  FMUL.FTZ R70, R0.reuse, R70 ;  /* 0x0000004600467220 */ /* 0x040fe20000410000 */
[----:B------:R-:W3:Y:S01]  /*bea0*/  LDSM.16.MT88.4 R208, [R228] ;  /* 0x00000000e4d0783b */ /* 0x000ee20000004200 */
[----:B------:R-:W-:Y:S02]  /*beb0*/  FMUL.FTZ R71, R0, R71 ;  /* 0x0000004700477220 */ /* 0x000fe40000410000 */
[C---:B------:R-:W-:Y:S02]  /*bec0*/  FMUL.FTZ R72, R2.reuse, R72 ;  /* 0x0000004802487220 */ /* 0x040fe40000410000 */
[----:B------:R-:W-:Y:S02]  /*bed0*/  FMUL.FTZ R73, R2, R73 ;  /* 0x0000004902497220 */ /* 0x000fe40000410000 */
[C---:B------:R-:W-:Y:S01]  /*bee0*/  FMUL.FTZ R74, R0.reuse, R74 ;  /* 0x0000004a004a7220 */ /* 0x040fe20000410000 */
[----:B------:R-:W-:Y:S01]  /*bef0*/  LDSM.16.MT88.4 R152, [R249] ;  /* 0x00000000f998783b */ /* 0x000fe20000004200 */
[C---:B------:R-:W-:Y:S02]  /*bf00*/  FMUL.FTZ R75, R0.reuse, R75 ;  /* 0x0000004b004b7220 */ /* 0x040fe40000410000 */
[C---:B-1----:R-:W-:Y:S02]  /*bf10*/  FMUL.FTZ R6, R0.reuse, R150 ;  /* 0x0000009600067220 */ /* 0x042fe40000410000 */
[----:B------:R-:W-:Y:S02]  /*bf20*/  FMUL.FTZ R7, R0, R151 ;  /* 0x0000009700077220 */ /* 0x000fe40000410000 */
[--C-:B------:R-:W-:Y:S01]  /*bf30*/  FFMA.FTZ R18, R18, c[0x0][0x2d0], -R3.reuse ;  /* 0x0000b40012127a23 */ /* 0x100fe20000010803 */
[----:B------:R-:W1:Y:S01]  /*bf40*/  LDSM.16.MT88.4 R148, [R227] ;  /* 0x00000000e394783b */ /* 0x000e620000004200 */
[--C-:B------:R-:W-:Y:S02]  /*bf50*/  FFMA.FTZ R142, R19, c[0x0][0x2d0], -R3.reuse ;  /* 0x0000b400138e7a23 */ /* 0x100fe40000010803 */
[--C-:B------:R-:W-:Y:S02]  /*bf60*/  FFMA.FTZ R22, R22, c[0x0][0x2d0], -R3.reuse ;  /* 0x0000b40016167a23 */ /* 0x100fe40000010803 */
[--C-:B------:R-:W-:Y:S02]  /*bf70*/  FFMA.FTZ R23, R23, c[0x0][0x2d0], -R3.reuse ;  /* 0x0000b40017177a23 */ /* 0x100fe40000010803 */
[--C-:B------:R-:W-:Y:S01]  /*bf80*/  FFMA.FTZ R26, R26, c[0x0][0x2d0], -R3.reuse ;  /* 0x0000b4001a1a7a23 */ /* 0x100fe20000010803 */
[----:B------:R-:W0:Y:S01]  /*bf90*/  LDGDEPBAR ;  /* 0x00000000000079af */ /* 0x000e220000000000 */
[--C-:B------:R-:W-:Y:S02]  /*bfa0*/  FFMA.FTZ R27, R27, c[0x0][0x2d0], -R3.reuse ;  /* 0x0000b4001b1b7a23 */ /* 0x100fe40000010803 */
[--C-:B------:R-:W-:Y:S02]  /*bfb0*/  FFMA.FTZ R34, R34, c[0x0][0x2d0], -R3.reuse ;  /* 0x0000b40022227a23 */ /* 0x100fe40000010803 */
[--C-:B------:R-:W-:Y:S02]  /*bfc0*/  FFMA.FTZ R29, R29, c[0x0][0x2d0], -R212.reuse ;  /* 0x0000b4001d1d7a23 */ /* 0x100fe400000108d4 */
[--C-:B------:R-:W-:Y:S01]  /*bfd0*/  FFMA.FTZ R30, R30, c[0x0][0x2d0], -R3.reuse ;  /* 0x0000b4001e1e7a23 */ /* 0x100fe20000010803 */
[C---:B--2---:R-:W-:Y:S01]  /*bfe0*/  HMMA.16816.F32 R4, R144.reuse, R164, R4 ;  /* 0x000000a49004723c */ /* 0x044fe20000001804 */
[----:B------:R2:W5:Y:S04]  /*bff0*/  LDL.LU R250, [R1+0x94] ;  /* 0x0000940001fa7983 */ /* 0x0005680000300800 */
[--C-:B------:R-:W-:Y:S02]  /*c000*/  FFMA.FTZ R31, R31, c[0x0][0x2d0], -R3.reuse ;  /* 0x0000b4001f1f7a23 */ /* 0x100fe40000010803 */
[C---:B------:R-:W-:Y:S01]  /*c010*/  FMUL.FTZ R76, R2.reuse, R76 ;  /* 0x0000004c024c7220 */ /* 0x040fe20000410000 */
[C---:B------:R-:W-:Y:S01]  /*c020*/  HMMA.16816.F32 R8, R144.reuse, R166, R8 ;  /* 0x000000a69008723c */ /* 0x040fe20000001808 */
[----:B------:R-:W4:Y:S03]  /*c030*/  LDSM.16.MT88.4 R164, [R224+0x3000] ;  /* 0x00300000e0a4783b */ /* 0x000f260000004200 */
[----:B------:R-:W-:Y:S02]  /*c040*/  FMUL.FTZ R77, R2, R77 ;  /* 0x0000004d024d7220 */ /* 0x000fe40000410000 */
[C---:B------:R-:W-:Y:S02]  /*c050*/  FMUL.FTZ R78, R0.reuse, R78 ;  /* 0x0000004e004e7220 */ /* 0x040fe40000410000 */
[C---:B---3--:R-:W-:Y:S01]  /*c060*/  HMMA.16816.F32 R100, R144.reuse, R208, R100 ;  /* 0x000000d09064723c */ /* 0x048fe20000001864 */
[----:B------:R-:W3:Y:S03]  /*c070*/  MUFU.EX2 R208, R13 ;  /* 0x0000000d00d07308 */ /* 0x000ee60000000800 */
[----:B------:R-:W-:Y:S02]  /*c080*/  FMUL.FTZ R79, R0, R79 ;  /* 0x0000004f004f7220 */ /* 0x000fe40000410000 */
[C---:B------:R-:W-:Y:S02]  /*c090*/  FMUL.FTZ R80, R2.reuse, R80 ;  /* 0x0000005002507220 */ /* 0x040fe40000410000 */
[C---:B------:R-:W-:Y:S03]  /*c0a0*/  HMMA.16816.F32 R104, R144.reuse, R210, R104 ;  /* 0x000000d29068723c */ /* 0x040fe60000001868 */
[----:B------:R2:W2:Y:S01]  /*c0b0*/  MUFU.EX2 R211, R15 ;  /* 0x0000000f00d37308 */ /* 0x0004a20000000800 */
[----:B------:R-:W-:Y:S02]  /*c0c0*/  FMUL.FTZ R81, R2, R81 ;  /* 0x0000005102517220 */ /* 0x000fe40000410000 */
[C---:B------:R-:W-:Y:S02]  /*c0d0*/  FMUL.FTZ R82, R0.reuse, R82 ;  /* 0x0000005200527220 */ /* 0x040fe40000410000 */
[C---:B-1----:R-:W-:Y:S04]  /*c0e0*/  HMMA.16816.F32 R108, R144.reuse, R148, R108 ;  /* 0x00000094906c723c */ /* 0x042fe8000000186c */
[----:B------:R-:W-:Y:S01]  /*c0f0*/  FMUL.FTZ R83, R0, R83 ;  /* 0x0000005300537220 */ /* 0x000fe20000410000 */
[----:B------:R1:W-:Y:S01]  /*c100*/  MUFU.EX2 R210, R18 ;  /* 0x0000001200d27308 */ /* 0x0003e20000000800 */
[C---:B------:R-:W-:Y:S02]  /*c110*/  FMUL.FTZ R84, R2.reuse, R84 ;  /* 0x0000005402547220 */ /* 0x040fe40000410000 */
[C---:B------:R-:W-:Y:S01]  /*c120*/  HMMA.16816.F32 R112, R144.reuse, R150, R112 ;  /* 0x000000969070723c */ /* 0x040fe20000001870 */
[----:B------:R-:W3:Y:S03]  /*c130*/  LDSM.16.MT88.4 R148, [R228+0x3000] ;  /* 0x00300000e494783b */ /* 0x000ee60000004200 */
[----:B------:R-:W-:Y:S02]  /*c140*/  FMUL.FTZ R85, R2, R85 ;  /* 0x0000005502557220 */ /* 0x000fe40000410000 */
[C---:B------:R-:W-:Y:S01]  /*c150*/  FMUL.FTZ R86, R0.reuse, R86 ;  /* 0x0000005600567220 */ /* 0x040fe20000410000 */
[----:B------:R3:W3:Y:S01]  /*c160*/  MUFU.EX2 R209, R142 ;  /* 0x0000008e00d17308 */ /* 0x0006e20000000800 */
[C---:B------:R-:W-:Y:S01]  /*c170*/  HMMA.16816.F32 R116, R144.reuse, R152, R116 ;  /* 0x000000989074723c */ /* 0x040fe20000001874 */
[----:B--2---:R-:W-:Y:S03]  /*c180*/  LDSM.16.MT88.4 R12, [R230+0x6000] ;  /* 0x00600000e60c783b */ /* 0x004fe60000004200 */
[----:B------:R-:W-:Y:S02]  /*c190*/  FMUL.FTZ R87, R0, R87 ;  /* 0x0000005700577220 */ /* 0x000fe40000410000 */
[C---:B------:R-:W-:Y:S02]  /*c1a0*/  FMUL.FTZ R88, R2.reuse, R88 ;  /* 0x0000005802587220 */ /* 0x040fe40000410000 */
[C---:B------:R-:W-:Y:S01]  /*c1b0*/  HMMA.16816.F32 R120, R144.reuse, R154, R120 ;  /* 0x0000009a9078723c */ /* 0x040fe20000001878 */
[----:B------:R-:W2:Y:S03]  /*c1c0*/  LDSM.16.MT88.4 R152, [R227+0x3000] ;  /* 0x00300000e398783b */ /* 0x000ea60000004200 */
[----:B------:R-:W-:Y:S02]  /*c1d0*/  FMUL.FTZ R89, R2, R89 ;  /* 0x0000005902597220 */ /* 0x000fe40000410000 */
[C---:B------:R-:W-:Y:S02]  /*c1e0*/  FMUL.FTZ R90, R0.reuse, R90 ;  /* 0x0000005a005a7220 */ /* 0x040fe40000410000 */
[C---:B----4-:R-:W-:Y:S01]  /*c1f0*/  HMMA.16816.F32 R124, R144.reuse, R164, R124 ;  /* 0x000000a4907c723c */ /* 0x050fe2000000187c */
[----:B-1----:R-:W-:Y:S03]  /*c200*/  LDSM.16.MT88.4 R16, [R228+0x800] ;  /* 0x00080000e410783b */ /* 0x002fe60000004200 */
[----:B------:R-:W-:Y:S02]  /*c210*/  FMUL.FTZ R91, R0, R91 ;  /* 0x0000005b005b7220 */ /* 0x000fe40000410000 */
[C---:B------:R-:W-:Y:S01]  /*c220*/  FMUL.FTZ R92, R2.reuse, R92 ;  /* 0x0000005c025c7220 */ /* 0x040fe20000410000 */
[----:B---3--:R-:W-:Y:S01]  /*c230*/  MOV R142, R208 ;  /* 0x000000d0008e7202 */ /* 0x008fe20000000f00 */
[C---:B------:R-:W-:Y:S01]  /*c240*/  HMMA.16816.F32 R128, R144.reuse, R166, R128 ;  /* 0x000000a69080723c */ /* 0x040fe20000001880 */
[----:B------:R-:W-:Y:S01]  /*c250*/  MUFU.EX2 R208, R22 ;  /* 0x0000001600d07308 */ /* 0x000fe20000000800 */
[----:B------:R-:W1:Y:S02]  /*c260*/  LDSM.16.MT88.4 R164, [R230+0x3000] ;  /* 0x00300000e6a4783b */ /* 0x000e640000004200 */
[----:B------:R-:W-:Y:S02]  /*c270*/  FMUL.FTZ R93, R2, R93 ;  /* 0x0000005d025d7220 */ /* 0x000fe40000410000 */
[C---:B------:R-:W-:Y:S02]  /*c280*/  FMUL.FTZ R94, R0.reuse, R94 ;  /* 0x0000005e005e7220 */ /* 0x040fe40000410000 */
[----:B------:R-:W-:Y:S01]  /*c290*/  FMUL.FTZ R95, R0, R95 ;  /* 0x0000005f005f7220 */ /* 0x000fe20000410000 */
[C---:B------:R-:W-:Y:S03]  /*c2a0*/  HMMA.16816.F32 R132, R144.reuse, R148, R132 ;  /* 0x000000949084723c */ /* 0x040fe60000001884 */
[C---:B------:R-:W-:Y:S02]  /*c2b0*/  FMUL.FTZ R96, R2.reuse, R96 ;  /* 0x0000006002607220 */ /* 0x040fe40000410000 */
[----:B------:R-:W-:Y:S02]  /*c2c0*/  FMUL.FTZ R97, R2, R97 ;  /* 0x0000006102617220 */ /* 0x000fe40000410000 */
[C---:B------:R-:W-:Y:S01]  /*c2d0*/  FMUL.FTZ R98, R0.reuse, R98 ;  /* 0x0000006200627220 */ /* 0x040fe20000410000 */
[C---:B------:R-:W-:Y:S01]  /*c2e0*/  HMMA.16816.F32 R136, R144.reuse, R150, R136 ;  /* 0x000000969088723c */ /* 0x040fe20000001888 */
[----:B------:R-:W3:Y:S03]  /*c2f0*/  LDSM.16.MT88.4 R148, [R224+0x6000] ;  /* 0x00600000e094783b */ /* 0x000ee60000004200 */
[----:B------:R-:W-:Y:S02]  /*c300*/  FMUL.FTZ R99, R0, R99 ;  /* 0x0000006300637220 */ /* 0x000fe40000410000 */
[--C-:B------:R-:W-:Y:S02]  /*c310*/  FFMA.FTZ R32, R32, c[0x0][0x2d0], -R212.reuse ;  /* 0x0000b40020207a23 */ /* 0x100fe400000108d4 */
[--C-:B------:R-:W-:Y:S01]  /*c320*/  FFMA.FTZ R33, R33, c[0x0][0x2d0], -R212.reuse ;  /* 0x0000b40021217a23 */ /* 0x100fe200000108d4 */
[C---:B--2---:R-:W-:Y:S03]  /*c330*/  HMMA.16816.F32 R52, R144.reuse, R152, R52 ;  /* 0x000000989034723c */ /* 0x044fe60000001834 */
[--C-:B------:R-:W-:Y:S02]  /*c340*/  FFMA.FTZ R35, R35, c[0x0][0x2d0], -R3.reuse ;  /* 0x0000b40023237a23 */ /* 0x100fe40000010803 */
[--C-:B------:R-:W-:Y:S02]  /*c350*/  FFMA.FTZ R40, R40, c[0x0][0x2d0], -R212.reuse ;  /* 0x0000b40028287a23 */ /* 0x100fe400000108d4 */
[--C-:B------:R-:W-:Y:S01]  /*c360*/  FFMA.FTZ R41, R41, c[0x0][0x2d0], -R212.reuse ;  /* 0x0000b40029297a23 */ /* 0x100fe200000108d4 */
[C---:B------:R-:W-:Y:S01]  /*c370*/  HMMA.16816.F32 R56, R144.reuse, R154, R56 ;  /* 0x0000009a9038723c */ /* 0x040fe20000001838 */
[----:B------:R-:W2:Y:S02]  /*c380*/  LDSM.16.MT88.4 R152, [R228+0x6000] ;  /* 0x00600000e498783b */ /* 0x000ea40000004200 */
[----:B------:R-:W-:Y:S01]  /*c390*/  MUFU.EX2 R40, R40 ;  /* 0x0000002800287308 */ /* 0x000fe20000000800 */
[--C-:B------:R-:W-:Y:S02]  /*c3a0*/  FFMA.FTZ R42, R42, c[0x0][0x2d0], -R3.reuse ;  /* 0x0000b4002a2a7a23 */ /* 0x100fe40000010803 */
[--C-:B------:R-:W-:Y:S02]  /*c3b0*/  FFMA.FTZ R43, R43, c[0x0][0x2d0], -R3.reuse ;  /* 0x0000b4002b2b7a23 */ /* 0x100fe40000010803 */
[C---:B-1----:R-:W-:Y:S04]  /*c3c0*/  HMMA.16816.F32 R60, R144.reuse, R164, R60 ;  /* 0x000000a4903c723c */ /* 0x042fe8000000183c */
[--C-:B------:R-:W-:Y:S01]  /*c3d0*/  FFMA.FTZ R36, R36, c[0x0][0x2d0], -R212.reuse ;  /* 0x0000b40024247a23 */ /* 0x100fe200000108d4 */
[----:B------:R-:W-:Y:S01]  /*c3e0*/  MUFU.EX2 R41, R41 ;  /* 0x0000002900297308 */ /* 0x000fe20000000800 */
[--C-:B------:R-:W-:Y:S02]  /*c3f0*/  FFMA.FTZ R37, R37, c[0x0][0x2d0], -R212.reuse ;  /* 0x0000b40025257a23 */ /* 0x100fe400000108d4 */
[C---:B------:R-:W-:Y:S01]  /*c400*/  HMMA.16816.F32 R64, R144.reuse, R166, R64 ;  /* 0x000000a69040723c */ /* 0x040fe20000001840 */
[----:B------:R-:W1:Y:S03]  /*c410*/  LDSM.16.MT88.4 R164, [R227+0x6000] ;  /* 0x00600000e3a4783b */ /* 0x000e660000004200 */
[--C-:B------:R-:W-:Y:S02]  /*c420*/  FFMA.FTZ R38, R38, c[0x0][0x2d0], -R3.reuse ;  /* 0x0000b40026267a23 */ /* 0x100fe40000010803 */
[--C-:B------:R-:W-:Y:S01]  /*c430*/  FFMA.FTZ R39, R39, c[0x0][0x2d0], -R3.reuse ;  /* 0x0000b40027277a23 */ /* 0x100fe20000010803 */
[----:B------:R-:W-:Y:S01]  /*c440*/  MUFU.EX2 R42, R42 ;  /* 0x0000002a002a7308 */ /* 0x000fe20000000800 */
[C---:B---3--:R-:W-:Y:S04]  /*c450*/  HMMA.16816.F32 R68, R144.reuse, R148, R68 ;  /* 0x000000949044723c */ /* 0x048fe80000001844 */
[--C-:B------:R-:W-:Y:S02]  /*c460*/  FFMA.FTZ R44, R44, c[0x0][0x2d0], -R212.reuse ;  /* 0x0000b4002c2c7a23 */ /* 0x100fe400000108d4 */
[--C-:B------:R-:W-:Y:S02]  /*c470*/  FFMA.FTZ R45, R45, c[0x0][0x2d0], -R212.reuse ;  /* 0x0000b4002d2d7a23 */ /* 0x100fe400000108d4 */
[C---:B------:R-:W-:Y:S01]  /*c480*/  HMMA.16816.F32 R72, R144.reuse, R150, R72 ;  /* 0x000000969048723c */ /* 0x040fe20000001848 */
[----:B------:R-:W3:Y:S01]  /*c490*/  LDSM.16.MT88.4 R148, [R224+0x800] ;  /* 0x00080000e094783b */ /* 0x000ee20000004200 */
[----:B------:R-:W-:Y:S02]  /*c4a0*/  MUFU.EX2 R43, R43 ;  /* 0x0000002b002b7308 */ /* 0x000fe40000000800 */
[--C-:B------:R-:W-:Y:S02]  /*c4b0*/  FFMA.FTZ R48, R48, c[0x0][0x2d0], -R212.reuse ;  /* 0x0000b40030307a23 */ /* 0x100fe400000108d4 */
[----:B------:R-:W-:Y:S02]  /*c4c0*/  FFMA.FTZ R212, R49, c[0x0][0x2d0], -R212 ;  /* 0x0000b40031d47a23 */ /* 0x000fe400000108d4 */
[C---:B--2---:R-:W-:Y:S04]  /*c4d0*/  HMMA.16816.F32 R76, R144.reuse, R152, R76 ;  /* 0x00000098904c723c */ /* 0x044fe8000000184c */
[----:B------:R-:W-:Y:S04]  /*c4e0*/  MUFU.EX2 R212, R212 ;  /* 0x000000d400d47308 */ /* 0x000fe80000000800 */
[C---:B------:R-:W-:Y:S01]  /*c4f0*/  HMMA.16816.F32 R80, R144.reuse, R154, R80 ;  /* 0x0000009a9050723c */ /* 0x040fe20000001850 */
[----:B------:R-:W2:Y:S05]  /*c500*/  LDSM.16.MT88.4 R152, [R227+0x800] ;  /* 0x00080000e398783b */ /* 0x000eaa0000004200 */
[----:B------:R-:W-:Y:S02]  /*c510*/  MUFU.EX2 R44, R44 ;  /* 0x0000002c002c7308 */ /* 0x000fe40000000800 */
[C---:B-1----:R-:W-:Y:S07]  /*c520*/  HMMA.16816.F32 R84, R144.reuse, R164, R84 ;  /* 0x000000a49054723c */ /* 0x042fee0000001854 */
[----:B------:R-:W-:Y:S01]  /*c530*/  MOV R164, R219 ;  /* 0x000000db00a47202 */ /* 0x000fe20000000f00 */
[C---:B------:R-:W-:Y:S01]  /*c540*/  HMMA.16816.F32 R88, R144.reuse, R166, R88 ;  /* 0x000000a69058723c */ /* 0x040fe20000001858 */
[----:B------:R-:W1:Y:S03]  /*c550*/  MUFU.EX2 R166, R20 ;  /* 0x0000001400a67308 */ /* 0x000e660000000800 */
[----:B------:R-:W-:Y:S04]  /*c560*/  MOV R165, R223 ;  /* 0x000000df00a57202 */ /* 0x000fe80000000f00 */
[C---:B------:R-:W-:Y:S03]  /*c570*/  HMMA.16816.F32 R92, R144.reuse, R12, R92 ;  /* 0x0000000c905c723c */ /* 0x040fe6000000185c */
[----:B------:R-:W-:Y:S04]  /*c580*/  MUFU.EX2 R219, R21 ;  /* 0x0000001500db7308 */ /* 0x000fe80000000800 */
[----:B------:R-:W-:Y:S01]  /*c590*/  F2FP.PACK_AB R12, R142, R143 ;  /* 0x0000008f8e0c723e */ /* 0x000fe200000000ff */
[----:B------:R-:W-:Y:S01]  /*c5a0*/  HMMA.16816.F32 R96, R144, R14, R96 ;  /* 0x0000000e9060723c */ /* 0x000fe20000001860 */
[----:B------:R-:W4:Y:S03]  /*c5b0*/  LDSM.16.MT88.4 R144, [R230+0x800] ;  /* 0x00080000e690783b */ /* 0x000f260000004200 */
[----:B------:R-:W-:Y:S01]  /*c5c0*/  F2FP.PACK_AB R13, R211, R213 ;  /* 0x000000d5d30d723e */ /* 0x000fe200000000ff */
[----:B------:R1:W-:Y:S02]  /*c5d0*/  MUFU.EX2 R167, R23 ;  /* 0x0000001700a77308 */ /* 0x0003e40000000800 */
[-C--:B------:R-:W-:Y:S02]  /*c5e0*/  F2FP.PACK_AB R14, R220, R221.reuse ;  /* 0x000000dddc0e723e */ /* 0x080fe400000000ff */
[----:B------:R-:W-:Y:S06]  /*c5f0*/  F2FP.PACK_AB R15, R209, R210 ;  /* 0x000000d2d10f723e */ /* 0x000fec00000000ff */
[----:B------:R-:W-:Y:S01]  /*c600*/  MUFU.EX2 R223, R25 ;  /* 0x0000001900df7308 */ /* 0x000fe20000000800 */
[C---:B---3--:R-:W-:Y:S08]  /*c610*/  HMMA.16816.F32 R4, R12.reuse, R148, R4 ;  /* 0x000000940c04723c */ /* 0x048ff00000001804 */
[C---:B------:R-:W-:Y:S01]  /*c620*/  HMMA.16816.F32 R8, R12.reuse, R150, R8 ;  /* 0x000000960c08723c */ /* 0x040fe20000001808 */
[----:B------:R-:W3:Y:S01]  /*c630*/  LDSM.16.MT88.4 R148, [R224+0x3800] ;  /* 0x00380000e094783b */ /* 0x000ee20000004200 */
[----:B------:R-:W-:Y:S06]  /*c640*/  MUFU.EX2 R45, R45 ;  /* 0x0000002d002d7308 */ /* 0x000fec0000000800 */
[C---:B------:R-:W-:Y:S01]  /*c650*/  HMMA.16816.F32 R100, R12.reuse, R16, R100 ;  /* 0x000000100c64723c */ /* 0x040fe20000001864 */
[----:B-1----:R-:W-:Y:S03]  /*c660*/  LDSM.16.MT88.4 R20, [R228+0x1000] ;  /* 0x00100000e414783b */ /* 0x002fe60000004200 */
[----:B------:R-:W-:Y:S04]  /*c670*/  MUFU.EX2 R48, R48 ;  /* 0x0000003000307308 */ /* 0x000fe80000000800 */
[C---:B------:R-:W-:Y:S01]  /*c680*/  HMMA.16816.F32 R104, R12.reuse, R18, R104 ;  /* 0x000000120c68723c */ /* 0x040fe20000001868 */
[----:B------:R-:W1:Y:S07]  /*c690*/  LDSM.16.MT88.4 R16, [R228+0x3800] ;  /* 0x00380000e410783b */ /* 0x000e6e0000004200 */
[C---:B--2---:R-:W-:Y:S08]  /*c6a0*/  HMMA.16816.F32 R108, R12.reuse, R152, R108 ;  /* 0x000000980c6c723c */ /* 0x044ff0000000186c */
[C---:B------:R-:W-:Y:S01]  /*c6b0*/  HMMA.16816.F32 R112, R12.reuse, R154, R112 ;  /* 0x0000009a0c70723c */ /* 0x040fe20000001870 */
[----:B------:R-:W2:Y:S07]  /*c6c0*/  LDSM.16.MT88.4 R152, [R227+0x3800] ;  /* 0x00380000e398783b */ /* 0x000eae0000004200 */
[C---:B----4-:R-:W-:Y:S08]  /*c6d0*/  HMMA.16816.F32 R116, R12.reuse, R144, R116 ;  /* 0x000000900c74723c */ /* 0x050ff00000001874 */
[C---:B------:R-:W-:Y:S01]  /*c6e0*/  HMMA.16816.F32 R120, R12.reuse, R146, R120 ;  /* 0x000000920c78723c */ /* 0x040fe20000001878 */
[----:B------:R-:W4:Y:S07]  /*c6f0*/  LDSM.16.MT88.4 R144, [R230+0x3800] ;  /* 0x00380000e690783b */ /* 0x000f2e0000004200 */
        /* <DEDUP_REMOVED lines=12> */
[C---:B---3--:R-:W-:Y:S01]  /*c7c0*/  HMMA.16816.F32 R68, R12.reuse, R148, R68 ;  /* 0x000000940c44723c */ /* 0x048fe20000001844 */
[----:B------:R-:W3:Y:S06]  /*c7d0*/  MUFU.EX2 R148, R24 ;  /* 0x0000001800947308 */ /* 0x000eec0000000800 */
[----:B------:R-:W-:Y:S01]  /*c7e0*/  MOV R149, R221 ;  /* 0x000000dd00957202 */ /* 0x000fe20000000f00 */
[C---:B------:R-:W-:Y:S03]  /*c7f0*/  HMMA.16816.F32 R72, R12.reuse, R150, R72 ;  /* 0x000000960c48723c */ /* 0x040fe60000001848 */
[----:B------:R-:W-:Y:S04]  /*c800*/  MUFU.EX2 R221, R29 ;  /* 0x0000001d00dd7308 */ /* 0x000fe80000000800 */
[----:B------:R-:W-:Y:S01]  /*c810*/  MOV R151, R166 ;  /* 0x000000a600977202 */ /* 0x000fe20000000f00 */
[C---:B-1----:R-:W-:Y:S05]  /*c820*/  HMMA.16816.F32 R76, R12.reuse, R16, R76 ;  /* 0x000000100c4c723c */ /* 0x042fea000000184c */
[----:B------:R-:W-:Y:S03]  /*c830*/  MUFU.EX2 R166, R26 ;  /* 0x0000001a00a67308 */ /* 0x000fe60000000800 */
[C---:B------:R-:W-:Y:S01]  /*c840*/  HMMA.16816.F32 R80, R12.reuse, R18, R80 ;  /* 0x000000120c50723c */ /* 0x040fe20000001850 */
[----:B------:R-:W1:Y:S07]  /*c850*/  LDSM.16.MT88.4 R16, [R224+0x1000] ;  /* 0x00100000e010783b */ /* 0x000e6e0000004200 */
[C---:B--2---:R-:W-:Y:S07]  /*c860*/  HMMA.16816.F32 R84, R12.reuse, R152, R84 ;  /* 0x000000980c54723c */ /* 0x044fee0000001854 */
[----:B------:R-:W-:Y:S01]  /*c870*/  MOV R152, R165 ;  /* 0x000000a500987202 */ /* 0x000fe20000000f00 */
[C---:B------:R-:W-:Y:S01]  /*c880*/  HMMA.16816.F32 R88, R12.reuse, R154, R88 ;  /* 0x0000009a0c58723c */ /* 0x040fe20000001858 */
[----:B------:R2:W1:Y:S03]  /*c890*/  MUFU.EX2 R165, R27 ;  /* 0x0000001b00a57308 */ /* 0x0004660000000800 */
[----:B------:R-:W-:Y:S03]  /*c8a0*/  MOV R153, R164 ;  /* 0x000000a400997202 */ /* 0x000fe60000000f00 */
[----:B---3--:R-:W-:Y:S01]  /*c8b0*/  MOV R154, R148 ;  /* 0x00000094009a7202 */ /* 0x008fe20000000f00 */
[C---:B----4-:R-:W-:Y:S03]  /*c8c0*/  HMMA.16816.F32 R92, R12.reuse, R144, R92 ;  /* 0x000000900c5c723c */ /* 0x050fe6000000185c */
[----:B------:R-:W-:Y:S01]  /*c8d0*/  MUFU.EX2 R164, R30 ;  /* 0x0000001e00a47308 */ /* 0x000fe20000000800 */
[----:B------:R-:W-:Y:S02]  /*c8e0*/  MOV R155, R222 ;  /* 0x000000de009b7202 */ /* 0x000fe40000000f00 */
[----:B------:R-:W-:Y:S02]  /*c8f0*/  MOV R49, R154 ;  /* 0x0000009a00317202 */ /* 0x000fe40000000f00 */
[----:B------:R-:W-:Y:S01]  /*c900*/  HMMA.16816.F32 R96, R12, R146, R96 ;  /* 0x000000920c60723c */ /* 0x000fe20000001860 */
[----:B------:R-:W-:Y:S03]  /*c910*/  LDSM.16.MT88.4 R144, [R230+0x1000] ;  /* 0x00100000e690783b */ /* 0x000fe60000004200 */
[----:B------:R-:W-:Y:S01]  /*c920*/  MOV R148, R220 ;  /* 0x000000dc00947202 */ /* 0x000fe20000000f00 */
[----:B------:R-:W3:Y:S02]  /*c930*/  MUFU.EX2 R222, R28 ;  /* 0x0000001c00de7308 */ /* 0x000ee40000000800 */
[----:B------:R-:W-:Y:S02]  /*c940*/  F2FP.PACK_AB R14, R223, R154 ;  /* 0x0000009adf0e723e */ /* 0x000fe400000000ff */
[----:B--2---:R-:W2:Y:S03]  /*c950*/  LDSM.16.MT88.4 R24, [R227+0x1000] ;  /* 0x00100000e318783b */ /* 0x004ea60000004200 */
[----:B------:R-:W-:Y:S02]  /*c960*/  F2FP.PACK_AB R12, R219, R151 ;  /* 0x00000097db0c723e */ /* 0x000fe400000000ff */
[----:B------:R-:W-:Y:S01]  /*c970*/  F2FP.PACK_AB R13, R167, R208 ;  /* 0x000000d0a70d723e */ /* 0x000fe200000000ff */
[----:B------:R4:W-:Y:S01]  /*c980*/  MUFU.EX2 R220, R32 ;  /* 0x0000002000dc7308 */ /* 0x0009e20000000800 */
[----:B-1----:R-:W-:Y:S02]  /*c990*/  F2FP.PACK_AB R15, R165, R166 ;  /* 0x000000a6a50f723e */ /* 0x002fe400000000ff */
[----:B------:R-:W-:Y:S02]  /*c9a0*/  MOV R150, R148 ;  /* 0x0000009400967202 */ /* 0x000fe40000000f00 */
[----:B------:R-:W-:Y:S03]  /*c9b0*/  MOV R148, R142 ;  /* 0x0000008e00947202 */ /* 0x000fe60000000f00 */
[C---:B------:R-:W-:Y:S02]  /*c9c0*/  HMMA.16816.F32 R4, R12.reuse, R16, R4 ;  /* 0x000000100c04723c */ /* 0x040fe40000001804 */
[----:B------:R1:W-:Y:S06]  /*c9d0*/  MUFU.EX2 R142, R39 ;  /* 0x00000027008e7308 */ /* 0x0003ec0000000800 */
[C---:B------:R-:W-:Y:S01]  /*c9e0*/  HMMA.16816.F32 R8, R12.reuse, R18, R8 ;  /* 0x000000120c08723c */ /* 0x040fe20000001808 */
[----:B------:R-:W3:Y:S07]  /*c9f0*/  LDSM.16.MT88.4 R16, [R224+0x4000] ;  /* 0x00400000e010783b */ /* 0x000eee0000004200 */
[C---:B------:R-:W-:Y:S04]  /*ca00*/  HMMA.16816.F32 R100, R12.reuse, R20, R100 ;  /* 0x000000140c64723c */ /* 0x040fe80000001864 */
[----:B----4-:R-:W-:Y:S02]  /*ca10*/  MOV R32, R219 ;  /* 0x000000db00207202 */ /* 0x010fe40000000f00 */
[----:B------:R4:W-:Y:S02]  /*ca20*/  MUFU.EX2 R219, R33 ;  /* 0x0000002100db7308 */ /* 0x0009e40000000800 */
[C---:B------:R-:W-:Y:S01]  /*ca30*/  HMMA.16816.F32 R104, R12.reuse, R22, R104 ;  /* 0x000000160c68723c */ /* 0x040fe20000001868 */
[----:B------:R-:W3:Y:S03]  /*ca40*/  LDSM.16.MT88.4 R20, [R228+0x4000] ;  /* 0x00400000e414783b */ /* 0x000ee60000004200 */
[--C-:B-1----:R-:W-:Y:S04]  /*ca50*/  FFMA.FTZ R39, R47, c[0x0][0x2d0], -R3.reuse ;  /* 0x0000b4002f277a23 */ /* 0x102fe80000010803 */
[C---:B--2---:R-:W-:Y:S02]  /*ca60*/  HMMA.16816.F32 R108, R12.reuse, R24, R108 ;  /* 0x000000180c6c723c */ /* 0x044fe4000000186c */
[----:B------:R-:W-:Y:S06]  /*ca70*/  MUFU.EX2 R39, R39 ;  /* 0x0000002700277308 */ /* 0x000fec0000000800 */
[C---:B------:R-:W-:Y:S01]  /*ca80*/  HMMA.16816.F32 R112, R12.reuse, R26, R112 ;  /* 0x0000001a0c70723c */ /* 0x040fe20000001870 */
[----:B------:R-:W1:Y:S03]  /*ca90*/  LDSM.16.MT88.4 R24, [R227+0x4000] ;  /* 0x00400000e318783b */ /* 0x000e660000004200 */
[----:B----4-:R-:W-:Y:S04]  /*caa0*/  MOV R33, R151 ;  /* 0x0000009700217202 */ /* 0x010fe80000000f00 */
[C---:B------:R-:W-:Y:S04]  /*cab0*/  HMMA.16816.F32 R116, R12.reuse, R144, R116 ;  /* 0x000000900c74723c */ /* 0x040fe80000001874 */
[----:B------:R-:W-:Y:S02]  /*cac0*/  MOV R47, R33 ;  /* 0x00000021002f7202 */ /* 0x000fe40000000f00 */
[----:B------:R-:W-:Y:S02]  /*cad0*/  MOV R151, R149 ;  /* 0x0000009500977202 */ /* 0x000fe40000000f00 */
[C---:B------:R-:W-:Y:S01]  /*cae0*/  HMMA.16816.F32 R120, R12.reuse, R146, R120 ;  /* 0x000000920c78723c */ /* 0x040fe20000001878 */
[----:B------:R-:W2:Y:S03]  /*caf0*/  LDSM.16.MT88.4 R144, [R230+0x4000] ;  /* 0x00400000e690783b */ /* 0x000ea60000004200 */
[----:B------:R-:W-:Y:S02]  /*cb00*/  MOV R149, R143 ;  /* 0x0000008f00957202 */ /* 0x000fe40000000f00 */
[----:B------:R4:W-:Y:S02]  /*cb10*/  MUFU.EX2 R143, R38 ;  /* 0x00000026008f7308 */ /* 0x0009e40000000800 */
[C---:B---3--:R-:W-:Y:S08]  /*cb20*/  HMMA.16816.F32 R124, R12.reuse, R16, R124 ;  /* 0x000000100c7c723c */ /* 0x048ff0000000187c */
[C---:B------:R-:W-:Y:S01]  /*cb30*/  HMMA.16816.F32 R128, R12.reuse, R18, R128 ;  /* 0x000000120c80723c */ /* 0x040fe20000001880 */
[----:B------:R-:W3:Y:S07]  /*cb40*/  LDSM.16.MT88.4 R16, [R224+0x7000] ;  /* 0x00700000e010783b */ /* 0x000eee0000004200 */
[C---:B------:R-:W-:Y:S04]  /*cb50*/  HMMA.16816.F32 R132, R12.reuse, R20, R132 ;  /* 0x000000140c84723c */ /* 0x040fe80000001884 */
[--C-:B----4-:R-:W-:Y:S01]  /*cb60*/  FFMA.FTZ R38, R46, c[0x0][0x2d0], -R3.reuse ;  /* 0x0000b4002e267a23 */ /* 0x110fe20000010803 */
[----:B------:R-:W-:Y:S03]  /*cb70*/  MOV R46, R32 ;  /* 0x00000020002e7202 */ /* 0x000fe60000000f00 */
[C---:B------:R-:W-:Y:S01]  /*cb80*/  HMMA.16816.F32 R136, R12.reuse, R22, R136 ;  /* 0x000000160c88723c */ /* 0x040fe20000001888 */
[----:B------:R-:W4:Y:S01]  /*cb90*/  LDSM.16.MT88.4 R20, [R228+0x7000] ;  /* 0x00700000e414783b */ /* 0x000f220000004200 */
[----:B------:R-:W-:Y:S06]  /*cba0*/  MUFU.EX2 R38, R38 ;  /* 0x0000002600267308 */ /* 0x000fec0000000800 */
[C---:B-1----:R-:W-:Y:S08]  /*cbb0*/  HMMA.16816.F32 R52, R12.reuse, R24, R52 ;  /* 0x000000180c34723c */ /* 0x042ff00000001834 */
[C---:B------:R-:W-:Y:S01]  /*cbc0*/  HMMA.16816.F32 R56, R12.reuse, R26, R56 ;  /* 0x0000001a0c38723c */ /* 0x040fe20000001838 */
[----:B------:R-:W1:Y:S07]  /*cbd0*/  LDSM.16.MT88.4 R24, [R227+0x7000] ;  /* 0x00700000e318783b */ /* 0x000e6e0000004200 */
[C---:B--2---:R-:W-:Y:S01]  /*cbe0*/  HMMA.16816.F32 R60, R12.reuse, R144, R60 ;  /* 0x000000900c3c723c */ /* 0x044fe2000000183c */
[----:B------:R2:W-:Y:S07]  /*cbf0*/  MUFU.EX2 R145, R34 ;  /* 0x0000002200917308 */ /* 0x0005ee0000000800 */
[C---:B------:R-:W-:Y:S03]  /*cc00*/  HMMA.16816.F32 R64, R12.reuse, R146, R64 ;  /* 0x000000920c40723c */ /* 0x040fe60000001840 */
[----:B------:R1:W1:Y:S05]  /*cc10*/  MUFU.EX2 R146, R31 ;  /* 0x0000001f00927308 */ /* 0x00026a0000000800 */
[C---:B---3--:R-:W-:Y:S05]  /*cc20*/  HMMA.16816.F32 R68, R12.reuse, R16, R68 ;  /* 0x000000100c44723c */ /* 0x048fea0000001844 */
[----:B------:R3:W3:Y:S03]  /*cc30*/  MUFU.EX2 R144, R35 ;  /* 0x0000002300907308 */ /* 0x0006e60000000800 */
[C---:B------:R-:W-:Y:S01]  /*cc40*/  HMMA.16816.F32 R72, R12.reuse, R18, R72 ;  /* 0x000000120c48723c */ /* 0x040fe20000001848 */
[----:B--2---:R-:W2:Y:S04]  /*cc50*/  LDL.LU R34, [R1+0xc] ;  /* 0x00000c0001227983 */ /* 0x004ea80000300800 */
[----:B------:R-:W-:Y:S02]  /*cc60*/  LDSM.16.MT88.4 R16, [R224+0x1800] ;  /* 0x00180000e010783b */ /* 0x000fe40000004200 */
[----:B------:R3:W-:Y:S01]  /*cc70*/  MUFU.EX2 R147, R37 ;  /* 0x0000002500937308 */ /* 0x0007e20000000800 */
[C---:B----4-:R-:W-:Y:S05]  /*cc80*/  HMMA.16816.F32 R76, R12.reuse, R20, R76 ;  /* 0x000000140c4c723c */ /* 0x050fea000000184c */
[----:B-1----:R-:W1:Y:S03]  /*cc90*/  LDSM.16.MT88.4 R28, [R230+0x7000] ;  /* 0x00700000e61c783b */ /* 0x002e660000004200 */
[C---:B------:R-:W-:Y:S05]  /*cca0*/  HMMA.16816.F32 R80, R12.reuse, R22, R80 ;  /* 0x000000160c50723c */ /* 0x040fea0000001850 */
[----:B------:R-:W4:Y:S01]  /*ccb0*/  LDSM.16.MT88.4 R20, [R228+0x1800] ;  /* 0x00180000e414783b */ /* 0x000f220000004200 */
[----:B---3--:R-:W-:Y:S02]  /*ccc0*/  MOV R35, R214 ;  /* 0x000000d600237202 */ /* 0x008fe40000000f00 */
[C---:B------:R-:W-:Y:S01]  /*ccd0*/  HMMA.16816.F32 R84, R12.reuse, R24, R84 ;  /* 0x000000180c54723c */ /* 0x040fe20000001854 */
[----:B------:R-:W3:Y:S03]  /*cce0*/  MUFU.EX2 R214, R36 ;  /* 0x0000002400d67308 */ /* 0x000ee60000000800 */
[--C-:B------:R-:W-:Y:S04]  /*ccf0*/  FFMA.FTZ R37, R50, c[0x0][0x2d0], -R3.reuse ;  /* 0x0000b40032257a23 */ /* 0x100fe80000010803 */
[C---:B------:R-:W-:Y:S01]  /*cd00*/  HMMA.16816.F32 R88, R12.reuse, R26, R88 ;  /* 0x0000001a0c58723c */ /* 0x040fe20000001858 */
[----:B------:R-:W3:Y:S03]  /*cd10*/  LDSM.16.MT88.4 R24, [R227+0x1800] ;  /* 0x00180000e318783b */ /* 0x000ee60000004200 */
[----:B------:R-:W-:Y:S01]  /*cd20*/  MOV R50, R155 ;  /* 0x0000009b00327202 */ /* 0x000fe20000000f00 */
[----:B------:R-:W-:Y:S01]  /*cd30*/  FFMA.FTZ R3, R51, c[0x0][0x2d0], -R3 ;  /* 0x0000b40033037a23 */ /* 0x000fe20000010803 */
[----:B------:R-:W-:Y:S01]  /*cd40*/  MOV R51, R152 ;  /* 0x0000009800337202 */ /* 0x000fe20000000f00 */
[----:B------:R-:W-:Y:S10]  /*cd50*/  MUFU.EX2 R37, R37 ;  /* 0x0000002500257308 */ /* 0x000ff40000000800 */
[----:B------:R3:W2:Y:S01]  /*cd60*/  MUFU.EX2 R36, R3 ;  /* 0x0000000300247308 */ /* 0x0006a20000000800 */
[C---:B-1----:R-:W-:Y:S08]  /*cd70*/  HMMA.16816.F32 R92, R12.reuse, R28, R92 ;  /* 0x0000001c0c5c723c */ /* 0x042ff0000000185c */
[----:B------:R-:W-:Y:S01]  /*cd80*/  HMMA.16816.F32 R96, R12, R30, R96 ;  /* 0x0000001e0c60723c */ /* 0x000fe20000001860 */
[----:B------:R-:W1:Y:S06]  /*cd90*/  LDSM.16.MT88.4 R28, [R230+0x1800] ;  /* 0x00180000e61c783b */ /* 0x000e6c0000004200 */
[----:B------:R-:W-:Y:S02]  /*cda0*/  F2FP.PACK_AB R12, R221, R222 ;  /* 0x000000dedd0c723e */ /* 0x000fe400000000ff */
[----:B------:R-:W-:Y:S03]  /*cdb0*/  F2FP.PACK_AB R13, R146, R164 ;  /* 0x000000a4920d723e */ /* 0x000fe600000000ff */
[----:B------:R-:W-:Y:S02]  /*cdc0*/  F2FP.PACK_AB R14, R219, R220 ;  /* 0x000000dcdb0e723e */ /* 0x000fe400000000ff */
[----:B------:R-:W-:Y:S02]  /*cdd0*/  F2FP.PACK_AB R15, R144, R145 ;  /* 0x00000091900f723e */ /* 0x000fe400000000ff */
[----:B---3--:R-:W-:Y:S05]  /*cde0*/  MOV R3, R148 ;  /* 0x0000009400037202 */ /* 0x008fea0000000f00 */
[C---:B------:R-:W-:Y:S08]  /*cdf0*/  HMMA.16816.F32 R4, R12.reuse, R16, R4 ;  /* 0x000000100c04723c */ /* 0x040ff00000001804 */
[C---:B------:R-:W-:Y:S01]  /*ce00*/  HMMA.16816.F32 R8, R12.reuse, R18, R8 ;  /* 0x000000120c08723c */ /* 0x040fe20000001808 */
[----:B------:R-:W3:Y:S07]  /*ce10*/  LDSM.16.MT88.4 R16, [R224+0x4800] ;  /* 0x00480000e010783b */ /* 0x000eee0000004200 */
[C---:B----4-:R-:W-:Y:S08]  /*ce20*/  HMMA.16816.F32 R100, R12.reuse, R20, R100 ;  /* 0x000000140c64723c */ /* 0x050ff00000001864 */
[C---:B------:R-:W-:Y:S01]  /*ce30*/  HMMA.16816.F32 R104, R12.reuse, R22, R104 ;  /* 0x000000160c68723c */ /* 0x040fe20000001868 */
[----:B------:R-:W4:Y:S07]  /*ce40*/  LDSM.16.MT88.4 R20, [R228+0x4800] ;  /* 0x00480000e414783b */ /* 0x000f2e0000004200 */
[C---:B------:R-:W-:Y:S08]  /*ce50*/  HMMA.16816.F32 R108, R12.reuse, R24, R108 ;  /* 0x000000180c6c723c */ /* 0x040ff0000000186c */
[C---:B------:R-:W-:Y:S01]  /*ce60*/  HMMA.16816.F32 R112, R12.reuse, R26, R112 ;  /* 0x0000001a0c70723c */ /* 0x040fe20000001870 */
[----:B------:R-:W4:Y:S07]  /*ce70*/  LDSM.16.MT88.4 R24, [R227+0x4800] ;  /* 0x00480000e318783b */ /* 0x000f2e0000004200 */
[C---:B-1----:R-:W-:Y:S08]  /*ce80*/  HMMA.16816.F32 R116, R12.reuse, R28, R116 ;  /* 0x0000001c0c74723c */ /* 0x042ff00000001874 */
[C---:B------:R-:W-:Y:S01]  /*ce90*/  HMMA.16816.F32 R120, R12.reuse, R30, R120 ;  /* 0x0000001e0c78723c */ /* 0x040fe20000001878 */
[----:B------:R-:W1:Y:S07]  /*cea0*/  LDSM.16.MT88.4 R28, [R230+0x4800] ;  /* 0x00480000e61c783b */ /* 0x000e6e0000004200 */
[C---:B---3--:R-:W-:Y:S08]  /*ceb0*/  HMMA.16816.F32 R124, R12.reuse, R16, R124 ;  /* 0x000000100c7c723c */ /* 0x048ff0000000187c */
        /* <DEDUP_REMOVED lines=19> */
[----:B------:R-:W2:Y:S07]  /*cff0*/  LDSM.16.MT88.4 R24, [R227+0x2000] ;  /* 0x00200000e318783b */ /* 0x000eae0000004200 */
[C---:B-1----:R-:W-:Y:S08]  /*d000*/  HMMA.16816.F32 R92, R12.reuse, R28, R92 ;  /* 0x0000001c0c5c723c */ /* 0x042ff0000000185c */
[----:B------:R-:W-:Y:S01]  /*d010*/  HMMA.16816.F32 R96, R12, R30, R96 ;  /* 0x0000001e0c60723c */ /* 0x000fe20000001860 */
[----:B------:R-:W1:Y:S06]  /*d020*/  LDSM.16.MT88.4 R28, [R230+0x2000] ;  /* 0x00200000e61c783b */ /* 0x000e6c0000004200 */
[----:B------:R-:W-:Y:S02]  /*d030*/  F2FP.PACK_AB R12, R147, R214 ;  /* 0x000000d6930c723e */ /* 0x000fe400000000ff */
[----:B------:R-:W-:Y:S03]  /*d040*/  F2FP.PACK_AB R13, R142, R143 ;  /* 0x0000008f8e0d723e */ /* 0x000fe600000000ff */
[----:B------:R-:W-:Y:S02]  /*d050*/  F2FP.PACK_AB R14, R41, R40 ;  /* 0x00000028290e723e */ /* 0x000fe400000000ff */
[----:B------:R-:W-:Y:S07]  /*d060*/  F2FP.PACK_AB R15, R43, R42 ;  /* 0x0000002a2b0f723e */ /* 0x000fee00000000ff */
[C---:B---3--:R-:W-:Y:S08]  /*d070*/  HMMA.16816.F32 R4, R12.reuse, R16, R4 ;  /* 0x000000100c04723c */ /* 0x048ff00000001804 */
[C---:B------:R-:W-:Y:S01]  /*d080*/  HMMA.16816.F32 R8, R12.reuse, R18, R8 ;  /* 0x000000120c08723c */ /* 0x040fe20000001808 */
[----:B------:R-:W3:Y:S03]  /*d090*/  LDSM.16.MT88.4 R16, [R224+0x5000] ;  /* 0x00500000e010783b */ /* 0x000ee60000004200 */
[----:B--2---:R-:W-:Y:S04]  /*d0a0*/  FFMA.FTZ R2, R2, R34, R35 ;  /* 0x0000002202027223 */ /* 0x004fe80000010023 */
[C---:B----4-:R-:W-:Y:S01]  /*d0b0*/  HMMA.16816.F32 R100, R12.reuse, R20, R100 ;  /* 0x000000140c64723c */ /* 0x050fe20000001864 */
[----:B------:R-:W2:Y:S07]  /*d0c0*/  LDSM.16.MT88.4 R32, [R228+0x5000] ;  /* 0x00500000e420783b */ /* 0x000eae0000004200 */
[C---:B------:R-:W-:Y:S01]  /*d0d0*/  HMMA.16816.F32 R104, R12.reuse, R22, R104 ;  /* 0x000000160c68723c */ /* 0x040fe20000001868 */
[----:B------:R-:W4:Y:S07]  /*d0e0*/  LDSM.16.MT88.4 R20, [R227+0x5000] ;  /* 0x00500000e314783b */ /* 0x000f2e0000004200 */
[C---:B------:R-:W-:Y:S08]  /*d0f0*/  HMMA.16816.F32 R108, R12.reuse, R24, R108 ;  /* 0x000000180c6c723c */ /* 0x040ff0000000186c */
[C---:B------:R-:W-:Y:S01]  /*d100*/  HMMA.16816.F32 R112, R12.reuse, R26, R112 ;  /* 0x0000001a0c70723c */ /* 0x040fe20000001870 */
[----:B------:R-:W4:Y:S07]  /*d110*/  LDSM.16.MT88.4 R24, [R230+0x5000] ;  /* 0x00500000e618783b */ /* 0x000f2e0000004200 */
[C---:B-1----:R-:W-:Y:S08]  /*d120*/  HMMA.16816.F32 R116, R12.reuse, R28, R116 ;  /* 0x0000001c0c74723c */ /* 0x042ff00000001874 */
[C---:B------:R-:W-:Y:S01]  /*d130*/  HMMA.16816.F32 R120, R12.reuse, R30, R120 ;  /* 0x0000001e0c78723c */ /* 0x040fe20000001878 */
[----:B------:R-:W-:Y:S07]  /*d140*/  LDSM.16.MT88.4 R28, [R228+0x8000] ;  /* 0x00800000e41c783b */ /* 0x000fee0000004200 */
[C---:B---3--:R-:W-:Y:S08]  /*d150*/  HMMA.16816.F32 R124, R12.reuse, R16, R124 ;  /* 0x000000100c7c723c */ /* 0x048ff0000000187c */
[C---:B------:R-:W-:Y:S01]  /*d160*/  HMMA.16816.F32 R128, R12.reuse, R18, R128 ;  /* 0x000000120c80723c */ /* 0x040fe20000001880 */
[----:B------:R-:W1:Y:S07]  /*d170*/  LDSM.16.MT88.4 R16, [R224+0x8000] ;  /* 0x00800000e010783b */ /* 0x000e6e0000004200 */
[C---:B--2---:R-:W-:Y:S08]  /*d180*/  HMMA.16816.F32 R132, R12.reuse, R32, R132 ;  /* 0x000000200c84723c */ /* 0x044ff00000001884 */
[C---:B------:R-:W-:Y:S01]  /*d190*/  HMMA.16816.F32 R136, R12.reuse, R34, R136 ;  /* 0x000000220c88723c */ /* 0x040fe20000001888 */
[----:B------:R-:W2:Y:S07]  /*d1a0*/  LDSM.16.MT88.4 R32, [R227+0x8000] ;  /* 0x00800000e320783b */ /* 0x000eae0000004200 */
[C---:B----4-:R-:W-:Y:S08]  /*d1b0*/  HMMA.16816.F32 R52, R12.reuse, R20, R52 ;  /* 0x000000140c34723c */ /* 0x050ff00000001834 */
[C---:B------:R-:W-:Y:S01]  /*d1c0*/  HMMA.16816.F32 R56, R12.reuse, R22, R56 ;  /* 0x000000160c38723c */ /* 0x040fe20000001838 */
[----:B------:R-:W3:Y:S07]  /*d1d0*/  LDSM.16.MT88.4 R20, [R230+0x8000] ;  /* 0x00800000e614783b */ /* 0x000eee0000004200 */
[C---:B------:R-:W-:Y:S01]  /*d1e0*/  HMMA.16816.F32 R60, R12.reuse, R24, R60 ;  /* 0x000000180c3c723c */ /* 0x040fe2000000183c */
[----:B------:R-:W4:Y:S07]  /*d1f0*/  LDL.LU R25, [R1+0x10] ;  /* 0x0000100001197983 */ /* 0x000f2e0000300800 */
[C---:B------:R-:W-:Y:S08]  /*d200*/  HMMA.16816.F32 R64, R12.reuse, R26, R64 ;  /* 0x0000001a0c40723c */ /* 0x040ff00000001840 */
[C---:B-1----:R-:W-:Y:S08]  /*d210*/  HMMA.16816.F32 R68, R12.reuse, R16, R68 ;  /* 0x000000100c44723c */ /* 0x042ff00000001844 */
[C---:B------:R-:W-:Y:S01]  /*d220*/  HMMA.16816.F32 R72, R12.reuse, R18, R72 ;  /* 0x000000120c48723c */ /* 0x040fe20000001848 */
[----:B------:R-:W-:Y:S07]  /*d230*/  LDSM.16.MT88.4 R16, [R228+0x2800] ;  /* 0x00280000e410783b */ /* 0x000fee0000004200 */
[C---:B------:R-:W-:Y:S07]  /*d240*/  HMMA.16816.F32 R76, R12.reuse, R28, R76 ;  /* 0x0000001c0c4c723c */ /* 0x040fee000000184c */
[----:B------:R-:W-:Y:S01]  /*d250*/  MOV R29, R153 ;  /* 0x00000099001d7202 */ /* 0x000fe20000000f00 */
[C---:B------:R-:W-:Y:S01]  /*d260*/  HMMA.16816.F32 R80, R12.reuse, R30, R80 ;  /* 0x0000001e0c50723c */ /* 0x040fe20000001850 */
[----:B------:R-:W1:Y:S03]  /*d270*/  LDSM.16.MT88.4 R152, [R224+0x2800] ;  /* 0x00280000e098783b */ /* 0x000e660000004200 */
[----:B------:R-:W-:Y:S04]  /*d280*/  FADD.FTZ R2, R29, R2 ;  /* 0x000000021d027221 */ /* 0x000fe80000010000 */
[C---:B--2---:R-:W-:Y:S01]  /*d290*/  HMMA.16816.F32 R84, R12.reuse, R32, R84 ;  /* 0x000000200c54723c */ /* 0x044fe20000001854 */
[----:B------:R-:W-:Y:S03]  /*d2a0*/  LDSM.16.MT88.4 R28, [R227+0x5800] ;  /* 0x00580000e31c783b */ /* 0x000fe60000004200 */
[----:B------:R-:W-:Y:S01]  /*d2b0*/  FADD.FTZ R2, R51, R2 ;  /* 0x0000000233027221 */ /* 0x000fe20000010000 */
[----:B------:R-:W-:Y:S03]  /*d2c0*/  MOV R51, R151 ;  /* 0x0000009700337202 */ /* 0x000fe60000000f00 */
[C---:B------:R-:W-:Y:S01]  /*d2d0*/  HMMA.16816.F32 R88, R12.reuse, R34, R88 ;  /* 0x000000220c58723c */ /* 0x040fe20000001858 */
[----:B------:R-:W-:Y:S03]  /*d2e0*/  LDSM.16.MT88.4 R32, [R230+0x5800] ;  /* 0x00580000e620783b */ /* 0x000fe60000004200 */
[----:B------:R-:W-:Y:S01]  /*d2f0*/  FADD.FTZ R2, R50, R2 ;  /* 0x0000000232027221 */ /* 0x000fe20000010000 */
[----:B------:R-:W-:Y:S03]  /*d300*/  MOV R50, R150 ;  /* 0x0000009600327202 */ /* 0x000fe60000000f00 */
[C---:B---3--:R-:W-:Y:S08]  /*d310*/  HMMA.16816.F32 R92, R12.reuse, R20, R92 ;  /* 0x000000140c5c723c */ /* 0x048ff0000000185c */
[----:B------:R-:W-:Y:S01]  /*d320*/  HMMA.16816.F32 R96, R12, R22, R96 ;  /* 0x000000160c60723c */ /* 0x000fe20000001860 */
[----:B------:R-:W-:Y:S06]  /*d330*/  LDSM.16.MT88.4 R20, [R230+0x2800] ;  /* 0x00280000e614783b */ /* 0x000fec0000004200 */
[----:B------:R-:W-:Y:S02]  /*d340*/  F2FP.PACK_AB R12, R45, R44 ;  /* 0x0000002c2d0c723e */ /* 0x000fe400000000ff */
[----:B------:R-:W-:Y:S03]  /*d350*/  F2FP.PACK_AB R13, R39, R38 ;  /* 0x00000026270d723e */ /* 0x000fe600000000ff */
[----:B------:R-:W-:Y:S02]  /*d360*/  F2FP.PACK_AB R14, R212, R48 ;  /* 0x00000030d40e723e */ /* 0x000fe400000000ff */
[----:B------:R-:W-:Y:S01]  /*d370*/  F2FP.PACK_AB R15, R36, R37 ;  /* 0x00000025240f723e */ /* 0x000fe200000000ff */
[----:B----4-:R-:W-:Y:S01]  /*d380*/  FFMA.FTZ R0, R0, R25, R218 ;  /* 0x0000001900007223 */ /* 0x010fe200000100da */
[----:B------:R-:W-:Y:S01]  /*d390*/  MOV R218, R149 ;  /* 0x0000009500da7202 */ /* 0x000fe20000000f00 */
[----:B------:R-:W2:Y:S04]  /*d3a0*/  LDSM.16.MT88.4 R24, [R227+0x2800] ;  /* 0x00280000e318783b */ /* 0x000ea80000004200 */
[C---:B-1----:R-:W-:Y:S03]  /*d3b0*/  HMMA.16816.F32 R148, R12.reuse, R152, R4 ;  /* 0x000000980c94723c */ /* 0x042fe60000001804 */
[----:B------:R-:W-:Y:S02]  /*d3c0*/  FADD.FTZ R2, R218, R2 ;  /* 0x00000002da027221 */ /* 0x000fe40000010000 */
[----:B------:R-:W-:Y:S01]  /*d3d0*/  FADD.FTZ R0, R217, R0 ;  /* 0x00000000d9007221 */ /* 0x000fe20000010000 */
[----:B------:R-:W1:Y:S02]  /*d3e0*/  LDSM.16.MT88.4 R4, [R224+0x5800] ;  /* 0x00580000e004783b */ /* 0x000e640000004200 */
[C---:B------:R-:W-:Y:S04]  /*d3f0*/  HMMA.16816.F32 R152, R12.reuse, R154, R8 ;  /* 0x0000009a0c98723c */ /* 0x040fe80000001808 */
[----:B------:R-:W-:Y:S02]  /*d400*/  FADD.FTZ R2, R3, R2 ;  /* 0x0000000203027221 */ /* 0x000fe40000010000 */
[----:B------:R-:W-:Y:S01]  /*d410*/  FADD.FTZ R0, R216, R0 ;  /* 0x00000000d8007221 */ /* 0x000fe20000010000 */
[----:B------:R-:W3:Y:S01]  /*d420*/  LDSM.16.MT88.4 R8, [R228+0x5800] ;  /* 0x00580000e408783b */ /* 0x000ee20000004200 */
[C---:B------:R-:W-:Y:S04]  /*d430*/  HMMA.16816.F32 R100, R12.reuse, R16, R100 ;  /* 0x000000100c64723c */ /* 0x040fe80000001864 */
[----:B------:R-:W-:Y:S02]  /*d440*/  FADD.FTZ R2, R51, R2 ;  /* 0x0000000233027221 */ /* 0x000fe40000010000 */
[----:B------:R-:W-:Y:S02]  /*d450*/  FADD.FTZ R0, R215, R0 ;  /* 0x00000000d7007221 */ /* 0x000fe40000010000 */
[C---:B------:R-:W-:Y:S01]  /*d460*/  HMMA.16816.F32 R104, R12.reuse, R18, R104 ;  /* 0x000000120c68723c */ /* 0x040fe20000001868 */
[----:B------:R-:W4:Y:S03]  /*d470*/  LDSM.16.MT88.4 R16, [R224+0x8800] ;  /* 0x00880000e010783b */ /* 0x000f260000004200 */
[----:B------:R-:W-:Y:S02]  /*d480*/  FADD.FTZ R2, R50, R2 ;  /* 0x0000000232027221 */ /* 0x000fe40000010000 */
[----:B------:R-:W-:Y:S02]  /*d490*/  FADD.FTZ R0, R213, R0 ;  /* 0x00000000d5007221 */ /* 0x000fe40000010000 */
[----:B------:R-:W-:Y:S04]  /*d4a0*/  FADD.FTZ R2, R47, R2 ;  /* 0x000000022f027221 */ /* 0x000fe80000010000 */
[----:B------:R-:W-:Y:S02]  /*d4b0*/  FADD.FTZ R2, R46, R2 ;  /* 0x000000022e027221 */ /* 0x000fe40000010000 */
[----:B------:R-:W-:Y:S01]  /*d4c0*/  FADD.FTZ R0, R211, R0 ;  /* 0x00000000d3007221 */ /* 0x000fe20000010000 */
[C---:B--2---:R-:W-:Y:S03]  /*d4d0*/  HMMA.16816.F32 R108, R12.reuse, R24, R108 ;  /* 0x000000180c6c723c */ /* 0x044fe6000000186c */
[----:B------:R-:W-:Y:S02]  /*d4e0*/  FADD.FTZ R2, R49, R2 ;  /* 0x0000000231027221 */ /* 0x000fe40000010000 */
[----:B------:R-:W-:Y:S02]  /*d4f0*/  FADD.FTZ R0, R210, R0 ;  /* 0x00000000d2007221 */ /* 0x000fe40000010000 */
[----:B------:R-:W-:Y:S01]  /*d500*/  FADD.FTZ R2, R223, R2 ;  /* 0x00000002df027221 */ /* 0x000fe20000010000 */
[C---:B------:R-:W-:Y:S04]  /*d510*/  HMMA.16816.F32 R112, R12.reuse, R26, R112 ;  /* 0x0000001a0c70723c */ /* 0x040fe80000001870 */
[----:B------:R-:W-:Y:S02]  /*d520*/  FADD.FTZ R2, R222, R2 ;  /* 0x00000002de027221 */ /* 0x000fe40000010000 */
[----:B------:R-:W-:Y:S02]  /*d530*/  FADD.FTZ R0, R209, R0 ;  /* 0x00000000d1007221 */ /* 0x000fe40000010000 */
[C---:B------:R-:W-:Y:S04]  /*d540*/  HMMA.16816.F32 R116, R12.reuse, R20, R116 ;  /* 0x000000140c74723c */ /* 0x040fe80000001874 */
[----:B------:R-:W-:Y:S02]  /*d550*/  FADD.FTZ R2, R221, R2 ;  /* 0x00000002dd027221 */ /* 0x000fe40000010000 */
[----:B------:R-:W-:Y:S02]  /*d560*/  FADD.FTZ R0, R208, R0 ;  /* 0x00000000d0007221 */ /* 0x000fe40000010000 */
[C---:B------:R-:W-:Y:S01]  /*d570*/  HMMA.16816.F32 R120, R12.reuse, R22, R120 ;  /* 0x000000160c78723c */ /* 0x040fe20000001878 */
[----:B------:R-:W2:Y:S03]  /*d580*/  LDSM.16.MT88.4 R20, [R228+0x8800] ;  /* 0x00880000e414783b */ /* 0x000ea60000004200 */
[----:B------:R-:W-:Y:S02]  /*d590*/  FADD.FTZ R2, R220, R2 ;  /* 0x00000002dc027221 */ /* 0x000fe40000010000 */
[----:B------:R-:W-:Y:S02]  /*d5a0*/  FADD.FTZ R0, R167, R0 ;  /* 0x00000000a7007221 */ /* 0x000fe40000010000 */
[C---:B-1----:R-:W-:Y:S04]  /*d5b0*/  HMMA.16816.F32 R124, R12.reuse, R4, R124 ;  /* 0x000000040c7c723c */ /* 0x042fe8000000187c */
[----:B------:R-:W-:Y:S02]  /*d5c0*/  FADD.FTZ R2, R219, R2 ;  /* 0x00000002db027221 */ /* 0x000fe40000010000 */
[----:B------:R-:W-:Y:S02]  /*d5d0*/  FADD.FTZ R0, R166, R0 ;  /* 0x00000000a6007221 */ /* 0x000fe40000010000 */
[C---:B------:R-:W-:Y:S01]  /*d5e0*/  HMMA.16816.F32 R128, R12.reuse, R6, R128 ;  /* 0x000000060c80723c */ /* 0x040fe20000001880 */
[----:B------:R-:W1:Y:S03]  /*d5f0*/  LDSM.16.MT88.4 R4, [R227+0x8800] ;  /* 0x00880000e304783b */ /* 0x000e660000004200 */
[----:B------:R-:W-:Y:S02]  /*d600*/  FADD.FTZ R2, R214, R2 ;  /* 0x00000002d6027221 */ /* 0x000fe40000010000 */
[----:B------:R-:W-:Y:S02]  /*d610*/  FADD.FTZ R0, R165, R0 ;  /* 0x00000000a5007221 */ /* 0x000fe40000010000 */
[C---:B---3--:R-:W-:Y:S04]  /*d620*/  HMMA.16816.F32 R132, R12.reuse, R8, R132 ;  /* 0x000000080c84723c */ /* 0x048fe80000001884 */
        /* <DEDUP_REMOVED lines=9> */
[C---:B------:R-:W-:Y:S04]  /*d6c0*/  HMMA.16816.F32 R56, R12.reuse, R30, R56 ;  /* 0x0000001e0c38723c */ /* 0x040fe80000001838 */
[----:B------:R-:W-:Y:S04]  /*d6d0*/  FADD.FTZ R0, R144, R0 ;  /* 0x0000000090007221 */ /* 0x000fe80000010000 */
[C---:B------:R-:W-:Y:S04]  /*d6e0*/  HMMA.16816.F32 R60, R12.reuse, R32, R60 ;  /* 0x000000200c3c723c */ /* 0x040fe8000000183c */
[----:B------:R-:W-:Y:S01]  /*d6f0*/  FADD.FTZ R0, R143, R0 ;  /* 0x000000008f007221 */ /* 0x000fe20000010000 */
[----:B------:R-:W-:Y:S03]  /*d700*/  MOV R143, R140 ;  /* 0x0000008c008f7202 */ /* 0x000fe60000000f00 */
[C---:B------:R-:W-:Y:S04]  /*d710*/  HMMA.16816.F32 R64, R12.reuse, R34, R64 ;  /* 0x000000220c40723c */ /* 0x040fe80000001840 */
[----:B------:R-:W-:Y:S01]  /*d720*/  FADD.FTZ R0, R142, R0 ;  /* 0x000000008e007221 */ /* 0x000fe20000010000 */
[----:B------:R-:W-:Y:S03]  /*d730*/  MOV R142, R141 ;  /* 0x0000008d008e7202 */ /* 0x000fe60000000f00 */
[C---:B----4-:R-:W-:Y:S04]  /*d740*/  HMMA.16816.F32 R68, R12.reuse, R16, R68 ;  /* 0x000000100c44723c */ /* 0x050fe80000001844 */
[----:B------:R-:W-:Y:S04]  /*d750*/  FADD.FTZ R0, R42, R0 ;  /* 0x000000002a007221 */ /* 0x000fe80000010000 */
[C---:B------:R-:W-:Y:S04]  /*d760*/  HMMA.16816.F32 R72, R12.reuse, R18, R72 ;  /* 0x000000120c48723c */ /* 0x040fe80000001848 */
[----:B------:R-:W-:Y:S02]  /*d770*/  FADD.FTZ R3, R43, R0 ;  /* 0x000000002b037221 */ /* 0x000fe40000010000 */
[----:B------:R-:W-:Y:S02]  /*d780*/  FADD.FTZ R0, R44, R2 ;  /* 0x000000022c007221 */ /* 0x000fe40000010000 */
[C---:B--2---:R-:W-:Y:S04]  /*d790*/  HMMA.16816.F32 R76, R12.reuse, R20, R76 ;  /* 0x000000140c4c723c */ /* 0x044fe8000000184c */
[----:B------:R-:W-:Y:S02]  /*d7a0*/  FADD.FTZ R0, R45, R0 ;  /* 0x000000002d007221 */ /* 0x000fe40000010000 */
[----:B------:R-:W-:Y:S02]  /*d7b0*/  FADD.FTZ R3, R38, R3 ;  /* 0x0000000326037221 */ /* 0x000fe40000010000 */
[C---:B------:R-:W-:Y:S04]  /*d7c0*/  HMMA.16816.F32 R80, R12.reuse, R22, R80 ;  /* 0x000000160c50723c */ /* 0x040fe80000001850 */
[----:B------:R-:W-:Y:S02]  /*d7d0*/  FADD.FTZ R2, R48, R0 ;  /* 0x0000000030027221 */ /* 0x000fe40000010000 */
[----:B------:R-:W-:Y:S02]  /*d7e0*/  FADD.FTZ R3, R39, R3 ;  /* 0x0000000327037221 */ /* 0x000fe40000010000 */
[C---:B-1----:R-:W-:Y:S04]  /*d7f0*/  HMMA.16816.F32 R84, R12.reuse, R4, R84 ;  /* 0x000000040c54723c */ /* 0x042fe80000001854 */
[----:B------:R-:W-:Y:S02]  /*d800*/  FADD.FTZ R2, R212, R2 ;  /* 0x00000002d4027221 */ /* 0x000fe40000010000 */
[----:B------:R-:W-:Y:S02]  /*d810*/  FADD.FTZ R0, R37, R3 ;  /* 0x0000000325007221 */ /* 0x000fe40000010000 */
[C---:B------:R-:W-:Y:S01]  /*d820*/  HMMA.16816.F32 R88, R12.reuse, R6, R88 ;  /* 0x000000060c58723c */ /* 0x040fe20000001858 */
[----:B------:R1:W-:Y:S03]  /*d830*/  STL [R1+0xc], R2 ;  /* 0x00000c0201007387 */ /* 0x0003e60000100800 */
[----:B------:R-:W-:Y:S04]  /*d840*/  FADD.FTZ R0, R36, R0 ;  /* 0x0000000024007221 */ /* 0x000fe80000010000 */
[C---:B---3--:R-:W-:Y:S01]  /*d850*/  HMMA.16816.F32 R92, R12.reuse, R8, R92 ;  /* 0x000000080c5c723c */ /* 0x048fe2000000185c */
[----:B------:R1:W-:Y:S07]  /*d860*/  STL [R1+0x10], R0 ;  /* 0x0000100001007387 */ /* 0x0003ee0000100800 */
[----:B------:R-:W-:Y:S01]  /*d870*/  HMMA.16816.F32 R96, R12, R10, R96 ;  /* 0x0000000a0c60723c */ /* 0x000fe20000001860 */
[----:B------:R-:W-:-:S07]  /*d880*/  @P0 BRA `(.L_x_448) ;  /* 0xffffc86000000947 */ /* 0x000fce000383ffff */
.L_x_447:
[----:B------:R-:W-:Y:S07]  /*d890*/  @!UPT UIADD3 URZ, URZ, URZ, URZ ;  /* 0x0000003f3f3ff290 */ /* 0x000fee000fffe03f */
[----:B------:R-:W-:Y:S02]  /*d8a0*/  MOV R7, 0x1f ;  /* 0x0000001f00077802 */ /* 0x000fe40000000f00 */
[----:B------:R-:W-:Y:S01]  /*d8b0*/  MOV R6, 0xffffffff ;  /* 0xffffffff00067802 */ /* 0x000fe20000000f00 */
[----:B------:R-:W-:Y:S06]  /*d8c0*/  BRA.DIV ~URZ, `(.L_x_449) ;  /* 0x000028227f007947 */ /* 0x000fec000b800000 */
[----:B-1----:R-:W2:Y:S04]  /*d8d0*/  LDL R0, [R1+0xc] ;  /* 0x00000c0001007983 */ /* 0x002ea80000100800 */
[----:B--2---:R1:W2:Y:S02]  /*d8e0*/  SHFL.BFLY PT, R4, R0, 0x2, 0x1f ;  /* 0x0c401f0000047f89 */ /* 0x0042a400000e0000 */
.L_x_481:
[----:B-1----:R-:W3:Y:S02]  /*d8f0*/  LDL.LU R0, [R1+0xc] ;  /* 0x00000c0001007983 */ /* 0x002ee40000300800 */
[----:B--23--:R-:W-:Y:S01]  /*d900*/  FADD.FTZ R4, R4, R0 ;  /* 0x0000000004047221 */ /* 0x00cfe20000010000 */
[----:B------:R-:W-:Y:S05]  /*d910*/  BRA.DIV ~URZ, `(.L_x_450) ;  /* 0x000028327f007947 */ /* 0x000fea000b800000 */
[----:B------:R-:W2:Y:S04]  /*d920*/  LDL.LU R5, [R1+0x10] ;  /* 0x0000100001057983 */ /* 0x000ea80000300800 */
[----:B------:R-:W1:Y:S02]  /*d930*/  SHFL.BFLY PT, R2, R4, 0x1, 0x1f ;  /* 0x0c201f0004027f89 */ /* 0x000e6400000e0000 */
[----:B-1----:R-:W-:-:S02]  /*d940*/  FADD.FTZ R4, R4, R2 ;  /* 0x0000000204047221 */ /* 0x002fc40000010000 */
[----:B--2---:R-:W1:Y:S02]  /*d950*/  SHFL.BFLY PT, R0, R5, 0x2, 0x1f ;  /* 0x0c401f0005007f89 */ /* 0x004e6400000e0000 */
[----:B-1----:R-:W-:-:S05]  /*d960*/  FADD.FTZ R0, R0, R5 ;  /* 0x0000000500007221 */ /* 0x002fca0000010000 */
[----:B------:R1:W2:Y:S02]  /*d970*/  SHFL.BFLY PT, R3, R0, 0x1, 0x1f ;  /* 0x0c201f0000037f89 */ /* 0x0002a400000e0000 */
.L_x_482:
[----:B------:R-:W-:Y:S01]  /*d980*/  FSETP.NE.FTZ.AND P1, PT, R4, RZ, PT ;  /* 0x000000ff0400720b */ /* 0x000fe20003f35000 */
[----:B--2---:R-:W-:Y:S01]  /*d990*/  FADD.FTZ R3, R3, R0 ;  /* 0x0000000003037221 */ /* 0x004fe20000010000 */
[----:B------:R-:W-:Y:S02]  /*d9a0*/  MOV R2, RZ ;  /* 0x000000ff00027202 */ /* 0x000fe40000000f00 */
[----:B-1----:R-:W-:Y:S02]  /*d9b0*/  MOV R0, RZ ;  /* 0x000000ff00007202 */ /* 0x002fe40000000f00 */
[----:B------:R-:W-:Y:S02]  /*d9c0*/  FSETP.NE.FTZ.AND P0, PT, R3, RZ, PT ;  /* 0x000000ff0300720b */ /* 0x000fe40003f15000 */
[----:B------:R-:W-:Y:S02]  /*d9d0*/  MOV R51, 0x1 ;  /* 0x0000000100337802 */ /* 0x000fe40000000f00 */
[----:B------:R-:W-:-:S02]  /*d9e0*/  MOV R50, 0xff800000 ;  /* 0xff80000000327802 */ /* 0x000fc40000000f00 */
[----:B------:R-:W-:Y:S01]  /*d9f0*/  MOV R49, 0xff800000 ;  /* 0xff80000000317802 */ /* 0x000fe20000000f00 */
[----:B------:R-:W1:Y:S01]  /*da00*/  @P1 MUFU.RCP R2, R4 ;  /* 0x0000000400021308 */ /* 0x000e620000001000 */
[----:B------:R-:W-:-:S05]  /*da10*/  @P1 MOV R5, 0x3f317218 ;  /* 0x3f31721800051802 */ /* 0x000fca0000000f00 */
[----:B------:R-:W-:Y:S02]  /*da20*/  @P1 FMUL.FTZ R5, R5, c[0x0][0x2d0] ;  /* 0x0000b40005051a20 */ /* 0x000fe40000410000 */
[----:B------:R-:W2:Y:S01]  /*da30*/  @P1 MUFU.LG2 R4, R4 ;  /* 0x0000000400041308 */ /* 0x000ea20000000c00 */
[----:B-1----:R-:W-:-:S07]  /*da40*/  FMUL.FTZ R148, R2, R148 ;  /* 0x0000009402947220 */ /* 0x002fce0000410000 */
[----:B------:R-:W1:Y:S01]  /*da50*/  @P0 MUFU.RCP R0, R3 ;  /* 0x0000000300000308 */ /* 0x000e620000001000 */
[C---:B------:R-:W-:Y:S02]  /*da60*/  FMUL.FTZ R48, R2.reuse, R149 ;  /* 0x0000009502307220 */ /* 0x040fe40000410000 */
[C---:B------:R-:W-:Y:S02]  /*da70*/  FMUL.FTZ R152, R2.reuse, R152 ;  /* 0x0000009802987220 */ /* 0x040fe40000410000 */
[----:B------:R-:W-:Y:S02]  /*da80*/  FMUL.FTZ R46, R2, R153 ;  /* 0x00000099022e7220 */ /* 0x000fe40000410000 */
[----:B--2---:R-:W-:Y:S02]  /*da90*/  @P1 FMUL.FTZ R7, R4, 0.69314718246459960938 ;  /* 0x3f31721804071820 */ /* 0x004fe40000410000 */
        /* <DEDUP_REMOVED lines=44> */
[----:B------:R2:W3:Y:S01]  /*dd60*/  @P0 MUFU.LG2 R2, R3 ;  /* 0x0000000300020308 */ /* 0x0004e20000000c00 */
[----:B------:R-:W-:Y:S02]  /*dd70*/  @P1 FFMA.FTZ R50, R5, R141, R7 ;  /* 0x0000008d05321223 */ /* 0x000fe40000010007 */
[C---:B-1----:R-:W-:Y:S02]  /*dd80*/  FMUL.FTZ R150, R0.reuse, R150 ;  /* 0x0000009600967220 */ /* 0x042fe40000410000 */
[C---:B------:R-:W-:Y:S02]  /*dd90*/  FMUL.FTZ R47, R0.reuse, R151 ;  /* 0x00000097002f7220 */ /* 0x040fe40000410000 */
[C---:B------:R-:W-:Y:S02]  /*dda0*/  FMUL.FTZ R154, R0.reuse, R154 ;  /* 0x0000009a009a7220 */ /* 0x040fe40000410000 */
[C---:B------:R-:W-:Y:S02]  /*ddb0*/  FMUL.FTZ R45, R0.reuse, R155 ;  /* 0x0000009b002d7220 */ /* 0x040fe40000410000 */
[----:B------:R-:W-:-:S02]  /*ddc0*/  FMUL.FTZ R102, R0, R102 ;  /* 0x0000006600667220 */ /* 0x000fc40000410000 */
[C---:B------:R-:W-:Y:S02]  /*ddd0*/  FMUL.FTZ R43, R0.reuse, R103 ;  /* 0x00000067002b7220 */ /* 0x040fe40000410000 */
[----:B------:R-:W-:Y:S01]  /*dde0*/  FMUL.FTZ R106, R0, R106 ;  /* 0x0000006a006a7220 */ /* 0x000fe20000410000 */
[----:B--2---:R-:W-:Y:S01]  /*ddf0*/  @P0 MOV R3, 0x3f317218 ;  /* 0x3f31721800030802 */ /* 0x004fe20000000f00 */
[----:B---3--:R-:W-:Y:S02]  /*de00*/  @P0 FMUL.FTZ R2, R2, 0.69314718246459960938 ;  /* 0x3f31721802020820 */ /* 0x008fe40000410000 */
[C---:B------:R-:W-:Y:S02]  /*de10*/  FMUL.FTZ R41, R0.reuse, R107 ;  /* 0x0000006b00297220 */ /* 0x040fe40000410000 */
[----:B------:R-:W-:Y:S02]  /*de20*/  @P0 FMUL.FTZ R3, R3, c[0x0][0x2d0] ;  /* 0x0000b40003030a20 */ /* 0x000fe40000410000 */
        /* <DEDUP_REMOVED lines=40> */
[----:B------:R-:W-:Y:S01]  /*e0b0*/  PRMT R0, R51, 0x7610, R0 ;  /* 0x0000761033007816 */ /* 0x000fe20000000000 */
[----:B------:R-:W-:Y:S02]  /*e0c0*/  @P0 FFMA.FTZ R49, R3, R140, R2 ;  /* 0x0000008c03310223 */ /* 0x000fe40000010002 */
.L_x_442:
[----:B-1----:R1:W5:Y:S01]  /*e0d0*/  LDL R55, [R1+0x60] ;  /* 0x0000600001377983 */ /* 0x0023620000100800 */
[----:B------:R-:W-:Y:S03]  /*e0e0*/  BSSY B0, `(.L_x_451) ;  /* 0x0000012000007945 */ /* 0x000fe60003800000 */
[----:B------:R-:W2:Y:S02]  /*e0f0*/  S2R R53, SR_TID.X ;  /* 0x0000000000357919 */ /* 0x000ea40000002100 */
[----:B--2---:R-:W-:-:S13]  /*e100*/  LOP3.LUT P6, RZ, R53, 0xff, RZ, 0xc0, !PT ;  /* 0x000000ff35ff7812 */ /* 0x004fda00078cc0ff */
[----:B------:R-:W-:Y:S05]  /*e110*/  @P6 BRA `(.L_x_452) ;  /* 0x000000e000006947 */ /* 0x000fea0003800000 */
[----:B-1----:R-:W1:Y:S01]  /*e120*/  S2R R51, SR_LANEID ;  /* 0x0000000000337919 */ /* 0x002e620000000000 */
[----:B------:R-:W-:Y:S01]  /*e130*/  VOTEU.ANY UR4, UPT, PT ;  /* 0x0000000000047886 */ /* 0x000fe200038e0100 */
[----:B------:R-:W-:Y:S01]  /*e140*/  IMAD.MOV.U32 R140, RZ, RZ, c[0x0][0x580] ;  /* 0x00016000ff8c7624 */ /* 0x000fe200078e00ff */
[----:B------:R-:W1:Y:S01]  /*e150*/  FLO.U32 R3, UR4 ;  /* 0x0000000400037d00 */ /* 0x000e6200080e0000 */
[----:B------:R-:W-:-:S07]  /*e160*/  IMAD.MOV.U32 R141, RZ, RZ, c[0x0][0x584] ;  /* 0x00016100ff8d7624 */ /* 0x000fce00078e00ff */
[----:B------:R-:W2:Y:S01]  /*e170*/  POPC R2, UR4 ;  /* 0x0000000400027d09 */ /* 0x000ea20008000000 */
[----:B-1----:R-:W-:-:S13]  /*e180*/  ISETP.EQ.U32.AND P0, PT, R3, R51, PT ;  /* 0x000000330300720c */ /* 0x002fda0003f02070 */
[----:B--2---:R-:W2:Y:S04]  /*e190*/  @P0 ATOMG.E.ADD.STRONG.GPU PT, R2, [R140.64], R2 ;  /* 0x000000028c0209a8 */ /* 0x004ea800081ee1c6 */
[----:B------:R-:W1:Y:S04]  /*e1a0*/  S2R R51, SR_LTMASK ;  /* 0x0000000000337919 */ /* 0x000e680000003900 */
[----:B--2---:R1:W2:Y:S02]  /*e1b0*/  SHFL.IDX PT, R3, R2, R3, 0x1f ;  /* 0x00001f0302037589 */ /* 0x0042a400000e0000 */
[----:B-1----:R-:W-:-:S06]  /*e1c0*/  LOP3.LUT R2, R51, UR4, RZ, 0xc0, !PT ;  /* 0x0000000433027c12 */ /* 0x002fcc000f8ec0ff */
[----:B------:R-:W2:Y:S02]  /*e1d0*/  POPC R2, R2 ;  /* 0x0000000200027309 */ /* 0x000ea40000000000 */
[----:B--2--5:R-:W-:-:S05]  /*e1e0*/  IADD3 R55, R3, c[0x0][0xc], R2 ;  /* 0x0000030003377a10 */ /* 0x024fca0007ffe002 */
[----:B------:R1:W-:Y:S02]  /*e1f0*/  STL [R1+0x60], R55 ;  /* 0x0000603701007387 */ /* 0x0003e40000100800 */
.L_x_452:
[----:B-1----:R-:W-:Y:S05]  /*e200*/  BSYNC B0 ;  /* 0x0000000000007941 */ /* 0x002fea0003800000 */
.L_x_451:
[----:B------:R-:W-:Y:S01]  /*e210*/  PRMT R0, R0, 0x9910, RZ ;  /* 0x0000991000007816 */ /* 0x000fe200000000ff */
[----:B------:R-:W-:Y:S01]  /*e220*/  BSSY B1, `(.L_x_453) ;  /* 0x00001d8000017945 */ /* 0x000fe20003800000 */
[----:B-----5:R-:W-:Y:S02]  /*e230*/  IMAD.MOV.U32 R61, RZ, RZ, R55 ;  /* 0x000000ffff3d7224 */ /* 0x020fe400078e0037 */
[----:B------:R-:W-:Y:S01]  /*e240*/  ISETP.NE.AND P0, PT, R0, RZ, PT ;  /* 0x000000ff0000720c */ /* 0x000fe20003f05270 */
[----:B------:R-:W-:-:S12]  /*e250*/  IMAD.MOV.U32 R63, RZ, RZ, -0x1 ;  /* 0xffffffffff3f7424 */ /* 0x000fd800078e00ff */
[----:B------:R-:W-:Y:S05]  /*e260*/  @!P0 BRA `(.L_x_454) ;  /* 0x0000124000008947 */ /* 0x000fea0003800000 */
[----:B------:R-:W2:Y:S04]  /*e270*/  LDL R71, [R1+0x64] ;  /* 0x0000640001477983 */ /* 0x000ea80000100800 */
[----:B------:R-:W3:Y:S04]  /*e280*/  LDL R69, [R1+0x68] ;  /* 0x0000680001457983 */ /* 0x000ee80000100800 */
[----:B------:R-:W4:Y:S04]  /*e290*/  LDL R67, [R1+0x70] ;  /* 0x0000700001437983 */ /* 0x000f280000100800 */
[----:B------:R-:W5:Y:S04]  /*e2a0*/  LDL R65, [R1+0x6c] ;  /* 0x00006c0001417983 */ /* 0x000f680000100800 */
[----:B------:R-:W4:Y:S04]  /*e2b0*/  LDL R59, [R1+0x80] ;  /* 0x00008000013b7983 */ /* 0x000f280000100800 */
[----:B------:R-:W5:Y:S04]  /*e2c0*/  LDL R57, [R1+0x78] ;  /* 0x0000780001397983 */ /* 0x000f680000100800 */
[----:B------:R-:W5:Y:S04]  /*e2d0*/  LDL R55, [R1+0x7c] ;  /* 0x00007c0001377983 */ /* 0x000f680000100800 */
[----:B------:R-:W5:Y:S01]  /*e2e0*/  LDL R51, [R1+0x74] ;  /* 0x0000740001337983 */ /* 0x000f620000100800 */
[----:B------:R-:W-:Y:S01]  /*e2f0*/  WARPSYNC 0xffffffff ;  /* 0xffffffff00007948 */ /* 0x000fe20003800000 */
[----:B------:R-:W-:-:S02]  /*e300*/  F2FP.PACK_AB R48, R48, R148 ;  /* 0x000000943030723e */ /* 0x000fc400000000ff */
[----:B------:R-:W-:Y:S01]  /*e310*/  BAR.SYNC.DEFER_BLOCKING 0x1, 0x100 ;  /* 0x0044000000007b1d */ /* 0x000fe20000010000 */
        /* <DEDUP_REMOVED lines=46> */
[----:B------:R-:W-:Y:S01]  /*e600*/  F2FP.PACK_AB R0, R99, R98 ;  /* 0x000000626300723e */ /* 0x000fe200000000ff */
[----:B--2---:R1:W-:Y:S04]  /*e610*/  STS [R71], R48 ;  /* 0x0000003047007388 */ /* 0x0043e80000000800 */
[----:B------:R1:W-:Y:S04]  /*e620*/  STS [R71+0x400], R47 ;  /* 0x0004002f47007388 */ /* 0x0003e80000000800 */
[----:B---3--:R1:W-:Y:S04]  /*e630*/  STS [R69], R46 ;  /* 0x0000002e45007388 */ /* 0x0083e80000000800 */
[----:B------:R1:W-:Y:S04]  /*e640*/  STS [R69+0x400], R45 ;  /* 0x0004002d45007388 */ /* 0x0003e80000000800 */
[----:B----4-:R1:W-:Y:S04]  /*e650*/  STS [R67], R44 ;  /* 0x0000002c43007388 */ /* 0x0103e80000000800 */
[----:B------:R1:W-:Y:S04]  /*e660*/  STS [R67+0x400], R43 ;  /* 0x0004002b43007388 */ /* 0x0003e80000000800 */
[----:B-----5:R1:W-:Y:S04]  /*e670*/  STS [R65], R42 ;  /* 0x0000002a41007388 */ /* 0x0203e80000000800 */
[----:B------:R1:W-:Y:S04]  /*e680*/  STS [R65+0x400], R41 ;  /* 0x0004002941007388 */ /* 0x0003e80000000800 */
[----:B------:R1:W-:Y:S04]  /*e690*/  STS [R59], R40 ;  /* 0x000000283b007388 */ /* 0x0003e80000000800 */
[----:B------:R1:W-:Y:S04]  /*e6a0*/  STS [R59+0x400], R39 ;  /* 0x000400273b007388 */ /* 0x0003e80000000800 */
[----:B------:R1:W-:Y:S04]  /*e6b0*/  STS [R57], R38 ;  /* 0x0000002639007388 */ /* 0x0003e80000000800 */
[----:B------:R1:W-:Y:S04]  /*e6c0*/  STS [R57+0x400], R37 ;  /* 0x0004002539007388 */ /* 0x0003e80000000800 */
[----:B------:R1:W-:Y:S04]  /*e6d0*/  STS [R55], R36 ;  /* 0x0000002437007388 */ /* 0x0003e80000000800 */
[----:B------:R1:W-:Y:S04]  /*e6e0*/  STS [R55+0x400], R35 ;  /* 0x0004002337007388 */ /* 0x0003e80000000800 */
[----:B------:R1:W-:Y:S04]  /*e6f0*/  STS [R51], R34 ;  /* 0x0000002233007388 */ /* 0x0003e80000000800 */
[----:B------:R1:W-:Y:S04]  /*e700*/  STS [R51+0x400], R33 ;  /* 0x0004002133007388 */ /* 0x0003e80000000800 */
        /* <DEDUP_REMOVED lines=32> */
[----:B------:R-:W-:Y:S06]  /*e910*/  BAR.SYNC.DEFER_BLOCKING 0x1, 0x100 ;  /* 0x0044000000007b1d */ /* 0x000fec0000010000 */
[----:B------:R-:W-:Y:S05]  /*e920*/  BRA.CONV ~URZ, `(.L_x_455) ;  /* 0x000000737f007947 */ /* 0x000fea000b800000 */
[----:B-1----:R-:W-:Y:S01]  /*e930*/  SHF.R.S32.HI R7, RZ, 0x1f, R53 ;  /* 0x0000001fff077819 */ /* 0x002fe20000011435 */
[----:B------:R-:W-:Y:S01]  /*e940*/  IMAD.MOV.U32 R6, RZ, RZ, RZ ;  /* 0x000000ffff067224 */ /* 0x000fe200078e00ff */
[----:B------:R-:W-:Y:S01]  /*e950*/  MOV R8, 0xe9a0 ;  /* 0x0000e9a000087802 */ /* 0x000fe20000000f00 */
[----:B------:R-:W-:Y:S01]  /*e960*/  IMAD.MOV.U32 R4, RZ, RZ, 0x1f ;  /* 0x0000001fff047424 */ /* 0x000fe200078e00ff */
[----:B------:R-:W-:-:S04]  /*e970*/  LEA.HI R7, R7, R53, RZ, 0x7 ;  /* 0x0000003507077211 */ /* 0x000fc800078f38ff */
[----:B------:R-:W-:Y:S02]  /*e980*/  SHF.R.S32.HI R7, RZ, 0x7, R7 ;  /* 0x00000007ff077819 */ /* 0x000fe40000011407 */
[----:B------:R-:W-:Y:S05]  /*e990*/  CALL.REL.NOINC `($__internal_1_$__cuda_sm70_shflsync_idx_p) ;  /* 0x00001c9000007944 */ /* 0x000fea0003c00000 */
.L_x_455:
[----:B-1----:R-:W2:Y:S04]  /*e9a0*/  LDL R2, [R1+0x84] ;  /* 0x0000840001027983 */ /* 0x002ea80000100800 */
[----:B------:R-:W3:Y:S04]  /*e9b0*/  LDL R13, [R1+0x88] ;  /* 0x00008800010d7983 */ /* 0x000ee80000100800 */
[----:B------:R-:W4:Y:S04]  /*e9c0*/  LDL.LU R11, [R1+0x48] ;  /* 0x00004800010b7983 */ /* 0x000f280000300800 */
[----:B------:R-:W2:Y:S04]  /*e9d0*/  LDL.LU R12, [R1+0x4c] ;  /* 0x00004c00010c7983 */ /* 0x000ea80000300800 */
[----:B------:R-:W2:Y:S01]  /*e9e0*/  LDL.LU R15, [R1+0x54] ;  /* 0x00005400010f7983 */ /* 0x000ea20000300800 */
[----:B------:R-:W-:-:S03]  /*e9f0*/  IMAD.MOV.U32 R0, RZ, RZ, 0x1 ;  /* 0x00000001ff007424 */ /* 0x000fc600078e00ff */
[----:B------:R-:W3:Y:S02]  /*ea00*/  LDL R14, [R1+0x90] ;  /* 0x00009000010e7983 */ /* 0x000ee40000100800 */
[----:B------:R-:W-:Y:S02]  /*ea10*/  ISETP.NE.AND P1, PT, R0, c[0x0][0x4e8], PT ;  /* 0x00013a0000007a0c */ /* 0x000fe40003f25270 */
[----:B------:R1:W5:Y:S04]  /*ea20*/  LDL.64 R66, [R1+0x30] ;  /* 0x0000300001427983 */ /* 0x0003680000100a00 */
[----:B------:R1:W5:Y:S04]  /*ea30*/  LDL R65, [R1+0x5c] ;  /* 0x00005c0001417983 */ /* 0x0003680000100800 */
[----:B------:R1:W5:Y:S04]  /*ea40*/  LDL R64, [R1+0x40] ;  /* 0x0000400001407983 */ /* 0x0003680000100800 */
[----:B------:R1:W5:Y:S04]  /*ea50*/  LDL R62, [R1+0x58] ;  /* 0x00005800013e7983 */ /* 0x0003680000100800 */
[----:B------:R1:W5:Y:S04]  /*ea60*/  LDL R60, [R1+0x44] ;  /* 0x00004400013c7983 */ /* 0x0003680000100800 */
[----:B------:R-:W1:Y:S01]  /*ea70*/  S2R R17, SR_TID.X ;  /* 0x0000000000117919 */ /* 0x000e620000002100 */
[----:B----4-:R-:W-:-:S05]  /*ea80*/  SHF.R.S32.HI R5, RZ, 0x1f, R11 ;  /* 0x0000001fff057819 */ /* 0x010fca000001140b */
[----:B------:R-:W-:Y:S01]  /*ea90*/  IMAD R6, R5, c[0x0][0x490], RZ ;  /* 0x0001240005067a24 */ /* 0x000fe200078e02ff */
[----:B--2---:R-:W-:Y:S01]  /*eaa0*/  IADD3 R4, R2, R15, RZ ;  /* 0x0000000f02047210 */ /* 0x004fe20007ffe0ff */
[----:B------:R-:W-:-:S04]  /*eab0*/  IMAD.WIDE.U32 R2, R11, c[0x0][0x490], RZ ;  /* 0x000124000b027a25 */ /* 0x000fc800078e00ff */
[----:B------:R-:W-:-:S04]  /*eac0*/  @P1 IMAD.HI.U32 R7, R4, c[0x0][0x4ec], RZ ;  /* 0x00013b0004071a27 */ /* 0x000fc800078e00ff */
[----:B------:R-:W-:Y:S02]  /*ead0*/  IMAD R6, R11, c[0x0][0x494], R6 ;  /* 0x000125000b067a24 */ /* 0x000fe400078e0206 */
[----:B------:R-:W-:Y:S01]  /*eae0*/  IMAD.MOV.U32 R0, RZ, RZ, R4 ;  /* 0x000000ffff007224 */ /* 0x000fe200078e0004 */
[----:B------:R-:W-:Y:S02]  /*eaf0*/  @P1 SHF.R.U32.HI R0, RZ, c[0x0][0x4f0], R7 ;  /* 0x00013c00ff001a19 */ /* 0x000fe40000011607 */
[----:B------:R-:W-:-:S03]  /*eb00*/  IADD3 R3, R3, R6, RZ ;  /* 0x0000000603037210 */ /* 0x000fc60007ffe0ff */
[----:B------:R-:W-:Y:S02]  /*eb10*/  IMAD.MOV R8, RZ, RZ, -R0 ;  /* 0x000000ffff087224 */ /* 0x000fe400078e0a00 */
[----:B------:R-:W-:-:S04]  /*eb20*/  IMAD.WIDE.U32 R6, R12, c[0x0][0x498], R2 ;  /* 0x000126000c067a25 */ /* 0x000fc800078e0002 */
[----:B------:R-:W-:Y:S01]  /*eb30*/  IMAD R2, R8, c[0x0][0x4e8], R4 ;  /* 0x00013a0008027a24 */ /* 0x000fe200078e0204 */
[----:B------:R-:W-:Y:S02]  /*eb40*/  IADD3 R4, P0, R0, R6, RZ ;  /* 0x0000000600047210 */ /* 0x000fe40007f1e0ff */
[----:B---3--:R-:W-:Y:S02]  /*eb50*/  IADD3 R6, R13, R15, RZ ;  /* 0x0000000f0d067210 */ /* 0x008fe40007ffe0ff */
[----:B------:R-:W2:Y:S01]  /*eb60*/  LDL R13, [R1+0x4] ;  /* 0x00000400010d7983 */ /* 0x000ea20000100800 */
[----:B------:R-:W-:-:S05]  /*eb70*/  SHF.R.S32.HI R10, RZ, 0x1f, R12 ;  /* 0x0000001fff0a7819 */ /* 0x000fca000001140c */
[----:B------:R-:W-:Y:S01]  /*eb80*/  IMAD R9, R10, c[0x0][0x498], RZ ;  /* 0x000126000a097a24 */ /* 0x000fe200078e02ff */
[----:B------:R-:W-:-:S03]  /*eb90*/  SHF.R.S32.HI R8, RZ, 0x1f, R0 ;  /* 0x0000001fff087819 */ /* 0x000fc60000011400 */
[----:B------:R-:W-:Y:S01]  /*eba0*/  IMAD R3, R12, c[0x0][0x49c], R9 ;  /* 0x000127000c037a24 */ /* 0x000fe200078e0209 */
[----:B------:R-:W-:Y:S01]  /*ebb0*/  SHF.R.S32.HI R9, RZ, 0x1f, R2 ;  /* 0x0000001fff097819 */ /* 0x000fe20000011402 */
[----:B------:R-:W-:-:S03]  /*ebc0*/  IMAD R0, R5, c[0x0][0x3e8], RZ ;  /* 0x0000fa0005007a24 */ /* 0x000fc600078e02ff */
[----:B------:R-:W-:Y:S01]  /*ebd0*/  IADD3.X R5, R8, R7, R3, P0, !PT ;  /* 0x0000000708057210 */ /* 0x000fe200007fe403 */
[----:B------:R-:W-:Y:S02]  /*ebe0*/  IMAD R3, R9, c[0x0][0x488], RZ ;  /* 0x0001220009037a24 */ /* 0x000fe400078e02ff */
[C---:B------:R-:W-:Y:S02]  /*ebf0*/  IMAD R7, R11.reuse, c[0x0][0x3ec], R0 ;  /* 0x0000fb000b077a24 */ /* 0x040fe400078e0200 */
[----:B------:R-:W-:Y:S01]  /*ec00*/  IMAD.WIDE.U32 R8, R11, c[0x0][0x3e8], RZ ;  /* 0x0000fa000b087a25 */ /* 0x000fe200078e00ff */
[----:B-1----:R-:W-:-:S03]  /*ec10*/  SHF.R.S32.HI R16, RZ, 0x1f, R17 ;  /* 0x0000001fff107819 */ /* 0x002fc60000011411 */
[C---:B------:R-:W-:Y:S02]  /*ec20*/  IMAD R11, R2.reuse, c[0x0][0x48c], R3 ;  /* 0x00012300020b7a24 */ /* 0x040fe400078e0203 */
[----:B------:R-:W-:Y:S01]  /*ec30*/  IMAD.WIDE.U32 R4, R2, c[0x0][0x488], R4 ;  /* 0x0001220002047a25 */ /* 0x000fe200078e0004 */
[----:B------:R-:W-:-:S03]  /*ec40*/  IADD3 R3, R9, R7, RZ ;  /* 0x0000000709037210 */ /* 0x000fc60007ffe0ff */
[----:B------:R-:W-:Y:S01]  /*ec50*/  @P1 IMAD.HI.U32 R2, R6, c[0x0][0x4ec], RZ ;  /* 0x00013b0006021a27 */ /* 0x000fe200078e00ff */
[----:B------:R-:W-:Y:S02]  /*ec60*/  LEA R9, P0, R4, c[0x0][0x450], 0x2 ;  /* 0x0001140004097a11 */ /* 0x000fe400078010ff */
[----:B------:R-:W-:Y:S01]  /*ec70*/  LEA.HI R16, R16, R17, RZ, 0x5 ;  /* 0x0000001110107211 */ /* 0x000fe200078f28ff */
[----:B------:R-:W-:Y:S02]  /*ec80*/  IMAD.IADD R5, R5, 0x1, R11 ;  /* 0x0000000105057824 */ /* 0x000fe400078e020b */
[----:B------:R-:W-:Y:S01]  /*ec90*/  IMAD.MOV.U32 R0, RZ, RZ, R6 ;  /* 0x000000ffff007224 */ /* 0x000fe200078e0006 */
[----:B------:R-:W-:Y:S01]  /*eca0*/  @P1 SHF.R.U32.HI R0, RZ, c[0x0][0x4f0], R2 ;  /* 0x00013c00ff001a19 */ /* 0x000fe20000011602 */
[----:B------:R-:W-:Y:S01]  /*ecb0*/  IMAD R10, R10, c[0x0][0x3f0], RZ ;  /* 0x0000fc000a0a7a24 */ /* 0x000fe200078e02ff */
[----:B------:R-:W-:Y:S02]  /*ecc0*/  MOV R2, R8 ;  /* 0x0000000800027202 */ /* 0x000fe40000000f00 */
[----:B------:R-:W-:-:S02]  /*ecd0*/  LEA.HI.X R4, R4, c[0x0][0x454], R5, 0x2, P0 ;  /* 0x0001150004047a11 */ /* 0x000fc400000f1405 */
[----:B------:R-:W-:Y:S01]  /*ece0*/  LOP3.LUT R16, R16, 0xffffffe0, RZ, 0xc0, !PT ;  /* 0xffffffe010107812 */ /* 0x000fe200078ec0ff */
[C---:B------:R-:W-:Y:S01]  /*ecf0*/  IMAD R5, R12.reuse, c[0x0][0x3f4], R10 ;  /* 0x0000fd000c057a24 */ /* 0x040fe200078e020a */
[----:B------:R-:W-:Y:S01]  /*ed00*/  SHFL.IDX PT, R8, R9, 0x1, 0x1c1f ;  /* 0x003c1f0009087f89 */ /* 0x000fe200000e0000 */
[----:B------:R-:W-:Y:S01]  /*ed10*/  IMAD.WIDE.U32 R2, R12, c[0x0][0x3f0], R2 ;  /* 0x0000fc000c027a25 */ /* 0x000fe200078e0002 */
[----:B------:R-:W-:Y:S02]  /*ed20*/  IADD3 R16, -R16, R17, RZ ;  /* 0x0000001110107210 */ /* 0x000fe40007ffe1ff */
[----:B------:R-:W-:Y:S01]  /*ed30*/  SHFL.IDX PT, R10, R9, RZ, 0x1c1f ;  /* 0x001c1fff090a7589 */ /* 0x000fe200000e0000 */
[----:B------:R-:W-:-:S03]  /*ed40*/  ULDC UR5, c[0x0][0x4e8] ;  /* 0x00013a0000057ab9 */ /* 0x000fc60000000800 */
[----:B------:R-:W1:Y:S01]  /*ed50*/  SHFL.IDX PT, R11, R4, RZ, 0x1c1f ;  /* 0x001c1fff040b7589 */ /* 0x000e6200000e0000 */
[----:B------:R-:W-:Y:S01]  /*ed60*/  ULDC UR4, c[0x0][0x388] ;  /* 0x0000e20000047ab9 */ /* 0x000fe20000000800 */
[--C-:B------:R-:W-:Y:S02]  /*ed70*/  IMAD.MOV R7, RZ, RZ, -R0.reuse ;  /* 0x000000ffff077224 */ /* 0x100fe400078e0a00 */
[----:B------:R3:W4:Y:S01]  /*ed80*/  SHFL.IDX PT, R9, R4, 0x1, 0x1c1f ;  /* 0x003c1f0004097f89 */ /* 0x00072200000e0000 */
[----:B------:R-:W-:Y:S01]  /*ed90*/  IMAD.IADD R3, R3, 0x1, R5 ;  /* 0x0000000103037824 */ /* 0x000fe200078e0205 */
[----:B------:R-:W-:Y:S01]  /*eda0*/  LOP3.LUT P0, RZ, R16, 0x3, RZ, 0xc0, !PT ;  /* 0x0000000310ff7812 */ /* 0x000fe2000780c0ff */
[----:B------:R-:W-:Y:S01]  /*edb0*/  UIMAD UR4, UR5, UR4, URZ ;  /* 0x00000004050472a4 */ /* 0x000fe2000f8e023f */
[----:B------:R-:W-:Y:S01]  /*edc0*/  IADD3 R5, R14, R15, RZ ;  /* 0x0000000f0e057210 */ /* 0x000fe20007ffe0ff */
[----:B------:R-:W1:Y:S01]  /*edd0*/  S2R R16, SR_TID.X ;  /* 0x0000000000107919 */ /* 0x000e620000002100 */
[----:B------:R-:W-:-:S03]  /*ede0*/  SHF.R.S32.HI R12, RZ, 0x1f, R0 ;  /* 0x0000001fff0c7819 */ /* 0x000fc60000011400 */
[----:B------:R-:W-:Y:S01]  /*edf0*/  ISETP.GE.OR P1, PT, R5, UR4, P0 ;  /* 0x0000000405007c0c */ /* 0x000fe20008726670 */
[----:B---3--:R-:W-:Y:S01]  /*ee00*/  IMAD R4, R7, c[0x0][0x4e8], R6 ;  /* 0x00013a0007047a24 */ /* 0x008fe200078e0206 */
[----:B------:R-:W-:-:S04]  /*ee10*/  IADD3 R7, R5, 0x8, RZ ;  /* 0x0000000805077810 */ /* 0x000fc80007ffe0ff */
[----:B------:R-:W-:Y:S01]  /*ee20*/  ISETP.GE.OR P0, PT, R7, UR4, P0 ;  /* 0x0000000407007c0c */ /* 0x000fe20008706670 */
[----:B------:R-:W-:Y:S02]  /*ee30*/  IMAD R6, R12, c[0x0][0x3e0], RZ ;  /* 0x0000f8000c067a24 */ /* 0x000fe400078e02ff */
[----:B------:R-:W-:-:S04]  /*ee40*/  IMAD.WIDE.U32 R2, R0, c[0x0][0x3e0], R2 ;  /* 0x0000f80000027a25 */ /* 0x000fc800078e0002 */
[----:B-1----:R1:W-:Y:S01]  /*ee50*/  @!P1 ST.E [R10.64], R50 ;  /* 0x000000320a009985 */ /* 0x0023e2000c101906 */
[----:B------:R-:W-:Y:S01]  /*ee60*/  IMAD R5, R0, c[0x0][0x3e4], R6 ;  /* 0x0000f90000057a24 */ /* 0x000fe200078e0206 */
[----:B------:R-:W-:-:S03]  /*ee70*/  SHF.R.S32.HI R0, RZ, 0x1f, R4 ;  /* 0x0000001fff007819 */ /* 0x000fc60000011404 */
[----:B------:R-:W-:Y:S01]  /*ee80*/  IMAD.IADD R3, R3, 0x1, R5 ;  /* 0x0000000103037824 */ /* 0x000fe200078e0205 */
[----:B----4-:R1:W-:Y:S01]  /*ee90*/  @!P0 ST.E [R8.64], R49 ;  /* 0x0000003108008985 */ /* 0x0103e2000c101906 */
[----:B------:R-:W-:Y:S01]  /*eea0*/  IMAD R0, R0, c[0x0][0x3d8], RZ ;  /* 0x0000f60000007a24 */ /* 0x000fe200078e02ff */
[----:B------:R-:W-:Y:S01]  /*eeb0*/  SHF.R.S32.HI R14, RZ, 0x1f, R16 ;  /* 0x0000001fff0e7819 */ /* 0x000fe20000011410 */
[----:B------:R-:W-:-:S04]  /*eec0*/  IMAD.WIDE.U32 R2, R4, c[0x0][0x3d8], R2 ;  /* 0x0000f60004027a25 */ /* 0x000fc800078e0002 */
[----:B------:R-:W-:Y:S01]  /*eed0*/  IMAD R0, R4, c[0x0][0x3dc], R0 ;  /* 0x0000f70004007a24 */ /* 0x000fe200078e0200 */
[----:B------:R-:W-:-:S04]  /*eee0*/  LEA.HI R14, R14, R16, RZ, 0x3 ;  /* 0x000000100e0e7211 */ /* 0x000fc800078f18ff */
[----:B------:R-:W-:Y:S02]  /*eef0*/  IADD3 R0, R3, R0, RZ ;  /* 0x0000000003007210 */ /* 0x000fe40007ffe0ff */
[C---:B------:R-:W-:Y:S02]  /*ef00*/  LEA R3, P0, R2.reuse, c[0x0][0x380], 0x1 ;  /* 0x0000e00002037a11 */ /* 0x040fe400078008ff */
[----:B------:R-:W-:Y:S02]  /*ef10*/  SHF.R.S32.HI R14, RZ, 0x3, R14 ;  /* 0x00000003ff0e7819 */ /* 0x000fe4000001140e */
[----:B------:R-:W-:-:S03]  /*ef20*/  LEA.HI.X R2, R2, c[0x0][0x384], R0, 0x1, P0 ;  /* 0x0000e10002027a11 */ /* 0x000fc600000f0c00 */
[----:B------:R-:W-:-:S05]  /*ef30*/  IMAD.IADD R0, R14, 0x1, R15 ;  /* 0x000000010e007824 */ /* 0x000fca00078e020f */
[----:B------:R-:W-:Y:S01]  /*ef40*/  ISETP.GE.AND P0, PT, R0, UR4, PT ;  /* 0x0000000400007c0c */ /* 0x000fe2000bf06270 */
[----:B------:R1:W3:Y:S01]  /*ef50*/  SHFL.IDX PT, R4, R3, RZ, 0x181f ;  /* 0x00181fff03047589 */ /* 0x0002e200000e0000 */
[----:B------:R-:W-:Y:S03]  /*ef60*/  BSSY B0, `(.L_x_456) ;  /* 0x000001b000007945 */ /* 0x000fe60003800000 */
[----:B------:R1:W4:Y:S04]  /*ef70*/  SHFL.IDX PT, R5, R2, RZ, 0x181f ;  /* 0x00181fff02057589 */ /* 0x00032800000e0000 */
[----:B--2---:R1:W2:Y:S04]  /*ef80*/  LDS.128 R32, [R13+0x1080] ;  /* 0x001080000d207984 */ /* 0x0042a80000000c00 */
        /* <DEDUP_REMOVED lines=10> */
[----:B-----5:R-:W-:-:S02]  /*f030*/  ISETP.GE.AND P5, PT, R66, c[0x0][0x3c8], PT ;  /* 0x0000f20042007a0c */ /* 0x020fc40003fa6270 */
[----:B------:R-:W-:Y:S01]  /*f040*/  ISETP.GE.AND P4, PT, R64, c[0x0][0x3c8], PT ;  /* 0x0000f20040007a0c */ /* 0x000fe20003f86270 */
[----:B------:R-:W4:Y:S01]  /*f050*/  LDS.128 R16, [R13+0x4080] ;  /* 0x004080000d107984 */ /* 0x000f220000000c00 */
[----:B------:R-:W-:-:S03]  /*f060*/  ISETP.GE.AND P3, PT, R60, c[0x0][0x3c8], PT ;  /* 0x0000f2003c007a0c */ /* 0x000fc60003f66270 */
[----:B-1----:R-:W1:Y:S06]  /*f070*/  LDS.128 R12, [R13+0x8080] ;  /* 0x008080000d0c7984 */ /* 0x002e6c0000000c00 */
[-C--:B------:R-:W-:Y:S02]  /*f080*/  @!P5 LEA R8, P2, R66, R4.reuse, 0x1 ;  /* 0x000000044208d211 */ /* 0x080fe400078408ff */
[-C--:B------:R-:W-:Y:S02]  /*f090*/  @!P4 LEA R6, P1, R64, R4.reuse, 0x1 ;  /* 0x000000044006c211 */ /* 0x080fe400078208ff */
[----:B------:R-:W-:-:S02]  /*f0a0*/  @!P3 LEA R4, P0, R60, R4, 0x1 ;  /* 0x000000043c04b211 */ /* 0x000fc400078008ff */
[-C--:B------:R-:W-:Y:S02]  /*f0b0*/  @!P5 LEA.HI.X R9, R66, R5.reuse, R67, 0x1, P2 ;  /* 0x000000054209d211 */ /* 0x080fe400010f0c43 */
[-C--:B------:R-:W-:Y:S02]  /*f0c0*/  @!P4 LEA.HI.X R7, R64, R5.reuse, R65, 0x1, P1 ;  /* 0x000000054007c211 */ /* 0x080fe400008f0c41 */
[----:B------:R-:W-:Y:S01]  /*f0d0*/  @!P3 LEA.HI.X R5, R60, R5, R62, 0x1, P0 ;  /* 0x000000053c05b211 */ /* 0x000fe200000f0c3e */
[----:B---3--:R3:W-:Y:S04]  /*f0e0*/  @!P5 ST.E.128 [R8.64], R20 ;  /* 0x000000140800d985 */ /* 0x0087e8000c101d06 */
[----:B----4-:R3:W-:Y:S04]  /*f0f0*/  @!P4 ST.E.128 [R6.64], R16 ;  /* 0x000000100600c985 */ /* 0x0107e8000c101d06 */
[----:B-1----:R3:W-:Y:S02]  /*f100*/  @!P3 ST.E.128 [R4.64], R12 ;  /* 0x0000000c0400b985 */ /* 0x0027e4000c101d06 */
.L_x_457:
[----:B---34-:R-:W-:Y:S05]  /*f110*/  BSYNC B0 ;  /* 0x0000000000007941 */ /* 0x018fea0003800000 */
.L_x_456:
[----:B------:R-:W-:Y:S01]  /*f120*/  IADD3 R6, R0, 0x20, RZ ;  /* 0x0000002000067810 */ /* 0x000fe20007ffe0ff */
[----:B------:R3:W4:Y:S01]  /*f130*/  SHFL.IDX PT, R5, R2, 0x1, 0x181f ;  /* 0x00381f0002057f89 */ /* 0x00072200000e0000 */
[----:B------:R-:W-:Y:S02]  /*f140*/  BSSY B0, `(.L_x_458) ;  /* 0x0000010000007945 */ /* 0x000fe40003800000 */
[----:B------:R-:W-:Y:S01]  /*f150*/  ISETP.GE.AND P0, PT, R6, UR4, PT ;  /* 0x0000000406007c0c */ /* 0x000fe2000bf06270 */
[----:B------:R3:W2:-:S12]  /*f160*/  SHFL.IDX PT, R4, R3, 0x1, 0x181f ;  /* 0x00381f0003047f89 */ /* 0x00069800000e0000 */
[----:B------:R-:W-:Y:S05]  /*f170*/  @P0 BRA `(.L_x_459) ;  /* 0x000000c000000947 */ /* 0x000fea0003800000 */
[----:B-----5:R-:W-:Y:S02]  /*f180*/  ISETP.GE.AND P2, PT, R66, c[0x0][0x3c8], PT ;  /* 0x0000f20042007a0c */ /* 0x020fe40003f46270 */
[----:B------:R-:W-:Y:S02]  /*f190*/  ISETP.GE.AND P1, PT, R64, c[0x0][0x3c8], PT ;  /* 0x0000f20040007a0c */ /* 0x000fe40003f26270 */
[----:B------:R-:W-:-:S09]  /*f1a0*/  ISETP.GE.AND P0, PT, R60, c[0x0][0x3c8], PT ;  /* 0x0000f2003c007a0c */ /* 0x000fd20003f06270 */
[-C--:B-12---:R-:W-:Y:S02]  /*f1b0*/  @!P2 LEA R8, P5, R66, R4.reuse, 0x1 ;  /* 0x000000044208a211 */ /* 0x086fe400078a08ff */
[-C--:B------:R-:W-:Y:S02]  /*f1c0*/  @!P1 LEA R6, P4, R64, R4.reuse, 0x1 ;  /* 0x0000000440069211 */ /* 0x080fe400078808ff */
[----:B------:R-:W-:Y:S02]  /*f1d0*/  @!P0 LEA R4, P3, R60, R4, 0x1 ;  /* 0x000000043c048211 */ /* 0x000fe400078608ff */
[-C--:B----4-:R-:W-:Y:S02]  /*f1e0*/  @!P2 LEA.HI.X R9, R66, R5.reuse, R67, 0x1, P5 ;  /* 0x000000054209a211 */ /* 0x090fe400028f0c43 */
[-C--:B------:R-:W-:Y:S02]  /*f1f0*/  @!P1 LEA.HI.X R7, R64, R5.reuse, R65, 0x1, P4 ;  /* 0x0000000540079211 */ /* 0x080fe400020f0c41 */
[----:B------:R-:W-:Y:S01]  /*f200*/  @!P0 LEA.HI.X R5, R60, R5, R62, 0x1, P3 ;  /* 0x000000053c058211 */ /* 0x000fe200018f0c3e */
[----:B------:R1:W-:Y:S04]  /*f210*/  @!P2 ST.E.128 [R8.64], R32 ;  /* 0x000000200800a985 */ /* 0x0003e8000c101d06 */
[----:B------:R1:W-:Y:S04]  /*f220*/  @!P1 ST.E.128 [R6.64], R28 ;  /* 0x0000001c06009985 */ /* 0x0003e8000c101d06 */
[----:B------:R1:W-:Y:S02]  /*f230*/  @!P0 ST.E.128 [R4.64], R24 ;  /* 0x0000001804008985 */ /* 0x0003e4000c101d06 */
.L_x_459:
[----:B------:R-:W-:Y:S05]  /*f240*/  BSYNC B0 ;  /* 0x0000000000007941 */ /* 0x000fea0003800000 */
.L_x_458:
[----:B-1----:R-:W-:Y:S01]  /*f250*/  IADD3 R6, R0, 0x40, RZ ;  /* 0x0000004000067810 */ /* 0x002fe20007ffe0ff */
[----:B----4-:R1:W4:Y:S01]  /*f260*/  SHFL.IDX PT, R5, R2, 0x2, 0x181f ;  /* 0x00581f0002057f89 */ /* 0x01032200000e0000 */
[----:B------:R-:W-:Y:S02]  /*f270*/  BSSY B0, `(.L_x_460) ;  /* 0x0000010000007945 */ /* 0x000fe40003800000 */
[----:B------:R-:W-:Y:S01]  /*f280*/  ISETP.GE.AND P0, PT, R6, UR4, PT ;  /* 0x0000000406007c0c */ /* 0x000fe2000bf06270 */
[----:B--2---:R1:W2:-:S12]  /*f290*/  SHFL.IDX PT, R4, R3, 0x2, 0x181f ;  /* 0x00581f0003047f89 */ /* 0x00429800000e0000 */
[----:B------:R-:W-:Y:S05]  /*f2a0*/  @P0 BRA `(.L_x_461) ;  /* 0x000000c000000947 */ /* 0x000fea0003800000 */
[----:B-----5:R-:W-:Y:S02]  /*f2b0*/  ISETP.GE.AND P2, PT, R66, c[0x0][0x3c8], PT ;  /* 0x0000f20042007a0c */ /* 0x020fe40003f46270 */
[----:B------:R-:W-:Y:S02]  /*f2c0*/  ISETP.GE.AND P1, PT, R64, c[0x0][0x3c8], PT ;  /* 0x0000f20040007a0c */ /* 0x000fe40003f26270 */
[----:B------:R-:W-:-:S09]  /*f2d0*/  ISETP.GE.AND P0, PT, R60, c[0x0][0x3c8], PT ;  /* 0x0000f2003c007a0c */ /* 0x000fd20003f06270 */
[-C--:B--2---:R-:W-:Y:S02]  /*f2e0*/  @!P2 LEA R8, P5, R66, R4.reuse, 0x1 ;  /* 0x000000044208a211 */ /* 0x084fe400078a08ff */
        /* <DEDUP_REMOVED lines=8> */
.L_x_461:
[----:B------:R-:W-:Y:S05]  /*f370*/  BSYNC B0 ;  /* 0x0000000000007941 */ /* 0x000fea0003800000 */
.L_x_460:
[----:B------:R-:W-:Y:S01]  /*f380*/  IADD3 R0, R0, 0x60, RZ ;  /* 0x0000006000007810 */ /* 0x000fe20007ffe0ff */
[----:B-1-3--:R-:W1:Y:S03]  /*f390*/  SHFL.IDX PT, R2, R2, 0x3, 0x181f ;  /* 0x00781f0002027f89 */ /* 0x00ae6600000e0000 */
[----:B------:R-:W-:Y:S01]  /*f3a0*/  ISETP.GE.AND P0, PT, R0, UR4, PT ;  /* 0x0000000400007c0c */ /* 0x000fe2000bf06270 */
[----:B------:R-:W3:-:S12]  /*f3b0*/  SHFL.IDX PT, R3, R3, 0x3, 0x181f ;  /* 0x00781f0003037f89 */ /* 0x000ed800000e0000 */
[----:B------:R-:W-:Y:S05]  /*f3c0*/  @P0 BRA `(.L_x_462) ;  /* 0x00000bd000000947 */ /* 0x000fea0003800000 */
[----:B-----5:R-:W-:Y:S02]  /*f3d0*/  ISETP.GE.AND P1, PT, R66, c[0x0][0x3c8], PT ;  /* 0x0000f20042007a0c */ /* 0x020fe40003f26270 */
[----:B------:R-:W-:-:S11]  /*f3e0*/  ISETP.GE.AND P0, PT, R64, c[0x0][0x3c8], PT ;  /* 0x0000f20040007a0c */ /* 0x000fd60003f06270 */
[-C--:B--23--:R-:W-:Y:S02]  /*f3f0*/  @!P1 LEA R6, P3, R66, R3.reuse, 0x1 ;  /* 0x0000000342069211 */ /* 0x08cfe400078608ff */
[----:B------:R-:W-:Y:S02]  /*f400*/  @!P0 LEA R4, P2, R64, R3, 0x1 ;  /* 0x0000000340048211 */ /* 0x000fe400078408ff */
[-C--:B-1----:R-:W-:Y:S02]  /*f410*/  @!P1 LEA.HI.X R7, R66, R2.reuse, R67, 0x1, P3 ;  /* 0x0000000242079211 */ /* 0x082fe400018f0c43 */
[----:B----4-:R-:W-:-:S03]  /*f420*/  @!P0 LEA.HI.X R5, R64, R2, R65, 0x1, P2 ;  /* 0x0000000240058211 */ /* 0x010fc600010f0c41 */
[----:B------:R1:W-:Y:S04]  /*f430*/  @!P1 ST.E.128 [R6.64], R52 ;  /* 0x0000003406009985 */ /* 0x0003e8000c101d06 */
[----:B------:R1:W-:Y:S01]  /*f440*/  @!P0 ST.E.128 [R4.64], R48 ;  /* 0x0000003004008985 */ /* 0x0003e2000c101d06 */
[----:B------:R-:W-:-:S13]  /*f450*/  ISETP.GE.AND P0, PT, R60, c[0x0][0x3c8], PT ;  /* 0x0000f2003c007a0c */ /* 0x000fda0003f06270 */
[----:B------:R-:W-:Y:S05]  /*f460*/  @P0 BRA `(.L_x_462) ;  /* 0x00000b3000000947 */ /* 0x000fea0003800000 */
[----:B-1----:R-:W-:-:S04]  /*f470*/  LEA R4, P0, R60, R3, 0x1 ;  /* 0x000000033c047211 */ /* 0x002fc800078008ff */
[----:B------:R-:W-:-:S05]  /*f480*/  LEA.HI.X R5, R60, R2, R62, 0x1, P0 ;  /* 0x000000023c057211 */ /* 0x000fca00000f0c3e */
[----:B------:R1:W-:Y:S01]  /*f490*/  ST.E.128 [R4.64], R56 ;  /* 0x0000003804007985 */ /* 0x0003e2000c101d06 */
[----:B------:R-:W-:Y:S05]  /*f4a0*/  BRA `(.L_x_462) ;  /* 0x00000af000007947 */ /* 0x000fea0003800000 */
.L_x_454:
[----:B------:R-:W2:Y:S04]  /*f4b0*/  LDL R0, [R1+0x54] ;  /* 0x0000540001007983 */ /* 0x000ea80000100800 */
[----:B------:R-:W3:Y:S04]  /*f4c0*/  LDL R14, [R1+0x48] ;  /* 0x00004800010e7983 */ /* 0x000ee80000100800 */
[----:B------:R-:W4:Y:S01]  /*f4d0*/  LDL R13, [R1+0x4c] ;  /* 0x00004c00010d7983 */ /* 0x000f220000100800 */
[----:B------:R-:W-:Y:S03]  /*f4e0*/  BSSY B0, `(.L_x_463) ;  /* 0x0000025000007945 */ /* 0x000fe60003800000 */
[----:B------:R-:W1:Y:S02]  /*f4f0*/  S2R R12, SR_TID.X ;  /* 0x00000000000c7919 */ /* 0x000e640000002100 */
[----:B-1----:R-:W-:Y:S01]  /*f500*/  ISETP.GE.AND P0, PT, R12, 0x80, PT ;  /* 0x000000800c00780c */ /* 0x002fe20003f06270 */
[----:B--2---:R-:W-:Y:S01]  /*f510*/  IMAD.MOV.U32 R11, RZ, RZ, R0 ;  /* 0x000000ffff0b7224 */ /* 0x004fe200078e0000 */
[----:B---3--:R-:W-:-:S02]  /*f520*/  SHF.R.S32.HI R7, RZ, 0x1f, R14 ;  /* 0x0000001fff077819 */ /* 0x008fc4000001140e */
[----:B----4-:R-:W-:-:S09]  /*f530*/  SHF.R.S32.HI R8, RZ, 0x1f, R13 ;  /* 0x0000001fff087819 */ /* 0x010fd2000001140d */
[----:B------:R-:W-:Y:S05]  /*f540*/  @P0 BRA `(.L_x_464) ;  /* 0x000001e000000947 */ /* 0x000fea0003800000 */
[----:B------:R-:W-:Y:S02]  /*f550*/  MOV R2, c[0x0][0x4e8] ;  /* 0x00013a0000027a02 */ /* 0x000fe40000000f00 */
[----:B------:R-:W-:-:S03]  /*f560*/  IADD3 R6, R11, R12, RZ ;  /* 0x0000000c0b067210 */ /* 0x000fc60007ffe0ff */
[----:B------:R-:W-:-:S05]  /*f570*/  IMAD R0, R2, c[0x0][0x388], RZ ;  /* 0x0000e20002007a24 */ /* 0x000fca00078e02ff */
[----:B------:R-:W-:-:S13]  /*f580*/  ISETP.GE.AND P0, PT, R6, R0, PT ;  /* 0x000000000600720c */ /* 0x000fda0003f06270 */
[----:B------:R-:W-:Y:S05]  /*f590*/  @P0 BRA `(.L_x_464) ;  /* 0x0000019000000947 */ /* 0x000fea0003800000 */
[----:B------:R-:W-:Y:S01]  /*f5a0*/  ISETP.NE.AND P0, PT, R2, 0x1, PT ;  /* 0x000000010200780c */ /* 0x000fe20003f05270 */
[----:B------:R-:W-:Y:S01]  /*f5b0*/  IMAD R4, R7, c[0x0][0x490], RZ ;  /* 0x0001240007047a24 */ /* 0x000fe200078e02ff */
[----:B------:R-:W-:Y:S01]  /*f5c0*/  MOV R0, R6 ;  /* 0x0000000600007202 */ /* 0x000fe20000000f00 */
[----:B------:R-:W-:-:S04]  /*f5d0*/  IMAD.WIDE.U32 R2, R14, c[0x0][0x490], RZ ;  /* 0x000124000e027a25 */ /* 0x000fc800078e00ff */
[----:B------:R-:W-:Y:S02]  /*f5e0*/  IMAD R4, R14, c[0x0][0x494], R4 ;  /* 0x000125000e047a24 */ /* 0x000fe400078e0204 */
[----:B------:R-:W-:-:S03]  /*f5f0*/  IMAD R10, R8, c[0x0][0x498], RZ ;  /* 0x00012600080a7a24 */ /* 0x000fc600078e02ff */
[----:B------:R-:W-:Y:S01]  /*f600*/  IADD3 R3, R3, R4, RZ ;  /* 0x0000000403037210 */ /* 0x000fe20007ffe0ff */
[----:B------:R-:W-:-:S05]  /*f610*/  @P0 IMAD.HI.U32 R5, R6, c[0x0][0x4ec], RZ ;  /* 0x00013b0006050a27 */ /* 0x000fca00078e00ff */
[----:B------:R-:W-:Y:S01]  /*f620*/  @P0 SHF.R.U32.HI R0, RZ, c[0x0][0x4f0], R5 ;  /* 0x00013c00ff000a19 */ /* 0x000fe20000011605 */
[----:B------:R-:W-:-:S03]  /*f630*/  IMAD.WIDE.U32 R4, R13, c[0x0][0x498], R2 ;  /* 0x000126000d047a25 */ /* 0x000fc600078e0002 */
[C---:B------:R-:W-:Y:S01]  /*f640*/  IADD3 R9, -R0.reuse, RZ, RZ ;  /* 0x000000ff00097210 */ /* 0x040fe20007ffe1ff */
[----:B------:R-:W-:Y:S01]  /*f650*/  IMAD R3, R13, c[0x0][0x49c], R10 ;  /* 0x000127000d037a24 */ /* 0x000fe200078e020a */
[----:B------:R-:W-:-:S03]  /*f660*/  IADD3 R4, P0, R0, R4, RZ ;  /* 0x0000000400047210 */ /* 0x000fc60007f1e0ff */
[----:B------:R-:W-:Y:S01]  /*f670*/  IMAD R2, R9, c[0x0][0x4e8], R6 ;  /* 0x00013a0009027a24 */ /* 0x000fe200078e0206 */
[----:B------:R-:W-:-:S04]  /*f680*/  SHF.R.S32.HI R6, RZ, 0x1f, R0 ;  /* 0x0000001fff067819 */ /* 0x000fc80000011400 */
[----:B------:R-:W-:Y:S02]  /*f690*/  SHF.R.S32.HI R0, RZ, 0x1f, R2 ;  /* 0x0000001fff007819 */ /* 0x000fe40000011402 */
[----:B------:R-:W-:-:S03]  /*f6a0*/  IADD3.X R5, R6, R5, R3, P0, !PT ;  /* 0x0000000506057210 */ /* 0x000fc600007fe403 */
[----:B------:R-:W-:-:S04]  /*f6b0*/  IMAD R0, R0, c[0x0][0x488], RZ ;  /* 0x0001220000007a24 */ /* 0x000fc800078e02ff */
[C---:B------:R-:W-:Y:S02]  /*f6c0*/  IMAD R0, R2.reuse, c[0x0][0x48c], R0 ;  /* 0x0001230002007a24 */ /* 0x040fe400078e0200 */
[----:B------:R-:W-:-:S05]  /*f6d0*/  IMAD.WIDE.U32 R2, R2, c[0x0][0x488], R4 ;  /* 0x0001220002027a25 */ /* 0x000fca00078e0004 */
[----:B------:R-:W-:Y:S02]  /*f6e0*/  IADD3 R0, R3, R0, RZ ;  /* 0x0000000003007210 */ /* 0x000fe40007ffe0ff */
[----:B------:R-:W-:-:S04]  /*f6f0*/  LEA R4, P0, R2, c[0x0][0x450], 0x2 ;  /* 0x0001140002047a11 */ /* 0x000fc800078010ff */
[----:B------:R-:W-:Y:S02]  /*f700*/  LEA.HI.X R5, R2, c[0x0][0x454], R0, 0x2, P0 ;  /* 0x0001150002057a11 */ /* 0x000fe400000f1400 */
[----:B------:R-:W-:-:S05]  /*f710*/  MOV R0, 0xff800000 ;  /* 0xff80000000007802 */ /* 0x000fca0000000f00 */
[----:B------:R1:W-:Y:S02]  /*f720*/  STG.E [R4.64], R0 ;  /* 0x0000000004007986 */ /* 0x0003e4000c101906 */
.L_x_464:
[----:B------:R-:W-:Y:S05]  /*f730*/  BSYNC B0 ;  /* 0x0000000000007941 */ /* 0x000fea0003800000 */
.L_x_463:
[----:B------:R-:W2:Y:S01]  /*f740*/  LDL R2, [R1+0x88] ;  /* 0x0000880001027983 */ /* 0x000ea20000100800 */
[----:B-1----:R-:W-:Y:S01]  /*f750*/  MOV R0, c[0x0][0x4e8] ;  /* 0x00013a0000007a02 */ /* 0x002fe20000000f00 */
[----:B------:R-:W-:Y:S01]  /*f760*/  IMAD R7, R7, c[0x0][0x3e8], RZ ;  /* 0x0000fa0007077a24 */ /* 0x000fe200078e02ff */
[----:B------:R-:W-:Y:S01]  /*f770*/  SHF.R.S32.HI R9, RZ, 0x1f, R12 ;  /* 0x0000001fff097819 */ /* 0x000fe2000001140c */
[----:B------:R-:W-:Y:S01]  /*f780*/  IMAD R8, R8, c[0x0][0x3f0], RZ ;  /* 0x0000fc0008087a24 */ /* 0x000fe200078e02ff */
[----:B------:R-:W-:Y:S01]  /*f790*/  ISETP.NE.AND P0, PT, R0, 0x1, PT ;  /* 0x000000010000780c */ /* 0x000fe20003f05270 */
[----:B------:R-:W-:Y:S01]  /*f7a0*/  IMAD R7, R14, c[0x0][0x3ec], R7 ;  /* 0x0000fb000e077a24 */ /* 0x000fe200078e0207 */
[----:B------:R-:W-:Y:S01]  /*f7b0*/  LEA.HI R9, R9, R12, RZ, 0x3 ;  /* 0x0000000c09097211 */ /* 0x000fe200078f18ff */
[----:B------:R-:W-:-:S03]  /*f7c0*/  IMAD R8, R13, c[0x0][0x3f4], R8 ;  /* 0x0000fd000d087a24 */ /* 0x000fc600078e0208 */
[----:B------:R-:W-:Y:S02]  /*f7d0*/  SHF.R.S32.HI R9, RZ, 0x3, R9 ;  /* 0x00000003ff097819 */ /* 0x000fe40000011409 */
[----:B--2---:R-:W-:Y:S01]  /*f7e0*/  IADD3 R4, R2, R11, RZ ;  /* 0x0000000b02047210 */ /* 0x004fe20007ffe0ff */
[----:B------:R-:W-:-:S03]  /*f7f0*/  IMAD.WIDE.U32 R2, R14, c[0x0][0x3e8], RZ ;  /* 0x0000fa000e027a25 */ /* 0x000fc600078e00ff */
[----:B------:R-:W-:Y:S01]  /*f800*/  MOV R0, R4 ;  /* 0x0000000400007202 */ /* 0x000fe20000000f00 */
[----:B------:R-:W-:-:S04]  /*f810*/  @P0 IMAD.HI.U32 R5, R4, c[0x0][0x4ec], RZ ;  /* 0x00013b0004050a27 */ /* 0x000fc800078e00ff */
[----:B------:R-:W-:Y:S01]  /*f820*/  IMAD.IADD R3, R3, 0x1, R7 ;  /* 0x0000000103037824 */ /* 0x000fe200078e0207 */
[----:B------:R-:W-:-:S03]  /*f830*/  @P0 SHF.R.U32.HI R0, RZ, c[0x0][0x4f0], R5 ;  /* 0x00013c00ff000a19 */ /* 0x000fc60000011605 */
[----:B------:R-:W-:Y:S01]  /*f840*/  IMAD.WIDE.U32 R2, R13, c[0x0][0x3f0], R2 ;  /* 0x0000fc000d027a25 */ /* 0x000fe200078e0002 */
[----:B------:R-:W-:Y:S02]  /*f850*/  SHF.R.S32.HI R5, RZ, 0x1f, R0 ;  /* 0x0000001fff057819 */ /* 0x000fe40000011400 */
[----:B------:R-:W-:Y:S02]  /*f860*/  IADD3 R6, -R0, RZ, RZ ;  /* 0x000000ff00067210 */ /* 0x000fe40007ffe1ff */
[----:B------:R-:W-:Y:S01]  /*f870*/  IADD3 R3, R3, R8, RZ ;  /* 0x0000000803037210 */ /* 0x000fe20007ffe0ff */
[----:B------:R-:W-:Y:S02]  /*f880*/  IMAD R5, R5, c[0x0][0x3e0], RZ ;  /* 0x0000f80005057a24 */ /* 0x000fe400078e02ff */
[----:B------:R-:W-:Y:S02]  /*f890*/  IMAD R6, R6, c[0x0][0x4e8], R4 ;  /* 0x00013a0006067a24 */ /* 0x000fe400078e0204 */
[----:B------:R-:W-:-:S02]  /*f8a0*/  IMAD R4, R0, c[0x0][0x3e4], R5 ;  /* 0x0000f90000047a24 */ /* 0x000fc400078e0205 */
[----:B------:R-:W-:Y:S01]  /*f8b0*/  IMAD.WIDE.U32 R2, R0, c[0x0][0x3e0], R2 ;  /* 0x0000f80000027a25 */ /* 0x000fe200078e0002 */
[----:B------:R-:W-:-:S03]  /*f8c0*/  SHF.R.S32.HI R0, RZ, 0x1f, R6 ;  /* 0x0000001fff007819 */ /* 0x000fc60000011406 */
[----:B------:R-:W-:Y:S02]  /*f8d0*/  IMAD.IADD R3, R3, 0x1, R4 ;  /* 0x0000000103037824 */ /* 0x000fe400078e0204 */
[----:B------:R-:W-:Y:S02]  /*f8e0*/  IMAD R0, R0, c[0x0][0x3d8], RZ ;  /* 0x0000f60000007a24 */ /* 0x000fe400078e02ff */
[----:B------:R-:W-:-:S04]  /*f8f0*/  IMAD.WIDE.U32 R4, R6, c[0x0][0x3d8], R2 ;  /* 0x0000f60006047a25 */ /* 0x000fc800078e0002 */
[----:B------:R-:W-:Y:S01]  /*f900*/  IMAD R6, R6, c[0x0][0x3dc], R0 ;  /* 0x0000f70006067a24 */ /* 0x000fe200078e0200 */
[----:B------:R-:W-:Y:S02]  /*f910*/  LEA R3, P0, R4, c[0x0][0x380], 0x1 ;  /* 0x0000e00004037a11 */ /* 0x000fe400078008ff */
[----:B------:R-:W-:Y:S02]  /*f920*/  IADD3 R0, R9, R11, RZ ;  /* 0x0000000b09007210 */ /* 0x000fe40007ffe0ff */
[----:B------:R-:W-:-:S04]  /*f930*/  IADD3 R2, R5, R6, RZ ;  /* 0x0000000605027210 */ /* 0x000fc80007ffe0ff */
[----:B------:R-:W-:Y:S01]  /*f940*/  LEA.HI.X R2, R4, c[0x0][0x384], R2, 0x1, P0 ;  /* 0x0000e10004027a11 */ /* 0x000fe200000f0c02 */
[----:B------:R-:W-:Y:S05]  /*f950*/  BRA.DIV ~URZ, `(.L_x_465) ;  /* 0x000008f27f007947 */ /* 0x000fea000b800000 */
[----:B------:R1:W2:Y:S02]  /*f960*/  SHFL.IDX PT, R5, R2, RZ, 0x181f ;  /* 0x00181fff02057589 */ /* 0x0002a400000e0000 */
.L_x_483:
[----:B------:R-:W-:Y:S05]  /*f970*/  BRA.DIV ~URZ, `(.L_x_466) ;  /* 0x000009427f007947 */ /* 0x000fea000b800000 */
[----:B------:R3:W4:Y:S02]  /*f980*/  SHFL.IDX PT, R4, R3, RZ, 0x181f ;  /* 0x00181fff03047589 */ /* 0x00072400000e0000 */
.L_x_484:
[----:B------:R-:W-:Y:S01]  /*f990*/  MOV R10, c[0x0][0x4e8] ;  /* 0x00013a00000a7a02 */ /* 0x000fe20000000f00 */
[----:B------:R-:W-:Y:S04]  /*f9a0*/  BSSY B0, `(.L_x_467) ;  /* 0x0000015000007945 */ /* 0x000fe80003800000 */
[----:B------:R-:W-:-:S05]  /*f9b0*/  IMAD R10, R10, c[0x0][0x388], RZ ;  /* 0x0000e2000a0a7a24 */ /* 0x000fca00078e02ff */
[----:B------:R-:W-:-:S13]  /*f9c0*/  ISETP.GE.AND P0, PT, R0, R10, PT ;  /* 0x0000000a0000720c */ /* 0x000fda0003f06270 */
[----:B------:R-:W-:Y:S05]  /*f9d0*/  @P0 BRA `(.L_x_468) ;  /* 0x0000011000000947 */ /* 0x000fea0003800000 */
[----:B------:R-:W5:Y:S04]  /*f9e0*/  LDL.64 R16, [R1+0x30] ;  /* 0x0000300001107983 */ /* 0x000f680000100a00 */
[----:B---3--:R-:W3:Y:S04]  /*f9f0*/  LDL R13, [R1+0x40] ;  /* 0x00004000010d7983 */ /* 0x008ee80000100800 */
[----:B----4-:R-:W4:Y:S04]  /*fa00*/  LDL R11, [R1+0x44] ;  /* 0x00004400010b7983 */ /* 0x010f280000100800 */
[----:B--2---:R-:W2:Y:S04]  /*fa10*/  LDL R14, [R1+0x5c] ;  /* 0x00005c00010e7983 */ /* 0x004ea80000100800 */
[----:B------:R-:W2:Y:S01]  /*fa20*/  LDL R12, [R1+0x58] ;  /* 0x00005800010c7983 */ /* 0x000ea20000100800 */
[----:B-----5:R-:W-:-:S02]  /*fa30*/  ISETP.GE.AND P2, PT, R16, c[0x0][0x3c8], PT ;  /* 0x0000f20010007a0c */ /* 0x020fc40003f46270 */
[----:B---3--:R-:W-:Y:S02]  /*fa40*/  ISETP.GE.AND P1, PT, R13, c[0x0][0x3c8], PT ;  /* 0x0000f2000d007a0c */ /* 0x008fe40003f26270 */
[----:B----4-:R-:W-:-:S09]  /*fa50*/  ISETP.GE.AND P0, PT, R11, c[0x0][0x3c8], PT ;  /* 0x0000f2000b007a0c */ /* 0x010fd20003f06270 */
[CC--:B------:R-:W-:Y:S02]  /*fa60*/  @!P2 LEA R8, P5, R16.reuse, R4.reuse, 0x1 ;  /* 0x000000041008a211 */ /* 0x0c0fe400078a08ff */
[-C--:B------:R-:W-:Y:S02]  /*fa70*/  @!P1 LEA R6, P4, R13, R4.reuse, 0x1 ;  /* 0x000000040d069211 */ /* 0x080fe400078808ff */
[-C--:B------:R-:W-:Y:S02]  /*fa80*/  @!P2 LEA.HI.X R9, R16, R5.reuse, R17, 0x1, P5 ;  /* 0x000000051009a211 */ /* 0x080fe400028f0c11 */
[----:B------:R-:W-:Y:S02]  /*fa90*/  @!P0 LEA R4, P3, R11, R4, 0x1 ;  /* 0x000000040b048211 */ /* 0x000fe400078608ff */
[-C--:B--2---:R-:W-:Y:S02]  /*faa0*/  @!P1 LEA.HI.X R7, R13, R5.reuse, R14, 0x1, P4 ;  /* 0x000000050d079211 */ /* 0x084fe400020f0c0e */
[----:B------:R-:W-:Y:S01]  /*fab0*/  @!P0 LEA.HI.X R5, R11, R5, R12, 0x1, P3 ;  /* 0x000000050b058211 */ /* 0x000fe200018f0c0c */
[----:B------:R2:W-:Y:S04]  /*fac0*/  @!P2 ST.E.128 [R8.64], RZ ;  /* 0x000000ff0800a985 */ /* 0x0005e8000c101d06 */
[----:B------:R2:W-:Y:S04]  /*fad0*/  @!P1 ST.E.128 [R6.64], RZ ;  /* 0x000000ff06009985 */ /* 0x0005e8000c101d06 */
[----:B------:R2:W-:Y:S02]  /*fae0*/  @!P0 ST.E.128 [R4.64], RZ ;  /* 0x000000ff04008985 */ /* 0x0005e4000c101d06 */
.L_x_468:
[----:B------:R-:W-:Y:S05]  /*faf0*/  BSYNC B0 ;  /* 0x0000000000007941 */ /* 0x000fea0003800000 */
.L_x_467:
[----:B------:R-:W-:Y:S05]  /*fb00*/  BRA.DIV ~URZ, `(.L_x_469) ;  /* 0x000008127f007947 */ /* 0x000fea000b800000 */
[----:B--2---:R2:W1:Y:S04]  /*fb10*/  SHFL.IDX PT, R5, R2, 0x1, 0x181f ;  /* 0x00381f0002057f89 */ /* 0x00446800000e0000 */
[----:B----4-:R2:W4:Y:S02]  /*fb20*/  SHFL.IDX PT, R4, R3, 0x1, 0x181f ;  /* 0x00381f0003047f89 */ /* 0x01052400000e0000 */
.L_x_485:
[----:B------:R-:W-:Y:S01]  /*fb30*/  IADD3 R6, R0, 0x20, RZ ;  /* 0x0000002000067810 */ /* 0x000fe20007ffe0ff */
[----:B------:R-:W-:Y:S03]  /*fb40*/  BSSY B0, `(.L_x_470) ;  /* 0x0000014000007945 */ /* 0x000fe60003800000 */
[----:B------:R-:W-:-:S13]  /*fb50*/  ISETP.GE.AND P0, PT, R6, R10, PT ;  /* 0x0000000a0600720c */ /* 0x000fda0003f06270 */
[----:B------:R-:W-:Y:S05]  /*fb60*/  @P0 BRA `(.L_x_471) ;  /* 0x0000011000000947 */ /* 0x000fea0003800000 */
[----:B------:R-:W5:Y:S04]  /*fb70*/  LDL.64 R16, [R1+0x30] ;  /* 0x0000300001107983 */ /* 0x000f680000100a00 */
[----:B--2---:R-:W2:Y:S04]  /*fb80*/  LDL R13, [R1+0x40] ;  /* 0x00004000010d7983 */ /* 0x004ea80000100800 */
[----:B---3--:R-:W3:Y:S04]  /*fb90*/  LDL R11, [R1+0x44] ;  /* 0x00004400010b7983 */ /* 0x008ee80000100800 */
[----:B----4-:R-:W4:Y:S04]  /*fba0*/  LDL R14, [R1+0x5c] ;  /* 0x00005c00010e7983 */ /* 0x010f280000100800 */
[----:B------:R-:W4:Y:S01]  /*fbb0*/  LDL R12, [R1+0x58] ;  /* 0x00005800010c7983 */ /* 0x000f220000100800 */
[----:B-----5:R-:W-:-:S02]  /*fbc0*/  ISETP.GE.AND P2, PT, R16, c[0x0][0x3c8], PT ;  /* 0x0000f20010007a0c */ /* 0x020fc40003f46270 */
[----:B--2---:R-:W-:Y:S02]  /*fbd0*/  ISETP.GE.AND P1, PT, R13, c[0x0][0x3c8], PT ;  /* 0x0000f2000d007a0c */ /* 0x004fe40003f26270 */
[----:B---3--:R-:W-:-:S09]  /*fbe0*/  ISETP.GE.AND P0, PT, R11, c[0x0][0x3c8], PT ;  /* 0x0000f2000b007a0c */ /* 0x008fd20003f06270 */
[CC--:B------:R-:W-:Y:S02]  /*fbf0*/  @!P2 LEA R8, P5, R16.reuse, R4.reuse, 0x1 ;  /* 0x000000041008a211 */ /* 0x0c0fe400078a08ff */
[-C--:B------:R-:W-:Y:S02]  /*fc00*/  @!P1 LEA R6, P4, R13, R4.reuse, 0x1 ;  /* 0x000000040d069211 */ /* 0x080fe400078808ff */
[-C--:B-1----:R-:W-:Y:S02]  /*fc10*/  @!P2 LEA.HI.X R9, R16, R5.reuse, R17, 0x1, P5 ;  /* 0x000000051009a211 */ /* 0x082fe400028f0c11 */
[----:B------:R-:W-:Y:S02]  /*fc20*/  @!P0 LEA R4, P3, R11, R4, 0x1 ;  /* 0x000000040b048211 */ /* 0x000fe400078608ff */
[-C--:B----4-:R-:W-:Y:S02]  /*fc30*/  @!P1 LEA.HI.X R7, R13, R5.reuse, R14, 0x1, P4 ;  /* 0x000000050d079211 */ /* 0x090fe400020f0c0e */
[----:B------:R-:W-:Y:S01]  /*fc40*/  @!P0 LEA.HI.X R5, R11, R5, R12, 0x1, P3 ;  /* 0x000000050b058211 */ /* 0x000fe200018f0c0c */
[----:B------:R1:W-:Y:S04]  /*fc50*/  @!P2 ST.E.128 [R8.64], RZ ;  /* 0x000000ff0800a985 */ /* 0x0003e8000c101d06 */
[----:B------:R1:W-:Y:S04]  /*fc60*/  @!P1 ST.E.128 [R6.64], RZ ;  /* 0x000000ff06009985 */ /* 0x0003e8000c101d06 */
[----:B------:R1:W-:Y:S02]  /*fc70*/  @!P0 ST.E.128 [R4.64], RZ ;  /* 0x000000ff04008985 */ /* 0x0003e4000c101d06 */
.L_x_471:
[----:B------:R-:W-:Y:S05]  /*fc80*/  BSYNC B0 ;  /* 0x0000000000007941 */ /* 0x000fea0003800000 */
.L_x_470:
[----:B------:R-:W-:Y:S05]  /*fc90*/  BRA.DIV ~URZ, `(.L_x_472) ;  /* 0x000007427f007947 */ /* 0x000fea000b800000 */
[----:B-1----:R1:W2:Y:S02]  /*fca0*/  SHFL.IDX PT, R5, R2, 0x2, 0x181f ;  /* 0x00581f0002057f89 */ /* 0x0022a400000e0000 */
.L_x_486:
[----:B------:R-:W-:Y:S05]  /*fcb0*/  BRA.DIV ~URZ, `(.L_x_473) ;  /* 0x000007927f007947 */ /* 0x000fea000b800000 */
[----:B----4-:R4:W1:Y:S02]  /*fcc0*/  SHFL.IDX PT, R4, R3, 0x2, 0x181f ;  /* 0x00581f0003047f89 */ /* 0x01086400000e0000 */
.L_x_487:
[----:B------:R-:W-:Y:S01]  /*fcd0*/  IADD3 R6, R0, 0x40, RZ ;  /* 0x0000004000067810 */ /* 0x000fe20007ffe0ff */
[----:B------:R-:W-:Y:S03]  /*fce0*/  BSSY B0, `(.L_x_474) ;  /* 0x0000014000007945 */ /* 0x000fe60003800000 */
        /* <DEDUP_REMOVED lines=10> */
[CC--:B-1----:R-:W-:Y:S02]  /*fd90*/  @!P2 LEA R8, P5, R16.reuse, R4.reuse, 0x1 ;  /* 0x000000041008a211 */ /* 0x0c2fe400078a08ff */
        /* <DEDUP_REMOVED lines=8> */
.L_x_475:
[----:B------:R-:W-:Y:S05]  /*fe20*/  BSYNC B0 ;  /* 0x0000000000007941 */ /* 0x000fea0003800000 */
.L_x_474:
[----:B------:R-:W-:Y:S05]  /*fe30*/  BRA.DIV ~URZ, `(.L_x_476) ;  /* 0x000006727f007947 */ /* 0x000fea000b800000 */
[----:B-12---:R-:W1:Y:S04]  /*fe40*/  SHFL.IDX PT, R2, R2, 0x3, 0x181f ;  /* 0x00781f0002027f89 */ /* 0x006e6800000e0000 */
[----:B---34-:R-:W2:Y:S02]  /*fe50*/  SHFL.IDX PT, R3, R3, 0x3, 0x181f ;  /* 0x00781f0003037f89 */ /* 0x018ea400000e0000 */
.L_x_488:
[----:B------:R-:W-:-:S04]  /*fe60*/  IADD3 R0, R0, 0x60, RZ ;  /* 0x0000006000007810 */ /* 0x000fc80007ffe0ff */
[----:B------:R-:W-:-:S13]  /*fe70*/  ISETP.GE.AND P0, PT, R0, R10, PT ;  /* 0x0000000a0000720c */ /* 0x000fda0003f06270 */
[----:B------:R-:W-:Y:S05]  /*fe80*/  @P0 BRA `(.L_x_462) ;  /* 0x0000011000000947 */ /* 0x000fea0003800000 */
[----:B------:R-:W3:Y:S04]  /*fe90*/  LDL.64 R16, [R1+0x30] ;  /* 0x0000300001107983 */ /* 0x000ee80000100a00 */
[----:B------:R-:W4:Y:S04]  /*fea0*/  LDL R13, [R1+0x40] ;  /* 0x00004000010d7983 */ /* 0x000f280000100800 */
[----:B------:R-:W5:Y:S04]  /*feb0*/  LDL R11, [R1+0x44] ;  /* 0x00004400010b7983 */ /* 0x000f680000100800 */
[----:B--2---:R-:W2:Y:S04]  /*fec0*/  LDL R14, [R1+0x5c] ;  /* 0x00005c00010e7983 */ /* 0x004ea80000100800 */
[----:B------:R-:W2:Y:S01]  /*fed0*/  LDL R12, [R1+0x58] ;  /* 0x00005800010c7983 */ /* 0x000ea20000100800 */
[----:B---3--:R-:W-:-:S02]  /*fee0*/  ISETP.GE.AND P2, PT, R16, c[0x0][0x3c8], PT ;  /* 0x0000f20010007a0c */ /* 0x008fc40003f46270 */
[----:B----4-:R-:W-:Y:S02]  /*fef0*/  ISETP.GE.AND P1, PT, R13, c[0x0][0x3c8], PT ;  /* 0x0000f2000d007a0c */ /* 0x010fe40003f26270 */
[----:B-----5:R-:W-:-:S09]  /*ff00*/  ISETP.GE.AND P0, PT, R11, c[0x0][0x3c8], PT ;  /* 0x0000f2000b007a0c */ /* 0x020fd20003f06270 */
[CC--:B------:R-:W-:Y:S02]  /*ff10*/  @!P2 LEA R8, P5, R16.reuse, R3.reuse, 0x1 ;  /* 0x000000031008a211 */ /* 0x0c0fe400078a08ff */
[-C--:B------:R-:W-:Y:S02]  /*ff20*/  @!P1 LEA R6, P4, R13, R3.reuse, 0x1 ;  /* 0x000000030d069211 */ /* 0x080fe400078808ff */
[-C--:B-1----:R-:W-:Y:S02]  /*ff30*/  @!P2 LEA.HI.X R9, R16, R2.reuse, R17, 0x1, P5 ;  /* 0x000000021009a211 */ /* 0x082fe400028f0c11 */
[----:B------:R-:W-:Y:S02]  /*ff40*/  @!P0 LEA R4, P3, R11, R3, 0x1 ;  /* 0x000000030b048211 */ /* 0x000fe400078608ff */
[-C--:B--2---:R-:W-:Y:S02]  /*ff50*/  @!P1 LEA.HI.X R7, R13, R2.reuse, R14, 0x1, P4 ;  /* 0x000000020d079211 */ /* 0x084fe400020f0c0e */
[----:B------:R-:W-:Y:S01]  /*ff60*/  @!P0 LEA.HI.X R5, R11, R2, R12, 0x1, P3 ;  /* 0x000000020b058211 */ /* 0x000fe200018f0c0c */
[----:B------:R1:W-:Y:S04]  /*ff70*/  @!P2 ST.E.128 [R8.64], RZ ;  /* 0x000000ff0800a985 */ /* 0x0003e8000c101d06 */
[----:B------:R1:W-:Y:S04]  /*ff80*/  @!P1 ST.E.128 [R6.64], RZ ;  /* 0x000000ff06009985 */ /* 0x0003e8000c101d06 */
[----:B------:R1:W-:Y:S02]  /*ff90*/  @!P0 ST.E.128 [R4.64], RZ ;  /* 0x000000ff04008985 */ /* 0x0003e4000c101d06 */
.L_x_462:
[----:B------:R-:W-:Y:S05]  /*ffa0*/  BSYNC B1 ;  /* 0x0000000000017941 */ /* 0x000fea0003800000 */
.L_x_453:
[----:B----4-:R-:W4:Y:S02]  /*ffb0*/  LDL R0, [R1+0x8c] ;  /* 0x00008c0001007983 */ /* 0x010f240000100800 */
[----:B----4-:R-:W-:-:S13]  /*ffc0*/  ISETP.NE.AND P0, PT, R0, RZ, PT ;  /* 0x000000ff0000720c */ /* 0x010fda0003f05270 */
[----:B------:R-:W-:Y:S01]  /*ffd0*/  @P0 WARPSYNC 0xffffffff ;  /* 0xffffffff00000948 */ /* 0x000fe20003800000 */
[----:B------:R-:W-:Y:S06]  /*ffe0*/  @P0 BAR.SYNC.DEFER_BLOCKING 0x5, 0x100 ;  /* 0x0144000000000b1d */ /* 0x000fec0000010000 */
[----:B------:R-:W4:Y:S04]  /*fff0*/  @P0 LDS R0, [0x15100] ;  /* 0x01510000ff000984 */ /* 0x000f280000000800 */
[----:B----4-:R4:W-:Y:S04]  /*10000*/  @P0 STL [R1+0x60], R0 ;  /* 0x0000600001000387 */ /* 0x0109e80000100800 */
[----:B------:R-:W-:Y:S06]  /*10010*/  @P0 BAR.ARV 0x4, 0x100 ;  /* 0x0104000000000b1d */ /* 0x000fec0000002000 */
[----:B------:R-:W-:Y:S05]  /*10020*/  @P0 BRA `(.L_x_477) ;  /* 0x0000007000000947 */ /* 0x000fea0003800000 */
[----:B------:R-:W-:Y:S05]  /*10030*/  BRA.DIV ~URZ, `(.L_x_478) ;  /* 0x000005427f007947 */ /* 0x000fea000b800000 */
[----:B----4-:R4:W3:Y:S02]  /*10040*/  SHFL.IDX PT, R0, R61, RZ, 0x1f ;  /* 0x00001fff3d007589 */ /* 0x0108e400000e0000 */
.L_x_489:
[----:B------:R-:W-:Y:S01]  /*10050*/  WARPSYNC 0xffffffff ;  /* 0xffffffff00007948 */ /* 0x000fe20003800000 */
[----:B------:R-:W-:Y:S06]  /*10060*/  BAR.SYNC.DEFER_BLOCKING 0x4, 0x100 ;  /* 0x0104000000007b1d */ /* 0x000fec0000010000 */
[----:B---3--:R3:W-:Y:S04]  /*10070*/  STL [R1+0x60], R0 ;  /* 0x0000600001007387 */ /* 0x0087e80000100800 */
[----:B------:R3:W-:Y:S04]  /*10080*/  @!P6 STS [0x15100], R61 ;  /* 0x0151003dff00e388 */ /* 0x0007e80000000800 */
[----:B------:R-:W-:Y:S06]  /*10090*/  BAR.ARV 0x5, 0x100 ;  /* 0x0144000000007b1d */ /* 0x000fec0000002000 */
.L_x_477:
[----:B---34-:R-:W3:Y:S02]  /*100a0*/  LDL R0, [R1+0x60] ;  /* 0x0000600001007983 */ /* 0x018ee40000100800 */
[----:B---3--:R-:W-:-:S13]  /*100b0*/  ISETP.GE.AND P0, PT, R0, c[0x0][0x538], PT ;  /* 0x00014e0000007a0c */ /* 0x008fda0003f06270 */
[----:B-12--5:R-:W-:Y:S01]  /*100c0*/  @P0 CALL.REL.NOINC `(.L_x_479) ;  /* 0x0000001000000944 */ /* 0x026fe20003c00000 */
[----:B------:R-:W-:Y:S05]  /*100d0*/  BRA `(.L_x_480) ;  /* 0xffff09a000007947 */ /* 0x000fea000383ffff */
.L_x_479:
[----:B------:R-:W-:Y:S05]  /*100e0*/  EXIT ;  /* 0x000000000000794d */ /* 0x000fea0003800000 */
.L_x_449:
[----:B-1----:R1:W5:Y:S01]  /*100f0*/  LDL R0, [R1+0xc] ;  /* 0x00000c0001007983 */ /* 0x0023620000100800 */
[----:B------:R-:W-:Y:S02]  /*10100*/  MOV R3, 0x2 ;  /* 0x0000000200037802 */ /* 0x000fe40000000f00 */
[----:B------:R-:W-:Y:S02]  /*10110*/  MOV R2, 0x10130 ;  /* 0x0001013000027802 */ /* 0x000fe40000000f00 */
[----:B-1---5:R-:W-:Y:S05]  /*10120*/  CALL.REL.NOINC `($__internal_0_$__cuda_sm70_shflsync_bfly_p) ;  /* 0x000004c000007944 */ /* 0x022fea0003c00000 */
[----:B------:R-:W-:Y:S01]  /*10130*/  MOV R4, R5 ;  /* 0x0000000500047202 */ /* 0x000fe20000000f00 */
[----:B------:R-:W-:Y:S05]  /*10140*/  BRA `(.L_x_481) ;  /* 0xffffd7a000007947 */ /* 0x000fea000383ffff */
.L_x_450:
[----:B------:R-:W-:Y:S01]  /*10150*/  IMAD.MOV.U32 R0, RZ, RZ, R4 ;  /* 0x000000ffff007224 */ /* 0x000fe200078e0004 */
[----:B------:R-:W-:Y:S02]  /*10160*/  MOV R3, 0x1 ;  /* 0x0000000100037802 */ /* 0x000fe40000000f00 */
[----:B------:R-:W-:Y:S02]  /*10170*/  MOV R2, 0x10190 ;  /* 0x0001019000027802 */ /* 0x000fe40000000f00 */
[----:B-----5:R-:W-:Y:S05]  /*10180*/  CALL.REL.NOINC `($__internal_0_$__cuda_sm70_shflsync_bfly_p) ;  /* 0x0000046000007944 */ /* 0x020fea0003c00000 */
[----:B------:R1:W5:Y:S01]  /*10190*/  LDL R0, [R1+0x10] ;  /* 0x0000100001007983 */ /* 0x0003620000100800 */
[----:B------:R-:W-:Y:S01]  /*101a0*/  FADD.FTZ R4, R4, R5 ;  /* 0x0000000504047221 */ /* 0x000fe20000010000 */
[----:B------:R-:W-:Y:S02]  /*101b0*/  MOV R3, 0x2 ;  /* 0x0000000200037802 */ /* 0x000fe40000000f00 */
[----:B------:R-:W-:-:S02]  /*101c0*/  MOV R2, 0x101e0 ;  /* 0x000101e000027802 */ /* 0x000fc40000000f00 */
[----:B-1---5:R-:W-:Y:S05]  /*101d0*/  CALL.REL.NOINC `($__internal_0_$__cuda_sm70_shflsync_bfly_p) ;  /* 0x0000041000007944 */ /* 0x022fea0003c00000 */
[----:B------:R-:W2:Y:S01]  /*101e0*/  LDL.LU R0, [R1+0x10] ;  /* 0x0000100001007983 */ /* 0x000ea20000300800 */
[----:B------:R-:W-:-:S02]  /*101f0*/  MOV R3, 0x1 ;  /* 0x0000000100037802 */ /* 0x000fc40000000f00 */
[----:B------:R-:W-:Y:S01]  /*10200*/  MOV R2, 0x10230 ;  /* 0x0001023000027802 */ /* 0x000fe20000000f00 */
[----:B--2---:R-:W-:Y:S02]  /*10210*/  FADD.FTZ R0, R0, R5 ;  /* 0x0000000500007221 */ /* 0x004fe40000010000 */
[----:B------:R-:W-:Y:S05]  /*10220*/  CALL.REL.NOINC `($__internal_0_$__cuda_sm70_shflsync_bfly_p) ;  /* 0x000003c000007944 */ /* 0x000fea0003c00000 */
[----:B------:R-:W-:Y:S01]  /*10230*/  MOV R3, R5 ;  /* 0x0000000500037202 */ /* 0x000fe20000000f00 */
[----:B------:R-:W-:Y:S05]  /*10240*/  BRA `(.L_x_482) ;  /* 0xffffd73000007947 */ /* 0x000fea000383ffff */
.L_x_465:
[----:B------:R-:W-:Y:S01]  /*10250*/  IMAD.MOV.U32 R7, RZ, RZ, R2 ;  /* 0x000000ffff077224 */ /* 0x000fe200078e0002 */
[----:B------:R-:W-:Y:S01]  /*10260*/  MOV R6, RZ ;  /* 0x000000ff00067202 */ /* 0x000fe20000000f00 */
[----:B------:R-:W-:Y:S01]  /*10270*/  IMAD.MOV.U32 R4, RZ, RZ, 0x181f ;  /* 0x0000181fff047424 */ /* 0x000fe200078e00ff */
[----:B------:R-:W-:Y:S02]  /*10280*/  MOV R8, 0x102a0 ;  /* 0x000102a000087802 */ /* 0x000fe40000000f00 */
[----:B------:R-:W-:Y:S05]  /*10290*/  CALL.REL.NOINC `($__internal_1_$__cuda_sm70_shflsync_idx_p) ;  /* 0x0000039000007944 */ /* 0x000fea0003c00000 */
[----:B------:R-:W-:Y:S01]  /*102a0*/  MOV R5, R4 ;  /* 0x0000000400057202 */ /* 0x000fe20000000f00 */
[----:B------:R-:W-:Y:S05]  /*102b0*/  BRA `(.L_x_483) ;  /* 0xfffff6b000007947 */ /* 0x000fea000383ffff */
.L_x_466:
[----:B------:R-:W-:Y:S01]  /*102c0*/  IMAD.MOV.U32 R7, RZ, RZ, R3 ;  /* 0x000000ffff077224 */ /* 0x000fe200078e0003 */
[----:B------:R-:W-:Y:S01]  /*102d0*/  MOV R6, RZ ;  /* 0x000000ff00067202 */ /* 0x000fe20000000f00 */
[----:B------:R-:W-:Y:S01]  /*102e0*/  IMAD.MOV.U32 R4, RZ, RZ, 0x181f ;  /* 0x0000181fff047424 */ /* 0x000fe200078e00ff */
[----:B------:R-:W-:Y:S02]  /*102f0*/  MOV R8, 0x10310 ;  /* 0x0001031000087802 */ /* 0x000fe40000000f00 */
[----:B-12---:R-:W-:Y:S05]  /*10300*/  CALL.REL.NOINC `($__internal_1_$__cuda_sm70_shflsync_idx_p) ;  /* 0x0000032000007944 */ /* 0x006fea0003c00000 */
[----:B------:R-:W-:Y:S05]  /*10310*/  BRA `(.L_x_484) ;  /* 0xfffff67000007947 */ /* 0x000fea000383ffff */
.L_x_469:
[----:B--2---:R-:W-:Y:S01]  /*10320*/  IMAD.MOV.U32 R7, RZ, RZ, R2 ;  /* 0x000000ffff077224 */ /* 0x004fe200078e0002 */
[----:B------:R-:W-:Y:S01]  /*10330*/  MOV R6, 0x1 ;  /* 0x0000000100067802 */ /* 0x000fe20000000f00 */
[----:B----4-:R-:W-:Y:S01]  /*10340*/  IMAD.MOV.U32 R4, RZ, RZ, 0x181f ;  /* 0x0000181fff047424 */ /* 0x010fe200078e00ff */
[----:B------:R-:W-:-:S02]  /*10350*/  MOV R8, 0x10370 ;  /* 0x0001037000087802 */ /* 0x000fc40000000f00 */
[----:B-1-3--:R-:W-:Y:S05]  /*10360*/  CALL.REL.NOINC `($__internal_1_$__cuda_sm70_shflsync_idx_p) ;  /* 0x000002c000007944 */ /* 0x00afea0003c00000 */
[----:B------:R-:W-:Y:S01]  /*10370*/  IMAD.MOV.U32 R5, RZ, RZ, R4 ;  /* 0x000000ffff057224 */ /* 0x000fe200078e0004 */
[----:B------:R-:W-:Y:S01]  /*10380*/  MOV R6, 0x1 ;  /* 0x0000000100067802 */ /* 0x000fe20000000f00 */
[----:B------:R-:W-:Y:S01]  /*10390*/  IMAD.MOV.U32 R7, RZ, RZ, R3 ;  /* 0x000000ffff077224 */ /* 0x000fe200078e0003 */
[----:B------:R-:W-:-:S02]  /*103a0*/  MOV R4, 0x181f ;  /* 0x0000181f00047802 */ /* 0x000fc40000000f00 */
[----:B------:R-:W-:Y:S02]  /*103b0*/  MOV R8, 0x103d0 ;  /* 0x000103d000087802 */ /* 0x000fe40000000f00 */
[----:B------:R-:W-:Y:S05]  /*103c0*/  CALL.REL.NOINC `($__internal_1_$__cuda_sm70_shflsync_idx_p) ;  /* 0x0000026000007944 */ /* 0x000fea0003c00000 */
[----:B------:R-:W-:Y:S05]  /*103d0*/  BRA `(.L_x_485) ;  /* 0xfffff75000007947 */ /* 0x000fea000383ffff */
.L_x_472:
[----:B-1----:R-:W-:Y:S01]  /*103e0*/  IMAD.MOV.U32 R7, RZ, RZ, R2 ;  /* 0x000000ffff077224 */ /* 0x002fe200078e0002 */
[----:B------:R-:W-:Y:S01]  /*103f0*/  MOV R6, 0x2 ;  /* 0x0000000200067802 */ /* 0x000fe20000000f00 */
[----:B----4-:R-:W-:Y:S01]  /*10400*/  IMAD.MOV.U32 R4, RZ, RZ, 0x181f ;  /* 0x0000181fff047424 */ /* 0x010fe200078e00ff */
[----:B------:R-:W-:Y:S02]  /*10410*/  MOV R8, 0x10430 ;  /* 0x0001043000087802 */ /* 0x000fe40000000f00 */
[----:B--23--:R-:W-:Y:S05]  /*10420*/  CALL.REL.NOINC `($__internal_1_$__cuda_sm70_shflsync_idx_p) ;  /* 0x0000020000007944 */ /* 0x00cfea0003c00000 */
[----:B------:R-:W-:Y:S01]  /*10430*/  MOV R5, R4 ;  /* 0x0000000400057202 */ /* 0x000fe20000000f00 */
[----:B------:R-:W-:Y:S05]  /*10440*/  BRA `(.L_x_486) ;  /* 0xfffff86000007947 */ /* 0x000fea000383ffff */
.L_x_473:
[----:B------:R-:W-:Y:S01]  /*10450*/  IMAD.MOV.U32 R7, RZ, RZ, R3 ;  /* 0x000000ffff077224 */ /* 0x000fe200078e0003 */
[----:B------:R-:W-:Y:S01]  /*10460*/  MOV R6, 0x2 ;  /* 0x0000000200067802 */ /* 0x000fe20000000f00 */
[----:B----4-:R-:W-:Y:S01]  /*10470*/  IMAD.MOV.U32 R4, RZ, RZ, 0x181f ;  /* 0x0000181fff047424 */ /* 0x010fe200078e00ff */
[----:B------:R-:W-:Y:S02]  /*10480*/  MOV R8, 0x104a0 ;  /* 0x000104a000087802 */ /* 0x000fe40000000f00 */
[----:B-123--:R-:W-:Y:S05]  /*10490*/  CALL.REL.NOINC `($__internal_1_$__cuda_sm70_shflsync_idx_p) ;  /* 0x0000019000007944 */ /* 0x00efea0003c00000 */
[----:B------:R-:W-:Y:S05]  /*104a0*/  BRA `(.L_x_487) ;  /* 0xfffff82000007947 */ /* 0x000fea000383ffff */
.L_x_476:
[----:B-1----:R-:W-:Y:S01]  /*104b0*/  IMAD.MOV.U32 R7, RZ, RZ, R2 ;  /* 0x000000ffff077224 */ /* 0x002fe200078e0002 */
[----:B------:R-:W-:Y:S01]  /*104c0*/  MOV R6, 0x3 ;  /* 0x0000000300067802 */ /* 0x000fe20000000f00 */
[----:B------:R-:W-:Y:S01]  /*104d0*/  IMAD.MOV.U32 R4, RZ, RZ, 0x181f ;  /* 0x0000181fff047424 */ /* 0x000fe200078e00ff */
[----:B------:R-:W-:-:S02]  /*104e0*/  MOV R8, 0x10500 ;  /* 0x0001050000087802 */ /* 0x000fc40000000f00 */
[----:B--234-:R-:W-:Y:S05]  /*104f0*/  CALL.REL.NOINC `($__internal_1_$__cuda_sm70_shflsync_idx_p) ;  /* 0x0000013000007944 */ /* 0x01cfea0003c00000 */
[----:B------:R-:W-:Y:S01]  /*10500*/  IMAD.MOV.U32 R2, RZ, RZ, R4 ;  /* 0x000000ffff027224 */ /* 0x000fe200078e0004 */
[----:B------:R-:W-:Y:S01]  /*10510*/  MOV R6, 0x3 ;  /* 0x0000000300067802 */ /* 0x000fe20000000f00 */
[----:B------:R-:W-:Y:S01]  /*10520*/  IMAD.MOV.U32 R7, RZ, RZ, R3 ;  /* 0x000000ffff077224 */ /* 0x000fe200078e0003 */
[----:B------:R-:W-:-:S02]  /*10530*/  MOV R4, 0x181f ;  /* 0x0000181f00047802 */ /* 0x000fc40000000f00 */
[----:B------:R-:W-:Y:S02]  /*10540*/  MOV R8, 0x10560 ;  /* 0x0001056000087802 */ /* 0x000fe40000000f00 */
[----:B------:R-:W-:Y:S05]  /*10550*/  CALL.REL.NOINC `($__internal_1_$__cuda_sm70_shflsync_idx_p) ;  /* 0x000000d000007944 */ /* 0x000fea0003c00000 */
[----:B------:R-:W-:Y:S01]  /*10560*/  MOV R3, R4 ;  /* 0x0000000400037202 */ /* 0x000fe20000000f00 */
[----:B------:R-:W-:Y:S05]  /*10570*/  BRA `(.L_x_488) ;  /* 0xfffff8e000007947 */ /* 0x000fea000383ffff */
.L_x_478:
[----:B-12---:R-:W-:Y:S01]  /*10580*/  IMAD.MOV.U32 R7, RZ, RZ, R61 ;  /* 0x000000ffff077224 */ /* 0x006fe200078e003d */
[----:B------:R-:W-:Y:S01]  /*10590*/  MOV R6, RZ ;  /* 0x000000ff00067202 */ /* 0x000fe20000000f00 */
[----:B------:R-:W-:Y:S01]  /*105a0*/  IMAD.MOV.U32 R4, RZ, RZ, 0x1f ;  /* 0x0000001fff047424 */ /* 0x000fe200078e00ff */
[----:B------:R-:W-:Y:S02]  /*105b0*/  MOV R8, 0x105d0 ;  /* 0x000105d000087802 */ /* 0x000fe40000000f00 */
[----:B---345:R-:W-:Y:S05]  /*105c0*/  CALL.REL.NOINC `($__internal_1_$__cuda_sm70_shflsync_idx_p) ;  /* 0x0000006000007944 */ /* 0x038fea0003c00000 */
[----:B------:R-:W-:Y:S01]  /*105d0*/  MOV R0, R4 ;  /* 0x0000000400007202 */ /* 0x000fe20000000f00 */
[----:B------:R-:W-:Y:S05]  /*105e0*/  BRA `(.L_x_489) ;  /* 0xfffffa6000007947 */ /* 0x000fea000383ffff */
        .weak           $__internal_0_$__cuda_sm70_shflsync_bfly_p
        .type           $__internal_0_$__cuda_sm70_shflsync_bfly_p,@function
        .size           $__internal_0_$__cuda_sm70_shflsync_bfly_p,($__internal_1_$__cuda_sm70_shflsync_idx_p - $__internal_0_$__cuda_sm70_shflsync_bfly_p)
$__internal_0_$__cuda_sm70_shflsync_bfly_p:
[----:B------:R-:W-:Y:S04]  /*105f0*/  WARPSYNC R6 ;  /* 0x0000000600007348 */ /* 0x000fe80003800000 */
[----:B------:R1:W2:Y:S02]  /*10600*/  SHFL.BFLY PT, R5, R0, R3, R7 ;  /* 0x0c00000300057389 */ /* 0x0002a400000e0007 */
[----:B-1----:R-:W-:-:S04]  /*10610*/  MOV R3, 0x0 ;  /* 0x0000000000037802 */ /* 0x002fc80000000f00 */
[----:B--2---:R-:W-:Y:S05]  /*10620*/  RET.REL.NODEC R2 `(_ZN7cutlass13device_kernelIN5flash19enable_sm80_to_sm89INS1_16FlashAttnFwdSm80INS1_25CollectiveMainloopFwdSm80ILi8ELi1ELb1EN4cute5tupleIJNS5_1CILi128EEENS7_ILi96EEENS7_ILi192EEEEEELi192ENS_6half_tEfNS_4arch4Sm80ELb1ELb0ELb0ELb0ELb0ELb0ELb1ELb0EEENS1_21CollectiveEpilogueFwdINS6_IJS8_SA_S9_EEENS6_IJNS7_ILi1EEESI_SI_EEESC_SE_Li256ELb0ELb1ELb0ELb0EEENS1_30DynamicPersistentTileSchedulerILi256ELi256ELb0ELb1ELb0EEEEEEEEEvNT_6ParamsE) ;  /* 0xfffef9d002007950 */ /* 0x004fea0003c3ffff */
        .weak           $__internal_1_$__cuda_sm70_shflsync_idx_p
        .type           $__internal_1_$__cuda_sm70_shflsync_idx_p,@function
        .size           $__internal_1_$__cuda_sm70_shflsync_idx_p,(.L_x_1289 - $__internal_1_$__cuda_sm70_shflsync_idx_p)
$__internal_1_$__cuda_sm70_shflsync_idx_p:
[----:B------:R-:W-:Y:S04]  /*10630*/  WARPSYNC R63 ;  /* 0x0000003f00007348 */ /* 0x000fe80003800000 */
[----:B------:R1:W2:Y:S02]  /*10640*/  SHFL.IDX PT, R4, R7, R6, R4 ;  /* 0x0000000607047389 */ /* 0x0002a400000e0004 */
[----:B-1----:R-:W-:Y:S02]  /*10650*/  MOV R6, R8 ;  /* 0x0000000800067202 */ /* 0x002fe40000000f00 */
[----:B------:R-:W-:-:S04]  /*10660*/  MOV R7, 0x0 ;  /* 0x0000000000077802 */ /* 0x000fc80000000f00 */
[----:B--2---:R-:W-:Y:S05]  /*10670*/  RET.REL.NODEC R6 `(_ZN7cutlass13device_kernelIN5flash19enable_sm80_to_sm89INS1_16FlashAttnFwdSm80INS1_25CollectiveMainloopFwdSm80ILi8ELi1ELb1EN4cute5tupleIJNS5_1CILi128EEENS7_ILi96EEENS7_ILi192EEEEEELi192ENS_6half_tEfNS_4arch4Sm80ELb1ELb0ELb0ELb0ELb0ELb0ELb1ELb0EEENS1_21CollectiveEpilogueFwdINS6_IJS8_SA_S9_EEENS6_IJNS7_ILi1EEESI_SI_EEESC_SE_Li256ELb0ELb1ELb0ELb0EEENS1_30DynamicPersistentTileSchedulerILi256ELi256ELb0ELb1ELb0EEEEEEEEEvNT_6ParamsE) ;  /* 0xfffef98006007950 */ /* 0x004fea0003c3ffff */
.L_x_490:
        /* <DEDUP_REMOVED lines=16> */
.L_x_1289:


//--------------------- .text._ZN7cutlass13device_kernelIN5flash19enable_sm80_to_sm89INS1_16FlashAttnFwdSm80INS1_25CollectiveMainloopFwdSm80ILi8ELi1ELb1EN4cute5tupleIJNS5_1CILi128EEENS7_ILi96EEENS7_ILi192EEEEEELi192ENS_6half_tEfNS_4arch4Sm80ELb1ELb0ELb0ELb1ELb0ELb0ELb1ELb0EEENS1_21CollectiveEpilogueFwdINS6_IJS8_SA_S9_EEENS6_IJNS7_ILi1EEESI_SI_EEESC_SE_Li256ELb1ELb1ELb0ELb0EEENS1_19SingleTileSchedulerILb1ELb0ELb1ELi128EEEEEEEEEvNT_6ParamsE --------------------------
	.section	.text._ZN7cutlass13device_kernelIN5flash19enable_sm80_to_sm89INS1_16FlashAttnFwdSm80INS1_25CollectiveMainloopFwdSm80ILi8ELi1ELb1EN4cute5tupleIJNS5_1CILi128EEENS7_ILi96EEENS7_ILi192EEEEEELi192ENS_6half_tEfNS_4arch4Sm80ELb1ELb0ELb0ELb1ELb0ELb0ELb1ELb0EEENS1_21CollectiveEpilogueFwdINS6_IJS8_SA_S9_EEENS6_IJNS7_ILi1EEESI_SI_EEESC_SE_Li256ELb1ELb1ELb0ELb0EEENS1_19SingleTileSchedulerILb1ELb0ELb1ELi128EEEEEEEEEvNT_6ParamsE,"ax",@progbits
	.sectioninfo	@"SHI_REGISTERS=255"
	.align	128
.text._ZN7cutlass13device_kernelIN5flash19enable_sm80_to_sm89INS1_16FlashAttnFwdSm80INS1_25CollectiveMainloopFwdSm80ILi8ELi1ELb1EN4cute5tupleIJNS5_1CILi128EEENS7_ILi96EEENS7_ILi192EEEEEELi192ENS_6half_tEfNS_4arch4Sm80ELb1ELb0ELb0ELb1ELb0ELb0ELb1ELb0EEENS1_21CollectiveEpilogueFwdINS6_IJS8_SA_S9_EEENS6_IJNS7_ILi1EEESI_SI_EEESC_SE_Li256ELb1ELb1ELb0ELb0EEENS1_19SingleTileSchedulerILb1ELb0ELb1ELi128EEEEEEEEEvNT_6ParamsE:
        .type           _ZN7cutlass13device_kernelIN5flash19enable_sm80_to_sm89INS1_16FlashAttnFwdSm80INS1_25CollectiveMainloopFwdSm80ILi8ELi1ELb1EN4cute5tupleIJNS5_1CILi128EEENS7_ILi96EEENS7_ILi192EEEEEELi192ENS_6half_tEfNS_4arch4Sm80ELb1ELb0ELb0ELb1ELb0ELb0ELb1ELb0EEENS1_21CollectiveEpilogueFwdINS6_IJS8_SA_S9_EEENS6_IJNS7_ILi1EEESI_SI_EEESC_SE_Li256ELb1ELb1ELb0ELb0EEENS1_19SingleTileSchedulerILb1ELb0ELb1ELi128EEEEEEEEEvNT_6ParamsE,@function
        .size           _ZN7cutlass13device_kernelIN5flash19enable_sm80_to_sm89INS1_16FlashAttnFwdSm80INS1_25CollectiveMainloopFwdSm80ILi8ELi1ELb1EN4cute5tupleIJNS5_1CILi128EEENS7_ILi96EEENS7_ILi192EEEEEELi192ENS_6half_tEfNS_4arch4Sm80ELb1ELb0ELb0ELb1ELb0ELb0ELb1ELb0EEENS1_21CollectiveEpilogueFwdINS6_IJS8_SA_S9_EEENS6_IJNS7_ILi1EEESI_SI_EEESC_SE_Li256ELb1ELb1ELb0ELb0EEENS1_19SingleTileSchedulerILb1ELb0ELb1ELi128EEEEEEEEEvNT_6ParamsE,(.L_x_1292 - _ZN7cutlass13device_kernelIN5flash19enable_sm80_to_sm89INS1_16FlashAttnFwdSm80INS1_25CollectiveMainloopFwdSm80ILi8ELi1ELb1EN4cute5tupleIJNS5_1CILi128EEENS7_ILi96EEENS7_ILi192EEEEEELi192ENS_6half_tEfNS_4arch4Sm80ELb1ELb0ELb0ELb1ELb0ELb0ELb1ELb0EEENS1_21CollectiveEpilogueFwdINS6_IJS8_SA_S9_EEENS6_IJNS7_ILi1EEESI_SI_EEESC_SE_Li256ELb1ELb1ELb0ELb0EEENS1_19SingleTileSchedulerILb1ELb0ELb1ELi128EEEEEEEEEvNT_6ParamsE)
        .other          _ZN7cutlass13device_kernelIN5flash19enable_sm80_to_sm89INS1_16FlashAttnFwdSm80INS1_25CollectiveMainloopFwdSm80ILi8ELi1ELb1EN4cute5tupleIJNS5_1CILi128EEENS7_ILi96EEENS7_ILi192EEEEEELi192ENS_6half_tEfNS_4arch4Sm80ELb1ELb0ELb0ELb1ELb0ELb0ELb1ELb0EEENS1_21CollectiveEpilogueFwdINS6_IJS8_SA_S9_EEENS6_IJNS7_ILi1EEESI_SI_EEESC_SE_Li256ELb1ELb1ELb0ELb0EEENS1_19SingleTileSchedulerILb1ELb0ELb1ELi128EEEEEEEEEvNT_6ParamsE,@"STO_CUDA_ENTRY STV_DEFAULT"
_ZN7cutlass13device_kernelIN5flash19enable_sm80_to_sm89INS1_16FlashAttnFwdSm80INS1_25CollectiveMainloopFwdSm80ILi8ELi1ELb1EN4cute5tupleIJNS5_1CILi128EEENS7_ILi96EEENS7_ILi192EEEEEELi192ENS_6half_tEfNS_4arch4Sm80ELb1ELb0ELb0ELb1ELb0ELb0ELb1ELb0EEENS1_21CollectiveEpilogueFwdINS6_IJS8_SA_S9_EEENS6_IJNS7_ILi1EEESI_SI_EEESC_SE_Li256ELb1ELb1ELb0ELb0EEENS1_19SingleTileSchedulerILb1ELb0ELb1ELi128EEEEEEEEEvNT_6ParamsE:
[----:B------:R-:W-:Y:S02]  /*0000*/  MOV R1, c[0x0][0x28] ;  /* 0x00000a0000017a02 */ /* 0x000fe40000000f00 */
[----:B------:R-:W1:Y:S01]  /*0010*/  S2R R129, SR_TID.X ;  /* 0x0000000000817919 */ /* 0x000e620000002100 */
[----:B------:R-:W-:Y:S01]  /*0020*/  IMAD.MOV.U32 R26, RZ, RZ, 0x4 ;  /* 0x00000004ff1a7424 */ /* 0x000fe200078e00ff */
[----:B------:R-:W2:Y:S01]  /*0030*/  S2UR UR21, SR_CTAID.X ;  /* 0x00000000001579c3 */ /* 0x000ea20000002500 */
[----:B------:R-:W-:Y:S01]  /*0040*/  ULDC.64 UR18, c[0x0][0x118] ;  /* 0x0000460000127ab9 */ /* 0x000fe20000000a00 */
[----:B------:R-:W3:Y:S01]  /*0050*/  S2R R5, SR_CTAID.Z ;  /* 0x0000000000057919 */ /* 0x000ee20000002700 */
[----:B------:R-:W-:Y:S02]  /*0060*/  IADD3 R1, R1, -0x68, RZ ;  /* 0xffffff9801017810 */ /* 0x000fe40007ffe0ff */
[----:B-1----:R-:W-:Y:S01]  /*0070*/  SHF.R.U32.HI R0, RZ, 0x5, R129 ;  /* 0x00000005ff007819 */ /* 0x002fe20000011681 */
[----:B---3--:R-:W-:-:S05]  /*0080*/  IMAD.WIDE R2, R5, R26, c[0x0][0x568] ;  /* 0x00015a0005027625 */ /* 0x008fca00078e021a */
[----:B------:R-:W1:Y:S02]  /*0090*/  SHFL.IDX PT, R0, R0, RZ, 0x1f ;  /* 0x00001fff00007589 */ /* 0x000e6400000e0000 */
[----:B-1----:R-:W-:-:S13]  /*00a0*/  ISETP.NE.AND P0, PT, R0, RZ, PT ;  /* 0x000000ff0000720c */ /* 0x002fda0003f05270 */
[----:B--2---:R-:W-:Y:S05]  /*00b0*/  @!P0 BRA `(.L_x_491) ;  /* 0x0000014000008947 */ /* 0x004fea0003800000 */
[----:B------:R-:W-:-:S04]  /*00c0*/  ISETP.NE.U32.AND P0, PT, RZ, c[0x0][0x568], PT ;  /* 0x00015a00ff007a0c */ /* 0x000fc80003f05070 */
[----:B------:R-:W-:-:S13]  /*00d0*/  ISETP.NE.AND.EX P0, PT, RZ, c[0x0][0x56c], PT, P0 ;  /* 0x00015b00ff007a0c */ /* 0x000fda0003f05300 */
[----:B------:R-:W-:Y:S05]  /*00e0*/  @!P0 BRA `(.L_x_492) ;  /* 0x0000002000008947 */ /* 0x000fea0003800000 */
[----:B------:R1:W5:Y:S01]  /*00f0*/  LDG.E R0, [R2.64] ;  /* 0x0000001202007981 */ /* 0x000362000c1e1900 */
[----:B------:R-:W-:Y:S05]  /*0100*/  BRA `(.L_x_493) ;  /* 0x0000009000007947 */ /* 0x000fea0003800000 */
.L_x_492:
        /* <DEDUP_REMOVED lines=8> */
.L_x_494:
[----:B------:R-:W-:-:S04]  /*0190*/  MOV R0, c[0x0][0x54c] ;  /* 0x0001530000007a02 */ /* 0x000fc80000000f00 */
.L_x_493:
[----:B------:R-:W-:Y:S01]  /*01a0*/  USHF.L.U32 UR21, UR21, 0x7, URZ ;  /* 0x0000000715157899 */ /* 0x000fe2000800063f */
[----:B-----5:R-:W-:-:S05]  /*01b0*/  IMAD R0, R0, c[0x0][0x548], RZ ;  /* 0x0001520000007a24 */ /* 0x020fca00078e02ff */
[----:B------:R-:W-:-:S04]  /*01c0*/  ISETP.LE.AND P0, PT, R0, UR21, PT ;  /* 0x0000001500007c0c */ /* 0x000fc8000bf03270 */
[----:B------:R-:W-:-:S05]  /*01d0*/  SEL R0, R5, 0xffffffff, !P0 ;  /* 0xffffffff05007807 */ /* 0x000fca0004000000 */
[----:B------:R2:W-:Y:S01]  /*01e0*/  STL [R1+0x50], R0 ;  /* 0x0000500001007387 */ /* 0x0005e20000100800 */
[----:B------:R-:W-:Y:S05]  /*01f0*/  BRA `(.L_x_495) ;  /* 0x0000013000007947 */ /* 0x000fea0003800000 */
.L_x_491:
[----:B------:R-:W-:-:S04]  /*0200*/  ISETP.NE.U32.AND P0, PT, RZ, c[0x0][0x568], PT ;  /* 0x00015a00ff007a0c */ /* 0x000fc80003f05070 */
[----:B------:R-:W-:-:S13]  /*0210*/  ISETP.NE.AND.EX P0, PT, RZ, c[0x0][0x56c], PT, P0 ;  /* 0x00015b00ff007a0c */ /* 0x000fda0003f05300 */
[----:B------:R-:W-:Y:S05]  /*0220*/  @!P0 BRA `(.L_x_496) ;  /* 0x0000002000008947 */ /* 0x000fea0003800000 */
[----:B------:R1:W5:Y:S01]  /*0230*/  LDG.E R0, [R2.64] ;  /* 0x0000001202007981 */ /* 0x000362000c1e1900 */
[----:B------:R-:W-:Y:S05]  /*0240*/  BRA `(.L_x_497) ;  /* 0x0000009000007947 */ /* 0x000fea0003800000 */
.L_x_496:
        /* <DEDUP_REMOVED lines=8> */
.L_x_498:
[----:B------:R-:W-:-:S04]  /*02d0*/  MOV R0, c[0x0][0x54c] ;  /* 0x0001530000007a02 */ /* 0x000fc80000000f00 */
.L_x_497:
[----:B------:R-:W-:Y:S01]  /*02e0*/  USHF.L.U32 UR21, UR21, 0x7, URZ ;  /* 0x0000000715157899 */ /* 0x000fe2000800063f */
[----:B-----5:R-:W-:-:S05]  /*02f0*/  IMAD R0, R0, c[0x0][0x548], RZ ;  /* 0x0001520000007a24 */ /* 0x020fca00078e02ff */
[----:B------:R-:W-:-:S04]  /*0300*/  ISETP.LE.AND P0, PT, R0, UR21, PT ;  /* 0x0000001500007c0c */ /* 0x000fc8000bf03270 */
[----:B------:R-:W-:-:S05]  /*0310*/  SEL R0, R5, 0xffffffff, !P0 ;  /* 0xffffffff05007807 */ /* 0x000fca0004000000 */
[----:B------:R2:W-:Y:S04]  /*0320*/  STL [R1+0x50], R0 ;  /* 0x0000500001007387 */ /* 0x0005e80000100800 */
.L_x_495:
[----:B------:R-:W3:Y:S02]  /*0330*/  LDL R39, [R1+0x50] ;  /* 0x0000500001277983 */ /* 0x000ee40000100800 */
[----:B---3--:R-:W-:-:S13]  /*0340*/  ISETP.GE.AND P0, PT, R39, RZ, PT ;  /* 0x000000ff2700720c */ /* 0x008fda0003f06270 */
        /* <DEDUP_REMOVED lines=10> */
[----:B-1----:R-:W-:Y:S01]  /*03f0*/  @P0 IMAD.WIDE R2, R39, R26, c[0x0][0x360] ;  /* 0x0000d80027020625 */ /* 0x002fe200078e021a */
[----:B------:R1:W3:Y:S01]  /*0400*/  @P1 LDG.E R8, [R4.64] ;  /* 0x0000001204081981 */ /* 0x0002e2000c1e1900 */
[----:B------:R-:W-:-:S03]  /*0410*/  CS2R R6, SRZ ;  /* 0x0000000000067805 */ /* 0x000fc6000001ff00 */
[----:B--2---:R2:W4:Y:S01]  /*0420*/  @P0 LDG.E R0, [R2.64] ;  /* 0x0000001202000981 */ /* 0x004522000c1e1900 */
[----:B-1----:R-:W-:-:S04]  /*0430*/  IMAD.WIDE R4, R39, R26, c[0x0][0x348] ;  /* 0x0000d20027047625 */ /* 0x002fc800078e021a */
[----:B--2---:R-:W-:Y:S01]  /*0440*/  IMAD.WIDE R2, R39, R26, c[0x0][0x350] ;  /* 0x0000d40027027625 */ /* 0x004fe200078e021a */
[----:B------:R1:W5:Y:S04]  /*0450*/  @P2 LDG.E R6, [R4.64] ;  /* 0x0000001204062981 */ /* 0x000368000c1e1900 */
[----:B------:R1:W5:Y:S01]  /*0460*/  @P6 LDG.E R7, [R2.64] ;  /* 0x0000001202076981 */ /* 0x000362000c1e1900 */
[----:B------:R-:W-:Y:S02]  /*0470*/  UMOV UR6, URZ ;  /* 0x0000003f00067c82 */ /* 0x000fe40008000000 */
[----:B------:R-:W-:Y:S02]  /*0480*/  ULDC UR12, c[0x0][0x168] ;  /* 0x00005a00000c7ab9 */ /* 0x000fe40000000800 */
[----:B------:R-:W-:Y:S01]  /*0490*/  ULDC UR8, c[0x0][0x1d0] ;  /* 0x0000740000087ab9 */ /* 0x000fe20000000800 */
[----:B---3--:R1:W2:Y:S08]  /*04a0*/  @P1 R2UR UR6, R8 ;  /* 0x00000000080613c2 */ /* 0x0082b000000e0000 */
[----:B----4-:R1:W3:Y:S02]  /*04b0*/  @P0 R2UR UR12, R0 ;  /* 0x00000000000c03c2 */ /* 0x0102e400000e0000 */
[----:B-123--:R-:W-:Y:S05]  /*04c0*/  @P0 BRA `(.L_x_499) ;  /* 0x0000006000000947 */ /* 0x00efea0003800000 */
[----:B------:R-:W-:Y:S05]  /*04d0*/  @!P2 BRA `(.L_x_499) ;  /* 0x000000500000a947 */ /* 0x000fea0003800000 */
[----:B------:R1:W2:Y:S04]  /*04e0*/  LDG.E R0, [R4.64] ;  /* 0x0000001204007981 */ /* 0x0002a8000c1e1900 */
[----:B-1----:R-:W3:Y:S01]  /*04f0*/  LDG.E R4, [R4.64+0x4] ;  /* 0x0000041204047981 */ /* 0x002ee2000c1e1900 */
[----:B--2---:R-:W1:Y:S08]  /*0500*/  R2UR UR12, R0 ;  /* 0x00000000000c73c2 */ /* 0x004e7000000e0000 */
[----:B---3--:R-:W1:Y:S02]  /*0510*/  R2UR UR4, R4 ;  /* 0x00000000040473c2 */ /* 0x008e6400000e0000 */
[----:B-1----:R-:W-:-:S06]  /*0520*/  UIADD3 UR12, -UR12, UR4, URZ ;  /* 0x000000040c0c7290 */ /* 0x002fcc000fffe13f */
.L_x_499:
[----:B------:R-:W-:-:S04]  /*0530*/  ISETP.NE.U32.AND P0, PT, RZ, c[0x0][0x368], PT ;  /* 0x0000da00ff007a0c */ /* 0x000fc80003f05070 */
[----:B------:R-:W-:-:S13]  /*0540*/  ISETP.NE.AND.EX P0, PT, RZ, c[0x0][0x36c], PT, P0 ;  /* 0x0000db00ff007a0c */ /* 0x000fda0003f05300 */
[----:B------:R-:W-:Y:S05]  /*0550*/  @!P0 BRA `(.L_x_500) ;  /* 0x0000004000008947 */ /* 0x000fea0003800000 */
[----:B------:R-:W-:-:S05]  /*0560*/  IMAD.WIDE R2, R39, R26, c[0x0][0x368] ;  /* 0x0000da0027027625 */ /* 0x000fca00078e021a */
[----:B------:R-:W2:Y:S02]  /*0570*/  LDG.E R0, [R2.64] ;  /* 0x0000001202007981 */ /* 0x000ea4000c1e1900 */
[----:B--2---:R1:W2:Y:S02]  /*0580*/  R2UR UR8, R0 ;  /* 0x00000000000873c2 */ /* 0x0042a400000e0000 */
[----:B-12---:R-:W-:Y:S05]  /*0590*/  BRA `(.L_x_501) ;  /* 0x0000006000007947 */ /* 0x006fea0003800000 */
.L_x_500:
[----:B------:R-:W-:Y:S05]  /*05a0*/  @!P6 BRA `(.L_x_501) ;  /* 0x000000500000e947 */ /* 0x000fea0003800000 */
[----:B------:R1:W2:Y:S04]  /*05b0*/  LDG.E R0, [R2.64] ;  /* 0x0000001202007981 */ /* 0x0002a8000c1e1900 */
[----:B-1----:R-:W3:Y:S01]  /*05c0*/  LDG.E R2, [R2.64+0x4] ;  /* 0x0000041202027981 */ /* 0x002ee2000c1e1900 */
[----:B--2---:R-:W1:Y:S08]  /*05d0*/  R2UR UR8, R0 ;  /* 0x00000000000873c2 */ /* 0x004e7000000e0000 */
[----:B---3--:R-:W1:Y:S02]  /*05e0*/  R2UR UR4, R2 ;  /* 0x00000000020473c2 */ /* 0x008e6400000e0000 */
[----:B-1----:R-:W-:-:S06]  /*05f0*/  UIADD3 UR8, -UR8, UR4, URZ ;  /* 0x0000000408087290 */ /* 0x002fcc000fffe13f */
.L_x_501:
[----:B------:R-:W-:Y:S01]  /*0600*/  ULDC UR4, c[0x0][0x2c4] ;  /* 0x0000b10000047ab9 */ /* 0x000fe20000000800 */
[----:B-----5:R-:W-:Y:S01]  /*0610*/  IADD3 R8, R7, UR6, RZ ;  /* 0x0000000607087c10 */ /* 0x020fe2000fffe0ff */
[----:B------:R-:W-:Y:S01]  /*0620*/  UISETP.NE.AND UP1, UPT, UR4, 0x1, UPT ;  /* 0x000000010400788c */ /* 0x000fe2000bf25270 */
[----:B------:R-:W-:Y:S01]  /*0630*/  PLOP3.LUT P1, PT, PT, PT, PT, 0x80, 0x0 ;  /* 0x000000000000781c */ /* 0x000fe20003f2f070 */
[----:B------:R-:W-:Y:S01]  /*0640*/  UIADD3 UR8, -UR6, UR8, URZ ;  /* 0x0000000806087290 */ /* 0x000fe2000fffe13f */
[----:B------:R-:W-:Y:S01]  /*0650*/  CS2R R10, SRZ ;  /* 0x00000000000a7805 */ /* 0x000fe2000001ff00 */
[----:B------:R-:W-:Y:S01]  /*0660*/  ULDC.64 UR4, c[0x0][0x2c8] ;  /* 0x0000b20000047ab9 */ /* 0x000fe20000000a00 */
[----:B------:R-:W-:Y:S01]  /*0670*/  IMAD.MOV.U32 R98, RZ, RZ, RZ ;  /* 0x000000ffff627224 */ /* 0x000fe200078e00ff */
[----:B------:R-:W-:Y:S01]  /*0680*/  UIADD3 UR6, UR8, 0x5f, URZ ;  /* 0x0000005f08067890 */ /* 0x000fe2000fffe03f */
[----:B------:R-:W-:Y:S01]  /*0690*/  CS2R R14, SRZ ;  /* 0x00000000000e7805 */ /* 0x000fe2000001ff00 */
[----:B------:R-:W-:Y:S01]  /*06a0*/  IMAD.MOV.U32 R96, RZ, RZ, RZ ;  /* 0x000000ffff607224 */ /* 0x000fe200078e00ff */
[----:B------:R-:W-:Y:S01]  /*06b0*/  MOV R94, RZ ;  /* 0x000000ff005e7202 */ /* 0x000fe20000000f00 */
[----:B------:R-:W-:Y:S01]  /*06c0*/  UIMAD.WIDE UR6, UR6, 0x2aaaaaab, URZ ;  /* 0x2aaaaaab060678a5 */ /* 0x000fe2000f8e023f */
[----:B------:R-:W-:Y:S01]  /*06d0*/  IMAD.MOV.U32 R9, RZ, RZ, RZ ;  /* 0x000000ffff097224 */ /* 0x000fe200078e00ff */
[----:B------:R-:W-:Y:S01]  /*06e0*/  @UP1 UIADD3 UR10, UR21, 0x7f, URZ ;  /* 0x0000007f150a1890 */ /* 0x000fe2000fffe03f */
[----:B------:R-:W-:Y:S01]  /*06f0*/  MOV R92, RZ ;  /* 0x000000ff005c7202 */ /* 0x000fe20000000f00 */
[----:B------:R-:W-:Y:S01]  /*0700*/  USHF.R.U32.HI UR6, URZ, 0x1f, UR7 ;  /* 0x0000001f3f067899 */ /* 0x000fe20008011607 */
[----:B------:R-:W-:Y:S01]  /*0710*/  IMAD.MOV.U32 R90, RZ, RZ, RZ ;  /* 0x000000ffff5a7224 */ /* 0x000fe200078e00ff */
[----:B------:R-:W-:Y:S01]  /*0720*/  UIMAD.WIDE.U32 UR10, UR10, UR4, URZ ;  /* 0x000000040a0a72a5 */ /* 0x000fe2000f8e003f */
[----:B------:R-:W-:Y:S01]  /*0730*/  CS2R R12, SRZ ;  /* 0x00000000000c7805 */ /* 0x000fe2000001ff00 */
[----:B------:R-:W-:Y:S01]  /*0740*/  UIADD3 UR4, UR21, 0x7f, URZ ;  /* 0x0000007f15047890 */ /* 0x000fe2000fffe03f */
[----:B------:R-:W-:Y:S01]  /*0750*/  MOV R88, RZ ;  /* 0x000000ff00587202 */ /* 0x000fe20000000f00 */
[----:B------:R-:W-:Y:S01]  /*0760*/  @UP1 USHF.R.U32.HI UR4, URZ, UR5, UR11 ;  /* 0x000000053f041299 */ /* 0x000fe2000801160b */
[----:B------:R-:W-:Y:S01]  /*0770*/  IMAD.MOV.U32 R86, RZ, RZ, RZ ;  /* 0x000000ffff567224 */ /* 0x000fe200078e00ff */
[----:B------:R-:W-:Y:S01]  /*0780*/  UIADD3 UR5, UR8, 0x60, -UR12 ;  /* 0x0000006008057890 */ /* 0x000fe2000fffe80c */
[----:B------:R-:W-:Y:S01]  /*0790*/  CS2R R16, SRZ ;  /* 0x0000000000107805 */ /* 0x000fe2000001ff00 */
[----:B------:R-:W-:Y:S01]  /*07a0*/  ULEA.HI.SX32 UR6, UR7, UR6, 0x1c ;  /* 0x0000000607067291 */ /* 0x000fe2000f8fe23f */
[----:B------:R-:W-:Y:S01]  /*07b0*/  MOV R84, RZ ;  /* 0x000000ff00547202 */ /* 0x000fe20000000f00 */
[----:B------:R-:W-:Y:S01]  /*07c0*/  UIADD3 UR4, UR5, UR4, URZ ;  /* 0x0000000405047290 */ /* 0x000fe2000fffe03f */
[----:B------:R-:W-:Y:S01]  /*07d0*/  IMAD.MOV.U32 R82, RZ, RZ, RZ ;  /* 0x000000ffff527224 */ /* 0x000fe200078e00ff */
[----:B------:R-:W-:Y:S01]  /*07e0*/  CS2R R18, SRZ ;  /* 0x0000000000127805 */ /* 0x000fe2000001ff00 */
[----:B------:R-:W-:Y:S01]  /*07f0*/  MOV R80, RZ ;  /* 0x000000ff00507202 */ /* 0x000fe20000000f00 */
[----:B------:R-:W-:Y:S01]  /*0800*/  UIMAD.WIDE UR4, UR4, 0x2aaaaaab, URZ ;  /* 0x2aaaaaab040478a5 */ /* 0x000fe2000f8e023f */
[----:B------:R-:W-:Y:S01]  /*0810*/  IMAD.MOV.U32 R78, RZ, RZ, RZ ;  /* 0x000000ffff4e7224 */ /* 0x000fe200078e00ff */
[----:B------:R-:W-:Y:S01]  /*0820*/  CS2R R20, SRZ ;  /* 0x0000000000147805 */ /* 0x000fe2000001ff00 */
[----:B------:R-:W-:Y:S01]  /*0830*/  MOV R76, RZ ;  /* 0x000000ff004c7202 */ /* 0x000fe20000000f00 */
[----:B------:R-:W-:Y:S01]  /*0840*/  USHF.R.U32.HI UR4, URZ, 0x1f, UR5 ;  /* 0x0000001f3f047899 */ /* 0x000fe20008011605 */
[----:B------:R-:W-:Y:S01]  /*0850*/  IMAD.MOV.U32 R74, RZ, RZ, RZ ;  /* 0x000000ffff4a7224 */ /* 0x000fe200078e00ff */
[----:B------:R-:W-:Y:S01]  /*0860*/  CS2R R22, SRZ ;  /* 0x0000000000167805 */ /* 0x000fe2000001ff00 */
[----:B------:R-:W-:Y:S01]  /*0870*/  MOV R72, RZ ;  /* 0x000000ff00487202 */ /* 0x000fe20000000f00 */
[----:B------:R-:W-:Y:S01]  /*0880*/  ULEA.HI.SX32 UR4, UR5, UR4, 0x1c ;  /* 0x0000000405047291 */ /* 0x000fe2000f8fe23f */
[----:B------:R-:W-:Y:S01]  /*0890*/  IMAD.MOV.U32 R70, RZ, RZ, RZ ;  /* 0x000000ffff467224 */ /* 0x000fe200078e00ff */
[----:B------:R-:W-:Y:S01]  /*08a0*/  CS2R R24, SRZ ;  /* 0x0000000000187805 */ /* 0x000fe2000001ff00 */
[----:B------:R-:W-:Y:S01]  /*08b0*/  MOV R68, RZ ;  /* 0x000000ff00447202 */ /* 0x000fe20000000f00 */
[----:B------:R-:W-:Y:S01]  /*08c0*/  UISETP.LT.AND UP0, UPT, UR6, UR4, UPT ;  /* 0x000000040600728c */ /* 0x000fe2000bf01270 */
[----:B------:R-:W-:Y:S01]  /*08d0*/  CS2R R66, SRZ ;  /* 0x0000000000427805 */ /* 0x000fe2000001ff00 */
[----:B------:R-:W-:Y:S01]  /*08e0*/  IMAD.MOV.U32 R64, RZ, RZ, RZ ;  /* 0x000000ffff407224 */ /* 0x000fe200078e00ff */
[----:B------:R-:W-:Y:S01]  /*08f0*/  CS2R R62, SRZ ;  /* 0x00000000003e7805 */ /* 0x000fe2000001ff00 */
[----:B------:R-:W-:Y:S01]  /*0900*/  USEL UR20, UR6, UR4, UP0 ;  /* 0x0000000406147287 */ /* 0x000fe20008000000 */
[----:B------:R-:W-:Y:S01]  /*0910*/  MOV R27, RZ ;  /* 0x000000ff001b7202 */ /* 0x000fe20000000f00 */
[----:B------:R-:W-:Y:S01]  /*0920*/  IMAD.MOV.U32 R60, RZ, RZ, RZ ;  /* 0x000000ffff3c7224 */ /* 0x000fe200078e00ff */
[----:B------:R-:W-:Y:S01]  /*0930*/  CS2R R58, SRZ ;  /* 0x00000000003a7805 */ /* 0x000fe2000001ff00 */
[----:B------:R-:W-:Y:S01]  /*0940*/  UISETP.GE.AND UP0, UPT, UR20, 0x1, UPT ;  /* 0x000000011400788c */ /* 0x000fe2000bf06270 */
[----:B------:R-:W-:Y:S01]  /*0950*/  CS2R R28, SRZ ;  /* 0x00000000001c7805 */ /* 0x000fe2000001ff00 */
[----:B------:R-:W-:Y:S01]  /*0960*/  MOV R56, RZ ;  /* 0x000000ff00387202 */ /* 0x000fe20000000f00 */
[----:B------:R-:W-:Y:S01]  /*0970*/  CS2R R54, SRZ ;  /* 0x0000000000367805 */ /* 0x000fe2000001ff00 */
[----:B------:R-:W-:Y:S01]  /*0980*/  IMAD.MOV.U32 R52, RZ, RZ, RZ ;  /* 0x000000ffff347224 */ /* 0x000fe200078e00ff */
[----:B------:R-:W-:Y:S01]  /*0990*/  CS2R R138, SRZ ;  /* 0x00000000008a7805 */ /* 0x000fe2000001ff00 */
[----:B------:R-:W-:Y:S01]  /*09a0*/  PLOP3.LUT P0, PT, PT, PT, UP0, 0x80, 0x0 ;  /* 0x000000000000781c */ /* 0x000fe20003f0f008 */
        /* <DEDUP_REMOVED lines=26> */
[----:B------:R-:W-:Y:S01]  /*0b50*/  CS2R R148, SRZ ;  /* 0x0000000000947805 */ /* 0x000fe2000001ff00 */
[----:B------:R-:W-:Y:S01]  /*0b60*/  CS2R R146, SRZ ;  /* 0x0000000000927805 */ /* 0x000fe2000001ff00 */
[----:B------:R-:W-:Y:S01]  /*0b70*/  CS2R R144, SRZ ;  /* 0x0000000000907805 */ /* 0x000fe2000001ff00 */
[----:B------:R-:W-:Y:S01]  /*0b80*/  MOV R42, RZ ;  /* 0x000000ff002a7202 */ /* 0x000fe20000000f00 */
[----:B------:R-:W-:Y:S01]  /*0b90*/  IMAD.MOV.U32 R41, RZ, RZ, RZ ;  /* 0x000000ffff297224 */ /* 0x000fe200078e00ff */
[----:B------:R-:W-:Y:S05]  /*0ba0*/  @!P0 BRA `(.L_x_502) ;  /* 0x0000db4000008947 */ /* 0x000fea0003800000 */
[----:B------:R-:W-:Y:S01]  /*0bb0*/  ISETP.NE.U32.AND P5, PT, RZ, c[0x0][0x340], PT ;  /* 0x0000d000ff007a0c */ /* 0x000fe20003fa5070 */
[----:B------:R-:W1:Y:S01]  /*0bc0*/  S2R R30, SR_CTAID.Y ;  /* 0x00000000001e7919 */ /* 0x000e620000002600 */
[----:B------:R-:W-:-:S02]  /*0bd0*/  SHF.R.S32.HI R0, RZ, 0x1f, R6 ;  /* 0x0000001fff007819 */ /* 0x000fc40000011406 */
[----:B------:R-:W-:Y:S02]  /*0be0*/  SHF.R.S32.HI R127, RZ, 0x1f, R129 ;  /* 0x0000001fff7f7819 */ /* 0x000fe40000011481 */
[----:B------:R-:W-:Y:S02]  /*0bf0*/  PLOP3.LUT P1, PT, PT, PT, UP1, 0x80, 0x0 ;  /* 0x000000000000781c */ /* 0x000fe40003f2f018 */
[----:B------:R-:W-:Y:S02]  /*0c00*/  SHF.R.S32.HI R13, RZ, 0x1f, R39 ;  /* 0x0000001fff0d7819 */ /* 0x000fe40000011427 */
[----:B------:R-:W-:Y:S02]  /*0c10*/  PLOP3.LUT P0, PT, PT, PT, UP1, 0x80, 0x0 ;  /* 0x000000000000781c */ /* 0x000fe40003f0f018 */
[----:B------:R-:W-:Y:S01]  /*0c20*/  SEL R4, R39, RZ, !P2 ;  /* 0x000000ff27047207 */ /* 0x000fe20005000000 */
[----:B------:R-:W-:Y:S01]  /*0c30*/  UMOV UR11, 0x60 ;  /* 0x00000060000b7882 */ /* 0x000fe20000000000 */
[----:B------:R-:W-:Y:S01]  /*0c40*/  ISETP.NE.AND.EX P5, PT, RZ, c[0x0][0x344], PT, P5 ;  /* 0x0000d100ff007a0c */ /* 0x000fe20003fa5350 */
[----:B------:R-:W-:-:S12]  /*0c50*/  ULDC.64 UR6, c[0x0][0x1e0] ;  /* 0x0000780000067ab9 */ /* 0x000fd80000000a00 */
[----:B------:R-:W-:-:S05]  /*0c60*/  @P5 IMAD.WIDE R2, R39, R26, c[0x0][0x340] ;  /* 0x0000d00027025625 */ /* 0x000fca00078e021a */
[----:B------:R2:W3:Y:S01]  /*0c70*/  @P5 LDG.E R17, [R2.64] ;  /* 0x0000001202115981 */ /* 0x0004e2000c1e1900 */
[----:B------:R-:W-:Y:S01]  /*0c80*/  IMAD R0, R0, c[0x0][0x178], RZ ;  /* 0x00005e0000007a24 */ /* 0x000fe200078e02ff */
[CC--:B------:R-:W-:Y:S01]  /*0c90*/  LEA.HI R23, R127.reuse, R129.reuse, RZ, 0x3 ;  /* 0x000000817f177211 */ /* 0x0c0fe200078f18ff */
[----:B------:R-:W-:Y:S01]  /*0ca0*/  ULDC UR4, c[0x0][0x2c4] ;  /* 0x0000b10000047ab9 */ /* 0x000fe20000000800 */
[----:B-1----:R-:W-:Y:S01]  /*0cb0*/  SHF.R.S32.HI R31, RZ, 0x1f, R30 ;  /* 0x0000001fff1f7819 */ /* 0x002fe2000001141e */
[----:B------:R-:W-:Y:S01]  /*0cc0*/  IMAD R0, R6, c[0x0][0x17c], R0 ;  /* 0x00005f0006007a24 */ /* 0x000fe200078e0200 */
[----:B------:R-:W-:Y:S01]  /*0cd0*/  SHF.R.S32.HI R14, RZ, 0x3, R23 ;  /* 0x00000003ff0e7819 */ /* 0x000fe20000011417 */
[----:B------:R-:W-:Y:S01]  /*0ce0*/  UIMAD UR4, UR12, UR4, URZ ;  /* 0x000000040c0472a4 */ /* 0x000fe2000f8e023f */
[-C--:B------:R-:W-:Y:S01]  /*0cf0*/  LEA.HI R29, R127, R129.reuse, RZ, 0x4 ;  /* 0x000000817f1d7211 */ /* 0x080fe200078f20ff */
[----:B------:R-:W-:Y:S01]  /*0d00*/  IMAD R5, R31, c[0x0][0x1b8], RZ ;  /* 0x00006e001f057a24 */ /* 0x000fe200078e02ff */
[----:B------:R-:W-:Y:S01]  /*0d10*/  IADD3 R9, R14, UR21, RZ ;  /* 0x000000150e097c10 */ /* 0x000fe2000fffe0ff */
[----:B------:R-:W-:Y:S01]  /*0d20*/  UIMAD.WIDE.U32 UR26, UR11, UR6, URZ ;  /* 0x000000060b1a72a5 */ /* 0x000fe2000f8e003f */
[----:B------:R-:W-:Y:S01]  /*0d30*/  SHF.R.S32.HI R12, RZ, 0x4, R29 ;  /* 0x00000004ff0c7819 */ /* 0x000fe2000001141d */
[----:B------:R-:W-:Y:S01]  /*0d40*/  IMAD R5, R30, c[0x0][0x1bc], R5 ;  /* 0x00006f001e057a24 */ /* 0x000fe200078e0205 */
[----:B------:R-:W-:Y:S01]  /*0d50*/  UIMAD UR22, UR20, -0x60, UR11 ;  /* 0xffffffa0141678a4 */ /* 0x000fe2000f8e020b */
[----:B------:R-:W-:Y:S01]  /*0d60*/  LEA.HI R126, R127, R129, RZ, 0x5 ;  /* 0x000000817f7e7211 */ /* 0x000fe200078f28ff */
[----:B------:R-:W-:Y:S01]  /*0d70*/  UIMAD UR23, UR11, UR7, URZ ;  /* 0x000000070b1772a4 */ /* 0x000fe2000f8e023f */
[----:B------:R-:W-:Y:S01]  /*0d80*/  IMAD.U32 R10, RZ, RZ, UR26 ;  /* 0x0000001aff0a7e24 */ /* 0x000fe2000f8e00ff */
[----:B------:R-:W-:Y:S01]  /*0d90*/  UIADD3 UR13, UR20, -0x1, URZ ;  /* 0xffffffff140d7890 */ /* 0x000fe2000fffe03f */
[----:B------:R-:W-:Y:S01]  /*0da0*/  IMAD.U32 R11, RZ, RZ, UR27 ;  /* 0x0000001bff0b7e24 */ /* 0x000fe2000f8e00ff */
[----:B------:R-:W-:Y:S01]  /*0db0*/  UIADD3 UR23, UR27, UR23, URZ ;  /* 0x000000171b177290 */ /* 0x000fe2000fffe03f */
[----:B------:R-:W-:Y:S01]  /*0dc0*/  IMAD.MOV.U32 R124, RZ, RZ, R10 ;  /* 0x000000ffff7c7224 */ /* 0x000fe200078e000a */
[----:B------:R-:W-:Y:S01]  /*0dd0*/  USHF.R.S32.HI UR10, URZ, 0x1f, UR13 ;  /* 0x0000001f3f0a7899 */ /* 0x000fe2000801140d */
[----:B------:R-:W-:Y:S01]  /*0de0*/  SHF.R.S32.HI R125, RZ, 0x5, R126 ;  /* 0x00000005ff7d7819 */ /* 0x000fe2000001147e */
[----:B------:R-:W-:Y:S01]  /*0df0*/  UIMAD UR9, UR23, UR13, URZ ;  /* 0x0000000d170972a4 */ /* 0x000fe2000f8e023f */
[----:B--2---:R-:W-:Y:S01]  /*0e00*/  IMAD.WIDE.U32 R2, R6, c[0x0][0x178], RZ ;  /* 0x00005e0006027a25 */ /* 0x004fe200078e00ff */
[----:B------:R-:W-:-:S02]  /*0e10*/  UIMAD.WIDE.U32 UR14, UR6, 0x40, URZ ;  /* 0x00000040060e78a5 */ /* 0x000fc4000f8e003f */
[----:B------:R-:W-:Y:S01]  /*0e20*/  UIMAD UR9, UR10, UR26, UR9 ;  /* 0x0000001a0a0972a4 */ /* 0x000fe2000f8e0209 */
[----:B------:R-:W-:Y:S01]  /*0e30*/  IMAD.IADD R3, R3, 0x1, R0 ;  /* 0x0000000103037824 */ /* 0x000fe200078e0200 */
[----:B------:R-:W-:Y:S01]  /*0e40*/  LOP3.LUT R0, R23, 0xfffffff8, RZ, 0xc0, !PT ;  /* 0xfffffff817007812 */ /* 0x000fe200078ec0ff */
[----:B------:R-:W-:Y:S02]  /*0e50*/  UISETP.GE.AND UP0, UPT, UR20, 0x2, UPT ;  /* 0x000000021400788c */ /* 0x000fe4000bf06270 */
[----:B------:R-:W-:-:S04]  /*0e60*/  IMAD.WIDE.U32 R2, R30, c[0x0][0x1b8], R2 ;  /* 0x00006e001e027a25 */ /* 0x000fc800078e0002 */
[----:B------:R-:W-:Y:S01]  /*0e70*/  IMAD.IADD R36, R129, 0x1, -R0 ;  /* 0x0000000181247824 */ /* 0x000fe200078e0a00 */
[----:B------:R-:W-:Y:S01]  /*0e80*/  SEL R0, R13, RZ, !P2 ;  /* 0x000000ff0d007207 */ /* 0x000fe20005000000 */
[----:B------:R-:W-:Y:S01]  /*0e90*/  IMAD.IADD R3, R3, 0x1, R5 ;  /* 0x0000000103037824 */ /* 0x000fe200078e0205 */
[----:B------:R-:W-:Y:S01]  /*0ea0*/  BAR.SYNC.DEFER_BLOCKING 0x0 ;  /* 0x0000000000007b1d */ /* 0x000fe20000010000 */
[----:B------:R-:W-:Y:S01]  /*0eb0*/  IMAD R7, R36, 0x20, R14 ;  /* 0x0000002024077824 */ /* 0x000fe200078e020e */
[----:B------:R-:W-:Y:S01]  /*0ec0*/  ISETP.GE.AND P2, PT, R9, UR4, PT ;  /* 0x0000000409007c0c */ /* 0x000fe2000bf46270 */
[----:B------:R-:W-:Y:S02]  /*0ed0*/  IMAD R0, R0, c[0x0][0x1c0], RZ ;  /* 0x0000700000007a24 */ /* 0x000fe400078e02ff */
[----:B------:R-:W-:Y:S01]  /*0ee0*/  IMAD.WIDE.U32 R2, R4, c[0x0][0x1c0], R2 ;  /* 0x0000700004027a25 */ /* 0x000fe200078e0002 */
[----:B------:R-:W-:-:S03]  /*0ef0*/  IADD3 R7, R7, UR21, RZ ;  /* 0x0000001507077c10 */ /* 0x000fc6000fffe0ff */
[----:B------:R-:W-:Y:S02]  /*0f00*/  IMAD R5, R4, c[0x0][0x1c4], R0 ;  /* 0x0000710004057a24 */ /* 0x000fe400078e0200 */
[----:B------:R-:W-:-:S04]  /*0f10*/  @P1 IMAD.HI.U32 R6, R7, c[0x0][0x2c8], RZ ;  /* 0x0000b20007061a27 */ /* 0x000fc800078e00ff */
[----:B------:R-:W-:Y:S01]  /*0f20*/  IMAD.MOV.U32 R0, RZ, RZ, R7 ;  /* 0x000000ffff007224 */ /* 0x000fe200078e0007 */
[----:B------:R-:W-:Y:S01]  /*0f30*/  @P0 SHF.R.U32.HI R0, RZ, c[0x0][0x2cc], R6 ;  /* 0x0000b300ff000a19 */ /* 0x000fe20000011606 */
[----:B------:R-:W-:Y:S01]  /*0f40*/  IMAD.IADD R3, R3, 0x1, R5 ;  /* 0x0000000103037824 */ /* 0x000fe200078e0205 */
[----:B------:R-:W-:Y:S02]  /*0f50*/  IADD3 R6, R9, 0x20, RZ ;  /* 0x0000002009067810 */ /* 0x000fe40007ffe0ff */
[----:B------:R-:W-:Y:S01]  /*0f60*/  SHF.R.S32.HI R4, RZ, 0x1f, R0 ;  /* 0x0000001fff047819 */ /* 0x000fe20000011400 */
[----:B------:R-:W-:Y:S01]  /*0f70*/  IMAD.WIDE.U32 R2, R0, c[0x0][0x1b0], R2 ;  /* 0x00006c0000027a25 */ /* 0x000fe200078e0002 */
[----:B------:R-:W-:Y:S02]  /*0f80*/  ISETP.GE.AND P3, PT, R6, UR4, PT ;  /* 0x0000000406007c0c */ /* 0x000fe4000bf66270 */
[----:B------:R-:W-:Y:S01]  /*0f90*/  IADD3 R6, P0, R8, R14, RZ ;  /* 0x0000000e08067210 */ /* 0x000fe20007f1e0ff */
[----:B------:R-:W-:-:S04]  /*0fa0*/  IMAD R4, R4, c[0x0][0x1b0], RZ ;  /* 0x00006c0004047a24 */ /* 0x000fc800078e02ff */
[----:B------:R-:W-:Y:S02]  /*0fb0*/  IMAD R5, R0, c[0x0][0x1b4], R4 ;  /* 0x00006d0000057a24 */ /* 0x000fe400078e0204 */
[----:B------:R-:W-:Y:S01]  /*0fc0*/  IMAD.MOV R4, RZ, RZ, -R0 ;  /* 0x000000ffff047224 */ /* 0x000fe200078e0a00 */
[----:B------:R-:W-:Y:S01]  /*0fd0*/  IADD3 R0, R9, 0x40, RZ ;  /* 0x0000004009007810 */ /* 0x000fe20007ffe0ff */
[----:B------:R-:W-:Y:S01]  /*0fe0*/  IMAD.IADD R3, R3, 0x1, R5 ;  /* 0x0000000103037824 */ /* 0x000fe200078e0205 */
[----:B------:R-:W-:Y:S01]  /*0ff0*/  IADD3 R9, R9, 0x60, RZ ;  /* 0x0000006009097810 */ /* 0x000fe20007ffe0ff */
[----:B------:R-:W-:Y:S01]  /*1000*/  IMAD R4, R4, c[0x0][0x2c4], R7 ;  /* 0x0000b10004047a24 */ /* 0x000fe200078e0207 */
[----:B------:R-:W-:Y:S01]  /*1010*/  ISETP.GE.AND P4, PT, R0, UR4, PT ;  /* 0x0000000400007c0c */ /* 0x000fe2000bf86270 */
[----:B------:R-:W-:Y:S01]  /*1020*/  IMAD.U32 R5, RZ, RZ, UR22 ;  /* 0x00000016ff057e24 */ /* 0x000fe2000f8e00ff */
[----:B------:R-:W-:Y:S02]  /*1030*/  SHF.R.S32.HI R7, RZ, 0x1f, R8 ;  /* 0x0000001fff077819 */ /* 0x000fe40000011408 */
[----:B------:R-:W-:-:S02]  /*1040*/  SHF.R.S32.HI R0, RZ, 0x1f, R4 ;  /* 0x0000001fff007819 */ /* 0x000fc40000011404 */
[C---:B------:R-:W-:Y:S01]  /*1050*/  LEA.HI.X.SX32 R11, R14.reuse, R7, 0x1, P0 ;  /* 0x000000070e0b7211 */ /* 0x040fe200000f0eff */
[----:B------:R-:W-:Y:S01]  /*1060*/  IMAD.SHL.U32 R7, R14, 0x40, RZ ;  /* 0x000000400e077824 */ /* 0x000fe200078e00ff */
[----:B------:R-:W-:Y:S01]  /*1070*/  IADD3 R16, R5, UR8, -R14 ;  /* 0x0000000805107c10 */ /* 0x000fe2000fffe80e */
[----:B------:R-:W-:Y:S01]  /*1080*/  IMAD R0, R0, c[0x0][0x1a8], RZ ;  /* 0x00006a0000007a24 */ /* 0x000fe200078e02ff */
[----:B------:R-:W-:Y:S01]  /*1090*/  ISETP.GE.AND P0, PT, R9, UR4, PT ;  /* 0x0000000409007c0c */ /* 0x000fe2000bf06270 */
[----:B------:R-:W-:Y:S02]  /*10a0*/  ULDC.64 UR4, c[0x0][0x208] ;  /* 0x0000820000047ab9 */ /* 0x000fe40000000a00 */
[C---:B------:R-:W-:Y:S01]  /*10b0*/  IMAD R10, R4.reuse, c[0x0][0x1ac], R0 ;  /* 0x00006b00040a7a24 */ /* 0x040fe200078e0200 */
[----:B------:R-:W-:Y:S01]  /*10c0*/  LOP3.LUT R0, R7, 0x1c0, RZ, 0xc0, !PT ;  /* 0x000001c007007812 */ /* 0x000fe200078ec0ff */
[----:B------:R-:W-:Y:S01]  /*10d0*/  IMAD.WIDE.U32 R4, R4, c[0x0][0x1a8], R2 ;  /* 0x00006a0004047a25 */ /* 0x000fe200078e0002 */
[----:B------:R-:W-:Y:S01]  /*10e0*/  LEA.HI R3, R29, R12, RZ, 0x1 ;  /* 0x0000000c1d037211 */ /* 0x000fe200078f08ff */
[----:B------:R-:W-:-:S02]  /*10f0*/  UIMAD.WIDE.U32 UR16, UR11, UR4, URZ ;  /* 0x000000040b1072a5 */ /* 0x000fc4000f8e003f */
[----:B------:R-:W-:Y:S01]  /*1100*/  IMAD.SHL.U32 R2, R36, 0x8, RZ ;  /* 0x0000000824027824 */ /* 0x000fe200078e00ff */
[----:B------:R-:W-:Y:S01]  /*1110*/  LOP3.LUT R7, R3, 0xfffffffe, RZ, 0xc0, !PT ;  /* 0xfffffffe03077812 */ /* 0x000fe200078ec0ff */
[----:B------:R-:W-:Y:S01]  /*1120*/  UIMAD UR11, UR11, UR5, URZ ;  /* 0x000000050b0b72a4 */ /* 0x000fe2000f8e023f */
[----:B------:R-:W-:Y:S02]  /*1130*/  SHF.R.U32.HI R3, RZ, 0x3, R0 ;  /* 0x00000003ff037819 */ /* 0x000fe40000011600 */
[----:B------:R-:W-:Y:S01]  /*1140*/  LOP3.LUT R8, R0, 0x38, R2, 0xf8, !PT ;  /* 0x0000003800087812 */ /* 0x000fe200078ef802 */
[----:B------:R-:W-:Y:S01]  /*1150*/  IMAD.IADD R0, R5, 0x1, R10 ;  /* 0x0000000105007824 */ /* 0x000fe200078e020a */
[----:B------:R-:W-:Y:S01]  /*1160*/  LEA R15, P1, R4, c[0x0][0x160], 0x1 ;  /* 0x00005800040f7a11 */ /* 0x000fe200078208ff */
[----:B------:R-:W-:Y:S01]  /*1170*/  IMAD.IADD R25, R12, 0x1, -R7 ;  /* 0x000000010c197824 */ /* 0x000fe200078e0a07 */
[----:B------:R-:W-:Y:S01]  /*1180*/  LOP3.LUT R10, R8, R3, RZ, 0x3c, !PT ;  /* 0x00000003080a7212 */ /* 0x000fe200078e3cff */
[C---:B------:R-:W-:Y:S01]  /*1190*/  IMAD R7, R11.reuse, c[0x0][0x1e0], RZ ;  /* 0x000078000b077a24 */ /* 0x040fe200078e02ff */
[----:B------:R-:W-:Y:S01]  /*11a0*/  LEA.HI.X R14, R4, c[0x0][0x164], R0, 0x1, P1 ;  /* 0x00005900040e7a11 */ /* 0x000fe200008f0c00 */
[----:B------:R-:W1:Y:S01]  /*11b0*/  SHFL.IDX PT, R8, R15, RZ, 0x181f ;  /* 0x00181fff0f087589 */ /* 0x000e6200000e0000 */
[----:B------:R-:W-:Y:S01]  /*11c0*/  IMAD R4, R11, c[0x0][0x208], RZ ;  /* 0x000082000b047a24 */ /* 0x000fe200078e02ff */
[----:B------:R-:W-:Y:S01]  /*11d0*/  LEA.HI R0, R127, R129, RZ, 0x6 ;  /* 0x000000817f007211 */ /* 0x000fe200078f30ff */
[C---:B------:R-:W-:Y:S01]  /*11e0*/  IMAD R27, R6.reuse, c[0x0][0x1e4], R7 ;  /* 0x00007900061b7a24 */ /* 0x040fe200078e0207 */
[----:B------:R-:W2:Y:S01]  /*11f0*/  SHFL.IDX PT, R9, R14, RZ, 0x181f ;  /* 0x00181fff0e097589 */ /* 0x000ea200000e0000 */
[----:B------:R-:W-:Y:S01]  /*1200*/  IMAD R28, R6, c[0x0][0x20c], R4 ;  /* 0x00008300061c7a24 */ /* 0x000fe200078e0204 */
[----:B------:R-:W-:Y:S01]  /*1210*/  IADD3 R22, R2, 0x80, RZ ;  /* 0x0000008002167810 */ /* 0x000fe20007ffe0ff */
[----:B------:R-:W-:Y:S01]  /*1220*/  IMAD.SHL.U32 R0, R0, 0x8, RZ ;  /* 0x0000000800007824 */ /* 0x000fe200078e00ff */
[----:B------:R-:W-:Y:S01]  /*1230*/  SHF.R.S32.HI R3, RZ, 0x1f, R2 ;  /* 0x0000001fff037819 */ /* 0x000fe20000011402 */
[----:B------:R-:W-:Y:S01]  /*1240*/  SHFL.IDX PT, R7, R14, 0x1, 0x181f ;  /* 0x00381f000e077f89 */ /* 0x000fe200000e0000 */
[----:B------:R-:W-:Y:S01]  /*1250*/  ISETP.GE.AND P1, PT, R2, c[0x0][0x198], PT ;  /* 0x0000660002007a0c */ /* 0x000fe20003f26270 */
[----:B------:R-:W-:Y:S01]  /*1260*/  IMAD.SHL.U32 R12, R36, 0x40, RZ ;  /* 0x00000040240c7824 */ /* 0x000fe200078e00ff */
[----:B------:R-:W-:Y:S01]  /*1270*/  LOP3.LUT R249, R10, 0xfffffe00, R0, 0xf8, !PT ;  /* 0xfffffe000af97812 */ /* 0x000fe200078ef800 */
[----:B------:R-:W-:Y:S01]  /*1280*/  IMAD.WIDE.U32 R18, R6, c[0x0][0x1e0], R2 ;  /* 0x0000780006127a25 */ /* 0x000fe200078e0002 */
[----:B------:R-:W-:Y:S01]  /*1290*/  @!P2 SHF.R.S32.HI R0, RZ, 0x1f, R22 ;  /* 0x0000001fff00a819 */ /* 0x000fe20000011416 */
[----:B------:R-:W-:Y:S01]  /*12a0*/  UIADD3 UR11, UR17, UR11, URZ ;  /* 0x0000000b110b7290 */ /* 0x000fe2000fffe03f */
[----:B------:R-:W-:Y:S01]  /*12b0*/  LOP3.LUT R12, R12, 0x1c0, RZ, 0xc0, !PT ;  /* 0x000001c00c0c7812 */ /* 0x000fe200078ec0ff */
[----:B------:R-:W-:Y:S01]  /*12c0*/  IMAD.WIDE.U32 R20, R6, c[0x0][0x208], R2 ;  /* 0x0000820006147a25 */ /* 0x000fe200078e0002 */
[----:B------:R-:W-:Y:S01]  /*12d0*/  @!P2 LEA.HI R0, R0, R22, RZ, 0x3 ;  /* 0x000000160000a211 */ /* 0x000fe200078f18ff */
[----:B------:R-:W4:Y:S02]  /*12e0*/  SHFL.IDX PT, R6, R15, 0x1, 0x181f ;  /* 0x00381f000f067f89 */ /* 0x000f2400000e0000 */
[----:B------:R-:W-:Y:S01]  /*12f0*/  IMAD.SHL.U32 R249, R249, 0x2, RZ ;  /* 0x00000002f9f97824 */ /* 0x000fe200078e00ff */
[----:B------:R-:W-:-:S02]  /*1300*/  @!P2 LOP3.LUT R0, R0, 0xfffffff8, RZ, 0xc0, !PT ;  /* 0xfffffff80000a812 */ /* 0x000fc400078ec0ff */
[--C-:B---3--:R-:W-:Y:S01]  /*1310*/  @P5 SHF.R.S32.HI R5, RZ, 0x1f, R17.reuse ;  /* 0x0000001fff055819 */ /* 0x108fe20000011411 */
[----:B------:R-:W-:Y:S01]  /*1320*/  @P5 IMAD.MOV.U32 R4, RZ, RZ, R17 ;  /* 0x000000ffff045224 */ /* 0x000fe200078e0011 */
[----:B------:R-:W-:Y:S01]  /*1330*/  IADD3 R17, R2, 0x40, RZ ;  /* 0x0000004002117810 */ /* 0x000fe20007ffe0ff */
[----:B------:R-:W-:Y:S02]  /*1340*/  @!P5 IMAD.MOV.U32 R5, RZ, RZ, R13 ;  /* 0x000000ffff05d224 */ /* 0x000fe400078e000d */
[----:B------:R-:W-:Y:S01]  /*1350*/  @!P5 IMAD.MOV.U32 R4, RZ, RZ, R39 ;  /* 0x000000ffff04d224 */ /* 0x000fe200078e0027 */
[----:B------:R-:W-:Y:S02]  /*1360*/  ISETP.GE.AND P5, PT, R17, c[0x0][0x198], PT ;  /* 0x0000660011007a0c */ /* 0x000fe40003fa6270 */
[----:B------:R-:W-:Y:S02]  /*1370*/  SEL R24, R5, RZ, !P6 ;  /* 0x000000ff05187207 */ /* 0x000fe40007000000 */
[----:B------:R-:W-:-:S02]  /*1380*/  SEL R26, R4, RZ, !P6 ;  /* 0x000000ff041a7207 */ /* 0x000fc40007000000 */
[----:B------:R-:W-:Y:S02]  /*1390*/  @!P2 SHF.R.S32.HI R5, RZ, 0x1f, R17 ;  /* 0x0000001fff05a819 */ /* 0x000fe40000011411 */
[C---:B-1----:R-:W-:Y:S02]  /*13a0*/  @!P2 LEA R4, P6, R2.reuse, R8, 0x1 ;  /* 0x000000080204a211 */ /* 0x042fe400078c08ff */
[----:B------:R-:W-:Y:S02]  /*13b0*/  @!P2 LEA.HI R10, R5, R17, RZ, 0x3 ;  /* 0x00000011050aa211 */ /* 0x000fe400078f18ff */
[----:B--2---:R-:W-:Y:S02]  /*13c0*/  @!P2 LEA.HI.X R5, R2, R9, R3, 0x1, P6 ;  /* 0x000000090205a211 */ /* 0x004fe400030f0c03 */
[----:B------:R-:W-:Y:S02]  /*13d0*/  ISETP.GE.AND P6, PT, R22, c[0x0][0x198], PT ;  /* 0x0000660016007a0c */ /* 0x000fe40003fc6270 */
[----:B------:R-:W-:Y:S01]  /*13e0*/  @!P2 LOP3.LUT R10, R10, 0xfffffff8, RZ, 0xc0, !PT ;  /* 0xfffffff80a0aa812 */ /* 0x000fe200078ec0ff */
[----:B------:R1:W-:Y:S04]  /*13f0*/  @!P2 LDGSTS.E.BYPASS.LTC128B.128 [R249+0x100], [R4.64], !P1 ;  /* 0x0010000004f9afae */ /* 0x0003e8000c901d52 */
[----:B------:R-:W-:-:S04]  /*1400*/  @!P2 IMAD.WIDE R10, R10, 0x2, R8 ;  /* 0x000000020a0aa825 */ /* 0x000fc800078e0208 */
[----:B------:R-:W-:Y:S01]  /*1410*/  @!P2 IMAD.WIDE R8, R0, 0x2, R8 ;  /* 0x000000020008a825 */ /* 0x000fe200078e0208 */
[----:B------:R-:W-:Y:S01]  /*1420*/  @!P3 SHF.R.S32.HI R0, RZ, 0x1f, R22 ;  /* 0x0000001fff00b819 */ /* 0x000fe20000011416 */
[----:B------:R2:W-:Y:S03]  /*1430*/  @!P2 LDGSTS.E.BYPASS.LTC128B.128 [R249+0x4100], [R10.64], !P5 ;  /* 0x041000000af9afae */ /* 0x0005e6000e901d52 */
[----:B------:R-:W-:Y:S01]  /*1440*/  @!P3 LEA.HI R0, R0, R22, RZ, 0x3 ;  /* 0x000000160000b211 */ /* 0x000fe200078f18ff */
[----:B------:R3:W-:Y:S03]  /*1450*/  @!P2 LDGSTS.E.BYPASS.LTC128B.128 [R249+0x8100], [R8.64], !P6 ;  /* 0x0810000008f9afae */ /* 0x0007e6000f101d52 */
[----:B------:R-:W-:Y:S02]  /*1460*/  @!P3 LOP3.LUT R0, R0, 0xfffffff8, RZ, 0xc0, !PT ;  /* 0xfffffff80000b812 */ /* 0x000fe400078ec0ff */
[----:B-1----:R-:W-:Y:S01]  /*1470*/  @!P3 SHF.R.S32.HI R5, RZ, 0x1f, R17 ;  /* 0x0000001fff05b819 */ /* 0x002fe20000011411 */
[----:B------:R-:W1:Y:S01]  /*1480*/  SHFL.IDX PT, R4, R15, 0x2, 0x181f ;  /* 0x00581f000f047f89 */ /* 0x000e6200000e0000 */
[----:B--2---:R-:W-:-:S02]  /*1490*/  LOP3.LUT R10, R12, 0x8, R23, 0xf8, !PT ;  /* 0x000000080c0a7812 */ /* 0x004fc400078ef817 */
[----:B---3--:R-:W-:Y:S02]  /*14a0*/  SHF.R.U32.HI R9, RZ, 0x3, R12 ;  /* 0x00000003ff097819 */ /* 0x008fe4000001160c */
[----:B------:R-:W-:Y:S02]  /*14b0*/  @!P3 LEA.HI R12, R5, R17, RZ, 0x3 ;  /* 0x00000011050cb211 */ /* 0x000fe400078f18ff */
[----:B------:R-:W2:Y:S01]  /*14c0*/  SHFL.IDX PT, R5, R14, 0x2, 0x181f ;  /* 0x00581f000e057f89 */ /* 0x000ea200000e0000 */
[----:B----4-:R-:W-:Y:S02]  /*14d0*/  @!P3 LEA R8, P2, R2, R6, 0x1 ;  /* 0x000000060208b211 */ /* 0x010fe400078408ff */
[----:B------:R-:W-:Y:S02]  /*14e0*/  @!P3 LOP3.LUT R12, R12, 0xfffffff8, RZ, 0xc0, !PT ;  /* 0xfffffff80c0cb812 */ /* 0x000fe400078ec0ff */
[----:B------:R-:W-:Y:S01]  /*14f0*/  LOP3.LUT R23, R10, R9, RZ, 0x3c, !PT ;  /* 0x000000090a177212 */ /* 0x000fe200078e3cff */
[----:B------:R-:W-:Y:S01]  /*1500*/  @!P3 IMAD.WIDE R10, R0, 0x2, R6 ;  /* 0x00000002000ab825 */ /* 0x000fe200078e0206 */
[----:B------:R-:W-:-:S02]  /*1510*/  @!P3 LEA.HI.X R9, R2, R7, R3, 0x1, P2 ;  /* 0x000000070209b211 */ /* 0x000fc400010f0c03 */
[----:B------:R-:W-:Y:S01]  /*1520*/  @!P4 SHF.R.S32.HI R0, RZ, 0x1f, R22 ;  /* 0x0000001fff00c819 */ /* 0x000fe20000011416 */
[----:B------:R-:W-:Y:S02]  /*1530*/  @!P3 IMAD.WIDE R12, R12, 0x2, R6 ;  /* 0x000000020c0cb825 */ /* 0x000fe400078e0206 */
[----:B------:R-:W3:Y:S04]  /*1540*/  SHFL.IDX PT, R6, R15, 0x3, 0x181f ;  /* 0x00781f000f067f89 */ /* 0x000ee800000e0000 */
[----:B------:R-:W4:Y:S04]  /*1550*/  SHFL.IDX PT, R7, R14, 0x3, 0x181f ;  /* 0x00781f000e077f89 */ /* 0x000f2800000e0000 */
[----:B------:R5:W-:Y:S04]  /*1560*/  @!P3 LDGSTS.E.BYPASS.LTC128B.128 [R249+0x1100], [R8.64], !P1 ;  /* 0x0110000008f9bfae */ /* 0x000be8000c901d52 */
[----:B------:R1:W-:Y:S04]  /*1570*/  @!P3 LDGSTS.E.BYPASS.LTC128B.128 [R249+0x5100], [R12.64], !P5 ;  /* 0x051000000cf9bfae */ /* 0x0003e8000e901d52 */
[----:B------:R2:W-:Y:S01]  /*1580*/  @!P3 LDGSTS.E.BYPASS.LTC128B.128 [R249+0x9100], [R10.64], !P6 ;  /* 0x091000000af9bfae */ /* 0x0005e2000f101d52 */
[----:B------:R-:W-:-:S02]  /*1590*/  ISETP.GE.AND P3, PT, R17, c[0x0][0x1d4], PT ;  /* 0x0000750011007a0c */ /* 0x000fc40003f66270 */
[--C-:B-----5:R-:W-:Y:S02]  /*15a0*/  @!P4 SHF.R.S32.HI R8, RZ, 0x1f, R17.reuse ;  /* 0x0000001fff08c819 */ /* 0x120fe40000011411 */
[----:B------:R-:W-:Y:S02]  /*15b0*/  @!P4 LEA.HI R9, R0, R22, RZ, 0x3 ;  /* 0x000000160009c211 */ /* 0x000fe400078f18ff */
[----:B------:R-:W-:Y:S02]  /*15c0*/  @!P0 SHF.R.S32.HI R0, RZ, 0x1f, R17 ;  /* 0x0000001fff008819 */ /* 0x000fe40000011411 */
[----:B-1----:R-:W-:Y:S02]  /*15d0*/  @!P4 LOP3.LUT R12, R9, 0xfffffff8, RZ, 0xc0, !PT ;  /* 0xfffffff8090cc812 */ /* 0x002fe400078ec0ff */
[----:B--2---:R-:W-:Y:S02]  /*15e0*/  @!P4 LEA.HI R10, R8, R17, RZ, 0x3 ;  /* 0x00000011080ac211 */ /* 0x004fe400078f18ff */
[----:B------:R-:W-:-:S02]  /*15f0*/  @!P4 LEA R8, P2, R2, R4, 0x1 ;  /* 0x000000040208c211 */ /* 0x000fc400078408ff */
[----:B------:R-:W-:Y:S02]  /*1600*/  @!P4 LOP3.LUT R10, R10, 0xfffffff8, RZ, 0xc0, !PT ;  /* 0xfffffff80a0ac812 */ /* 0x000fe400078ec0ff */
[----:B------:R-:W-:Y:S02]  /*1610*/  @!P0 LEA.HI R17, R0, R17, RZ, 0x3 ;  /* 0x0000001100118211 */ /* 0x000fe400078f18ff */
[----:B------:R-:W-:Y:S01]  /*1620*/  LOP3.LUT R0, R29, 0xfffffff0, RZ, 0xc0, !PT ;  /* 0xfffffff01d007812 */ /* 0x000fe200078ec0ff */
[----:B------:R-:W-:Y:S01]  /*1630*/  @!P4 IMAD.WIDE R10, R10, 0x2, R4 ;  /* 0x000000020a0ac825 */ /* 0x000fe200078e0204 */
[----:B------:R-:W-:-:S03]  /*1640*/  @!P4 LEA.HI.X R9, R2, R5, R3, 0x1, P2 ;  /* 0x000000050209c211 */ /* 0x000fc600010f0c03 */
[----:B------:R-:W-:Y:S02]  /*1650*/  @!P4 IMAD.WIDE R4, R12, 0x2, R4 ;  /* 0x000000020c04c825 */ /* 0x000fe400078e0204 */
[----:B------:R3:W-:Y:S02]  /*1660*/  @!P4 LDGSTS.E.BYPASS.LTC128B.128 [R249+0x2100], [R8.64], !P1 ;  /* 0x0210000008f9cfae */ /* 0x0007e4000c901d52 */
[----:B------:R-:W-:Y:S02]  /*1670*/  IMAD.IADD R0, R129, 0x1, -R0 ;  /* 0x0000000181007824 */ /* 0x000fe400078e0a00 */
[----:B------:R1:W-:Y:S04]  /*1680*/  @!P4 LDGSTS.E.BYPASS.LTC128B.128 [R249+0x6100], [R10.64], !P5 ;  /* 0x061000000af9cfae */ /* 0x0003e8000e901d52 */
[----:B------:R2:W-:Y:S01]  /*1690*/  @!P4 LDGSTS.E.BYPASS.LTC128B.128 [R249+0xa100], [R4.64], !P6 ;  /* 0x0a10000004f9cfae */ /* 0x0005e2000f101d52 */
[----:B------:R-:W-:-:S04]  /*16a0*/  ISETP.GE.AND P4, PT, R2, c[0x0][0x1d4], PT ;  /* 0x0000750002007a0c */ /* 0x000fc80003f86270 */
[----:B------:R-:W-:Y:S02]  /*16b0*/  SEL R12, RZ, 0x1, P4 ;  /* 0x00000001ff0c7807 */ /* 0x000fe40002000000 */
[----:B---3--:R-:W-:-:S04]  /*16c0*/  @!P0 LEA R8, P2, R2, R6, 0x1 ;  /* 0x0000000602088211 */ /* 0x008fc800078408ff */
[----:B----4-:R-:W-:Y:S01]  /*16d0*/  @!P0 LEA.HI.X R9, R2, R7, R3, 0x1, P2 ;  /* 0x0000000702098211 */ /* 0x010fe200010f0c03 */
[----:B------:R-:W-:Y:S01]  /*16e0*/  IMAD.IADD R3, R19, 0x1, R27 ;  /* 0x0000000113037824 */ /* 0x000fe200078e021b */
[----:B------:R-:W-:Y:S01]  /*16f0*/  @!P0 SHF.R.S32.HI R2, RZ, 0x1f, R22 ;  /* 0x0000001fff028819 */ /* 0x000fe20000011416 */
[----:B-1----:R-:W-:Y:S01]  /*1700*/  IMAD R11, R31, c[0x0][0x1e8], RZ ;  /* 0x00007a001f0b7a24 */ /* 0x002fe200078e02ff */
[----:B--2---:R-:W-:Y:S01]  /*1710*/  SHF.R.S32.HI R4, RZ, 0x1f, R0 ;  /* 0x0000001fff047819 */ /* 0x004fe20000011400 */
[----:B------:R-:W-:Y:S01]  /*1720*/  IMAD.IADD R5, R21, 0x1, R28 ;  /* 0x0000000115057824 */ /* 0x000fe200078e021c */
[----:B------:R-:W-:Y:S01]  /*1730*/  @!P0 LEA.HI R14, R2, R22, RZ, 0x3 ;  /* 0x00000016020e8211 */ /* 0x000fe200078f18ff */
[----:B------:R-:W-:Y:S01]  /*1740*/  IMAD.MOV.U32 R2, RZ, RZ, R18 ;  /* 0x000000ffff027224 */ /* 0x000fe200078e0012 */
[----:B------:R-:W-:Y:S01]  /*1750*/  LEA.HI R15, R4, R0, RZ, 0x3 ;  /* 0x00000000040f7211 */ /* 0x000fe200078f18ff */
[C---:B------:R-:W-:Y:S01]  /*1760*/  IMAD R11, R30.reuse, c[0x0][0x1ec], R11 ;  /* 0x00007b001e0b7a24 */ /* 0x040fe200078e020b */
[----:B------:R-:W-:Y:S01]  /*1770*/  SEL R4, RZ, 0xffffffff, P3 ;  /* 0xffffffffff047807 */ /* 0x000fe20001800000 */
[----:B------:R-:W-:Y:S01]  /*1780*/  IMAD.WIDE.U32 R2, R30, c[0x0][0x1e8], R2 ;  /* 0x00007a001e027a25 */ /* 0x000fe200078e0002 */
[----:B------:R-:W-:Y:S01]  /*1790*/  LOP3.LUT R13, R15, 0xfffffff8, RZ, 0xc0, !PT ;  /* 0xfffffff80f0d7812 */ /* 0x000fe200078ec0ff */
[----:B------:R1:W-:Y:S01]  /*17a0*/  @!P0 LDGSTS.E.BYPASS.LTC128B.128 [R249+0x3100], [R8.64], !P1 ;  /* 0x0310000008f98fae */ /* 0x0003e2000c901d52 */
[----:B------:R-:W-:Y:S01]  /*17b0*/  ISETP.GE.AND P1, PT, R16, 0x21, PT ;  /* 0x000000211000780c */ /* 0x000fe20003f26270 */
[----:B------:R-:W-:Y:S01]  /*17c0*/  IMAD.SHL.U32 R10, R4, 0x2, RZ ;  /* 0x00000002040a7824 */ /* 0x000fe200078e00ff */
[----:B------:R-:W-:Y:S01]  /*17d0*/  ISETP.GE.AND P2, PT, R22, c[0x0][0x1d4], PT ;  /* 0x0000750016007a0c */ /* 0x000fe20003f46270 */
[----:B------:R-:W-:-:S02]  /*17e0*/  IMAD.MOV.U32 R4, RZ, RZ, R20 ;  /* 0x000000ffff047224 */ /* 0x000fc400078e0014 */
[----:B------:R-:W-:Y:S01]  /*17f0*/  IMAD.IADD R3, R3, 0x1, R11 ;  /* 0x0000000103037824 */ /* 0x000fe200078e020b */
[----:B------:R-:W-:Y:S01]  /*1800*/  LOP3.LUT R18, R10, 0x2, R12, 0xe2, !PT ;  /* 0x000000020a127812 */ /* 0x000fe200078ee20c */
[----:B------:R-:W-:Y:S01]  /*1810*/  IMAD.WIDE.U32 R10, R30, c[0x0][0x210], R4 ;  /* 0x000084001e0a7a25 */ /* 0x000fe200078e0004 */
[----:B------:R-:W-:-:S03]  /*1820*/  @!P0 LOP3.LUT R4, R17, 0xfffffff8, RZ, 0xc0, !PT ;  /* 0xfffffff811048812 */ /* 0x000fc600078ec0ff */
[----:B------:R-:W-:Y:S01]  /*1830*/  IMAD.IADD R13, R0, 0x1, -R13 ;  /* 0x00000001000d7824 */ /* 0x000fe200078e0a0d */
[----:B------:R-:W-:Y:S01]  /*1840*/  @!P0 LOP3.LUT R0, R14, 0xfffffff8, RZ, 0xc0, !PT ;  /* 0xfffffff80e008812 */ /* 0x000fe200078ec0ff */
[----:B------:R-:W-:-:S04]  /*1850*/  @!P0 IMAD.WIDE R4, R4, 0x2, R6 ;  /* 0x0000000204048825 */ /* 0x000fc800078e0206 */
[----:B------:R-:W-:Y:S01]  /*1860*/  @!P0 IMAD.WIDE R6, R0, 0x2, R6 ;  /* 0x0000000200068825 */ /* 0x000fe200078e0206 */
[----:B------:R2:W-:Y:S01]  /*1870*/  @!P0 LDGSTS.E.BYPASS.LTC128B.128 [R249+0x7100], [R4.64], !P5 ;  /* 0x0710000004f98fae */ /* 0x0005e2000e901d52 */
[----:B------:R-:W-:Y:S02]  /*1880*/  ISETP.GE.AND P5, PT, R16, 0x1, PT ;  /* 0x000000011000780c */ /* 0x000fe40003fa6270 */
[----:B------:R-:W-:Y:S01]  /*1890*/  IMAD R0, R24, c[0x0][0x1f0], RZ ;  /* 0x00007c0018007a24 */ /* 0x000fe200078e02ff */
[----:B------:R3:W-:Y:S01]  /*18a0*/  @!P0 LDGSTS.E.BYPASS.LTC128B.128 [R249+0xb100], [R6.64], !P6 ;  /* 0x0b10000006f98fae */ /* 0x0007e2000f101d52 */
[----:B------:R-:W-:Y:S01]  /*18b0*/  IMAD.WIDE.U32 R32, R26, c[0x0][0x1f0], R2 ;  /* 0x00007c001a207a25 */ /* 0x000fe200078e0002 */
[----:B------:R-:W-:Y:S02]  /*18c0*/  ISETP.GE.AND P6, PT, R16, 0x41, PT ;  /* 0x000000411000780c */ /* 0x000fe40003fc6270 */
[----:B------:R-:W0:Y:S01]  /*18d0*/  LDGDEPBAR ;  /* 0x00000000000079af */ /* 0x000e220000000000 */
[----:B------:R-:W-:-:S02]  /*18e0*/  IMAD.SHL.U32 R3, R25, 0x8, RZ ;  /* 0x0000000819037824 */ /* 0x000fc400078e00ff */
[----:B------:R-:W-:Y:S01]  /*18f0*/  IMAD.MOV.U32 R130, RZ, RZ, R32 ;  /* 0x000000ffff827224 */ /* 0x000fe200078e0020 */
[----:B------:R-:W-:Y:S01]  /*1900*/  STL.64 [R1+0x38], R32 ;  /* 0x0000382001007387 */ /* 0x000fe20000100a00 */
[----:B------:R-:W-:Y:S02]  /*1910*/  IMAD R19, R31, c[0x0][0x210], RZ ;  /* 0x000084001f137a24 */ /* 0x000fe400078e02ff */
[----:B-1----:R-:W-:Y:S02]  /*1920*/  IMAD.MOV.U32 R8, RZ, RZ, R10 ;  /* 0x000000ffff087224 */ /* 0x002fe400078e000a */
[----:B------:R-:W-:-:S04]  /*1930*/  IMAD R12, R30, c[0x0][0x214], R19 ;  /* 0x000085001e0c7a24 */ /* 0x000fc800078e0213 */
[----:B------:R-:W-:Y:S02]  /*1940*/  IMAD.IADD R9, R11, 0x1, R12 ;  /* 0x000000010b097824 */ /* 0x000fe400078e020c */
[----:B------:R-:W-:Y:S02]  /*1950*/  IMAD.U32 R12, RZ, RZ, UR7 ;  /* 0x00000007ff0c7e24 */ /* 0x000fe4000f8e00ff */
[----:B------:R-:W-:Y:S02]  /*1960*/  IMAD R11, R24, c[0x0][0x218], RZ ;  /* 0x00008600180b7a24 */ /* 0x000fe400078e02ff */
[----:B--2---:R-:W-:Y:S02]  /*1970*/  IMAD.SHL.U32 R5, R13, 0x40, RZ ;  /* 0x000000400d057824 */ /* 0x004fe400078e00ff */
[----:B------:R-:W-:Y:S02]  /*1980*/  IMAD R4, R26, c[0x0][0x1f4], R0 ;  /* 0x00007d001a047a24 */ /* 0x000fe400078e0200 */
[----:B------:R-:W-:Y:S01]  /*1990*/  IMAD R0, R25, 0x200, R23 ;  /* 0x0000020019007824 */ /* 0x000fe200078e0217 */
[----:B------:R-:W-:Y:S01]  /*19a0*/  LOP3.LUT R2, R5, 0x1c0, RZ, 0xc0, !PT ;  /* 0x000001c005027812 */ /* 0x000fe200078ec0ff */
[----:B------:R-:W-:-:S02]  /*19b0*/  IMAD.IADD R131, R33, 0x1, R4 ;  /* 0x0000000121837824 */ /* 0x000fc400078e0204 */
[----:B------:R-:W-:Y:S01]  /*19c0*/  IMAD.SHL.U32 R224, R0, 0x2, RZ ;  /* 0x0000000200e07824 */ /* 0x000fe200078e00ff */
[----:B------:R-:W-:Y:S01]  /*19d0*/  LOP3.LUT R5, R2, 0x8, R3, 0xf8, !PT ;  /* 0x0000000802057812 */ /* 0x000fe200078ef803 */
[----:B------:R-:W-:Y:S01]  /*19e0*/  IMAD R11, R26, c[0x0][0x21c], R11 ;  /* 0x000087001a0b7a24 */ /* 0x000fe200078e020b */
[----:B------:R-:W-:Y:S01]  /*19f0*/  SHF.R.U32.HI R4, RZ, 0x3, R2 ;  /* 0x00000003ff047819 */ /* 0x000fe20000011602 */
[----:B------:R-:W-:Y:S01]  /*1a00*/  IMAD.WIDE.U32 R2, R124, UR13, R130 ;  /* 0x0000000d7c027c25 */ /* 0x000fe2000f8e0082 */
[----:B------:R-:W-:Y:S01]  /*1a10*/  IADD3 R231, R224, 0xc120, RZ ;  /* 0x0000c120e0e77810 */ /* 0x000fe20007ffe0ff */
[----:B------:R-:W-:Y:S01]  /*1a20*/  STL.64 [R1+0x28], R130 ;  /* 0x0000288201007387 */ /* 0x000fe20000100a00 */
[----:B------:R-:W-:Y:S01]  /*1a30*/  LOP3.LUT R14, R5, R4, RZ, 0x3c, !PT ;  /* 0x00000004050e7212 */ /* 0x000fe200078e3cff */
[----:B------:R-:W-:Y:S01]  /*1a40*/  IMAD.U32 R4, RZ, RZ, UR6 ;  /* 0x00000006ff047e24 */ /* 0x000fe2000f8e00ff */
[----:B------:R-:W-:Y:S01]  /*1a50*/  IADD3 R3, R3, UR9, RZ ;  /* 0x0000000903037c10 */ /* 0x000fe2000fffe0ff */
[----:B------:R-:W-:Y:S01]  /*1a60*/  USHF.L.U32 UR9, UR7, 0x6, URZ ;  /* 0x0000000607097899 */ /* 0x000fe2000800063f */
[----:B---3--:R-:W-:Y:S01]  /*1a70*/  @P5 LEA R6, P0, R2, c[0x0][0x1c8], 0x1 ;  /* 0x0000720002065a11 */ /* 0x008fe200078008ff */
[----:B------:R-:W-:-:S02]  /*1a80*/  IMAD.WIDE.U32 R22, R26, c[0x0][0x218], R8 ;  /* 0x000086001a167a25 */ /* 0x000fc400078e0008 */
[----:B------:R-:W-:Y:S01]  /*1a90*/  UIADD3 UR9, UR15, UR9, URZ ;  /* 0x000000090f097290 */ /* 0x000fe2000fffe03f */
[----:B------:R-:W-:Y:S01]  /*1aa0*/  @P5 LEA.HI.X R7, R2, c[0x0][0x1cc], R3, 0x1, P0 ;  /* 0x0000730002075a11 */ /* 0x000fe200000f0c03 */
[----:B------:R-:W-:Y:S01]  /*1ab0*/  IMAD.U32 R8, RZ, RZ, UR13 ;  /* 0x0000000dff087e24 */ /* 0x000fe2000f8e00ff */
[C---:B------:R-:W-:Y:S01]  /*1ac0*/  @P1 LEA R5, P0, R4.reuse, R2, 0x5 ;  /* 0x0000000204051211 */ /* 0x040fe200078028ff */
[----:B------:R-:W-:Y:S01]  /*1ad0*/  UIMAD UR13, UR11, UR13, URZ ;  /* 0x0000000d0b0d72a4 */ /* 0x000fe2000f8e023f */
[----:B------:R-:W-:Y:S01]  /*1ae0*/  IMAD.IADD R21, R23, 0x1, R11 ;  /* 0x0000000117157824 */ /* 0x000fe200078e020b */
[----:B------:R1:W-:Y:S01]  /*1af0*/  @P5 LDGSTS.E.BYPASS.LTC128B.128 [R249+0xc100], [R6.64], !P4 ;  /* 0x0c10000006f95fae */ /* 0x0003e2000e101d52 */
[----:B------:R-:W-:Y:S01]  /*1b00*/  @P1 LEA.HI.X R10, R4, R3, R12, 0x5, P0 ;  /* 0x00000003040a1211 */ /* 0x000fe200000f2c0c */
[----:B------:R-:W-:Y:S01]  /*1b10*/  IMAD.MOV.U32 R20, RZ, RZ, R22 ;  /* 0x000000ffff147224 */ /* 0x000fe200078e0016 */
[C---:B------:R-:W-:Y:S01]  /*1b20*/  @P1 LEA R4, P0, R5.reuse, c[0x0][0x1c8], 0x1 ;  /* 0x0000720005041a11 */ /* 0x040fe200078008ff */
[----:B------:R1:W-:Y:S01]  /*1b30*/  @P5 LDGSTS.E.BYPASS.LTC128B.128 [R249+0xf100], [R6.64+0x80], !P3 ;  /* 0x0f10008006f95fae */ /* 0x0003e2000d901d52 */
[----:B------:R-:W-:Y:S01]  /*1b40*/  UIMAD UR13, UR10, UR16, UR13 ;  /* 0x000000100a0d72a4 */ /* 0x000fe2000f8e020d */
[----:B------:R-:W-:Y:S01]  /*1b50*/  IMAD.WIDE.U32 R8, R8, UR16, R20 ;  /* 0x0000001008087c25 */ /* 0x000fe2000f8e0014 */
[----:B------:R-:W-:Y:S01]  /*1b60*/  @P1 LEA.HI.X R5, R5, c[0x0][0x1cc], R10, 0x1, P0 ;  /* 0x0000730005051a11 */ /* 0x000fe200000f0c0a */
[----:B------:R1:W-:Y:S01]  /*1b70*/  @P5 LDGSTS.E.BYPASS.LTC128B.128 [R249+0x12100], [R6.64+0x100], !P2 ;  /* 0x1210010006f95fae */ /* 0x0003e2000d101d52 */
[----:B------:R-:W-:Y:S01]  /*1b80*/  @P6 IADD3 R10, P0, R2, UR14, RZ ;  /* 0x0000000e020a6c10 */ /* 0x000fe2000ff1e0ff */
[----:B------:R-:W-:-:S02]  /*1b90*/  USHF.L.U32 UR10, UR4, 0x6, URZ ;  /* 0x00000006040a7899 */ /* 0x000fc4000800063f */
[----:B------:R2:W-:Y:S01]  /*1ba0*/  @P1 LDGSTS.E.BYPASS.LTC128B.128 [R249+0xd100], [R4.64], !P4 ;  /* 0x0d10000004f91fae */ /* 0x0005e2000e101d52 */
[----:B------:R-:W-:Y:S02]  /*1bb0*/  @P6 IADD3.X R3, R3, UR9, RZ, P0, !PT ;  /* 0x0000000903036c10 */ /* 0x000fe400087fe4ff */
[C---:B------:R-:W-:Y:S01]  /*1bc0*/  @P6 LEA R2, P0, R10.reuse, c[0x0][0x1c8], 0x1 ;  /* 0x000072000a026a11 */ /* 0x040fe200078008ff */
[----:B------:R2:W-:Y:S03]  /*1bd0*/  @P1 LDGSTS.E.BYPASS.LTC128B.128 [R249+0x10100], [R4.64+0x80], !P3 ;  /* 0x1010008004f91fae */ /* 0x0005e6000d901d52 */
[----:B------:R-:W-:Y:S01]  /*1be0*/  @P6 LEA.HI.X R3, R10, c[0x0][0x1cc], R3, 0x1, P0 ;  /* 0x000073000a036a11 */ /* 0x000fe200000f0c03 */
[----:B------:R2:W-:Y:S01]  /*1bf0*/  @P1 LDGSTS.E.BYPASS.LTC128B.128 [R249+0x13100], [R4.64+0x100], !P2 ;  /* 0x1310010004f91fae */ /* 0x0005e2000d101d52 */
[C---:B------:R-:W-:Y:S02]  /*1c00*/  LOP3.LUT P0, RZ, R13.reuse, 0x2, RZ, 0xc0, !PT ;  /* 0x000000020dff7812 */ /* 0x040fe4000780c0ff */
[----:B------:R-:W-:Y:S01]  /*1c10*/  LOP3.LUT P1, RZ, R13, 0x4, RZ, 0xc0, !PT ;  /* 0x000000040dff7812 */ /* 0x000fe2000782c0ff */
[----:B------:R3:W-:Y:S01]  /*1c20*/  @P6 LDGSTS.E.BYPASS.LTC128B.128 [R249+0xe100], [R2.64], !P4 ;  /* 0x0e10000002f96fae */ /* 0x0007e2000e101d52 */
[----:B------:R-:W-:-:S03]  /*1c30*/  LEA R10, P5, R8, c[0x0][0x1f8], 0x1 ;  /* 0x00007e00080a7a11 */ /* 0x000fc600078a08ff */
[----:B------:R3:W-:Y:S04]  /*1c40*/  @P6 LDGSTS.E.BYPASS.LTC128B.128 [R249+0x11100], [R2.64+0x80], !P3 ;  /* 0x1110008002f96fae */ /* 0x0007e8000d901d52 */
[----:B------:R3:W-:Y:S01]  /*1c50*/  @P6 LDGSTS.E.BYPASS.LTC128B.128 [R249+0x14100], [R2.64+0x100], !P2 ;  /* 0x1410010002f96fae */ /* 0x0007e2000d101d52 */
[----:B------:R-:W-:Y:S02]  /*1c60*/  LOP3.LUT P6, RZ, R36, 0x2, RZ, 0xc0, !PT ;  /* 0x0000000224ff7812 */ /* 0x000fe400078cc0ff */
[----:B-1----:R-:W-:Y:S01]  /*1c70*/  IADD3 R6, R9, UR13, RZ ;  /* 0x0000000d09067c10 */ /* 0x002fe2000fffe0ff */
[----:B------:R-:W0:Y:S01]  /*1c80*/  LDGDEPBAR ;  /* 0x00000000000079af */ /* 0x000e220000000000 */
[----:B------:R-:W-:Y:S02]  /*1c90*/  UMOV UR13, 0x6 ;  /* 0x00000006000d7882 */ /* 0x000fe40000000000 */
[----:B------:R-:W-:Y:S01]  /*1ca0*/  USHF.L.U64.HI UR13, UR4, UR13, UR5 ;  /* 0x0000000d040d7299 */ /* 0x000fe20008010205 */
[----:B------:R-:W-:Y:S01]  /*1cb0*/  LEA.HI.X R11, R8, c[0x0][0x1fc], R6, 0x1, P5 ;  /* 0x00007f00080b7a11 */ /* 0x000fe200028f0c06 */
[----:B------:R-:W-:Y:S01]  /*1cc0*/  STL.64 [R1+0x48], R22 ;  /* 0x0000481601007387 */ /* 0x000fe20000100a00 */
[----:B------:R-:W-:-:S02]  /*1cd0*/  IADD3 R6, R224, 0xc100, RZ ;  /* 0x0000c100e0067810 */ /* 0x000fc40007ffe0ff */
[----:B------:R-:W-:Y:S01]  /*1ce0*/  IADD3 R8, P5, R10, UR10, RZ ;  /* 0x0000000a0a087c10 */ /* 0x000fe2000ffbe0ff */
[----:B------:R-:W-:Y:S01]  /*1cf0*/  STL.64 [R1+0x40], R20 ;  /* 0x0000401401007387 */ /* 0x000fe20000100a00 */
[----:B------:R-:W-:Y:S01]  /*1d00*/  @P6 IADD3 R231, R6, -0x20, RZ ;  /* 0xffffffe006e76810 */ /* 0x000fe20007ffe0ff */
[----:B--2---:R-:W-:Y:S01]  /*1d10*/  IMAD.SHL.U32 R5, R15, 0x40, RZ ;  /* 0x000000400f057824 */ /* 0x004fe200078e00ff */
[----:B------:R-:W-:Y:S02]  /*1d20*/  SEL R4, RZ, 0x4, P2 ;  /* 0x00000004ff047807 */ /* 0x000fe40001000000 */
[----:B------:R-:W-:Y:S02]  /*1d30*/  IADD3.X R9, R11, UR13, RZ, P5, !PT ;  /* 0x0000000d0b097c10 */ /* 0x000fe4000affe4ff */
[----:B------:R-:W-:Y:S02]  /*1d40*/  LOP3.LUT R12, R18, R4, RZ, 0xfc, !PT ;  /* 0x00000004120c7212 */ /* 0x000fe400078efcff */
[----:B------:R-:W-:Y:S01]  /*1d50*/  LOP3.LUT R4, R14, 0xfffffe00, R5, 0xf8, !PT ;  /* 0xfffffe000e047812 */ /* 0x000fe200078ef805 */
[----:B------:R-:W-:Y:S01]  /*1d60*/  IMAD.MOV.U32 R5, RZ, RZ, 0x20 ;  /* 0x00000020ff057424 */ /* 0x000fe200078e00ff */
[C---:B------:R-:W-:Y:S01]  /*1d70*/  IADD3 R248, R231.reuse, 0x800, RZ ;  /* 0x00000800e7f87810 */ /* 0x040fe20007ffe0ff */
[----:B------:R-:W-:Y:S01]  /*1d80*/  IMAD.U32 R14, RZ, RZ, UR10 ;  /* 0x0000000aff0e7e24 */ /* 0x000fe2000f8e00ff */
[----:B------:R-:W-:Y:S01]  /*1d90*/  IADD3 R247, R231, 0x1000, RZ ;  /* 0x00001000e7f77810 */ /* 0x000fe20007ffe0ff */
[----:B---3--:R-:W-:Y:S01]  /*1da0*/  IMAD.MOV.U32 R3, RZ, RZ, 0x10 ;  /* 0x00000010ff037424 */ /* 0x008fe200078e00ff */
[----:B------:R-:W-:-:S04]  /*1db0*/  DEPBAR.LE SB0, 0x1 ;  /* 0x000080400000791a */ /* 0x000fc80000000000 */
[----:B------:R-:W-:Y:S01]  /*1dc0*/  IMAD R208, R125, 0x400, R4 ;  /* 0x000004007dd07824 */ /* 0x000fe200078e0204 */
[----:B------:R-:W-:Y:S01]  /*1dd0*/  SEL R3, R3, 0xfffffff0, !P0 ;  /* 0xfffffff003037807 */ /* 0x000fe20004000000 */
[----:B------:R-:W-:Y:S01]  /*1de0*/  IMAD.U32 R2, RZ, RZ, UR10 ;  /* 0x0000000aff027e24 */ /* 0x000fe2000f8e00ff */
[----:B------:R-:W-:Y:S02]  /*1df0*/  SEL R0, R5, 0xffffffe0, !P1 ;  /* 0xffffffe005007807 */ /* 0x000fe40004800000 */
[C---:B------:R-:W-:Y:S01]  /*1e00*/  LEA R216, R208.reuse, 0x100, 0x1 ;  /* 0x00000100d0d87811 */ /* 0x040fe200078e08ff */
[----:B------:R-:W-:Y:S01]  /*1e10*/  IMAD.SHL.U32 R208, R208, 0x2, RZ ;  /* 0x00000002d0d07824 */ /* 0x000fe200078e00ff */
[----:B------:R-:W-:Y:S01]  /*1e20*/  BAR.SYNC.DEFER_BLOCKING 0x0 ;  /* 0x0000000000007b1d */ /* 0x000fe20000010000 */
[----:B------:R-:W-:Y:S01]  /*1e30*/  IADD3 R18, P1, P0, R2, 0x80, R10 ;  /* 0x0000008002127810 */ /* 0x000fe2000783e00a */
[----:B------:R-:W-:Y:S01]  /*1e40*/  IMAD.MOV.U32 R2, RZ, RZ, 0x40 ;  /* 0x00000040ff027424 */ /* 0x000fe200078e00ff */
[----:B------:R-:W-:Y:S01]  /*1e50*/  LOP3.LUT R5, R12, 0x1, RZ, 0xc0, !PT ;  /* 0x000000010c057812 */ /* 0x000fe200078ec0ff */
[--C-:B------:R-:W-:Y:S01]  /*1e60*/  IMAD R212, R3, 0x2, R216.reuse ;  /* 0x0000000203d47824 */ /* 0x100fe200078e02d8 */
[----:B------:R-:W-:Y:S01]  /*1e70*/  IADD3.X R19, RZ, UR13, R11, P1, P0 ;  /* 0x0000000dff137c10 */ /* 0x000fe20008fe040b */
[----:B------:R-:W-:Y:S01]  /*1e80*/  IMAD R216, R0, 0x2, R216 ;  /* 0x0000000200d87824 */ /* 0x000fe200078e02d8 */
[----:B------:R-:W-:Y:S01]  /*1e90*/  IADD3 R14, P1, P0, R14, 0x100, R10 ;  /* 0x000001000e0e7810 */ /* 0x000fe2000783e00a */
[----:B------:R-:W-:Y:S01]  /*1ea0*/  IMAD R220, R0, 0x2, R212 ;  /* 0x0000000200dc7824 */ /* 0x000fe200078e02d4 */
[----:B------:R-:W-:-:S02]  /*1eb0*/  ISETP.NE.U32.AND P6, PT, R5, 0x1, PT ;  /* 0x000000010500780c */ /* 0x000fc40003fc5070 */
[----:B------:R-:W-:Y:S02]  /*1ec0*/  IADD3.X R15, RZ, UR13, R11, P1, P0 ;  /* 0x0000000dff0f7c10 */ /* 0x000fe40008fe040b */
[----:B------:R-:W-:Y:S02]  /*1ed0*/  IADD3 R6, P0, R8, UR10, RZ ;  /* 0x0000000a08067c10 */ /* 0x000fe4000ff1e0ff */
[----:B------:R-:W-:Y:S02]  /*1ee0*/  LOP3.LUT P1, RZ, R12, 0x2, RZ, 0xc0, !PT ;  /* 0x000000020cff7812 */ /* 0x000fe4000782c0ff */
[C---:B------:R-:W-:Y:S02]  /*1ef0*/  ISETP.LT.OR P5, PT, R16.reuse, 0x1, P6 ;  /* 0x000000011000780c */ /* 0x040fe400037a1670 */
[----:B------:R-:W-:Y:S02]  /*1f00*/  IADD3.X R7, R9, UR13, RZ, P0, !PT ;  /* 0x0000000d09077c10 */ /* 0x000fe400087fe4ff */
[----:B------:R-:W-:-:S02]  /*1f10*/  ISETP.LT.OR P0, PT, R16, 0x1, !P1 ;  /* 0x000000011000780c */ /* 0x000fc40004f01670 */
[C---:B------:R-:W-:Y:S01]  /*1f20*/  IADD3 R246, R231.reuse, 0x1800, RZ ;  /* 0x00001800e7f67810 */ /* 0x040fe20007ffe0ff */
[----:B------:R-:W-:Y:S01]  /*1f30*/  LDSM.16.M88.4 R152, [R208+0x100] ;  /* 0x00010000d098783b */ /* 0x000fe20000000200 */
[C---:B------:R-:W-:Y:S02]  /*1f40*/  IADD3 R245, R231.reuse, 0x2000, RZ ;  /* 0x00002000e7f57810 */ /* 0x040fe40007ffe0ff */
[C---:B------:R-:W-:Y:S01]  /*1f50*/  IADD3 R244, R231.reuse, 0x2800, RZ ;  /* 0x00002800e7f47810 */ /* 0x040fe20007ffe0ff */
[----:B------:R-:W-:Y:S01]  /*1f60*/  LDSM.16.M88.4 R192, [R208+0x4100] ;  /* 0x00410000d0c0783b */ /* 0x000fe20000000200 */
[C---:B------:R-:W-:Y:S02]  /*1f70*/  IADD3 R243, R231.reuse, 0x3000, RZ ;  /* 0x00003000e7f37810 */ /* 0x040fe40007ffe0ff */
[C---:B------:R-:W-:Y:S01]  /*1f80*/  IADD3 R242, R231.reuse, 0x3800, RZ ;  /* 0x00003800e7f27810 */ /* 0x040fe20007ffe0ff */
[----:B------:R-:W-:Y:S01]  /*1f90*/  LDSM.16.M88.4 R156, [R212] ;  /* 0x00000000d49c783b */ /* 0x000fe20000000200 */
[----:B------:R-:W-:-:S02]  /*1fa0*/  IADD3 R241, R231, 0x4000, RZ ;  /* 0x00004000e7f17810 */ /* 0x000fc40007ffe0ff */
[C---:B------:R-:W-:Y:S01]  /*1fb0*/  IADD3 R240, R231.reuse, 0x4800, RZ ;  /* 0x00004800e7f07810 */ /* 0x040fe20007ffe0ff */
[----:B------:R-:W-:Y:S01]  /*1fc0*/  LDSM.16.M88.4 R196, [R212+0x4000] ;  /* 0x00400000d4c4783b */ /* 0x000fe20000000200 */
[C---:B------:R-:W-:Y:S02]  /*1fd0*/  IADD3 R239, R231.reuse, 0x5000, RZ ;  /* 0x00005000e7ef7810 */ /* 0x040fe40007ffe0ff */
[C---:B------:R-:W-:Y:S01]  /*1fe0*/  IADD3 R238, R231.reuse, 0x5800, RZ ;  /* 0x00005800e7ee7810 */ /* 0x040fe20007ffe0ff */
[----:B------:R-:W-:Y:S01]  /*1ff0*/  LDSM.16.M88.4 R184, [R216] ;  /* 0x00000000d8b8783b */ /* 0x000fe20000000200 */
[C---:B------:R-:W-:Y:S02]  /*2000*/  IADD3 R237, R231.reuse, 0x6000, RZ ;  /* 0x00006000e7ed7810 */ /* 0x040fe40007ffe0ff */
[C---:B------:R-:W-:Y:S01]  /*2010*/  IADD3 R236, R231.reuse, 0x6800, RZ ;  /* 0x00006800e7ec7810 */ /* 0x040fe20007ffe0ff */
[----:B------:R-:W-:Y:S01]  /*2020*/  LDSM.16.M88.4 R200, [R216+0x4000] ;  /* 0x00400000d8c8783b */ /* 0x000fe20000000200 */
[----:B------:R-:W-:-:S02]  /*2030*/  IADD3 R235, R231, 0x7000, RZ ;  /* 0x00007000e7eb7810 */ /* 0x000fc40007ffe0ff */
[C---:B------:R-:W-:Y:S01]  /*2040*/  IADD3 R234, R231.reuse, 0x7800, RZ ;  /* 0x00007800e7ea7810 */ /* 0x040fe20007ffe0ff */
[----:B------:R-:W-:Y:S01]  /*2050*/  LDSM.16.M88.4 R188, [R220] ;  /* 0x00000000dcbc783b */ /* 0x000fe20000000200 */
[C---:B------:R-:W-:Y:S02]  /*2060*/  IADD3 R233, R231.reuse, 0x8000, RZ ;  /* 0x00008000e7e97810 */ /* 0x040fe40007ffe0ff */
[----:B------:R-:W-:Y:S01]  /*2070*/  IADD3 R232, R231, 0x8800, RZ ;  /* 0x00008800e7e87810 */ /* 0x000fe20007ffe0ff */
        /* <DEDUP_REMOVED lines=9> */
[----:B------:R-:W2:Y:S04]  /*2110*/  LDSM.16.M88.4 R32, [R224+0xc900] ;  /* 0x00c90000e020783b */ /* 0x000ea80000000200 */
[----:B------:R-:W-:Y:S04]  /*2120*/  LDSM.16.M88.4 R52, [R224+0xd100] ;  /* 0x00d10000e034783b */ /* 0x000fe80000000200 */
[----:B------:R-:W-:Y:S04]  /*2130*/  LDSM.16.M88.4 R56, [R224+0xd900] ;  /* 0x00d90000e038783b */ /* 0x000fe80000000200 */
[----:B------:R-:W-:Y:S04]  /*2140*/  LDSM.16.M88.4 R60, [R224+0xe100] ;  /* 0x00e10000e03c783b */ /* 0x000fe80000000200 */
[----:B------:R-:W-:Y:S04]  /*2150*/  LDSM.16.M88.4 R64, [R224+0xe900] ;  /* 0x00e90000e040783b */ /* 0x000fe80000000200 */
[----:B------:R-:W3:Y:S04]  /*2160*/  LDSM.16.M88.4 R48, [R231] ;  /* 0x00000000e730783b */ /* 0x000ee80000000200 */
[----:B------:R-:W4:Y:S04]  /*2170*/  LDSM.16.M88.4 R44, [R231+0x800] ;  /* 0x00080000e72c783b */ /* 0x000f280000000200 */
[----:B------:R-:W5:Y:S04]  /*2180*/  LDSM.16.M88.4 R68, [R231+0x1000] ;  /* 0x00100000e744783b */ /* 0x000f680000000200 */
[----:B------:R-:W4:Y:S04]  /*2190*/  LDSM.16.M88.4 R80, [R231+0x1800] ;  /* 0x00180000e750783b */ /* 0x000f280000000200 */
[----:B------:R-:W-:Y:S01]  /*21a0*/  LDSM.16.M88.4 R84, [R231+0x2000] ;  /* 0x00200000e754783b */ /* 0x000fe20000000200 */
[C---:B-1----:R-:W-:Y:S03]  /*21b0*/  HMMA.16816.F32 R40, R152.reuse, R20, RZ ;  /* 0x000000149828723c */ /* 0x042fe600000018ff */
[----:B------:R-:W1:Y:S04]  /*21c0*/  LDSM.16.M88.4 R104, [R231+0x2800] ;  /* 0x00280000e768783b */ /* 0x000e680000000200 */
[----:B------:R-:W-:Y:S01]  /*21d0*/  @!PT LDS RZ, [RZ] ;  /* 0x00000000fffff984 */ /* 0x000fe20000000800 */
[----:B------:R-:W-:Y:S01]  /*21e0*/  @!PT LDS RZ, [RZ] ;  /* 0x00000000fffff984 */ /* 0x000fe20000000800 */
[----:B------:R-:W-:Y:S01]  /*21f0*/  @!PT LDS RZ, [RZ] ;  /* 0x00000000fffff984 */ /* 0x000fe20000000800 */
[----:B------:R1:W-:Y:S01]  /*2200*/  LDGSTS.E.BYPASS.LTC128B.128 [R249+0x100], [R10.64], !P5 ;  /* 0x001000000af97fae */ /* 0x0003e2000e901d52 */
[----:B------:R-:W-:Y:S01]  /*2210*/  LOP3.LUT P5, RZ, R12, 0x4, RZ, 0xc0, !PT ;  /* 0x000000040cff7812 */ /* 0x000fe200078ac0ff */
[----:B------:R-:W-:Y:S02]  /*2220*/  HMMA.16816.F32 R28, R152, R22, RZ ;  /* 0x00000016981c723c */ /* 0x000fe400000018ff */
[----:B------:R1:W-:Y:S01]  /*2230*/  LDGSTS.E.BYPASS.LTC128B.128 [R249+0x3100], [R10.64+0x80], !P0 ;  /* 0x031000800af97fae */ /* 0x0003e2000c101d52 */
[----:B------:R-:W-:-:S05]  /*2240*/  ISETP.LT.OR P0, PT, R16, 0x1, !P5 ;  /* 0x000000011000780c */ /* 0x000fca0006f01670 */
[----:B--2---:R-:W-:Y:S08]  /*2250*/  HMMA.16816.F32 R24, R152, R32, RZ ;  /* 0x000000209818723c */ /* 0x004ff000000018ff */
[----:B------:R1:W-:Y:S01]  /*2260*/  LDGSTS.E.BYPASS.LTC128B.128 [R249+0x6100], [R10.64+0x100], !P0 ;  /* 0x061001000af97fae */ /* 0x0003e2000c101d52 */
[C---:B------:R-:W-:Y:S01]  /*2270*/  ISETP.LT.OR P0, PT, R16.reuse, 0x21, P6 ;  /* 0x000000211000780c */ /* 0x040fe20003701670 */
[----:B---3--:R-:W-:Y:S01]  /*2280*/  HMMA.16816.F32 R92, R156, R48, R40 ;  /* 0x000000309c5c723c */ /* 0x008fe20000001828 */
[----:B------:R-:W-:-:S07]  /*2290*/  ISETP.LT.OR P6, PT, R16, 0x41, P6 ;  /* 0x000000411000780c */ /* 0x000fce00037c1670 */
[C---:B------:R-:W-:Y:S04]  /*22a0*/  HMMA.16816.F32 R40, R152.reuse, R52, RZ ;  /* 0x000000349828723c */ /* 0x040fe800000018ff */
[----:B------:R1:W-:Y:S01]  /*22b0*/  LDGSTS.E.BYPASS.LTC128B.128 [R249+0x1100], [R8.64], !P0 ;  /* 0x0110000008f97fae */ /* 0x0003e2000c101d52 */
[C---:B------:R-:W-:Y:S02]  /*22c0*/  ISETP.LT.OR P0, PT, R16.reuse, 0x21, !P1 ;  /* 0x000000211000780c */ /* 0x040fe40004f01670 */
[C---:B------:R-:W-:Y:S01]  /*22d0*/  ISETP.LT.OR P1, PT, R16.reuse, 0x41, !P1 ;  /* 0x000000411000780c */ /* 0x040fe20004f21670 */
[----:B------:R-:W-:Y:S08]  /*22e0*/  HMMA.16816.F32 R20, R152, R34, RZ ;  /* 0x000000229814723c */ /* 0x000ff000000018ff */
[----:B------:R-:W-:Y:S02]  /*22f0*/  HMMA.16816.F32 R88, R156, R50, R28 ;  /* 0x000000329c58723c */ /* 0x000fe4000000181c */
[----:B------:R2:W-:Y:S01]  /*2300*/  LDGSTS.E.BYPASS.LTC128B.128 [R249+0x4100], [R18.64], !P0 ;  /* 0x0410000012f97fae */ /* 0x0005e2000c101d52 */
[----:B------:R-:W-:-:S02]  /*2310*/  ISETP.LT.OR P0, PT, R16, 0x21, !P5 ;  /* 0x000000211000780c */ /* 0x000fc40006f01670 */
[----:B------:R-:W-:-:S03]  /*2320*/  ISETP.LT.OR P5, PT, R16, 0x41, !P5 ;  /* 0x000000411000780c */ /* 0x000fc60006fa1670 */
[----:B----4-:R-:W-:Y:S08]  /*2330*/  HMMA.16816.F32 R100, R156, R44, R24 ;  /* 0x0000002c9c64723c */ /* 0x010ff00000001818 */
[----:B------:R3:W-:Y:S01]  /*2340*/  LDGSTS.E.BYPASS.LTC128B.128 [R249+0x7100], [R14.64], !P0 ;  /* 0x071000000ef97fae */ /* 0x0007e2000c101d52 */
[----:B------:R-:W-:Y:S01]  /*2350*/  LOP3.LUT P0, RZ, R36, 0x4, RZ, 0xc0, !PT ;  /* 0x0000000424ff7812 */ /* 0x000fe2000780c0ff */
[----:B------:R-:W-:Y:S02]  /*2360*/  HMMA.16816.F32 R32, R152, R54, RZ ;  /* 0x000000369820723c */ /* 0x000fe400000018ff */
[----:B------:R4:W-:Y:S01]  /*2370*/  LDGSTS.E.BYPASS.LTC128B.128 [R249+0x2100], [R6.64], !P6 ;  /* 0x0210000006f97fae */ /* 0x0009e2000f101d52 */
[----:B------:R-:W-:-:S02]  /*2380*/  SEL R2, R2, 0xffffffc0, !P0 ;  /* 0xffffffc002027807 */ /* 0x000fc40004000000 */
[----:B------:R-:W-:Y:S01]  /*2390*/  PLOP3.LUT P0, PT, PT, PT, UP0, 0x80, 0x0 ;  /* 0x000000000000781c */ /* 0x000fe20003f0f008 */
[----:B------:R4:W-:Y:S02]  /*23a0*/  LDGSTS.E.BYPASS.LTC128B.128 [R249+0x5100], [R6.64+0x80], !P1 ;  /* 0x0510008006f97fae */ /* 0x0009e4000c901d52 */
[----:B------:R-:W-:Y:S01]  /*23b0*/  HMMA.16816.F32 R28, R152, R56, RZ ;  /* 0x00000038981c723c */ /* 0x000fe200000018ff */
[----:B------:R-:W-:Y:S01]  /*23c0*/  IMAD.IADD R230, R224, 0x1, R2 ;  /* 0x00000001e0e67824 */ /* 0x000fe200078e0202 */
[----:B------:R4:W-:Y:S01]  /*23d0*/  LDGSTS.E.BYPASS.LTC128B.128 [R249+0x8100], [R6.64+0x100], !P5 ;  /* 0x0810010006f97fae */ /* 0x0009e2000e901d52 */
[----:B------:R-:W-:-:S03]  /*23e0*/  IMAD.IADD R227, R2, 0x1, R231 ;  /* 0x0000000102e37824 */ /* 0x000fc600078e02e7 */
[----:B------:R-:W2:Y:S02]  /*23f0*/  LDSM.16.M88.4 R48, [R230+0xc100] ;  /* 0x00c10000e630783b */ /* 0x000ea40000000200 */
[----:B------:R-:W-:Y:S02]  /*2400*/  HMMA.16816.F32 R24, R152, R58, RZ ;  /* 0x0000003a9818723c */ /* 0x000fe400000018ff */
[----:B------:R-:W-:Y:S04]  /*2410*/  LDSM.16.M88.4 R36, [R230+0xd900] ;  /* 0x00d90000e624783b */ /* 0x000fe80000000200 */
[----:B------:R-:W-:Y:S02]  /*2420*/  LDSM.16.M88.4 R72, [R230+0xc900] ;  /* 0x00c90000e648783b */ /* 0x000fe40000000200 */
[----:B-----5:R-:W-:Y:S02]  /*2430*/  HMMA.16816.F32 R76, R156, R68, R40 ;  /* 0x000000449c4c723c */ /* 0x020fe40000001828 */
[----:B------:R-:W5:Y:S04]  /*2440*/  LDSM.16.M88.4 R40, [R230+0xd100] ;  /* 0x00d10000e628783b */ /* 0x000f680000000200 */
[----:B------:R-:W0:Y:S02]  /*2450*/  LDGDEPBAR ;  /* 0x00000000000079af */ /* 0x000e240000000000 */
[C---:B---3--:R-:W-:Y:S08]  /*2460*/  HMMA.16816.F32 R12, R152.reuse, R64, RZ ;  /* 0x00000040980c723c */ /* 0x048ff000000018ff */
[----:B-1----:R-:W-:Y:S08]  /*2470*/  HMMA.16816.F32 R8, R152, R66, RZ ;  /* 0x000000429808723c */ /* 0x002ff000000018ff */
[----:B------:R-:W-:Y:S08]  /*2480*/  HMMA.16816.F32 R96, R156, R46, R20 ;  /* 0x0000002e9c60723c */ /* 0x000ff00000001814 */
[C---:B------:R-:W-:Y:S08]  /*2490*/  HMMA.16816.F32 R20, R152.reuse, R60, RZ ;  /* 0x0000003c9814723c */ /* 0x040ff000000018ff */
[----:B--2---:R-:W-:Y:S08]  /*24a0*/  HMMA.16816.F32 R16, R152, R62, RZ ;  /* 0x0000003e9810723c */ /* 0x004ff000000018ff */
[C---:B------:R-:W-:Y:S01]  /*24b0*/  HMMA.16816.F32 R68, R156.reuse, R70, R32 ;  /* 0x000000469c44723c */ /* 0x040fe20000001820 */
[----:B------:R-:W-:Y:S07]  /*24c0*/  LDSM.16.M88.4 R32, [R230+0xe100] ;  /* 0x00e10000e620783b */ /* 0x000fee0000000200 */
[C---:B------:R-:W-:Y:S01]  /*24d0*/  HMMA.16816.F32 R64, R156.reuse, R80, R28 ;  /* 0x000000509c40723c */ /* 0x040fe2000000181c */
[----:B------:R-:W1:Y:S07]  /*24e0*/  LDSM.16.M88.4 R28, [R230+0xe900] ;  /* 0x00e90000e61c783b */ /* 0x000e6e0000000200 */
[C---:B------:R-:W-:Y:S08]  /*24f0*/  HMMA.16816.F32 R60, R156.reuse, R82, R24 ;  /* 0x000000529c3c723c */ /* 0x040ff00000001818 */
[C---:B------:R-:W-:Y:S08]  /*2500*/  HMMA.16816.F32 R44, R156.reuse, R104, R12 ;  /* 0x000000689c2c723c */ /* 0x040ff0000000180c */
[C---:B------:R-:W-:Y:S01]  /*2510*/  HMMA.16816.F32 R24, R156.reuse, R106, R8 ;  /* 0x0000006a9c18723c */ /* 0x040fe20000001808 */
[----:B------:R-:W2:Y:S07]  /*2520*/  LDSM.16.M88.4 R8, [R227] ;  /* 0x00000000e308783b */ /* 0x000eae0000000200 */
[----:B------:R-:W-:Y:S08]  /*2530*/  HMMA.16816.F32 R56, R156, R84, R20 ;  /* 0x000000549c38723c */ /* 0x000ff00000001814 */
[C---:B------:R-:W-:Y:S08]  /*2540*/  HMMA.16816.F32 R20, R184.reuse, R48, R92 ;  /* 0x00000030b814723c */ /* 0x040ff0000000185c */
[C---:B-----5:R-:W-:Y:S08]  /*2550*/  HMMA.16816.F32 R76, R184.reuse, R40, R76 ;  /* 0x00000028b84c723c */ /* 0x060ff0000000184c */
[C---:B------:R-:W-:Y:S01]  /*2560*/  HMMA.16816.F32 R68, R184.reuse, R42, R68 ;  /* 0x0000002ab844723c */ /* 0x040fe20000001844 */
[----:B------:R-:W3:Y:S07]  /*2570*/  LDSM.16.M88.4 R40, [R227+0x800] ;  /* 0x00080000e328783b */ /* 0x000eee0000000200 */
[C---:B------:R-:W-:Y:S08]  /*2580*/  HMMA.16816.F32 R92, R184.reuse, R36, R64 ;  /* 0x00000024b85c723c */ /* 0x040ff00000001840 */
[----:B------:R-:W-:Y:S01]  /*2590*/  HMMA.16816.F32 R64, R184, R38, R60 ;  /* 0x00000026b840723c */ /* 0x000fe2000000183c */
[----:B------:R-:W5:Y:S07]  /*25a0*/  LDSM.16.M88.4 R36, [R227+0x1000] ;  /* 0x00100000e324783b */ /* 0x000f6e0000000200 */
[----:B------:R-:W-:Y:S08]  /*25b0*/  HMMA.16816.F32 R52, R156, R86, R16 ;  /* 0x000000569c34723c */ /* 0x000ff00000001810 */
[C---:B------:R-:W-:Y:S08]  /*25c0*/  HMMA.16816.F32 R12, R184.reuse, R72, R100 ;  /* 0x00000048b80c723c */ /* 0x040ff00000001864 */
[C---:B------:R-:W-:Y:S08]  /*25d0*/  HMMA.16816.F32 R16, R184.reuse, R50, R88 ;  /* 0x00000032b810723c */ /* 0x040ff00000001858 */
[C---:B------:R-:W-:Y:S08]  /*25e0*/  HMMA.16816.F32 R72, R184.reuse, R74, R96 ;  /* 0x0000004ab848723c */ /* 0x040ff00000001860 */
[C---:B-1----:R-:W-:Y:S01]  /*25f0*/  HMMA.16816.F32 R80, R184.reuse, R28, R44 ;  /* 0x0000001cb850723c */ /* 0x042fe2000000182c */
[----:B------:R-:W-:Y:S07]  /*2600*/  LDSM.16.M88.4 R44, [R227+0x2800] ;  /* 0x00280000e32c783b */ /* 0x000fee0000000200 */
[C---:B------:R-:W-:Y:S01]  /*2610*/  HMMA.16816.F32 R60, R184.reuse, R30, R24 ;  /* 0x0000001eb83c723c */ /* 0x040fe20000001818 */
[----:B------:R-:W1:Y:S07]  /*2620*/  LDSM.16.M88.4 R28, [R227+0x2000] ;  /* 0x00200000e31c783b */ /* 0x000e6e0000000200 */
[C---:B------:R-:W-:Y:S01]  /*2630*/  HMMA.16816.F32 R88, R184.reuse, R32, R56 ;  /* 0x00000020b858723c */ /* 0x040fe20000001838 */
[----:B------:R-:W1:Y:S07]  /*2640*/  LDSM.16.M88.4 R56, [R227+0x1800] ;  /* 0x00180000e338783b */ /* 0x000e6e0000000200 */
[----:B------:R-:W-:Y:S01]  /*2650*/  HMMA.16816.F32 R84, R184, R34, R52 ;  /* 0x00000022b854723c */ /* 0x000fe20000001834 */
[----:B------:R-:W-:Y:S07]  /*2660*/  LDSM.16.M88.4 R32, [R224+0x10100] ;  /* 0x01010000e020783b */ /* 0x000fee0000000200 */
[C---:B--2---:R-:W-:Y:S08]  /*2670*/  HMMA.16816.F32 R52, R188.reuse, R8, R20 ;  /* 0x00000008bc34723c */ /* 0x044ff00000001814 */
[C---:B------:R-:W-:Y:S08]  /*2680*/  HMMA.16816.F32 R48, R188.reuse, R10, R16 ;  /* 0x0000000abc30723c */ /* 0x040ff00000001810 */
[C---:B---3--:R-:W-:Y:S08]  /*2690*/  HMMA.16816.F32 R24, R188.reuse, R40, R12 ;  /* 0x00000028bc18723c */ /* 0x048ff0000000180c */
[C---:B------:R-:W-:Y:S01]  /*26a0*/  HMMA.16816.F32 R20, R188.reuse, R42, R72 ;  /* 0x0000002abc14723c */ /* 0x040fe20000001848 */
[----:B------:R-:W2:Y:S07]  /*26b0*/  LDSM.16.M88.4 R40, [R224+0xf100] ;  /* 0x00f10000e028783b */ /* 0x000eae0000000200 */
[C---:B-----5:R-:W-:Y:S08]  /*26c0*/  HMMA.16816.F32 R16, R188.reuse, R36, R76 ;  /* 0x00000024bc10723c */ /* 0x060ff0000000184c */
[C---:B------:R-:W-:Y:S01]  /*26d0*/  HMMA.16816.F32 R12, R188.reuse, R38, R68 ;  /* 0x00000026bc0c723c */ /* 0x040fe20000001844 */
[----:B------:R-:W3:Y:S07]  /*26e0*/  LDSM.16.M88.4 R36, [R224+0xf900] ;  /* 0x00f90000e024783b */ /* 0x000eee0000000200 */
[C---:B-1----:R-:W-:Y:S08]  /*26f0*/  HMMA.16816.F32 R76, R188.reuse, R28, R88 ;  /* 0x0000001cbc4c723c */ /* 0x042ff00000001858 */
[C---:B------:R-:W-:Y:S01]  /*2700*/  HMMA.16816.F32 R84, R188.reuse, R30, R84 ;  /* 0x0000001ebc54723c */ /* 0x040fe20000001854 */
[----:B------:R-:W1:Y:S07]  /*2710*/  LDSM.16.M88.4 R28, [R224+0x10900] ;  /* 0x01090000e01c783b */ /* 0x000e6e0000000200 */
[C---:B------:R-:W-:Y:S08]  /*2720*/  HMMA.16816.F32 R8, R188.reuse, R56, R92 ;  /* 0x00000038bc08723c */ /* 0x040ff0000000185c */
[C---:B------:R-:W-:Y:S01]  /*2730*/  HMMA.16816.F32 R56, R188.reuse, R58, R64 ;  /* 0x0000003abc38723c */ /* 0x040fe20000001840 */
[----:B------:R-:W5:Y:S07]  /*2740*/  LDSM.16.M88.4 R64, [R224+0x11100] ;  /* 0x01110000e040783b */ /* 0x000f6e0000000200 */
[C---:B------:R-:W-:Y:S08]  /*2750*/  HMMA.16816.F32 R104, R188.reuse, R44, R80 ;  /* 0x0000002cbc68723c */ /* 0x040ff00000001850 */
[----:B------:R-:W-:Y:S01]  /*2760*/  HMMA.16816.F32 R92, R188, R46, R60 ;  /* 0x0000002ebc5c723c */ /* 0x000fe2000000183c */
[----:B------:R-:W1:Y:S07]  /*2770*/  LDSM.16.M88.4 R60, [R224+0x11900] ;  /* 0x01190000e03c783b */ /* 0x000e6e0000000200 */
[C---:B--2---:R-:W-:Y:S01]  /*2780*/  HMMA.16816.F32 R100, R192.reuse, R40, R52 ;  /* 0x00000028c064723c */ /* 0x044fe20000001834 */
[----:B------:R-:W2:Y:S07]  /*2790*/  LDSM.16.M88.4 R52, [R231+0x3000] ;  /* 0x00300000e734783b */ /* 0x000eae0000000200 */
[C---:B------:R-:W-:Y:S01]  /*27a0*/  HMMA.16816.F32 R88, R192.reuse, R42, R48 ;  /* 0x0000002ac058723c */ /* 0x040fe20000001830 */
[----:B------:R-:W2:Y:S04]  /*27b0*/  LDSM.16.M88.4 R40, [R231+0x4000] ;  /* 0x00400000e728783b */ /* 0x000ea80000000200 */
[----:B------:R-:W-:Y:S03]  /*27c0*/  LDSM.16.M88.4 R48, [R231+0x3800] ;  /* 0x00380000e730783b */ /* 0x000fe60000000200 */
[C---:B---3--:R-:W-:Y:S08]  /*27d0*/  HMMA.16816.F32 R96, R192.reuse, R36, R24 ;  /* 0x00000024c060723c */ /* 0x048ff00000001818 */
[C---:B------:R-:W-:Y:S01]  /*27e0*/  HMMA.16816.F32 R80, R192.reuse, R38, R20 ;  /* 0x00000026c050723c */ /* 0x040fe20000001814 */
[----:B------:R-:W3:Y:S07]  /*27f0*/  LDSM.16.M88.4 R36, [R231+0x4800] ;  /* 0x00480000e724783b */ /* 0x000eee0000000200 */
[C---:B------:R-:W-:Y:S08]  /*2800*/  HMMA.16816.F32 R72, R192.reuse, R32, R16 ;  /* 0x00000020c048723c */ /* 0x040ff00000001810 */
[C---:B-1----:R-:W-:Y:S08]  /*2810*/  HMMA.16816.F32 R44, R192.reuse, R28, R8 ;  /* 0x0000001cc02c723c */ /* 0x042ff00000001808 */
[C---:B------:R-:W-:Y:S01]  /*2820*/  HMMA.16816.F32 R24, R192.reuse, R30, R56 ;  /* 0x0000001ec018723c */ /* 0x040fe20000001838 */
[----:B------:R-:W-:Y:S07]  /*2830*/  LDSM.16.M88.4 R28, [R231+0x5800] ;  /* 0x00580000e71c783b */ /* 0x000fee0000000200 */
[C---:B------:R-:W-:Y:S01]  /*2840*/  HMMA.16816.F32 R68, R192.reuse, R34, R12 ;  /* 0x00000022c044723c */ /* 0x040fe2000000180c */
[----:B------:R-:W1:Y:S07]  /*2850*/  LDSM.16.M88.4 R32, [R231+0x5000] ;  /* 0x00500000e720783b */ /* 0x000e6e0000000200 */
[C---:B-----5:R-:W-:Y:S08]  /*2860*/  HMMA.16816.F32 R20, R192.reuse, R64, R76 ;  /* 0x00000040c014723c */ /* 0x060ff0000000184c */
[C---:B------:R-:W-:Y:S08]  /*2870*/  HMMA.16816.F32 R12, R192.reuse, R60, R104 ;  /* 0x0000003cc00c723c */ /* 0x040ff00000001868 */
[----:B------:R-:W-:Y:S08]  /*2880*/  HMMA.16816.F32 R8, R192, R62, R92 ;  /* 0x0000003ec008723c */ /* 0x000ff0000000185c */
[C---:B--2---:R-:W-:Y:S08]  /*2890*/  HMMA.16816.F32 R76, R196.reuse, R54, R88 ;  /* 0x00000036c44c723c */ /* 0x044ff00000001858 */
[C---:B------:R-:W-:Y:S01]  /*28a0*/  HMMA.16816.F32 R60, R196.reuse, R52, R100 ;  /* 0x00000034c43c723c */ /* 0x040fe20000001864 */
[----:B------:R-:W2:Y:S07]  /*28b0*/  LDSM.16.M88.4 R52, [R230+0xf100] ;  /* 0x00f10000e634783b */ /* 0x000eae0000000200 */
[C---:B------:R-:W-:Y:S08]  /*28c0*/  HMMA.16816.F32 R92, R196.reuse, R40, R72 ;  /* 0x00000028c45c723c */ /* 0x040ff00000001848 */
[C---:B---3--:R-:W-:Y:S01]  /*28d0*/  HMMA.16816.F32 R88, R196.reuse, R36, R44 ;  /* 0x00000024c458723c */ /* 0x048fe2000000182c */
[----:B------:R-:W3:Y:S07]  /*28e0*/  LDSM.16.M88.4 R44, [R230+0xf900] ;  /* 0x00f90000e62c783b */ /* 0x000eee0000000200 */
[----:B------:R-:W-:Y:S01]  /*28f0*/  HMMA.16816.F32 R72, R196, R38, R24 ;  /* 0x00000026c448723c */ /* 0x000fe20000001818 */
[----:B------:R-:W5:Y:S04]  /*2900*/  LDSM.16.M88.4 R24, [R230+0x10100] ;  /* 0x01010000e618783b */ /* 0x000f680000000200 */
[----:B------:R-:W-:Y:S03]  /*2910*/  LDSM.16.M88.4 R36, [R230+0x11900] ;  /* 0x01190000e624783b */ /* 0x000fe60000000200 */
[----:B------:R-:W-:Y:S08]  /*2920*/  HMMA.16816.F32 R16, R192, R66, R84 ;  /* 0x00000042c010723c */ /* 0x000ff00000001854 */
[C---:B------:R-:W-:Y:S08]  /*2930*/  HMMA.16816.F32 R96, R196.reuse, R48, R96 ;  /* 0x00000030c460723c */ /* 0x040ff00000001860 */
[C---:B------:R-:W-:Y:S01]  /*2940*/  HMMA.16816.F32 R84, R196.reuse, R50, R80 ;  /* 0x00000032c454723c */ /* 0x040fe20000001850 */
[----:B------:R-:W2:Y:S07]  /*2950*/  LDSM.16.M88.4 R48, [R230+0x10900] ;  /* 0x01090000e630783b */ /* 0x000eae0000000200 */
[C---:B------:R-:W-:Y:S01]  /*2960*/  HMMA.16816.F32 R80, R196.reuse, R42, R68 ;  /* 0x0000002ac450723c */ /* 0x040fe20000001844 */
[----:B------:R-:W3:Y:S07]  /*2970*/  LDSM.16.M88.4 R40, [R230+0x11100] ;  /* 0x01110000e628783b */ /* 0x000eee0000000200 */
[C---:B-1----:R-:W-:Y:S08]  /*2980*/  HMMA.16816.F32 R68, R196.reuse, R32, R20 ;  /* 0x00000020c444723c */ /* 0x042ff00000001814 */
[C---:B------:R-:W-:Y:S08]  /*2990*/  HMMA.16816.F32 R64, R196.reuse, R34, R16 ;  /* 0x00000022c440723c */ /* 0x040ff00000001810 */
[C---:B------:R-:W-:Y:S08]  /*29a0*/  HMMA.16816.F32 R56, R196.reuse, R28, R12 ;  /* 0x0000001cc438723c */ /* 0x040ff0000000180c */
[----:B------:R-:W-:Y:S01]  /*29b0*/  HMMA.16816.F32 R32, R196, R30, R8 ;  /* 0x0000001ec420723c */ /* 0x000fe20000001808 */
[----:B------:R-:W1:Y:S07]  /*29c0*/  LDSM.16.M88.4 R28, [R227+0x3000] ;  /* 0x00300000e31c783b */ /* 0x000e6e0000000200 */
[C---:B--2---:R-:W-:Y:S08]  /*29d0*/  HMMA.16816.F32 R16, R200.reuse, R54, R76 ;  /* 0x00000036c810723c */ /* 0x044ff0000000184c */
[C---:B---3--:R-:W-:Y:S08]  /*29e0*/  HMMA.16816.F32 R12, R200.reuse, R44, R96 ;  /* 0x0000002cc80c723c */ /* 0x048ff00000001860 */
[C---:B------:R-:W-:Y:S08]  /*29f0*/  HMMA.16816.F32 R8, R200.reuse, R46, R84 ;  /* 0x0000002ec808723c */ /* 0x040ff00000001854 */
[C---:B-----5:R-:W-:Y:S08]  /*2a00*/  HMMA.16816.F32 R44, R200.reuse, R24, R92 ;  /* 0x00000018c82c723c */ /* 0x060ff0000000185c */
[C---:B------:R-:W-:Y:S01]  /*2a10*/  HMMA.16816.F32 R76, R200.reuse, R26, R80 ;  /* 0x0000001ac84c723c */ /* 0x040fe20000001850 */
[----:B------:R-:W2:Y:S07]  /*2a20*/  LDSM.16.M88.4 R24, [R227+0x3800] ;  /* 0x00380000e318783b */ /* 0x000eae0000000200 */
        /* <DEDUP_REMOVED lines=8> */
[----:B------:R-:W5:Y:S04]  /*2ab0*/  LDSM.16.M88.4 R36, [R227+0x5000] ;  /* 0x00500000e324783b */ /* 0x000f680000000200 */
[----:B------:R-:W-:Y:S03]  /*2ac0*/  LDSM.16.M88.4 R32, [R224+0x12100] ;  /* 0x01210000e020783b */ /* 0x000fe60000000200 */
[----:B------:R-:W-:Y:S01]  /*2ad0*/  HMMA.16816.F32 R72, R200, R42, R64 ;  /* 0x0000002ac848723c */ /* 0x000fe20000001840 */
[----:B------:R-:W4:Y:S07]  /*2ae0*/  LDSM.16.M88.4 R40, [R227+0x4800] ;  /* 0x00480000e328783b */ /* 0x000f2e0000000200 */
[C---:B-1----:R-:W-:Y:S08]  /*2af0*/  HMMA.16816.F32 R64, R204.reuse, R28, R20 ;  /* 0x0000001ccc40723c */ /* 0x042ff00000001814 */
[C---:B------:R-:W-:Y:S01]  /*2b00*/  HMMA.16816.F32 R60, R204.reuse, R30, R16 ;  /* 0x0000001ecc3c723c */ /* 0x040fe20000001810 */
[----:B------:R-:W1:Y:S07]  /*2b10*/  LDSM.16.M88.4 R28, [R224+0x12900] ;  /* 0x01290000e01c783b */ /* 0x000e6e0000000200 */
[C---:B--2---:R-:W-:Y:S08]  /*2b20*/  HMMA.16816.F32 R56, R204.reuse, R24, R12 ;  /* 0x00000018cc38723c */ /* 0x044ff0000000180c */
[C---:B------:R-:W-:Y:S01]  /*2b30*/  HMMA.16816.F32 R20, R204.reuse, R26, R8 ;  /* 0x0000001acc14723c */ /* 0x040fe20000001808 */
[----:B------:R-:W2:Y:S07]  /*2b40*/  LDSM.16.M88.4 R24, [R224+0x13100] ;  /* 0x01310000e018783b */ /* 0x000eae0000000200 */
[C---:B---3--:R-:W-:Y:S08]  /*2b50*/  HMMA.16816.F32 R16, R204.reuse, R48, R44 ;  /* 0x00000030cc10723c */ /* 0x048ff0000000182c */
[C---:B------:R-:W-:Y:S01]  /*2b60*/  HMMA.16816.F32 R12, R204.reuse, R50, R76 ;  /* 0x00000032cc0c723c */ /* 0x040fe2000000184c */
[----:B------:R-:W-:Y:S07]  /*2b70*/  LDSM.16.M88.4 R48, [R224+0x14100] ;  /* 0x01410000e030783b */ /* 0x000fee0000000200 */
[C---:B-----5:R-:W-:Y:S08]  /*2b80*/  HMMA.16816.F32 R44, R204.reuse, R36, R84 ;  /* 0x00000024cc2c723c */ /* 0x060ff00000001854 */
[C---:B------:R-:W-:Y:S01]  /*2b90*/  HMMA.16816.F32 R76, R204.reuse, R38, R72 ;  /* 0x00000026cc4c723c */ /* 0x040fe20000001848 */
[----:B------:R-:W3:Y:S07]  /*2ba0*/  LDSM.16.M88.4 R36, [R224+0x13900] ;  /* 0x01390000e024783b */ /* 0x000eee0000000200 */
[C---:B----4-:R-:W-:Y:S08]  /*2bb0*/  HMMA.16816.F32 R8, R204.reuse, R40, R92 ;  /* 0x00000028cc08723c */ /* 0x050ff0000000185c */
[----:B------:R-:W-:Y:S08]  /*2bc0*/  HMMA.16816.F32 R40, R204, R42, R80 ;  /* 0x0000002acc28723c */ /* 0x000ff00000001850 */
[----:B-1----:R-:W-:Y:S01]  /*2bd0*/  HMMA.16816.F32 R80, R208, R28, R56 ;  /* 0x0000001cd050723c */ /* 0x002fe20000001838 */
[----:B------:R-:W1:Y:S07]  /*2be0*/  LDSM.16.M88.4 R56, [R224+0x14900] ;  /* 0x01490000e038783b */ /* 0x000e6e0000000200 */
[----:B------:R-:W-:Y:S08]  /*2bf0*/  HMMA.16816.F32 R96, R204, R54, R68 ;  /* 0x00000036cc60723c */ /* 0x000ff00000001844 */
[C---:B--2---:R-:W-:Y:S01]  /*2c00*/  HMMA.16816.F32 R68, R208.reuse, R24, R16 ;  /* 0x00000018d044723c */ /* 0x044fe20000001810 */
[----:B------:R-:W2:Y:S07]  /*2c10*/  LDSM.16.M88.4 R16, [R231+0x7000] ;  /* 0x00700000e710783b */ /* 0x000eae0000000200 */
[C---:B------:R-:W-:Y:S08]  /*2c20*/  HMMA.16816.F32 R84, R208.reuse, R32, R64 ;  /* 0x00000020d054723c */ /* 0x040ff00000001840 */
[C---:B------:R-:W-:Y:S01]  /*2c30*/  HMMA.16816.F32 R92, R208.reuse, R34, R60 ;  /* 0x00000022d05c723c */ /* 0x040fe2000000183c */
[----:B------:R-:W4:Y:S07]  /*2c40*/  LDSM.16.M88.4 R60, [R231+0x6000] ;  /* 0x00600000e73c783b */ /* 0x000f2e0000000200 */
[C---:B------:R-:W-:Y:S01]  /*2c50*/  HMMA.16816.F32 R64, R208.reuse, R26, R12 ;  /* 0x0000001ad040723c */ /* 0x040fe2000000180c */
[----:B------:R-:W5:Y:S07]  /*2c60*/  LDSM.16.M88.4 R12, [R231+0x7800] ;  /* 0x00780000e70c783b */ /* 0x000f6e0000000200 */
[----:B------:R-:W-:Y:S01]  /*2c70*/  HMMA.16816.F32 R72, R208, R30, R20 ;  /* 0x0000001ed048723c */ /* 0x000fe20000001814 */
[----:B------:R-:W1:Y:S04]  /*2c80*/  LDSM.16.M88.4 R28, [R231+0x8000] ;  /* 0x00800000e71c783b */ /* 0x000e680000000200 */
[----:B------:R-:W1:Y:S03]  /*2c90*/  LDSM.16.M88.4 R20, [R231+0x6800] ;  /* 0x00680000e714783b */ /* 0x000e660000000200 */
[----:B------:R-:W-:Y:S08]  /*2ca0*/  HMMA.16816.F32 R88, R204, R52, R88 ;  /* 0x00000034cc58723c */ /* 0x000ff00000001858 */
[C---:B---3--:R-:W-:Y:S08]  /*2cb0*/  HMMA.16816.F32 R52, R208.reuse, R36, R8 ;  /* 0x00000024d034723c */ /* 0x048ff00000001808 */
[C---:B------:R-:W-:Y:S01]  /*2cc0*/  HMMA.16816.F32 R8, R208.reuse, R38, R40 ;  /* 0x00000026d008723c */ /* 0x040fe20000001828 */
[----:B------:R-:W3:Y:S07]  /*2cd0*/  LDSM.16.M88.4 R40, [R231+0x8800] ;  /* 0x00880000e728783b */ /* 0x000eee0000000200 */
[C---:B------:R-:W-:Y:S08]  /*2ce0*/  HMMA.16816.F32 R24, R208.reuse, R48, R44 ;  /* 0x00000030d018723c */ /* 0x040ff0000000182c */
[C---:B------:R-:W-:Y:S01]  /*2cf0*/  HMMA.16816.F32 R36, R208.reuse, R50, R76 ;  /* 0x00000032d024723c */ /* 0x040fe2000000184c */
[----:B------:R-:W3:Y:S04]  /*2d00*/  LDSM.16.M88.4 R48, [R230+0x12100] ;  /* 0x01210000e630783b */ /* 0x000ee80000000200 */
[----:B------:R-:W-:Y:S03]  /*2d10*/  LDSM.16.M88.4 R76, [R227+0x6800] ;  /* 0x00680000e34c783b */ /* 0x000fe60000000200 */
[C---:B-1----:R-:W-:Y:S08]  /*2d20*/  HMMA.16816.F32 R32, R208.reuse, R56, R88 ;  /* 0x00000038d020723c */ /* 0x042ff00000001858 */
[----:B------:R-:W-:Y:S08]  /*2d30*/  HMMA.16816.F32 R44, R208, R58, R96 ;  /* 0x0000003ad02c723c */ /* 0x000ff00000001860 */
[C---:B--2---:R-:W-:Y:S01]  /*2d40*/  HMMA.16816.F32 R120, R212.reuse, R16, R68 ;  /* 0x00000010d478723c */ /* 0x044fe20000001844 */
[----:B------:R-:W-:Y:S07]  /*2d50*/  LDSM.16.M88.4 R68, [R227+0x7000] ;  /* 0x00700000e344783b */ /* 0x000fee0000000200 */
[C---:B------:R-:W-:Y:S01]  /*2d60*/  HMMA.16816.F32 R116, R212.reuse, R18, R64 ;  /* 0x00000012d474723c */ /* 0x040fe20000001840 */
[----:B------:R-:W1:Y:S07]  /*2d70*/  LDSM.16.M88.4 R16, [R230+0x12900] ;  /* 0x01290000e610783b */ /* 0x000e6e0000000200 */
[C---:B----4-:R-:W-:Y:S01]  /*2d80*/  HMMA.16816.F32 R56, R212.reuse, R60, R84 ;  /* 0x0000003cd438723c */ /* 0x050fe20000001854 */
[----:B------:R-:W-:Y:S07]  /*2d90*/  LDSM.16.M88.4 R84, [R230+0x14900] ;  /* 0x01490000e654783b */ /* 0x000fee0000000200 */
[C---:B-----5:R-:W-:Y:S01]  /*2da0*/  HMMA.16816.F32 R108, R212.reuse, R14, R8 ;  /* 0x0000000ed46c723c */ /* 0x060fe20000001808 */
[----:B------:R-:W2:Y:S07]  /*2db0*/  LDSM.16.M88.4 R8, [R230+0x13900] ;  /* 0x01390000e608783b */ /* 0x000eae0000000200 */
[C---:B------:R-:W-:Y:S01]  /*2dc0*/  HMMA.16816.F32 R100, R212.reuse, R28, R24 ;  /* 0x0000001cd464723c */ /* 0x040fe20000001818 */
[----:B------:R-:W4:Y:S07]  /*2dd0*/  LDSM.16.M88.4 R24, [R230+0x14100] ;  /* 0x01410000e618783b */ /* 0x000f2e0000000200 */
[C---:B------:R-:W-:Y:S01]  /*2de0*/  HMMA.16816.F32 R112, R212.reuse, R12, R52 ;  /* 0x0000000cd470723c */ /* 0x040fe20000001834 */
[----:B------:R-:W5:Y:S04]  /*2df0*/  LDSM.16.M88.4 R12, [R230+0x13100] ;  /* 0x01310000e60c783b */ /* 0x000f680000000200 */
[----:B------:R-:W-:Y:S03]  /*2e00*/  LDSM.16.M88.4 R52, [R227+0x8000] ;  /* 0x00800000e334783b */ /* 0x000fe60000000200 */
[C---:B------:R-:W-:Y:S08]  /*2e10*/  HMMA.16816.F32 R60, R212.reuse, R62, R92 ;  /* 0x0000003ed43c723c */ /* 0x040ff0000000185c */
[C---:B------:R-:W-:Y:S01]  /*2e20*/  HMMA.16816.F32 R104, R212.reuse, R20, R80 ;  /* 0x00000014d468723c */ /* 0x040fe20000001850 */
[----:B------:R-:W-:Y:S07]  /*2e30*/  LDSM.16.M88.4 R80, [R227+0x6000] ;  /* 0x00600000e350783b */ /* 0x000fee0000000200 */
[C---:B------:R-:W-:Y:S08]  /*2e40*/  HMMA.16816.F32 R20, R212.reuse, R22, R72 ;  /* 0x00000016d414723c */ /* 0x040ff00000001848 */
[C---:B------:R-:W-:Y:S08]  /*2e50*/  HMMA.16816.F32 R96, R212.reuse, R30, R36 ;  /* 0x0000001ed460723c */ /* 0x040ff00000001824 */
[C---:B---3--:R-:W-:Y:S08]  /*2e60*/  HMMA.16816.F32 R92, R212.reuse, R40, R32 ;  /* 0x00000028d45c723c */ /* 0x048ff00000001820 */
[----:B------:R-:W-:Y:S08]  /*2e70*/  HMMA.16816.F32 R88, R212, R42, R44 ;  /* 0x0000002ad458723c */ /* 0x000ff0000000182c */
[C---:B------:R-:W-:Y:S01]  /*2e80*/  HMMA.16816.F32 R72, R216.reuse, R48, R56 ;  /* 0x00000030d848723c */ /* 0x040fe20000001838 */
[----:B------:R-:W3:Y:S07]  /*2e90*/  LDSM.16.M88.4 R56, [R227+0x7800] ;  /* 0x00780000e338783b */ /* 0x000eee0000000200 */
[----:B------:R-:W-:Y:S01]  /*2ea0*/  HMMA.16816.F32 R64, R216, R50, R60 ;  /* 0x00000032d840723c */ /* 0x000fe2000000183c */
[----:B------:R-:W3:Y:S01]  /*2eb0*/  LDSM.16.M88.4 R48, [R227+0x8800] ;  /* 0x00880000e330783b */ /* 0x000ee20000000200 */
[----:B------:R-:W-:-:S06]  /*2ec0*/  DEPBAR.LE SB0, 0x0 ;  /* 0x000080000000791a */ /* 0x000fcc0000000000 */
[C---:B-1----:R-:W-:Y:S08]  /*2ed0*/  HMMA.16816.F32 R60, R216.reuse, R16, R104 ;  /* 0x00000010d83c723c */ /* 0x042ff00000001868 */
[C---:B------:R-:W-:Y:S08]  /*2ee0*/  HMMA.16816.F32 R44, R216.reuse, R18, R20 ;  /* 0x00000012d82c723c */ /* 0x040ff00000001814 */
[C---:B--2---:R-:W-:Y:S08]  /*2ef0*/  HMMA.16816.F32 R28, R216.reuse, R10, R108 ;  /* 0x0000000ad81c723c */ /* 0x044ff0000000186c */
[C---:B----4-:R-:W-:Y:S08]  /*2f00*/  HMMA.16816.F32 R20, R216.reuse, R24, R100 ;  /* 0x00000018d814723c */ /* 0x050ff00000001864 */
[C---:B-----5:R-:W-:Y:S08]  /*2f10*/  HMMA.16816.F32 R40, R216.reuse, R12, R120 ;  /* 0x0000000cd828723c */ /* 0x060ff00000001878 */
[C---:B------:R-:W-:Y:S08]  /*2f20*/  HMMA.16816.F32 R36, R216.reuse, R14, R116 ;  /* 0x0000000ed824723c */ /* 0x040ff00000001874 */
[C---:B------:R-:W-:Y:S08]  /*2f30*/  HMMA.16816.F32 R16, R216.reuse, R26, R96 ;  /* 0x0000001ad810723c */ /* 0x040ff00000001860 */
[C---:B------:R-:W-:Y:S08]  /*2f40*/  HMMA.16816.F32 R32, R216.reuse, R8, R112 ;  /* 0x00000008d820723c */ /* 0x040ff00000001870 */
[C---:B------:R-:W-:Y:S08]  /*2f50*/  HMMA.16816.F32 R12, R216.reuse, R84, R92 ;  /* 0x00000054d80c723c */ /* 0x040ff0000000185c */
[----:B------:R-:W-:Y:S08]  /*2f60*/  HMMA.16816.F32 R8, R216, R86, R88 ;  /* 0x00000056d808723c */ /* 0x000ff00000001858 */
[C---:B------:R-:W-:Y:S08]  /*2f70*/  HMMA.16816.F32 R60, R220.reuse, R76, R60 ;  /* 0x0000004cdc3c723c */ /* 0x040ff0000000183c */
        /* <DEDUP_REMOVED lines=10> */
[----:B------:R-:W-:Y:S01]  /*3020*/  HMMA.16816.F32 R48, R220, R50, R8 ;  /* 0x00000032dc30723c */ /* 0x000fe20000001808 */
[----:B------:R-:W-:Y:S06]  /*3030*/  BAR.SYNC.DEFER_BLOCKING 0x0 ;  /* 0x0000000000007b1d */ /* 0x000fec0000010000 */
[----:B------:R-:W-:Y:S05]  /*3040*/  @!P0 BRA `(.L_x_503) ;  /* 0x000001f000008947 */ /* 0x000fea0003800000 */
[----:B------:R-:W-:Y:S02]  /*3050*/  UIADD3 UR5, UR20, -0x2, URZ ;  /* 0xfffffffe14057890 */ /* 0x000fe4000fffe03f */
[----:B------:R-:W-:-:S02]  /*3060*/  USHF.L.U32 UR24, UR6, 0x6, URZ ;  /* 0x0000000606187899 */ /* 0x000fc4000800063f */
[----:B------:R-:W-:Y:S02]  /*3070*/  USHF.R.S32.HI UR4, URZ, 0x1f, UR5 ;  /* 0x0000001f3f047899 */ /* 0x000fe40008011405 */
[----:B------:R-:W-:Y:S01]  /*3080*/  UIMAD UR23, UR23, UR5, URZ ;  /* 0x00000005171772a4 */ /* 0x000fe2000f8e023f */
[----:B------:R-:W-:Y:S01]  /*3090*/  IMAD.WIDE.U32 R8, R124, UR5, R130 ;  /* 0x000000057c087c25 */ /* 0x000fe2000f8e0082 */
[----:B------:R-:W-:Y:S02]  /*30a0*/  USHF.L.U64.HI UR6, UR6, 0x6, UR7 ;  /* 0x0000000606067899 */ /* 0x000fe40008010207 */
[----:B------:R-:W-:Y:S01]  /*30b0*/  UIMAD UR4, UR4, UR26, UR23 ;  /* 0x0000001a040472a4 */ /* 0x000fe2000f8e0217 */
[----:B------:R-:W-:Y:S01]  /*30c0*/  IMAD.U32 R12, RZ, RZ, UR24 ;  /* 0x00000018ff0c7e24 */ /* 0x000fe2000f8e00ff */
[----:B------:R-:W-:-:S04]  /*30d0*/  LEA R6, P5, R8, c[0x0][0x1c8], 0x1 ;  /* 0x0000720008067a11 */ /* 0x000fc800078a08ff */
[----:B------:R-:W-:Y:S02]  /*30e0*/  IADD3 R2, R9, UR4, RZ ;  /* 0x0000000409027c10 */ /* 0x000fe4000fffe0ff */
[----:B------:R-:W-:Y:S02]  /*30f0*/  IADD3 R14, P1, P0, R12, 0x80, R6 ;  /* 0x000000800c0e7810 */ /* 0x000fe4000783e006 */
[----:B------:R-:W-:Y:S02]  /*3100*/  LEA.HI.X R7, R8, c[0x0][0x1cc], R2, 0x1, P5 ;  /* 0x0000730008077a11 */ /* 0x000fe400028f0c02 */
[----:B------:R-:W-:Y:S02]  /*3110*/  IADD3 R8, P6, R6, UR24, RZ ;  /* 0x0000001806087c10 */ /* 0x000fe4000ffde0ff */
[----:B------:R-:W-:Y:S01]  /*3120*/  IADD3.X R15, RZ, UR6, R7, P1, P0 ;  /* 0x00000006ff0f7c10 */ /* 0x000fe20008fe0407 */
[----:B------:R-:W-:Y:S01]  /*3130*/  @!PT LDS RZ, [RZ] ;  /* 0x00000000fffff984 */ /* 0x000fe20000000800 */
[----:B------:R-:W-:Y:S01]  /*3140*/  @!PT LDS RZ, [RZ] ;  /* 0x00000000fffff984 */ /* 0x000fe20000000800 */
[----:B------:R-:W-:Y:S01]  /*3150*/  @!PT LDS RZ, [RZ] ;  /* 0x00000000fffff984 */ /* 0x000fe20000000800 */
[----:B------:R1:W-:Y:S01]  /*3160*/  LDGSTS.E.BYPASS.LTC128B.128 [R249+0xc100], [R6.64], !P4 ;  /* 0x0c10000006f97fae */ /* 0x0003e2000e101d52 */
[----:B------:R-:W-:-:S02]  /*3170*/  IADD3 R12, P5, P1, R12, 0x100, R6 ;  /* 0x000001000c0c7810 */ /* 0x000fc400079be006 */
[----:B------:R-:W-:Y:S01]  /*3180*/  IADD3 R10, P0, R8, UR24, RZ ;  /* 0x00000018080a7c10 */ /* 0x000fe2000ff1e0ff */
[----:B------:R1:W-:Y:S01]  /*3190*/  LDGSTS.E.BYPASS.LTC128B.128 [R249+0xf100], [R6.64+0x80], !P3 ;  /* 0x0f10008006f97fae */ /* 0x0003e2000d901d52 */
[----:B------:R-:W-:Y:S02]  /*31a0*/  IADD3.X R9, R7, UR6, RZ, P6, !PT ;  /* 0x0000000607097c10 */ /* 0x000fe4000b7fe4ff */
[----:B------:R-:W-:Y:S01]  /*31b0*/  IADD3.X R13, RZ, UR6, R7, P5, P1 ;  /* 0x00000006ff0d7c10 */ /* 0x000fe2000afe2407 */
[----:B------:R1:W-:Y:S01]  /*31c0*/  LDGSTS.E.BYPASS.LTC128B.128 [R249+0x12100], [R6.64+0x100], !P2 ;  /* 0x1210010006f97fae */ /* 0x0003e2000d101d52 */
[----:B------:R-:W-:-:S03]  /*31d0*/  IADD3.X R11, R9, UR6, RZ, P0, !PT ;  /* 0x00000006090b7c10 */ /* 0x000fc600087fe4ff */
[----:B------:R1:W-:Y:S04]  /*31e0*/  LDGSTS.E.BYPASS.LTC128B.128 [R249+0xd100], [R8.64], !P4 ;  /* 0x0d10000008f97fae */ /* 0x0003e8000e101d52 */
[----:B------:R1:W-:Y:S04]  /*31f0*/  LDGSTS.E.BYPASS.LTC128B.128 [R249+0x10100], [R14.64], !P3 ;  /* 0x101000000ef97fae */ /* 0x0003e8000d901d52 */
[----:B------:R1:W-:Y:S04]  /*3200*/  LDGSTS.E.BYPASS.LTC128B.128 [R249+0x13100], [R12.64], !P2 ;  /* 0x131000000cf97fae */ /* 0x0003e8000d101d52 */
[----:B------:R1:W-:Y:S04]  /*3210*/  LDGSTS.E.BYPASS.LTC128B.128 [R249+0xe100], [R10.64], !P4 ;  /* 0x0e1000000af97fae */ /* 0x0003e8000e101d52 */
[----:B------:R1:W-:Y:S04]  /*3220*/  LDGSTS.E.BYPASS.LTC128B.128 [R249+0x11100], [R10.64+0x80], !P3 ;  /* 0x111000800af97fae */ /* 0x0003e8000d901d52 */
[----:B------:R1:W-:Y:S02]  /*3230*/  LDGSTS.E.BYPASS.LTC128B.128 [R249+0x14100], [R10.64+0x100], !P2 ;  /* 0x141001000af97fae */ /* 0x0003e4000d101d52 */
.L_x_503:
[----:B------:R-:W-:Y:S01]  /*3240*/  LOP3.LUT R2, R126, 0xffffffe0, RZ, 0xc0, !PT ;  /* 0xffffffe07e027812 */ /* 0x000fe200078ec0ff */
[----:B------:R-:W-:Y:S01]  /*3250*/  UIADD3 UR22, UR8, UR22, URZ ;  /* 0x0000001608167290 */ /* 0x000fe2000fffe03f */
[----:B------:R-:W-:Y:S01]  /*3260*/  LEA.HI R5, R127, R129, RZ, 0x2 ;  /* 0x000000817f057211 */ /* 0x000fe200078f10ff */
[----:B------:R-:W-:Y:S01]  /*3270*/  IMAD.SHL.U32 R225, R4, 0x2, RZ ;  /* 0x0000000204e17824 */ /* 0x000fe200078e00ff */
[----:B-1----:R-:W-:Y:S01]  /*3280*/  SHF.R.S32.HI R7, RZ, 0x1f, R125 ;  /* 0x0000001fff077819 */ /* 0x002fe2000001147d */
[----:B------:R-:W-:Y:S01]  /*3290*/  IMAD.IADD R2, R129, 0x1, -R2 ;  /* 0x0000000181027824 */ /* 0x000fe200078e0a02 */
[----:B------:R-:W-:Y:S01]  /*32a0*/  LOP3.LUT R5, R5, 0xfffffffc, RZ, 0xc0, !PT ;  /* 0xfffffffc05057812 */ /* 0x000fe200078ec0ff */
[--C-:B------:R-:W-:Y:S01]  /*32b0*/  IMAD R229, R0, 0x2, R225.reuse ;  /* 0x0000000200e57824 */ /* 0x100fe200078e02e1 */
[----:B------:R-:W-:Y:S01]  /*32c0*/  LEA.HI R7, R7, R125, RZ, 0x3 ;  /* 0x0000007d07077211 */ /* 0x000fe200078f18ff */
[----:B------:R-:W-:Y:S01]  /*32d0*/  IMAD R226, R3, 0x2, R225 ;  /* 0x0000000203e27824 */ /* 0x000fe200078e02e1 */
[----:B------:R-:W-:Y:S01]  /*32e0*/  SHF.R.S32.HI R6, RZ, 0x1f, R2 ;  /* 0x0000001fff067819 */ /* 0x000fe20000011402 */
[----:B------:R-:W-:Y:S01]  /*32f0*/  IMAD.IADD R5, R129, 0x1, -R5 ;  /* 0x0000000181057824 */ /* 0x000fe200078e0a05 */
[----:B------:R-:W-:Y:S01]  /*3300*/  LOP3.LUT R7, R7, 0xffffff8, RZ, 0xc0, !PT ;  /* 0x0ffffff807077812 */ /* 0x000fe200078ec0ff */
[----:B------:R-:W-:Y:S01]  /*3310*/  LDSM.16.MT88.4 R84, [R229+0x3900] ;  /* 0x00390000e554783b */ /* 0x000fe20000004200 */
[----:B------:R-:W-:Y:S01]  /*3320*/  LEA.HI R6, R6, R2, RZ, 0x2 ;  /* 0x0000000206067211 */ /* 0x000fe200078f10ff */
[----:B------:R-:W-:Y:S01]  /*3330*/  ULDC.64 UR4, c[0x0][0x2c8] ;  /* 0x0000b20000047ab9 */ /* 0x000fe20000000a00 */
[----:B------:R-:W-:Y:S01]  /*3340*/  LEA.HI R8, R5, R5, RZ, 0x1 ;  /* 0x0000000505087211 */ /* 0x000fe200078f08ff */
[----:B------:R-:W-:Y:S01]  /*3350*/  IMAD.IADD R9, R125, 0x1, -R7 ;  /* 0x000000017d097824 */ /* 0x000fe200078e0a07 */
[----:B------:R-:W-:Y:S01]  /*3360*/  PLOP3.LUT P1, PT, PT, PT, UP1, 0x80, 0x0 ;  /* 0x000000000000781c */ /* 0x000fe20003f2f018 */
[----:B------:R-:W-:Y:S01]  /*3370*/  LDSM.16.MT88.4 R68, [R226+0x3900] ;  /* 0x00390000e244783b */ /* 0x000fe20000004200 */
[----:B------:R-:W-:Y:S01]  /*3380*/  LEA.HI.SX32 R7, R6, UR21, 0x1e ;  /* 0x0000001506077c11 */ /* 0x000fe2000f8ff2ff */
[----:B------:R-:W-:Y:S01]  /*3390*/  UIMAD.WIDE.U32 UR6, UR21, UR4, URZ ;  /* 0x00000004150672a5 */ /* 0x000fe2000f8e003f */
[----:B------:R-:W-:Y:S01]  /*33a0*/  LOP3.LUT R8, R8, 0x1ffffffe, RZ, 0xc0, !PT ;  /* 0x1ffffffe08087812 */ /* 0x000fe200078ec0ff */
[----:B------:R-:W-:Y:S01]  /*33b0*/  UIADD3 UR20, UR20, -0x2, URZ ;  /* 0xfffffffe14147890 */ /* 0x000fe2000fffe03f */
[----:B------:R-:W-:Y:S01]  /*33c0*/  LEA R7, R9, R7, 0x4 ;  /* 0x0000000709077211 */ /* 0x000fe200078e20ff */
[----:B------:R-:W-:Y:S01]  /*33d0*/  @UP1 USHF.R.U32.HI UR21, URZ, UR5, UR7 ;  /* 0x000000053f151299 */ /* 0x000fe20008011607 */
[----:B------:R-:W-:Y:S01]  /*33e0*/  PLOP3.LUT P0, PT, PT, PT, UP1, 0x80, 0x0 ;  /* 0x000000000000781c */ /* 0x000fe20003f0f018 */
[----:B------:R-:W-:Y:S01]  /*33f0*/  IMAD.IADD R5, R5, 0x1, -R8 ;  /* 0x0000000105057824 */ /* 0x000fe200078e0a08 */
[----:B------:R-:W-:Y:S01]  /*3400*/  LEA R228, R0, R226, 0x1 ;  /* 0x000000e200e47211 */ /* 0x000fe200078e08ff */
[----:B------:R-:W-:Y:S01]  /*3410*/  UIADD3 UR21, UR21, UR8, -UR12 ;  /* 0x0000000815157290 */ /* 0x000fe2000fffe80c */
[----:B------:R-:W0:Y:S01]  /*3420*/  LDGDEPBAR ;  /* 0x00000000000079af */ /* 0x000e220000000000 */
[----:B------:R-:W-:-:S02]  /*3430*/  IMAD R10, R5, 0x8, R7 ;  /* 0x00000008050a7824 */ /* 0x000fc400078e0207 */
[----:B------:R-:W-:Y:S01]  /*3440*/  UIMAD.WIDE UR4, UR21, 0x2aaaaaab, URZ ;  /* 0x2aaaaaab150478a5 */ /* 0x000fe2000f8e023f */
[----:B------:R-:W-:Y:S01]  /*3450*/  LDSM.16.MT88.4 R80, [R228+0x3900] ;  /* 0x00390000e450783b */ /* 0x000fe20000004200 */
[----:B------:R-:W-:Y:S02]  /*3460*/  @P1 IMAD.HI.U32 R7, R10, c[0x0][0x2c8], RZ ;  /* 0x0000b2000a071a27 */ /* 0x000fe400078e00ff */
[----:B------:R-:W-:Y:S01]  /*3470*/  USHF.R.U32.HI UR21, URZ, 0x1f, UR5 ;  /* 0x0000001f3f157899 */ /* 0x000fe20008011605 */
[----:B------:R-:W-:Y:S01]  /*3480*/  STL [R1+0x30], R10 ;  /* 0x0000300a01007387 */ /* 0x000fe20000100800 */
[----:B------:R-:W-:Y:S01]  /*3490*/  IMAD.MOV.U32 R5, RZ, RZ, R10 ;  /* 0x000000ffff057224 */ /* 0x000fe200078e000a */
[----:B------:R-:W-:Y:S01]  /*34a0*/  @P0 SHF.R.U32.HI R5, RZ, c[0x0][0x2cc], R7 ;  /* 0x0000b300ff050a19 */ /* 0x000fe20000011607 */
[----:B------:R-:W-:-:S04]  /*34b0*/  ULEA.HI.SX32 UR21, UR5, UR21, 0x1c ;  /* 0x0000001505157291 */ /* 0x000fc8000f8fe23f */
[----:B------:R-:W1:Y:S01]  /*34c0*/  SHFL.IDX PT, R8, R5, RZ, 0x1c1f ;  /* 0x001c1fff05087589 */ /* 0x000e6200000e0000 */
[----:B------:R-:W-:-:S03]  /*34d0*/  UISETP.LT.AND UP0, UPT, URZ, UR21, UPT ;  /* 0x000000153f00728c */ /* 0x000fc6000bf01270 */
[----:B------:R2:W3:Y:S01]  /*34e0*/  SHFL.IDX PT, R7, R5, 0x1, 0x1c1f ;  /* 0x003c1f0005077f89 */ /* 0x0004e200000e0000 */
[----:B------:R-:W-:-:S04]  /*34f0*/  USEL UR21, URZ, UR21, !UP0 ;  /* 0x000000153f157287 */ /* 0x000fc8000c000000 */
[----:B------:R-:W-:Y:S01]  /*3500*/  UISETP.GE.AND UP0, UPT, UR20, UR21, UPT ;  /* 0x000000151400728c */ /* 0x000fe2000bf06270 */
[----:B--2---:R-:W-:-:S04]  /*3510*/  LOP3.LUT R5, R6, 0x7ffffffc, RZ, 0xc0, !PT ;  /* 0x7ffffffc06057812 */ /* 0x004fc800078ec0ff */
[----:B------:R-:W-:Y:S01]  /*3520*/  IADD3 R5, R2, -R5, RZ ;  /* 0x8000000502057210 */ /* 0x000fe20007ffe0ff */
[----:B------:R-:W-:-:S04]  /*3530*/  IMAD.U32 R2, RZ, RZ, UR22 ;  /* 0x00000016ff027e24 */ /* 0x000fc8000f8e00ff */
[----:B------:R-:W-:-:S05]  /*3540*/  IMAD.SHL.U32 R9, R5, 0x2, RZ ;  /* 0x0000000205097824 */ /* 0x000fca00078e00ff */
[C---:B------:R-:W-:Y:S01]  /*3550*/  IADD3 R2, -R9.reuse, 0x1, R2 ;  /* 0x0000000109027810 */ /* 0x040fe20007ffe102 */
[----:B------:R2:W-:Y:S01]  /*3560*/  STL [R1+0x34], R9 ;  /* 0x0000340901007387 */ /* 0x0005e20000100800 */
[----:B------:R-:W-:Y:S02]  /*3570*/  IADD3 R6, -R9, UR22, RZ ;  /* 0x0000001609067c10 */ /* 0x000fe4000fffe1ff */
[----:B------:R-:W-:-:S05]  /*3580*/  IADD3 R2, R2, -UR12, RZ ;  /* 0x8000000c02027c10 */ /* 0x000fca000fffe0ff */
[C---:B-1----:R-:W-:Y:S01]  /*3590*/  IMAD.IADD R5, R2.reuse, 0x1, R8 ;  /* 0x0000000102057824 */ /* 0x042fe200078e0208 */
[----:B---3--:R-:W-:-:S04]  /*35a0*/  IADD3 R2, R2, R7, RZ ;  /* 0x0000000702027210 */ /* 0x008fc80007ffe0ff */
[C---:B------:R-:W-:Y:S02]  /*35b0*/  IMNMX R5, R6.reuse, R5, PT ;  /* 0x0000000506057217 */ /* 0x040fe40003800200 */
[----:B------:R-:W-:Y:S02]  /*35c0*/  IMNMX R2, R6, R2, PT ;  /* 0x0000000206027217 */ /* 0x000fe40003800200 */
[C---:B------:R-:W-:Y:S02]  /*35d0*/  ISETP.GT.AND P0, PT, R5.reuse, RZ, PT ;  /* 0x000000ff0500720c */ /* 0x040fe40003f04270 */
[C---:B------:R-:W-:Y:S02]  /*35e0*/  ISETP.GT.AND P6, PT, R5.reuse, 0x1, PT ;  /* 0x000000010500780c */ /* 0x040fe40003fc4270 */
[----:B------:R-:W-:Y:S02]  /*35f0*/  FSEL R8, R72, -INF , P0 ;  /* 0xff80000048087808 */ /* 0x000fe40000000000 */
[----:B------:R-:W-:-:S02]  /*3600*/  ISETP.GT.AND P0, PT, R5, 0x8, PT ;  /* 0x000000080500780c */ /* 0x000fc40003f04270 */
[----:B------:R-:W-:Y:S02]  /*3610*/  ISETP.GT.AND P5, PT, R2, RZ, PT ;  /* 0x000000ff0200720c */ /* 0x000fe40003fa4270 */
[----:B------:R-:W-:Y:S02]  /*3620*/  FSEL R10, R64, -INF , P0 ;  /* 0xff800000400a7808 */ /* 0x000fe40000000000 */
[----:B------:R-:W-:Y:S02]  /*3630*/  ISETP.GT.AND P0, PT, R2, 0x9, PT ;  /* 0x000000090200780c */ /* 0x000fe40003f04270 */
[----:B--2---:R-:W-:Y:S02]  /*3640*/  FSEL R9, R73, -INF , P6 ;  /* 0xff80000049097808 */ /* 0x004fe40003000000 */
[----:B------:R-:W-:Y:S02]  /*3650*/  FSEL R14, R74, -INF , P5 ;  /* 0xff8000004a0e7808 */ /* 0x000fe40002800000 */
[----:B------:R-:W-:-:S02]  /*3660*/  FSEL R21, R67, -INF , P0 ;  /* 0xff80000043157808 */ /* 0x000fc40000000000 */
[C---:B------:R-:W-:Y:S02]  /*3670*/  ISETP.GT.AND P5, PT, R5.reuse, 0x9, PT ;  /* 0x000000090500780c */ /* 0x040fe40003fa4270 */
[----:B------:R-:W-:Y:S02]  /*3680*/  ISETP.GT.AND P0, PT, R5, 0x11, PT ;  /* 0x000000110500780c */ /* 0x000fe40003f04270 */
[----:B------:R-:W-:Y:S02]  /*3690*/  FMNMX.FTZ R6, R8, R9, !PT ;  /* 0x0000000908067209 */ /* 0x000fe40007810000 */
[----:B------:R-:W-:Y:S02]  /*36a0*/  ISETP.GT.AND P1, PT, R2, 0x1, PT ;  /* 0x000000010200780c */ /* 0x000fe40003f24270 */
[----:B------:R-:W-:Y:S02]  /*36b0*/  FSEL R11, R65, -INF , P5 ;  /* 0xff800000410b7808 */ /* 0x000fe40002800000 */
[----:B------:R-:W-:-:S02]  /*36c0*/  FSEL R22, R61, -INF , P0 ;  /* 0xff8000003d167808 */ /* 0x000fc40000000000 */
[----:B------:R-:W-:Y:S02]  /*36d0*/  ISETP.GT.AND P5, PT, R5, 0x10, PT ;  /* 0x000000100500780c */ /* 0x000fe40003fa4270 */
[----:B------:R-:W-:Y:S02]  /*36e0*/  ISETP.GT.AND P0, PT, R2, 0x10, PT ;  /* 0x000000100200780c */ /* 0x000fe40003f04270 */
[----:B------:R-:W-:Y:S02]  /*36f0*/  FMNMX.FTZ R6, R10, R6, !PT ;  /* 0x000000060a067209 */ /* 0x000fe40007810000 */
[----:B------:R-:W-:Y:S02]  /*3700*/  FSEL R15, R75, -INF , P1 ;  /* 0xff8000004b0f7808 */ /* 0x000fe40000800000 */
[----:B------:R-:W-:Y:S01]  /*3710*/  ISETP.GT.AND P1, PT, R2, 0x8, PT ;  /* 0x000000080200780c */ /* 0x000fe20003f24270 */
[----:B------:R-:W-:Y:S01]  /*3720*/  LDSM.16.MT88.4 R72, [R228+0x6100] ;  /* 0x00610000e448783b */ /* 0x000fe20000004200 */
[----:B------:R-:W-:-:S02]  /*3730*/  FSEL R13, R60, -INF , P5 ;  /* 0xff8000003c0d7808 */ /* 0x000fc40002800000 */
[----:B------:R-:W-:Y:S02]  /*3740*/  FSEL R25, R62, -INF , P0 ;  /* 0xff8000003e197808 */ /* 0x000fe40000000000 */
[----:B------:R-:W-:Y:S02]  /*3750*/  FMNMX.FTZ R6, R11, R6, !PT ;  /* 0x000000060b067209 */ /* 0x000fe40007810000 */
[----:B------:R-:W-:Y:S02]  /*3760*/  ISETP.GT.AND P0, PT, R2, 0x19, PT ;  /* 0x000000190200780c */ /* 0x000fe40003f04270 */
[----:B------:R-:W-:Y:S02]  /*3770*/  FSEL R20, R66, -INF , P1 ;  /* 0xff80000042147808 */ /* 0x000fe40000800000 */
[----:B------:R-:W-:Y:S01]  /*3780*/  ISETP.GT.AND P1, PT, R5, 0x18, PT ;  /* 0x000000180500780c */ /* 0x000fe20003f24270 */
[----:B------:R-:W-:Y:S01]  /*3790*/  LDSM.16.MT88.4 R64, [R226+0x3100] ;  /* 0x00310000e240783b */ /* 0x000fe20000004200 */
[----:B------:R-:W-:-:S02]  /*37a0*/  FMNMX.FTZ R6, R13, R6, !PT ;  /* 0x000000060d067209 */ /* 0x000fc40007810000 */
[----:B------:R-:W-:Y:S02]  /*37b0*/  FSEL R56, R79, -INF , P0 ;  /* 0xff8000004f387808 */ /* 0x000fe40000000000 */
[C---:B------:R-:W-:Y:S02]  /*37c0*/  ISETP.GT.AND P0, PT, R5.reuse, 0x20, PT ;  /* 0x000000200500780c */ /* 0x040fe40003f04270 */
[----:B------:R-:W-:Y:S02]  /*37d0*/  ISETP.GT.AND P6, PT, R5, 0x19, PT ;  /* 0x000000190500780c */ /* 0x000fe40003fc4270 */
[----:B------:R-:W-:Y:S02]  /*37e0*/  FSEL R23, R76, -INF , P1 ;  /* 0xff8000004c177808 */ /* 0x000fe40000800000 */
[----:B------:R-:W-:Y:S02]  /*37f0*/  FMNMX.FTZ R6, R22, R6, !PT ;  /* 0x0000000616067209 */ /* 0x000fe40007810000 */
[----:B------:R-:W-:-:S02]  /*3800*/  FSEL R96, R40, -INF , P0 ;  /* 0xff80000028607808 */ /* 0x000fc40000000000 */
[C---:B------:R-:W-:Y:S02]  /*3810*/  ISETP.GT.AND P5, PT, R2.reuse, 0x11, PT ;  /* 0x000000110200780c */ /* 0x040fe40003fa4270 */
[----:B------:R-:W-:Y:S02]  /*3820*/  ISETP.GT.AND P0, PT, R2, 0x21, PT ;  /* 0x000000210200780c */ /* 0x000fe40003f04270 */
[----:B------:R-:W-:Y:S02]  /*3830*/  FSEL R24, R77, -INF , P6 ;  /* 0xff8000004d187808 */ /* 0x000fe40003000000 */
[----:B------:R-:W-:Y:S02]  /*3840*/  FMNMX.FTZ R6, R23, R6, !PT ;  /* 0x0000000617067209 */ /* 0x000fe40007810000 */
[----:B------:R-:W-:Y:S02]  /*3850*/  FSEL R26, R63, -INF , P5 ;  /* 0xff8000003f1a7808 */ /* 0x000fe40002800000 */
[----:B------:R-:W-:-:S02]  /*3860*/  FSEL R97, R43, -INF , P0 ;  /* 0xff8000002b617808 */ /* 0x000fc40000000000 */
[C---:B------:R-:W-:Y:S02]  /*3870*/  ISETP.GT.AND P5, PT, R5.reuse, 0x21, PT ;  /* 0x000000210500780c */ /* 0x040fe40003fa4270 */
[----:B------:R-:W-:Y:S02]  /*3880*/  ISETP.GT.AND P0, PT, R5, 0x28, PT ;  /* 0x000000280500780c */ /* 0x000fe40003f04270 */
[----:B------:R-:W-:Y:S02]  /*3890*/  FMNMX.FTZ R6, R24, R6, !PT ;  /* 0x0000000618067209 */ /* 0x000fe40007810000 */
[----:B------:R-:W-:Y:S02]  /*38a0*/  FMNMX.FTZ R7, R14, R15, !PT ;  /* 0x0000000f0e077209 */ /* 0x000fe40007810000 */
[----:B------:R-:W-:Y:S02]  /*38b0*/  FSEL R95, R41, -INF , P5 ;  /* 0xff800000295f7808 */ /* 0x000fe40002800000 */
[----:B------:R-:W-:-:S02]  /*38c0*/  FSEL R93, R36, -INF , P0 ;  /* 0xff800000245d7808 */ /* 0x000fc40000000000 */
[----:B------:R-:W-:Y:S02]  /*38d0*/  FMNMX.FTZ R6, R96, R6, !PT ;  /* 0x0000000660067209 */ /* 0x000fe40007810000 */
[----:B------:R-:W-:Y:S02]  /*38e0*/  ISETP.GT.AND P0, PT, R2, 0x29, PT ;  /* 0x000000290200780c */ /* 0x000fe40003f04270 */
[----:B------:R-:W-:Y:S02]  /*38f0*/  FMNMX.FTZ R7, R20, R7, !PT ;  /* 0x0000000714077209 */ /* 0x000fe40007810000 */
[----:B------:R-:W-:Y:S02]  /*3900*/  ISETP.GT.AND P1, PT, R2, 0x18, PT ;  /* 0x000000180200780c */ /* 0x000fe40003f24270 */
[----:B------:R-:W-:Y:S02]  /*3910*/  ISETP.GT.AND P5, PT, R5, 0x29, PT ;  /* 0x000000290500780c */ /* 0x000fe40003fa4270 */
[----:B------:R-:W-:-:S02]  /*3920*/  FMNMX.FTZ R6, R95, R6, !PT ;  /* 0x000000065f067209 */ /* 0x000fc40007810000 */
[----:B------:R-:W-:Y:S02]  /*3930*/  FSEL R99, R39, -INF , P0 ;  /* 0xff80000027637808 */ /* 0x000fe40000000000 */
[----:B------:R-:W-:Y:S02]  /*3940*/  FMNMX.FTZ R7, R21, R7, !PT ;  /* 0x0000000715077209 */ /* 0x000fe40007810000 */
[----:B------:R-:W-:Y:S02]  /*3950*/  ISETP.GT.AND P0, PT, R5, 0x30, PT ;  /* 0x000000300500780c */ /* 0x000fe40003f04270 */
[----:B------:R-:W-:Y:S02]  /*3960*/  FSEL R27, R78, -INF , P1 ;  /* 0xff8000004e1b7808 */ /* 0x000fe40000800000 */
[----:B------:R-:W-:Y:S01]  /*3970*/  FSEL R92, R37, -INF , P5 ;  /* 0xff800000255c7808 */ /* 0x000fe20002800000 */
[----:B------:R-:W-:Y:S01]  /*3980*/  LDSM.16.MT88.4 R76, [R228+0x900] ;  /* 0x00090000e44c783b */ /* 0x000fe20000004200 */
[----:B------:R-:W-:-:S02]  /*3990*/  FMNMX.FTZ R6, R93, R6, !PT ;  /* 0x000000065d067209 */ /* 0x000fc40007810000 */
[----:B------:R-:W-:Y:S02]  /*39a0*/  ISETP.GT.AND P1, PT, R2, 0x20, PT ;  /* 0x000000200200780c */ /* 0x000fe40003f24270 */
[----:B------:R-:W-:Y:S02]  /*39b0*/  FMNMX.FTZ R7, R25, R7, !PT ;  /* 0x0000000719077209 */ /* 0x000fe40007810000 */
[----:B------:R-:W-:Y:S02]  /*39c0*/  FSEL R168, R32, -INF , P0 ;  /* 0xff80000020a87808 */ /* 0x000fe40000000000 */
[----:B------:R-:W-:Y:S02]  /*39d0*/  ISETP.GT.AND P0, PT, R2, 0x31, PT ;  /* 0x000000310200780c */ /* 0x000fe40003f04270 */
[----:B------:R-:W-:Y:S02]  /*39e0*/  ISETP.GT.AND P5, PT, R5, 0x31, PT ;  /* 0x000000310500780c */ /* 0x000fe40003fa4270 */
[----:B------:R-:W-:-:S02]  /*39f0*/  FMNMX.FTZ R6, R92, R6, !PT ;  /* 0x000000065c067209 */ /* 0x000fc40007810000 */
[----:B------:R-:W-:Y:S02]  /*3a00*/  FSEL R98, R42, -INF , P1 ;  /* 0xff8000002a627808 */ /* 0x000fe40000800000 */
[----:B------:R-:W-:Y:S01]  /*3a10*/  FMNMX.FTZ R7, R26, R7, !PT ;  /* 0x000000071a077209 */ /* 0x000fe20007810000 */
[----:B------:R-:W-:Y:S01]  /*3a20*/  LDSM.16.MT88.4 R40, [R225+0x900] ;  /* 0x00090000e128783b */ /* 0x000fe20000004200 */
[----:B------:R-:W-:Y:S02]  /*3a30*/  ISETP.GT.AND P1, PT, R2, 0x28, PT ;  /* 0x000000280200780c */ /* 0x000fe40003f24270 */
[----:B------:R-:W-:Y:S02]  /*3a40*/  FSEL R167, R35, -INF , P0 ;  /* 0xff80000023a77808 */ /* 0x000fe40000000000 */
[----:B------:R-:W-:Y:S02]  /*3a50*/  FSEL R166, R33, -INF , P5 ;  /* 0xff80000021a67808 */ /* 0x000fe40002800000 */
[----:B------:R-:W-:-:S02]  /*3a60*/  ISETP.GT.AND P0, PT, R5, 0x38, PT ;  /* 0x000000380500780c */ /* 0x000fc40003f04270 */
[----:B------:R-:W-:Y:S02]  /*3a70*/  FMNMX.FTZ R6, R168, R6, !PT ;  /* 0x00000006a8067209 */ /* 0x000fe40007810000 */
[----:B------:R-:W-:Y:S02]  /*3a80*/  FMNMX.FTZ R7, R27, R7, !PT ;  /* 0x000000071b077209 */ /* 0x000fe40007810000 */
        /* <DEDUP_REMOVED lines=8> */
[----:B------:R-:W-:Y:S01]  /*3b10*/  ISETP.GT.AND P1, PT, R5, 0x40, PT ;  /* 0x000000400500780c */ /* 0x000fe20003f24270 */
[----:B------:R-:W-:Y:S01]  /*3b20*/  LDSM.16.MT88.4 R32, [R229+0x900] ;  /* 0x00090000e520783b */ /* 0x000fe20000004200 */
        /* <DEDUP_REMOVED lines=10> */
[----:B------:R-:W-:Y:S02]  /*3bd0*/  ISETP.GT.AND P1, PT, R5, 0x49, PT ;  /* 0x000000490500780c */ /* 0x000fe40003f24270 */
[----:B------:R-:W-:Y:S02]  /*3be0*/  FMNMX.FTZ R7, R94, R7, !PT ;  /* 0x000000075e077209 */ /* 0x000fe40007810000 */
[----:B------:R-:W-:Y:S02]  /*3bf0*/  FSEL R177, R52, -INF , P5 ;  /* 0xff80000034b17808 */ /* 0x000fe40002800000 */
[----:B------:R-:W-:-:S02]  /*3c00*/  FMNMX.FTZ R6, R178, R6, !PT ;  /* 0x00000006b2067209 */ /* 0x000fc40007810000 */
[----:B------:R-:W-:Y:S02]  /*3c10*/  FSEL R176, R53, -INF , P1 ;  /* 0xff80000035b07808 */ /* 0x000fe40000800000 */
[----:B------:R-:W-:Y:S02]  /*3c20*/  FMNMX.FTZ R7, R99, R7, !PT ;  /* 0x0000000763077209 */ /* 0x000fe40007810000 */
[----:B------:R-:W-:Y:S02]  /*3c30*/  ISETP.GT.AND P1, PT, R2, 0x38, PT ;  /* 0x000000380200780c */ /* 0x000fe40003f24270 */
[----:B------:R-:W-:Y:S02]  /*3c40*/  ISETP.GT.AND P0, PT, R5, 0x50, PT ;  /* 0x000000500500780c */ /* 0x000fe40003f04270 */
[----:B------:R-:W-:Y:S02]  /*3c50*/  FMNMX.FTZ R6, R177, R6, !PT ;  /* 0x00000006b1067209 */ /* 0x000fe40007810000 */
[----:B------:R-:W-:-:S02]  /*3c60*/  FMNMX.FTZ R7, R169, R7, !PT ;  /* 0x00000007a9077209 */ /* 0x000fc40007810000 */
[----:B------:R-:W-:Y:S02]  /*3c70*/  FSEL R142, R46, -INF , P1 ;  /* 0xff8000002e8e7808 */ /* 0x000fe40000800000 */
[C---:B------:R-:W-:Y:S02]  /*3c80*/  ISETP.GT.AND P6, PT, R5.reuse, 0x51, PT ;  /* 0x000000510500780c */ /* 0x040fe40003fc4270 */
[C---:B------:R-:W-:Y:S02]  /*3c90*/  ISETP.GT.AND P5, PT, R5.reuse, 0x58, PT ;  /* 0x000000580500780c */ /* 0x040fe40003fa4270 */
[----:B------:R-:W-:Y:S02]  /*3ca0*/  FSEL R250, R16, -INF , P0 ;  /* 0xff80000010fa7808 */ /* 0x000fe40000000000 */
[----:B------:R-:W-:Y:S02]  /*3cb0*/  ISETP.GT.AND P1, PT, R5, 0x59, PT ;  /* 0x000000590500780c */ /* 0x000fe40003f24270 */
[----:B------:R-:W-:-:S02]  /*3cc0*/  ISETP.GT.AND P0, PT, R2, 0x39, PT ;  /* 0x000000390200780c */ /* 0x000fc40003f04270 */
[----:B------:R-:W-:Y:S02]  /*3cd0*/  FMNMX.FTZ R5, R176, R6, !PT ;  /* 0x00000006b0057209 */ /* 0x000fe40007810000 */
[----:B------:R-:W-:Y:S02]  /*3ce0*/  FMNMX.FTZ R6, R167, R7, !PT ;  /* 0x00000007a7067209 */ /* 0x000fe40007810000 */
[----:B------:R-:W-:Y:S02]  /*3cf0*/  FSEL R143, R47, -INF , P0 ;  /* 0xff8000002f8f7808 */ /* 0x000fe40000000000 */
[----:B------:R-:W-:Y:S01]  /*3d00*/  FSEL R100, R17, -INF , P6 ;  /* 0xff80000011647808 */ /* 0x000fe20003000000 */
[----:B------:R-:W-:Y:S01]  /*3d10*/  LDSM.16.MT88.4 R44, [R229+0x100] ;  /* 0x00010000e52c783b */ /* 0x000fe20000004200 */
[----:B------:R-:W-:Y:S02]  /*3d20*/  FMNMX.FTZ R5, R250, R5, !PT ;  /* 0x00000005fa057209 */ /* 0x000fe40007810000 */
[----:B------:R-:W-:-:S02]  /*3d30*/  ISETP.GT.AND P0, PT, R2, 0x40, PT ;  /* 0x000000400200780c */ /* 0x000fc40003f04270 */
[----:B------:R-:W-:Y:S02]  /*3d40*/  FMNMX.FTZ R6, R142, R6, !PT ;  /* 0x000000068e067209 */ /* 0x000fe40007810000 */
[----:B------:R-:W-:Y:S02]  /*3d50*/  FSEL R251, R48, -INF , P5 ;  /* 0xff80000030fb7808 */ /* 0x000fe40002800000 */
[----:B------:R-:W-:Y:S02]  /*3d60*/  FMNMX.FTZ R141, R100, R5, !PT ;  /* 0x00000005648d7209 */ /* 0x000fe40007810000 */
[----:B------:R-:W-:Y:S02]  /*3d70*/  ISETP.GT.AND P5, PT, R2, 0x41, PT ;  /* 0x000000410200780c */ /* 0x000fe40003fa4270 */
[----:B------:R-:W-:Y:S02]  /*3d80*/  FSEL R174, R30, -INF , P0 ;  /* 0xff8000001eae7808 */ /* 0x000fe40000000000 */
[----:B------:R-:W-:-:S02]  /*3d90*/  FMNMX.FTZ R5, R143, R6, !PT ;  /* 0x000000068f057209 */ /* 0x000fc40007810000 */
[----:B------:R-:W-:Y:S02]  /*3da0*/  FSEL R89, R49, -INF , P1 ;  /* 0xff80000031597808 */ /* 0x000fe40000800000 */
[----:B------:R-:W-:Y:S02]  /*3db0*/  FSEL R173, R31, -INF , P5 ;  /* 0xff8000001fad7808 */ /* 0x000fe40002800000 */
[----:B------:R-:W-:Y:S02]  /*3dc0*/  ISETP.GT.AND P1, PT, R2, 0x48, PT ;  /* 0x000000480200780c */ /* 0x000fe40003f24270 */
[----:B------:R-:W-:Y:S02]  /*3dd0*/  FMNMX.FTZ R5, R174, R5, !PT ;  /* 0x00000005ae057209 */ /* 0x000fe40007810000 */
[----:B------:R-:W-:Y:S02]  /*3de0*/  ISETP.GT.AND P0, PT, R2, 0x49, PT ;  /* 0x000000490200780c */ /* 0x000fe40003f04270 */
[----:B------:R-:W-:-:S02]  /*3df0*/  FSEL R172, R54, -INF , P1 ;  /* 0xff80000036ac7808 */ /* 0x000fc40000800000 */
[----:B------:R-:W-:Y:S02]  /*3e00*/  FMNMX.FTZ R5, R173, R5, !PT ;  /* 0x00000005ad057209 */ /* 0x000fe40007810000 */
[----:B------:R-:W-:Y:S02]  /*3e10*/  FSEL R175, R55, -INF , P0 ;  /* 0xff80000037af7808 */ /* 0x000fe40000000000 */
[----:B------:R-:W-:Y:S01]  /*3e20*/  ISETP.GT.AND P1, PT, R2, 0x50, PT ;  /* 0x000000500200780c */ /* 0x000fe20003f24270 */
[----:B------:R-:W-:Y:S01]  /*3e30*/  LDSM.16.MT88.4 R52, [R228+0x100] ;  /* 0x00010000e434783b */ /* 0x000fe20000004200 */
        /* <DEDUP_REMOVED lines=10> */
[----:B------:R-:W-:Y:S01]  /*3ee0*/  ISETP.GT.AND P0, PT, R2, 0x59, PT ;  /* 0x000000590200780c */ /* 0x000fe20003f04270 */
[----:B------:R-:W-:Y:S01]  /*3ef0*/  LDSM.16.MT88.4 R16, [R225+0x100] ;  /* 0x00010000e110783b */ /* 0x000fe20000004200 */
[----:B------:R-:W-:Y:S02]  /*3f00*/  FSEL R170, R50, -INF , P1 ;  /* 0xff80000032aa7808 */ /* 0x000fe40000800000 */
[----:B------:R-:W-:Y:S02]  /*3f10*/  FMNMX.FTZ R2, R171, R5, !PT ;  /* 0x00000005ab027209 */ /* 0x000fe40007810000 */
[----:B------:R-:W-:Y:S02]  /*3f20*/  FSEL R252, R51, -INF , P0 ;  /* 0xff80000033fc7808 */ /* 0x000fe40000000000 */
[----:B------:R-:W-:-:S04]  /*3f30*/  FMNMX.FTZ R2, R170, R2, !PT ;  /* 0x00000002aa027209 */ /* 0x000fc80007810000 */
        /* <DEDUP_REMOVED lines=8> */
[----:B------:R-:W-:-:S05]  /*3fc0*/  FMUL.FTZ R12, R141, c[0x0][0x2d0] ;  /* 0x0000b4008d0c7a20 */ /* 0x000fca0000410000 */
[----:B------:R-:W-:-:S05]  /*3fd0*/  FSEL R12, R12, RZ, P0 ;  /* 0x000000ff0c0c7208 */ /* 0x000fca0000000000 */
[----:B------:R-:W-:-:S04]  /*3fe0*/  FFMA.FTZ R5, R8, c[0x0][0x2d0], -R12 ;  /* 0x0000b40008057a23 */ /* 0x000fc8000001080c */
[----:B------:R1:W-:Y:S01]  /*3ff0*/  MUFU.EX2 R90, R5 ;  /* 0x00000005005a7308 */ /* 0x0003e20000000800 */
[----:B--2---:R-:W-:-:S04]  /*4000*/  FMNMX.FTZ R140, R2, R140, !PT ;  /* 0x0000008c028c7209 */ /* 0x004fc80007810000 */
[C---:B------:R-:W-:Y:S01]  /*4010*/  FSETP.NEU.FTZ.AND P0, PT, R140.reuse, -INF , PT ;  /* 0xff8000008c00780b */ /* 0x040fe20003f1d000 */
[----:B------:R-:W-:-:S05]  /*4020*/  FMUL.FTZ R2, R140, c[0x0][0x2d0] ;  /* 0x0000b4008c027a20 */ /* 0x000fca0000410000 */
[----:B------:R-:W-:Y:S02]  /*4030*/  FSEL R2, R2, RZ, P0 ;  /* 0x000000ff02027208 */ /* 0x000fe40000000000 */
[----:B------:R-:W-:Y:S01]  /*4040*/  PLOP3.LUT P0, PT, PT, PT, UP0, 0x80, 0x0 ;  /* 0x000000000000781c */ /* 0x000fe20003f0f008 */
[----:B-1----:R-:W-:Y:S02]  /*4050*/  FFMA.FTZ R5, R9, c[0x0][0x2d0], -R12 ;  /* 0x0000b40009057a23 */ /* 0x002fe4000001080c */
[--C-:B------:R-:W-:Y:S02]  /*4060*/  FFMA.FTZ R4, R14, c[0x0][0x2d0], -R2.reuse ;  /* 0x0000b4000e047a23 */ /* 0x100fe40000010802 */
[----:B------:R1:W2:Y:S01]  /*4070*/  MUFU.EX2 R101, R5 ;  /* 0x0000000500657308 */ /* 0x0002a20000000800 */
[--C-:B------:R-:W-:Y:S02]  /*4080*/  FFMA.FTZ R3, R20, c[0x0][0x2d0], -R2.reuse ;  /* 0x0000b40014037a23 */ /* 0x100fe40000010802 */
[----:B------:R-:W-:-:S05]  /*4090*/  FFMA.FTZ R0, R26, c[0x0][0x2d0], -R2 ;  /* 0x0000b4001a007a23 */ /* 0x000fca0000010802 */
[----:B------:R3:W-:Y:S01]  /*40a0*/  MUFU.EX2 R105, R4 ;  /* 0x0000000400697308 */ /* 0x0007e20000000800 */
[----:B-1----:R-:W-:-:S07]  /*40b0*/  FFMA.FTZ R5, R10, c[0x0][0x2d0], -R12 ;  /* 0x0000b4000a057a23 */ /* 0x002fce000001080c */
[----:B------:R1:W-:Y:S01]  /*40c0*/  MUFU.EX2 R57, R0 ;  /* 0x0000000000397308 */ /* 0x0003e20000000800 */
[----:B--2---:R-:W-:Y:S01]  /*40d0*/  F2FP.PACK_AB R8, R101, R90 ;  /* 0x0000005a6508723e */ /* 0x004fe200000000ff */
[----:B---3--:R-:W-:-:S06]  /*40e0*/  FFMA.FTZ R4, R15, c[0x0][0x2d0], -R2 ;  /* 0x0000b4000f047a23 */ /* 0x008fcc0000010802 */
[----:B------:R2:W-:Y:S08]  /*40f0*/  MUFU.EX2 R181, R5 ;  /* 0x0000000500b57308 */ /* 0x0005f00000000800 */
[----:B------:R-:W3:Y:S01]  /*4100*/  MUFU.EX2 R14, R4 ;  /* 0x00000004000e7308 */ /* 0x000ee20000000800 */
[----:B-1----:R-:W-:Y:S02]  /*4110*/  FFMA.FTZ R0, R27, c[0x0][0x2d0], -R2 ;  /* 0x0000b4001b007a23 */ /* 0x002fe40000010802 */
[----:B--2---:R-:W-:-:S05]  /*4120*/  FFMA.FTZ R5, R11, c[0x0][0x2d0], -R12 ;  /* 0x0000b4000b057a23 */ /* 0x004fca000001080c */
[----:B------:R1:W-:Y:S01]  /*4130*/  MUFU.EX2 R15, R0 ;  /* 0x00000000000f7308 */ /* 0x0003e20000000800 */
[----:B---3--:R-:W-:-:S07]  /*4140*/  F2FP.PACK_AB R9, R14, R105 ;  /* 0x000000690e09723e */ /* 0x008fce00000000ff */
[----:B------:R2:W3:Y:S01]  /*4150*/  MUFU.EX2 R183, R5 ;  /* 0x0000000500b77308 */ /* 0x0004e20000000800 */
[----:B-1----:R-:W-:Y:S02]  /*4160*/  FFMA.FTZ R0, R56, c[0x0][0x2d0], -R2 ;  /* 0x0000b40038007a23 */ /* 0x002fe40000010802 */
[----:B--2---:R-:W-:Y:S01]  /*4170*/  FFMA.FTZ R5, R13, c[0x0][0x2d0], -R12 ;  /* 0x0000b4000d057a23 */ /* 0x004fe2000001080c */
[----:B---3--:R-:W-:-:S04]  /*4180*/  F2FP.PACK_AB R10, R183, R181 ;  /* 0x000000b5b70a723e */ /* 0x008fc800000000ff */
[----:B------:R1:W-:Y:S08]  /*4190*/  MUFU.EX2 R13, R3 ;  /* 0x00000003000d7308 */ /* 0x0003f00000000800 */
[----:B------:R2:W-:Y:S01]  /*41a0*/  MUFU.EX2 R102, R5 ;  /* 0x0000000500667308 */ /* 0x0005e20000000800 */
[----:B-1----:R-:W-:-:S07]  /*41b0*/  FFMA.FTZ R3, R21, c[0x0][0x2d0], -R2 ;  /* 0x0000b40015037a23 */ /* 0x002fce0000010802 */
[----:B------:R1:W3:Y:S01]  /*41c0*/  MUFU.EX2 R180, R3 ;  /* 0x0000000300b47308 */ /* 0x0002e20000000800 */
[----:B--2---:R-:W2:Y:S01]  /*41d0*/  LDSM.16.MT88.4 R4, [R226+0x100] ;  /* 0x00010000e204783b */ /* 0x004ea20000004200 */
[----:B-1----:R-:W-:Y:S01]  /*41e0*/  FFMA.FTZ R3, R22, c[0x0][0x2d0], -R12 ;  /* 0x0000b40016037a23 */ /* 0x002fe2000001080c */
[----:B---3--:R-:W-:-:S05]  /*41f0*/  F2FP.PACK_AB R11, R180, R13 ;  /* 0x0000000db40b723e */ /* 0x008fca00000000ff */
[----:B------:R1:W3:Y:S02]  /*4200*/  MUFU.EX2 R103, R3 ;  /* 0x0000000300677308 */ /* 0x0002e40000000800 */
[C---:B------:R-:W-:Y:S08]  /*4210*/  HMMA.16816.F32 R60, R8.reuse, R16, RZ ;  /* 0x00000010083c723c */ /* 0x040ff000000018ff */
[----:B------:R-:W-:Y:S01]  /*4220*/  HMMA.16816.F32 R48, R8, R18, RZ ;  /* 0x000000120830723c */ /* 0x000fe200000018ff */
[----:B-1----:R-:W-:-:S04]  /*4230*/  FFMA.FTZ R3, R23, c[0x0][0x2d0], -R12 ;  /* 0x0000b40017037a23 */ /* 0x002fc8000001080c */
[----:B------:R1:W-:Y:S03]  /*4240*/  MUFU.EX2 R104, R3 ;  /* 0x0000000300687308 */ /* 0x0003e60000000800 */
[C---:B------:R-:W-:Y:S08]  /*4250*/  HMMA.16816.F32 R20, R8.reuse, R44, RZ ;  /* 0x0000002c0814723c */ /* 0x040ff000000018ff */
[----:B------:R-:W-:Y:S01]  /*4260*/  HMMA.16816.F32 R16, R8, R46, RZ ;  /* 0x0000002e0810723c */ /* 0x000fe200000018ff */
[----:B------:R-:W-:Y:S01]  /*4270*/  LDSM.16.MT88.4 R44, [R228+0x3100] ;  /* 0x00310000e42c783b */ /* 0x000fe20000004200 */
[----:B-1----:R-:W-:-:S06]  /*4280*/  FFMA.FTZ R3, R24, c[0x0][0x2d0], -R12 ;  /* 0x0000b40018037a23 */ /* 0x002fcc000001080c */
[C---:B--2---:R-:W-:Y:S01]  /*4290*/  HMMA.16816.F32 R28, R8.reuse, R4, RZ ;  /* 0x00000004081c723c */ /* 0x044fe200000018ff */
[----:B------:R1:W2:Y:S06]  /*42a0*/  MUFU.EX2 R182, R3 ;  /* 0x0000000300b67308 */ /* 0x0002ac0000000800 */
[----:B---3--:R-:W-:Y:S01]  /*42b0*/  F2FP.PACK_AB R4, R103, R102 ;  /* 0x000000666704723e */ /* 0x008fe200000000ff */
[----:B-1----:R-:W-:Y:S02]  /*42c0*/  FFMA.FTZ R3, R25, c[0x0][0x2d0], -R2 ;  /* 0x0000b40019037a23 */ /* 0x002fe40000010802 */
[----:B------:R-:W-:Y:S02]  /*42d0*/  HMMA.16816.F32 R24, R8, R6, RZ ;  /* 0x000000060818723c */ /* 0x000fe400000018ff */
[----:B------:R-:W-:Y:S05]  /*42e0*/  MUFU.EX2 R91, R3 ;  /* 0x00000003005b7308 */ /* 0x000fea0000000800 */
[----:B--2---:R-:W-:-:S03]  /*42f0*/  F2FP.PACK_AB R6, R182, R104 ;  /* 0x00000068b606723e */ /* 0x004fc600000000ff */
[----:B------:R1:W2:Y:S02]  /*4300*/  MUFU.EX2 R3, R0 ;  /* 0x0000000000037308 */ /* 0x0002a40000000800 */
[----:B-1----:R-:W-:Y:S01]  /*4310*/  IMAD.MOV.U32 R0, RZ, RZ, R57 ;  /* 0x000000ffff007224 */ /* 0x002fe200078e0039 */
[----:B--2---:R-:W-:Y:S01]  /*4320*/  F2FP.PACK_AB R7, R3, R15 ;  /* 0x0000000f0307723e */ /* 0x004fe200000000ff */
[----:B------:R-:W1:Y:S03]  /*4330*/  LDSM.16.MT88.4 R56, [R225+0x3100] ;  /* 0x00310000e138783b */ /* 0x000e660000004200 */
[----:B------:R-:W-:-:S07]  /*4340*/  F2FP.PACK_AB R5, R0, R91 ;  /* 0x0000005b0005723e */ /* 0x000fce00000000ff */
[C---:B------:R-:W-:Y:S08]  /*4350*/  HMMA.16816.F32 R160, R4.reuse, R40, R60 ;  /* 0x0000002804a0723c */ /* 0x040ff0000000183c */
[----:B------:R-:W-:Y:S01]  /*4360*/  HMMA.16816.F32 R144, R4, R42, R48 ;  /* 0x0000002a0490723c */ /* 0x000fe20000001830 */
[----:B------:R-:W-:Y:S07]  /*4370*/  LDSM.16.MT88.4 R48, [R225+0x6100] ;  /* 0x00610000e130783b */ /* 0x000fee0000004200 */
[----:B------:R-:W-:Y:S08]  /*4380*/  HMMA.16816.F32 R40, R8, R52, RZ ;  /* 0x000000340828723c */ /* 0x000ff000000018ff */
[C---:B------:R-:W-:Y:S08]  /*4390*/  HMMA.16816.F32 R112, R4.reuse, R32, R20 ;  /* 0x000000200470723c */ /* 0x040ff00000001814 */
[C---:B------:R-:W-:Y:S01]  /*43a0*/  HMMA.16816.F32 R148, R4.reuse, R34, R16 ;  /* 0x000000220494723c */ /* 0x040fe20000001810 */
[----:B------:R-:W2:Y:S07]  /*43b0*/  LDSM.16.MT88.4 R32, [R225+0x3900] ;  /* 0x00390000e120783b */ /* 0x000eae0000004200 */
[C---:B------:R-:W-:Y:S08]  /*43c0*/  HMMA.16816.F32 R136, R4.reuse, R36, R28 ;  /* 0x000000240488723c */ /* 0x040ff0000000181c */
[----:B------:R-:W-:Y:S01]  /*43d0*/  HMMA.16816.F32 R124, R4, R38, R24 ;  /* 0x00000026047c723c */ /* 0x000fe20000001818 */
[----:B------:R-:W3:Y:S07]  /*43e0*/  LDSM.16.MT88.4 R36, [R229+0x3100] ;  /* 0x00310000e524783b */ /* 0x000eee0000004200 */
[C---:B------:R-:W-:Y:S01]  /*43f0*/  HMMA.16816.F32 R28, R8.reuse, R54, RZ ;  /* 0x00000036081c723c */ /* 0x040fe200000018ff */
[----:B------:R-:W4:Y:S07]  /*4400*/  LDSM.16.MT88.4 R52, [R226+0x6100] ;  /* 0x00610000e234783b */ /* 0x000f2e0000004200 */
[C---:B-1----:R-:W-:Y:S08]  /*4410*/  HMMA.16816.F32 R24, R8.reuse, R56, RZ ;  /* 0x000000380818723c */ /* 0x042ff000000018ff */
[C---:B------:R-:W-:Y:S08]  /*4420*/  HMMA.16816.F32 R20, R8.reuse, R58, RZ ;  /* 0x0000003a0814723c */ /* 0x040ff000000018ff */
[----:B------:R-:W-:Y:S08]  /*4430*/  HMMA.16816.F32 R16, R8, R64, RZ ;  /* 0x000000400810723c */ /* 0x000ff000000018ff */
[C---:B------:R-:W-:Y:S01]  /*4440*/  HMMA.16816.F32 R116, R4.reuse, R76, R40 ;  /* 0x0000004c0474723c */ /* 0x040fe20000001828 */
[----:B------:R-:W1:Y:S07]  /*4450*/  LDSM.16.MT88.4 R40, [R229+0x6100] ;  /* 0x00610000e528783b */ /* 0x000e6e0000004200 */
[C---:B------:R-:W-:Y:S01]  /*4460*/  HMMA.16816.F32 R108, R4.reuse, R78, R28 ;  /* 0x0000004e046c723c */ /* 0x040fe2000000181c */
[----:B------:R-:W5:Y:S07]  /*4470*/  LDSM.16.MT88.4 R76, [R225+0x6900] ;  /* 0x00690000e14c783b */ /* 0x000f6e0000004200 */
[C---:B--2---:R-:W-:Y:S08]  /*4480*/  HMMA.16816.F32 R120, R4.reuse, R32, R24 ;  /* 0x000000200478723c */ /* 0x044ff00000001818 */
[----:B------:R-:W-:Y:S08]  /*4490*/  HMMA.16816.F32 R128, R4, R34, R20 ;  /* 0x000000220480723c */ /* 0x000ff00000001814 */
[C---:B------:R-:W-:Y:S08]  /*44a0*/  HMMA.16816.F32 R64, R8.reuse, R66, RZ ;  /* 0x000000420840723c */ /* 0x040ff000000018ff */
[C---:B---3--:R-:W-:Y:S08]  /*44b0*/  HMMA.16816.F32 R32, R8.reuse, R36, RZ ;  /* 0x000000240820723c */ /* 0x048ff000000018ff */
[C---:B------:R-:W-:Y:S08]  /*44c0*/  HMMA.16816.F32 R28, R8.reuse, R38, RZ ;  /* 0x00000026081c723c */ /* 0x040ff000000018ff */
[----:B------:R-:W-:Y:S08]  /*44d0*/  HMMA.16816.F32 R24, R8, R44, RZ ;  /* 0x0000002c0818723c */ /* 0x000ff000000018ff */
[----:B------:R-:W-:Y:S07]  /*44e0*/  HMMA.16816.F32 R132, R4, R68, R16 ;  /* 0x000000440484723c */ /* 0x000fee0000001810 */
[----:B------:R-:W-:Y:S01]  /*44f0*/  IMAD.MOV.U32 R68, RZ, RZ, R105 ;  /* 0x000000ffff447224 */ /* 0x000fe200078e0069 */
[----:B------:R-:W-:Y:S01]  /*4500*/  HMMA.16816.F32 R20, R8, R46, RZ ;  /* 0x0000002e0814723c */ /* 0x000fe200000018ff */
[----:B------:R-:W-:-:S07]  /*4510*/  IMAD.MOV.U32 R69, RZ, RZ, R104 ;  /* 0x000000ffff457224 */ /* 0x000fce00078e0068 */
[C---:B------:R-:W-:Y:S08]  /*4520*/  HMMA.16816.F32 R16, R8.reuse, R48, RZ ;  /* 0x000000300810723c */ /* 0x040ff000000018ff */
[C---:B------:R-:W-:Y:S08]  /*4530*/  HMMA.16816.F32 R60, R8.reuse, R50, RZ ;  /* 0x00000032083c723c */ /* 0x040ff000000018ff */
[C---:B----4-:R-:W-:Y:S08]  /*4540*/  HMMA.16816.F32 R56, R8.reuse, R52, RZ ;  /* 0x000000340838723c */ /* 0x050ff000000018ff */
[C---:B-1----:R-:W-:Y:S08]  /*4550*/  HMMA.16816.F32 R48, R8.reuse, R40, RZ ;  /* 0x000000280830723c */ /* 0x042ff000000018ff */
[C---:B------:R-:W-:Y:S08]  /*4560*/  HMMA.16816.F32 R44, R8.reuse, R42, RZ ;  /* 0x0000002a082c723c */ /* 0x040ff000000018ff */
[C---:B------:R-:W-:Y:S08]  /*4570*/  HMMA.16816.F32 R52, R8.reuse, R54, RZ ;  /* 0x000000360834723c */ /* 0x040ff000000018ff */
[C---:B------:R-:W-:Y:S08]  /*4580*/  HMMA.16816.F32 R40, R8.reuse, R72, RZ ;  /* 0x000000480828723c */ /* 0x040ff000000018ff */
[----:B------:R-:W-:Y:S07]  /*4590*/  HMMA.16816.F32 R36, R8, R74, RZ ;  /* 0x0000004a0824723c */ /* 0x000fee00000018ff */
[----:B------:R-:W-:Y:S01]  /*45a0*/  MOV R8, R103 ;  /* 0x0000006700087202 */ /* 0x000fe20000000f00 */
[----:B------:R-:W-:Y:S01]  /*45b0*/  IMAD.MOV.U32 R9, RZ, RZ, R102 ;  /* 0x000000ffff097224 */ /* 0x000fe200078e0066 */
[----:B------:R-:W-:Y:S01]  /*45c0*/  HMMA.16816.F32 R104, R4, R70, R64 ;  /* 0x000000460468723c */ /* 0x000fe20000001840 */
[----:B------:R-:W-:-:S02]  /*45d0*/  IMAD.MOV.U32 R10, RZ, RZ, R101 ;  /* 0x000000ffff0a7224 */ /* 0x000fc400078e0065 */
[----:B------:R-:W-:-:S04]  /*45e0*/  IMAD.MOV.U32 R11, RZ, RZ, R100 ;  /* 0x000000ffff0b7224 */ /* 0x000fc800078e0064 */
[----:B------:R-:W-:Y:S01]  /*45f0*/  MOV R66, R91 ;  /* 0x0000005b00427202 */ /* 0x000fe20000000f00 */
[----:B------:R-:W-:Y:S01]  /*4600*/  HMMA.16816.F32 R100, R4, R84, R32 ;  /* 0x000000540464723c */ /* 0x000fe20000001820 */
[----:B------:R-:W-:-:S06]  /*4610*/  IMAD.MOV.U32 R67, RZ, RZ, R90 ;  /* 0x000000ffff437224 */ /* 0x000fcc00078e005a */
[----:B------:R-:W-:Y:S01]  /*4620*/  IMAD.MOV.U32 R34, RZ, RZ, R89 ;  /* 0x000000ffff227224 */ /* 0x000fe200078e0059 */
[----:B------:R-:W-:Y:S01]  /*4630*/  HMMA.16816.F32 R72, R4, R80, R24 ;  /* 0x000000500448723c */ /* 0x000fe20000001818 */
[----:B------:R-:W-:Y:S01]  /*4640*/  IMAD.MOV.U32 R35, RZ, RZ, R88 ;  /* 0x000000ffff237224 */ /* 0x000fe200078e0058 */
[----:B------:R-:W-:Y:S01]  /*4650*/  MOV R84, R10 ;  /* 0x0000000a00547202 */ /* 0x000fe20000000f00 */
[----:B------:R-:W-:-:S04]  /*4660*/  IMAD.MOV.U32 R85, RZ, RZ, R9 ;  /* 0x000000ffff557224 */ /* 0x000fc800078e0009 */
[----:B------:R-:W-:Y:S01]  /*4670*/  MOV R27, R66 ;  /* 0x00000042001b7202 */ /* 0x000fe20000000f00 */
[----:B------:R-:W-:Y:S01]  /*4680*/  HMMA.16816.F32 R88, R4, R86, R28 ;  /* 0x000000560458723c */ /* 0x000fe2000000181c */
[----:B------:R-:W-:-:S06]  /*4690*/  IMAD.MOV.U32 R26, RZ, RZ, R67 ;  /* 0x000000ffff1a7224 */ /* 0x000fcc00078e0043 */
[----:B------:R-:W-:Y:S01]  /*46a0*/  IMAD.MOV.U32 R87, RZ, RZ, R68 ;  /* 0x000000ffff577224 */ /* 0x000fe200078e0044 */
[C---:B------:R-:W-:Y:S01]  /*46b0*/  HMMA.16816.F32 R80, R4.reuse, R82, R20 ;  /* 0x000000520450723c */ /* 0x040fe20000001814 */
[----:B------:R-:W-:Y:S01]  /*46c0*/  IMAD.MOV.U32 R86, RZ, RZ, R69 ;  /* 0x000000ffff567224 */ /* 0x000fe200078e0045 */
[----:B------:R-:W1:Y:S01]  /*46d0*/  LDSM.16.MT88.4 R20, [R226+0x6900] ;  /* 0x00690000e214783b */ /* 0x000e620000004200 */
[----:B------:R-:W-:Y:S02]  /*46e0*/  IMAD.MOV.U32 R31, RZ, RZ, R8 ;  /* 0x000000ffff1f7224 */ /* 0x000fe400078e0008 */
[----:B------:R-:W-:Y:S02]  /*46f0*/  IMAD.MOV.U32 R30, RZ, RZ, R11 ;  /* 0x000000ffff1e7224 */ /* 0x000fe400078e000b */
[----:B------:R-:W2:Y:S01]  /*4700*/  LDSM.16.MT88.4 R8, [R228+0x6900] ;  /* 0x00690000e408783b */ /* 0x000ea20000004200 */
[C---:B-----5:R-:W-:Y:S03]  /*4710*/  HMMA.16816.F32 R68, R4.reuse, R76, R16 ;  /* 0x0000004c0444723c */ /* 0x060fe60000001810 */
[----:B------:R-:W3:Y:S05]  /*4720*/  LDSM.16.MT88.4 R16, [R229+0x6900] ;  /* 0x00690000e510783b */ /* 0x000eea0000004200 */
[C---:B------:R-:W-:Y:S08]  /*4730*/  HMMA.16816.F32 R76, R4.reuse, R78, R60 ;  /* 0x0000004e044c723c */ /* 0x040ff0000000183c */
[C---:B-1----:R-:W-:Y:S08]  /*4740*/  HMMA.16816.F32 R64, R4.reuse, R20, R56 ;  /* 0x000000140440723c */ /* 0x042ff00000001838 */
[C---:B--2---:R-:W-:Y:S08]  /*4750*/  HMMA.16816.F32 R40, R4.reuse, R8, R40 ;  /* 0x000000080428723c */ /* 0x044ff00000001828 */
[C---:B---3--:R-:W-:Y:S07]  /*4760*/  HMMA.16816.F32 R56, R4.reuse, R16, R48 ;  /* 0x000000100438723c */ /* 0x048fee0000001830 */
[----:B------:R-:W-:Y:S01]  /*4770*/  IMAD.MOV.U32 R49, RZ, RZ, R0 ;  /* 0x000000ffff317224 */ /* 0x000fe200078e0000 */
[----:B------:R-:W-:Y:S01]  /*4780*/  MOV R51, R34 ;  /* 0x0000002200337202 */ /* 0x000fe20000000f00 */
[----:B------:R-:W-:Y:S01]  /*4790*/  FFMA.FTZ R0, R96, c[0x0][0x2d0], -R12 ;  /* 0x0000b40060007a23 */ /* 0x000fe2000001080c */
[----:B------:R-:W-:Y:S01]  /*47a0*/  HMMA.16816.F32 R44, R4, R18, R44 ;  /* 0x00000012042c723c */ /* 0x000fe2000000182c */
[----:B------:R-:W-:Y:S01]  /*47b0*/  IMAD.MOV.U32 R48, RZ, RZ, R35 ;  /* 0x000000ffff307224 */ /* 0x000fe200078e0023 */
[----:B------:R-:W1:Y:S01]  /*47c0*/  LDSM.16.MT88.4 R16, [R225+0x1100] ;  /* 0x00110000e110783b */ /* 0x000e620000004200 */
[----:B------:R2:W-:Y:S01]  /*47d0*/  MUFU.EX2 R25, R0 ;  /* 0x0000000000197308 */ /* 0x0005e20000000800 */
[----:B------:R-:W-:-:S04]  /*47e0*/  IMAD.MOV.U32 R50, RZ, RZ, R252 ;  /* 0x000000ffff327224 */ /* 0x000fc800078e00fc */
[C---:B------:R-:W-:Y:S01]  /*47f0*/  HMMA.16816.F32 R32, R4.reuse, R10, R36 ;  /* 0x0000000a0420723c */ /* 0x040fe20000001824 */
[----:B------:R-:W3:Y:S06]  /*4800*/  LDSM.16.MT88.4 R8, [R226+0x1100] ;  /* 0x00110000e208783b */ /* 0x000eec0000004200 */
[----:B------:R-:W-:Y:S01]  /*4810*/  MOV R38, R181 ;  /* 0x000000b500267202 */ /* 0x000fe20000000f00 */
[----:B------:R-:W-:Y:S01]  /*4820*/  HMMA.16816.F32 R60, R4, R22, R52 ;  /* 0x00000016043c723c */ /* 0x000fe20000001834 */
[----:B------:R-:W-:Y:S01]  /*4830*/  IMAD.MOV.U32 R37, RZ, RZ, R51 ;  /* 0x000000ffff257224 */ /* 0x000fe200078e0033 */
[----:B------:R-:W4:Y:S01]  /*4840*/  LDSM.16.MT88.4 R20, [R229+0x1100] ;  /* 0x00110000e514783b */ /* 0x000f220000004200 */
[----:B--2---:R-:W-:-:S04]  /*4850*/  FFMA.FTZ R0, R95, c[0x0][0x2d0], -R12 ;  /* 0x0000b4005f007a23 */ /* 0x004fc8000001080c */
[----:B------:R2:W5:Y:S02]  /*4860*/  MUFU.EX2 R181, R0 ;  /* 0x0000000000b57308 */ /* 0x0005640000000800 */
[----:B--2---:R-:W-:Y:S01]  /*4870*/  FFMA.FTZ R0, R93, c[0x0][0x2d0], -R12 ;  /* 0x0000b4005d007a23 */ /* 0x004fe2000001080c */
[----:B-----5:R-:W-:-:S05]  /*4880*/  F2FP.PACK_AB R4, R181, R25 ;  /* 0x00000019b504723e */ /* 0x020fca00000000ff */
[----:B------:R2:W-:Y:S02]  /*4890*/  MUFU.EX2 R29, R0 ;  /* 0x00000000001d7308 */ /* 0x0005e40000000800 */
[----:B--2---:R-:W-:-:S06]  /*48a0*/  FFMA.FTZ R0, R92, c[0x0][0x2d0], -R12 ;  /* 0x0000b4005c007a23 */ /* 0x004fcc000001080c */
        /* <DEDUP_REMOVED lines=10> */
[----:B------:R-:W2:Y:S02]  /*4950*/  MUFU.EX2 R28, R0 ;  /* 0x00000000001c7308 */ /* 0x000ea40000000800 */
[----:B--2---:R-:W-:Y:S01]  /*4960*/  F2FP.PACK_AB R7, R28, R39 ;  /* 0x000000271c07723e */ /* 0x004fe200000000ff */
[----:B------:R-:W-:-:S06]  /*4970*/  IMAD.MOV.U32 R0, RZ, RZ, R86 ;  /* 0x000000ffff007224 */ /* 0x000fcc00078e0056 */
[C---:B-1----:R-:W-:Y:S07]  /*4980*/  HMMA.16816.F32 R52, R4.reuse, R16, R160 ;  /* 0x000000100434723c */ /* 0x042fee00000018a0 */
[----:B------:R-:W-:Y:S01]  /*4990*/  IMAD.MOV.U32 R161, RZ, RZ, R38 ;  /* 0x000000ffffa17224 */ /* 0x000fe200078e0026 */
[----:B------:R-:W-:Y:S01]  /*49a0*/  MOV R38, R50 ;  /* 0x0000003200267202 */ /* 0x000fe20000000f00 */
[----:B------:R-:W-:Y:S01]  /*49b0*/  IMAD.MOV.U32 R163, RZ, RZ, R48 ;  /* 0x000000ffffa37224 */ /* 0x000fe200078e0030 */
[----:B---3--:R-:W-:Y:S01]  /*49c0*/  HMMA.16816.F32 R92, R4, R10, R124 ;  /* 0x0000000a045c723c */ /* 0x008fe2000000187c */
[----:B------:R-:W-:-:S02]  /*49d0*/  IMAD.MOV.U32 R162, RZ, RZ, R49 ;  /* 0x000000ffffa27224 */ /* 0x000fc400078e0031 */
[----:B------:R-:W-:-:S05]  /*49e0*/  IMAD.MOV.U32 R160, RZ, RZ, R87 ;  /* 0x000000ffffa07224 */ /* 0x000fca00078e0057 */
[C---:B------:R-:W-:Y:S01]  /*49f0*/  HMMA.16816.F32 R48, R4.reuse, R18, R144 ;  /* 0x000000120430723c */ /* 0x040fe20000001890 */
[----:B------:R-:W1:Y:S06]  /*4a00*/  LDSM.16.MT88.4 R16, [R228+0x1100] ;  /* 0x00110000e410783b */ /* 0x000e6c0000004200 */
[----:B------:R-:W-:Y:S01]  /*4a10*/  IMAD.MOV.U32 R146, RZ, RZ, R84 ;  /* 0x000000ffff927224 */ /* 0x000fe200078e0054 */
[----:B------:R-:W-:Y:S01]  /*4a20*/  MOV R144, R29 ;  /* 0x0000001d00907202 */ /* 0x000fe20000000f00 */
[----:B------:R-:W-:Y:S01]  /*4a30*/  IMAD.MOV.U32 R147, RZ, RZ, R85 ;  /* 0x000000ffff937224 */ /* 0x000fe200078e0055 */
[----:B----4-:R-:W-:Y:S01]  /*4a40*/  HMMA.16816.F32 R96, R4, R20, R112 ;  /* 0x000000140460723c */ /* 0x010fe20000001870 */
[----:B------:R-:W-:-:S07]  /*4a50*/  IMAD.MOV.U32 R145, RZ, RZ, R30 ;  /* 0x000000ffff917224 */ /* 0x000fce00078e001e */
[C---:B------:R-:W-:Y:S01]  /*4a60*/  HMMA.16816.F32 R84, R4.reuse, R8, R136 ;  /* 0x000000080454723c */ /* 0x040fe20000001888 */
[----:B------:R-:W2:Y:S06]  /*4a70*/  LDSM.16.MT88.4 R8, [R225+0x4100] ;  /* 0x00410000e108783b */ /* 0x000eac0000004200 */
[----:B------:R-:W-:Y:S01]  /*4a80*/  MOV R136, R28 ;  /* 0x0000001c00887202 */ /* 0x000fe20000000f00 */
[----:B------:R-:W-:Y:S01]  /*4a90*/  IMAD.MOV.U32 R137, RZ, RZ, R31 ;  /* 0x000000ffff897224 */ /* 0x000fe200078e001f */
[----:B------:R-:W-:Y:S01]  /*4aa0*/  HMMA.16816.F32 R112, R4, R22, R148 ;  /* 0x000000160470723c */ /* 0x000fe20000001894 */
[----:B------:R-:W3:Y:S01]  /*4ab0*/  LDSM.16.MT88.4 R28, [R226+0x4100] ;  /* 0x00410000e21c783b */ /* 0x000ee20000004200 */
[----:B------:R-:W-:-:S02]  /*4ac0*/  IMAD.MOV.U32 R138, RZ, RZ, R25 ;  /* 0x000000ffff8a7224 */ /* 0x000fc400078e0019 */
[----:B------:R-:W-:Y:S01]  /*4ad0*/  IMAD.MOV.U32 R139, RZ, RZ, R24 ;  /* 0x000000ffff8b7224 */ /* 0x000fe200078e0018 */
[----:B------:R-:W-:Y:S03]  /*4ae0*/  LDSM.16.MT88.4 R20, [R226+0x7100] ;  /* 0x00710000e214783b */ /* 0x000fe60000004200 */
        /* <DEDUP_REMOVED lines=8> */
[----:B------:R-:W-:Y:S01]  /*4b70*/  IMAD.MOV.U32 R28, RZ, RZ, R27 ;  /* 0x000000ffff1c7224 */ /* 0x000fe200078e001b */
[C---:B------:R-:W-:Y:S01]  /*4b80*/  HMMA.16816.F32 R148, R4.reuse, R30, R104 ;  /* 0x0000001e0494723c */ /* 0x040fe20000001868 */
[----:B------:R-:W3:Y:S06]  /*4b90*/  LDSM.16.MT88.4 R24, [R225+0x7100] ;  /* 0x00710000e118783b */ /* 0x000eec0000004200 */
[----:B------:R-:W-:Y:S01]  /*4ba0*/  MOV R105, R144 ;  /* 0x0000009000697202 */ /* 0x000fe20000000f00 */
[----:B------:R-:W-:Y:S01]  /*4bb0*/  IMAD.MOV.U32 R106, RZ, RZ, R145 ;  /* 0x000000ffff6a7224 */ /* 0x000fe200078e0091 */
[----:B-1----:R-:W-:Y:S01]  /*4bc0*/  HMMA.16816.F32 R124, R4, R18, R88 ;  /* 0x00000012047c723c */ /* 0x002fe20000001858 */
[----:B------:R-:W-:-:S02]  /*4bd0*/  IMAD.MOV.U32 R104, RZ, RZ, R146 ;  /* 0x000000ffff687224 */ /* 0x000fc400078e0092 */
[----:B------:R-:W-:Y:S02]  /*4be0*/  IMAD.MOV.U32 R107, RZ, RZ, R147 ;  /* 0x000000ffff6b7224 */ /* 0x000fe400078e0093 */
[----:B------:R-:W-:Y:S02]  /*4bf0*/  IMAD.MOV.U32 R30, RZ, RZ, R136 ;  /* 0x000000ffff1e7224 */ /* 0x000fe400078e0088 */
[----:B------:R-:W-:Y:S01]  /*4c00*/  IMAD.MOV.U32 R31, RZ, RZ, R137 ;  /* 0x000000ffff1f7224 */ /* 0x000fe200078e0089 */
        /* <DEDUP_REMOVED lines=8> */
[C---:B------:R-:W-:Y:S07]  /*4c90*/  HMMA.16816.F32 R72, R4.reuse, R20, R64 ;  /* 0x000000140448723c */ /* 0x040fee0000001840 */
[----:B------:R-:W-:Y:S01]  /*4ca0*/  IMAD.MOV.U32 R21, RZ, RZ, R39 ;  /* 0x000000ffff157224 */ /* 0x000fe200078e0027 */
[C---:B------:R-:W-:Y:S07]  /*4cb0*/  HMMA.16816.F32 R136, R4.reuse, R26, R76 ;  /* 0x0000001a0488723c */ /* 0x040fee000000184c */
[----:B------:R-:W-:Y:S01]  /*4cc0*/  IMAD.MOV.U32 R79, RZ, RZ, R0 ;  /* 0x000000ffff4f7224 */ /* 0x000fe200078e0000 */
[----:B------:R-:W-:Y:S01]  /*4cd0*/  MOV R77, R163 ;  /* 0x000000a3004d7202 */ /* 0x000fe20000000f00 */
[----:B------:R-:W-:Y:S01]  /*4ce0*/  FFMA.FTZ R0, R168, c[0x0][0x2d0], -R12 ;  /* 0x0000b400a8007a23 */ /* 0x000fe2000001080c */
[----:B------:R-:W-:Y:S01]  /*4cf0*/  MOV R78, R104 ;  /* 0x00000068004e7202 */ /* 0x000fe20000000f00 */
[----:B------:R-:W-:Y:S01]  /*4d00*/  IMAD.MOV.U32 R168, RZ, RZ, R162 ;  /* 0x000000ffffa87224 */ /* 0x000fe200078e00a2 */
[----:B-1----:R-:W-:Y:S01]  /*4d10*/  HMMA.16816.F32 R64, R4, R16, R56 ;  /* 0x000000100440723c */ /* 0x002fe20000001838 */
[----:B------:R-:W-:-:S02]  /*4d20*/  IMAD.MOV.U32 R162, RZ, RZ, R250 ;  /* 0x000000ffffa27224 */ /* 0x000fc400078e00fa */
[----:B------:R1:W-:Y:S01]  /*4d30*/  MUFU.EX2 R250, R0 ;  /* 0x0000000000fa7308 */ /* 0x0003e20000000800 */
[----:B------:R-:W-:Y:S02]  /*4d40*/  IMAD.MOV.U32 R163, RZ, RZ, R183 ;  /* 0x000000ffffa37224 */ /* 0x000fe400078e00b7 */
[----:B------:R-:W-:Y:S02]  /*4d50*/  IMAD.MOV.U32 R76, RZ, RZ, R182 ;  /* 0x000000ffff4c7224 */ /* 0x000fe400078e00b6 */
[----:B------:R-:W-:Y:S01]  /*4d60*/  IMAD.MOV.U32 R27, RZ, RZ, R30 ;  /* 0x000000ffff1b7224 */ /* 0x000fe200078e001e */
[C---:B------:R-:W-:Y:S01]  /*4d70*/  HMMA.16816.F32 R44, R4.reuse, R18, R44 ;  /* 0x00000012042c723c */ /* 0x040fe2000000182c */
[----:B------:R-:W-:Y:S01]  /*4d80*/  IMAD.MOV.U32 R30, RZ, RZ, R36 ;  /* 0x000000ffff1e7224 */ /* 0x000fe200078e0024 */
[----:B------:R-:W3:Y:S01]  /*4d90*/  LDSM.16.MT88.4 R16, [R225+0x1900] ;  /* 0x00190000e110783b */ /* 0x000ee20000004200 */
[----:B------:R-:W-:Y:S02]  /*4da0*/  IMAD.MOV.U32 R26, RZ, RZ, R31 ;  /* 0x000000ffff1a7224 */ /* 0x000fe400078e001f */
[----:B------:R-:W-:Y:S01]  /*4db0*/  IMAD.MOV.U32 R31, RZ, RZ, R107 ;  /* 0x000000ffff1f7224 */ /* 0x000fe200078e006b */
[----:B------:R-:W-:Y:S01]  /*4dc0*/  MOV R107, R37 ;  /* 0x00000025006b7202 */ /* 0x000fe20000000f00 */
[----:B------:R-:W-:Y:S01]  /*4dd0*/  IMAD.MOV.U32 R104, RZ, RZ, R38 ;  /* 0x000000ffff687224 */ /* 0x000fe200078e0026 */
[----:B--2---:R-:W-:Y:S01]  /*4de0*/  HMMA.16816.F32 R32, R4, R10, R32 ;  /* 0x0000000a0420723c */ /* 0x004fe20000001820 */
[----:B-1----:R-:W-:-:S04]  /*4df0*/  FFMA.FTZ R0, R166, c[0x0][0x2d0], -R12 ;  /* 0x0000b400a6007a23 */ /* 0x002fc8000001080c */
[----:B------:R1:W2:Y:S03]  /*4e00*/  MUFU.EX2 R183, R0 ;  /* 0x0000000000b77308 */ /* 0x0002a60000000800 */
[C---:B------:R-:W-:Y:S01]  /*4e10*/  HMMA.16816.F32 R36, R4.reuse, R8, R40 ;  /* 0x000000080424723c */ /* 0x040fe20000001828 */
[----:B------:R-:W4:Y:S07]  /*4e20*/  LDSM.16.MT88.4 R8, [R226+0x1900] ;  /* 0x00190000e208783b */ /* 0x000f2e0000004200 */
[----:B------:R-:W-:Y:S01]  /*4e30*/  HMMA.16816.F32 R68, R4, R22, R60 ;  /* 0x000000160444723c */ /* 0x000fe2000000183c */
[----:B-1----:R-:W-:-:S06]  /*4e40*/  FFMA.FTZ R0, R165, c[0x0][0x2d0], -R12 ;  /* 0x0000b400a5007a23 */ /* 0x002fcc000001080c */
[----:B--2---:R-:W-:Y:S01]  /*4e50*/  F2FP.PACK_AB R4, R183, R250 ;  /* 0x000000fab704723e */ /* 0x004fe200000000ff */
[----:B------:R-:W-:Y:S01]  /*4e60*/  IMAD.MOV.U32 R165, RZ, RZ, R251 ;  /* 0x000000ffffa57224 */ /* 0x000fe200078e00fb */
[----:B------:R1:W-:Y:S02]  /*4e70*/  MUFU.EX2 R182, R0 ;  /* 0x0000000000b67308 */ /* 0x0003e40000000800 */
[----:B-1----:R-:W-:Y:S01]  /*4e80*/  FFMA.FTZ R0, R164, c[0x0][0x2d0], -R12 ;  /* 0x0000b400a4007a23 */ /* 0x002fe2000001080c */
[----:B------:R-:W-:Y:S02]  /*4e90*/  MOV R164, R21 ;  /* 0x0000001500a47202 */ /* 0x000fe40000000f00 */
[----:B------:R-:W1:Y:S03]  /*4ea0*/  LDSM.16.MT88.4 R20, [R229+0x1900] ;  /* 0x00190000e514783b */ /* 0x000e660000004200 */
[----:B------:R2:W5:Y:S02]  /*4eb0*/  MUFU.EX2 R251, R0 ;  /* 0x0000000000fb7308 */ /* 0x0005640000000800 */
[----:B--2---:R-:W-:Y:S01]  /*4ec0*/  FFMA.FTZ R0, R169, c[0x0][0x2d0], -R2 ;  /* 0x0000b400a9007a23 */ /* 0x004fe20000010802 */
[----:B-----5:R-:W-:Y:S01]  /*4ed0*/  F2FP.PACK_AB R6, R251, R182 ;  /* 0x000000b6fb06723e */ /* 0x020fe200000000ff */
[----:B------:R-:W-:-:S02]  /*4ee0*/  IMAD.MOV.U32 R169, RZ, RZ, R78 ;  /* 0x000000ffffa97224 */ /* 0x000fc400078e004e */
[----:B------:R-:W-:Y:S01]  /*4ef0*/  IMAD.MOV.U32 R78, RZ, RZ, R79 ;  /* 0x000000ffff4e7224 */ /* 0x000fe200078e004f */
[----:B------:R-:W-:Y:S01]  /*4f00*/  MOV R79, R30 ;  /* 0x0000001e004f7202 */ /* 0x000fe20000000f00 */
[----:B------:R-:W-:Y:S02]  /*4f10*/  IMAD.MOV.U32 R30, RZ, RZ, R180 ;  /* 0x000000ffff1e7224 */ /* 0x000fe400078e00b4 */
[----:B------:R2:W-:Y:S02]  /*4f20*/  MUFU.EX2 R180, R0 ;  /* 0x0000000000b47308 */ /* 0x0005e40000000800 */
[----:B--2---:R-:W-:-:S06]  /*4f30*/  FFMA.FTZ R0, R167, c[0x0][0x2d0], -R2 ;  /* 0x0000b400a7007a23 */ /* 0x004fcc0000010802 */
[----:B------:R2:W5:Y:S02]  /*4f40*/  MUFU.EX2 R166, R0 ;  /* 0x0000000000a67308 */ /* 0x0005640000000800 */
[----:B--2---:R-:W-:Y:S01]  /*4f50*/  FFMA.FTZ R0, R142, c[0x0][0x2d0], -R2 ;  /* 0x0000b4008e007a23 */ /* 0x004fe20000010802 */
[----:B-----5:R-:W-:Y:S01]  /*4f60*/  F2FP.PACK_AB R5, R166, R180 ;  /* 0x000000b4a605723e */ /* 0x020fe200000000ff */
[----:B------:R-:W-:Y:S02]  /*4f70*/  IMAD.MOV.U32 R142, RZ, RZ, R104 ;  /* 0x000000ffff8e7224 */ /* 0x000fe400078e0068 */
[----:B------:R-:W-:Y:S01]  /*4f80*/  IMAD.MOV.U32 R104, RZ, RZ, R105 ;  /* 0x000000ffff687224 */ /* 0x000fe200078e0069 */
[----:B------:R-:W-:Y:S02]  /*4f90*/  MOV R105, R181 ;  /* 0x000000b500697202 */ /* 0x000fe40000000f00 */
[----:B------:R2:W-:Y:S02]  /*4fa0*/  MUFU.EX2 R181, R0 ;  /* 0x0000000000b57308 */ /* 0x0005e40000000800 */
[----:B--2---:R-:W-:-:S02]  /*4fb0*/  FFMA.FTZ R0, R143, c[0x0][0x2d0], -R2 ;  /* 0x0000b4008f007a23 */ /* 0x004fc40000010802 */
[----:B------:R-:W-:-:S04]  /*4fc0*/  IMAD.MOV.U32 R143, RZ, RZ, R76 ;  /* 0x000000ffff8f7224 */ /* 0x000fc800078e004c */
[----:B------:R-:W2:Y:S02]  /*4fd0*/  MUFU.EX2 R167, R0 ;  /* 0x0000000000a77308 */ /* 0x000ea40000000800 */
[----:B--2---:R-:W-:Y:S01]  /*4fe0*/  F2FP.PACK_AB R7, R167, R181 ;  /* 0x000000b5a707723e */ /* 0x004fe200000000ff */
[----:B------:R-:W-:-:S06]  /*4ff0*/  IMAD.MOV.U32 R0, RZ, RZ, R77 ;  /* 0x000000ffff007224 */ /* 0x000fcc00078e004d */
[C---:B---3--:R-:W-:Y:S08]  /*5000*/  HMMA.16816.F32 R60, R4.reuse, R16, R52 ;  /* 0x00000010043c723c */ /* 0x048ff00000001834 */
[C---:B------:R-:W-:Y:S01]  /*5010*/  HMMA.16816.F32 R56, R4.reuse, R18, R48 ;  /* 0x000000120438723c */ /* 0x040fe20000001830 */
[----:B------:R-:W2:Y:S07]  /*5020*/  LDSM.16.MT88.4 R16, [R228+0x1900] ;  /* 0x00190000e410783b */ /* 0x000eae0000004200 */
[C---:B----4-:R-:W-:Y:S08]  /*5030*/  HMMA.16816.F32 R52, R4.reuse, R8, R84 ;  /* 0x000000080434723c */ /* 0x050ff00000001854 */
[C---:B------:R-:W-:Y:S01]  /*5040*/  HMMA.16816.F32 R48, R4.reuse, R10, R92 ;  /* 0x0000000a0430723c */ /* 0x040fe2000000185c */
[----:B------:R-:W3:Y:S07]  /*5050*/  LDSM.16.MT88.4 R8, [R225+0x4900] ;  /* 0x00490000e108783b */ /* 0x000eee0000004200 */
[C---:B-1----:R-:W-:Y:S07]  /*5060*/  HMMA.16816.F32 R40, R4.reuse, R20, R96 ;  /* 0x000000140428723c */ /* 0x042fee0000001860 */
[----:B------:R-:W-:Y:S01]  /*5070*/  IMAD.MOV.U32 R96, RZ, RZ, R30 ;  /* 0x000000ffff607224 */ /* 0x000fe200078e001e */
[----:B------:R-:W-:Y:S01]  /*5080*/  MOV R99, R29 ;  /* 0x0000001d00637202 */ /* 0x000fe20000000f00 */
[----:B------:R-:W-:Y:S01]  /*5090*/  IMAD.MOV.U32 R97, RZ, RZ, R31 ;  /* 0x000000ffff617224 */ /* 0x000fe200078e001f */
[----:B------:R-:W-:Y:S01]  /*50a0*/  HMMA.16816.F32 R112, R4, R22, R112 ;  /* 0x000000160470723c */ /* 0x000fe20000001870 */
[----:B------:R-:W-:Y:S01]  /*50b0*/  IMAD.MOV.U32 R98, RZ, RZ, R28 ;  /* 0x000000ffff627224 */ /* 0x000fe200078e001c */
[----:B------:R-:W-:Y:S01]  /*50c0*/  MOV R21, R79 ;  /* 0x0000004f00157202 */ /* 0x000fe20000000f00 */
[----:B------:R-:W1:Y:S01]  /*50d0*/  LDSM.16.MT88.4 R28, [R226+0x4900] ;  /* 0x00490000e21c783b */ /* 0x000e620000004200 */
[----:B------:R-:W-:-:S03]  /*50e0*/  IMAD.MOV.U32 R20, RZ, RZ, R78 ;  /* 0x000000ffff147224 */ /* 0x000fc600078e004e */
[----:B------:R-:W-:Y:S01]  /*50f0*/  IMAD.MOV.U32 R22, RZ, RZ, R104 ;  /* 0x000000ffff167224 */ /* 0x000fe200078e0068 */
[----:B--2---:R-:W-:Y:S01]  /*5100*/  HMMA.16816.F32 R116, R4, R16, R116 ;  /* 0x000000100474723c */ /* 0x004fe20000001874 */
[----:B------:R-:W-:-:S06]  /*5110*/  IMAD.MOV.U32 R23, RZ, RZ, R105 ;  /* 0x000000ffff177224 */ /* 0x000fcc00078e0069 */
[----:B------:R-:W-:Y:S01]  /*5120*/  IMAD.MOV.U32 R16, RZ, RZ, R106 ;  /* 0x000000ffff107224 */ /* 0x000fe200078e006a */
[----:B------:R-:W-:Y:S01]  /*5130*/  MOV R17, R107 ;  /* 0x0000006b00117202 */ /* 0x000fe20000000f00 */
[C---:B------:R-:W-:Y:S08]  /*5140*/  HMMA.16816.F32 R92, R4.reuse, R18, R108 ;  /* 0x00000012045c723c */ /* 0x040ff0000000186c */
[C---:B---3--:R-:W-:Y:S07]  /*5150*/  HMMA.16816.F32 R104, R4.reuse, R8, R120 ;  /* 0x000000080468723c */ /* 0x048fee0000001878 */
[----:B------:R-:W-:Y:S01]  /*5160*/  MOV R122, R23 ;  /* 0x00000017007a7202 */ /* 0x000fe20000000f00 */
[C---:B------:R-:W-:Y:S01]  /*5170*/  HMMA.16816.F32 R84, R4.reuse, R10, R128 ;  /* 0x0000000a0454723c */ /* 0x040fe20000001880 */
[----:B------:R-:W2:Y:S01]  /*5180*/  LDSM.16.MT88.4 R8, [R228+0x4900] ;  /* 0x00490000e408783b */ /* 0x000ea20000004200 */
        /* <DEDUP_REMOVED lines=8> */
[----:B-1----:R-:W-:Y:S01]  /*5210*/  HMMA.16816.F32 R76, R4, R28, R132 ;  /* 0x0000001c044c723c */ /* 0x002fe20000001884 */
[----:B------:R-:W-:-:S02]  /*5220*/  IMAD.MOV.U32 R142, RZ, RZ, R24 ;  /* 0x000000ffff8e7224 */ /* 0x000fc400078e0018 */
[----:B------:R-:W-:Y:S02]  /*5230*/  IMAD.MOV.U32 R128, RZ, RZ, R96 ;  /* 0x000000ffff807224 */ /* 0x000fe400078e0060 */
[----:B------:R-:W-:Y:S02]  /*5240*/  IMAD.MOV.U32 R130, RZ, RZ, R98 ;  /* 0x000000ffff827224 */ /* 0x000fe400078e0062 */
[----:B------:R-:W-:Y:S01]  /*5250*/  IMAD.MOV.U32 R135, RZ, RZ, R16 ;  /* 0x000000ffff877224 */ /* 0x000fe200078e0010 */
[----:B------:R-:W-:Y:S01]  /*5260*/  HMMA.16816.F32 R148, R4, R30, R148 ;  /* 0x0000001e0494723c */ /* 0x000fe20000001894 */
[----:B------:R-:W-:Y:S02]  /*5270*/  IMAD.MOV.U32 R134, RZ, RZ, R17 ;  /* 0x000000ffff867224 */ /* 0x000fe400078e0011 */
[----:B------:R-:W-:Y:S01]  /*5280*/  IMAD.MOV.U32 R132, RZ, RZ, R26 ;  /* 0x000000ffff847224 */ /* 0x000fe200078e001a */
[----:B------:R-:W1:Y:S01]  /*5290*/  LDSM.16.MT88.4 R16, [R229+0x4900] ;  /* 0x00490000e510783b */ /* 0x000e620000004200 */
[----:B------:R-:W-:-:S02]  /*52a0*/  IMAD.MOV.U32 R131, RZ, RZ, R99 ;  /* 0x000000ffff837224 */ /* 0x000fc400078e0063 */
[----:B------:R-:W-:Y:S01]  /*52b0*/  IMAD.MOV.U32 R133, RZ, RZ, R22 ;  /* 0x000000ffff857224 */ /* 0x000fe200078e0016 */
[----:B------:R-:W3:Y:S01]  /*52c0*/  LDSM.16.MT88.4 R24, [R225+0x7900] ;  /* 0x00790000e118783b */ /* 0x000ee20000004200 */
[----:B------:R-:W-:Y:S01]  /*52d0*/  IMAD.MOV.U32 R22, RZ, RZ, R0 ;  /* 0x000000ffff167224 */ /* 0x000fe200078e0000 */
[----:B------:R-:W-:Y:S01]  /*52e0*/  MOV R28, R131 ;  /* 0x00000083001c7202 */ /* 0x000fe20000000f00 */
[----:B------:R-:W-:Y:S02]  /*52f0*/  IMAD.MOV.U32 R29, RZ, RZ, R21 ;  /* 0x000000ffff1d7224 */ /* 0x000fe400078e0015 */
[----:B------:R-:W-:Y:S02]  /*5300*/  IMAD.MOV.U32 R0, RZ, RZ, R171 ;  /* 0x000000ffff007224 */ /* 0x000fe400078e00ab */
[----:B------:R-:W-:Y:S02]  /*5310*/  IMAD.MOV.U32 R21, RZ, RZ, R169 ;  /* 0x000000ffff157224 */ /* 0x000fe400078e00a9 */
[----:B------:R-:W-:-:S02]  /*5320*/  IMAD.MOV.U32 R31, RZ, RZ, R170 ;  /* 0x000000ffff1f7224 */ /* 0x000fc400078e00aa */
[----:B------:R-:W-:Y:S01]  /*5330*/  IMAD.MOV.U32 R131, RZ, RZ, R23 ;  /* 0x000000ffff837224 */ /* 0x000fe200078e0017 */
[----:B------:R-:W-:Y:S01]  /*5340*/  MOV R30, R21 ;  /* 0x00000015001e7202 */ /* 0x000fe20000000f00 */
[C---:B--2---:R-:W-:Y:S08]  /*5350*/  HMMA.16816.F32 R96, R4.reuse, R8, R100 ;  /* 0x000000080460723c */ /* 0x044ff00000001864 */
[C---:B------:R-:W-:Y:S01]  /*5360*/  HMMA.16816.F32 R88, R4.reuse, R10, R88 ;  /* 0x0000000a0458723c */ /* 0x040fe20000001858 */
[----:B------:R-:W2:Y:S07]  /*5370*/  LDSM.16.MT88.4 R8, [R228+0x7900] ;  /* 0x00790000e408783b */ /* 0x000eae0000004200 */
[C---:B-1----:R-:W-:Y:S08]  /*5380*/  HMMA.16816.F32 R168, R4.reuse, R16, R144 ;  /* 0x0000001004a8723c */ /* 0x042ff00000001890 */
[C---:B------:R-:W-:Y:S01]  /*5390*/  HMMA.16816.F32 R108, R4.reuse, R18, R124 ;  /* 0x00000012046c723c */ /* 0x040fe2000000187c */
[----:B------:R-:W1:Y:S07]  /*53a0*/  LDSM.16.MT88.4 R16, [R229+0x7900] ;  /* 0x00790000e510783b */ /* 0x000e6e0000004200 */
[C---:B---3--:R-:W-:Y:S07]  /*53b0*/  HMMA.16816.F32 R136, R4.reuse, R26, R136 ;  /* 0x0000001a0488723c */ /* 0x048fee0000001888 */
[----:B------:R-:W-:Y:S01]  /*53c0*/  IMAD.MOV.U32 R26, RZ, RZ, R0 ;  /* 0x000000ffff1a7224 */ /* 0x000fe200078e0000 */
[----:B------:R-:W-:Y:S01]  /*53d0*/  HMMA.16816.F32 R80, R4, R24, R80 ;  /* 0x000000180450723c */ /* 0x000fe20000001850 */
[----:B------:R-:W-:Y:S01]  /*53e0*/  FFMA.FTZ R0, R179, c[0x0][0x2d0], -R12 ;  /* 0x0000b400b3007a23 */ /* 0x000fe2000001080c */
[----:B------:R-:W-:Y:S01]  /*53f0*/  MOV R179, R165 ;  /* 0x000000a500b37202 */ /* 0x000fe20000000f00 */
[----:B------:R-:W-:-:S02]  /*5400*/  IMAD.MOV.U32 R27, RZ, RZ, R31 ;  /* 0x000000ffff1b7224 */ /* 0x000fc400078e001f */
[----:B------:R-:W-:Y:S02]  /*5410*/  IMAD.MOV.U32 R31, RZ, RZ, R142 ;  /* 0x000000ffff1f7224 */ /* 0x000fe400078e008e */
[----:B------:R3:W-:Y:S01]  /*5420*/  MUFU.EX2 R142, R0 ;  /* 0x00000000008e7308 */ /* 0x0007e20000000800 */
[----:B------:R-:W-:Y:S01]  /*5430*/  IMAD.MOV.U32 R25, RZ, RZ, R29 ;  /* 0x000000ffff197224 */ /* 0x000fe200078e001d */
[C---:B--2---:R-:W-:Y:S01]  /*5440*/  HMMA.16816.F32 R36, R4.reuse, R8, R36 ;  /* 0x000000080424723c */ /* 0x044fe20000001824 */
[----:B------:R-:W-:Y:S02]  /*5450*/  IMAD.MOV.U32 R29, RZ, RZ, R22 ;  /* 0x000000ffff1d7224 */ /* 0x000fe400078e0016 */
[----:B------:R-:W-:Y:S02]  /*5460*/  IMAD.MOV.U32 R24, RZ, RZ, R20 ;  /* 0x000000ffff187224 */ /* 0x000fe400078e0014 */
[----:B------:R-:W2:Y:S03]  /*5470*/  LDSM.16.MT88.4 R20, [R226+0x7900] ;  /* 0x00790000e214783b */ /* 0x000ea60000004200 */
[----:B------:R-:W-:Y:S01]  /*5480*/  HMMA.16816.F32 R32, R4, R10, R32 ;  /* 0x0000000a0420723c */ /* 0x000fe20000001820 */
[----:B------:R-:W4:Y:S01]  /*5490*/  LDSM.16.MT88.4 R8, [R226+0x2100] ;  /* 0x00210000e208783b */ /* 0x000f220000004200 */
[----:B---3--:R-:W-:Y:S01]  /*54a0*/  FFMA.FTZ R0, R178, c[0x0][0x2d0], -R12 ;  /* 0x0000b400b2007a23 */ /* 0x008fe2000001080c */
[----:B------:R-:W-:-:S05]  /*54b0*/  MOV R178, R162 ;  /* 0x000000a200b27202 */ /* 0x000fca0000000f00 */
[C---:B-1----:R-:W-:Y:S01]  /*54c0*/  HMMA.16816.F32 R64, R4.reuse, R16, R64 ;  /* 0x000000100440723c */ /* 0x042fe20000001840 */
[----:B------:R1:W3:Y:S07]  /*54d0*/  MUFU.EX2 R162, R0 ;  /* 0x0000000000a27308 */ /* 0x0002ee0000000800 */
[----:B------:R-:W-:Y:S01]  /*54e0*/  HMMA.16816.F32 R44, R4, R18, R44 ;  /* 0x00000012042c723c */ /* 0x000fe2000000182c */
[----:B------:R-:W5:Y:S01]  /*54f0*/  LDSM.16.MT88.4 R16, [R225+0x2100] ;  /* 0x00210000e110783b */ /* 0x000f620000004200 */
[----:B-1----:R-:W-:-:S02]  /*5500*/  FFMA.FTZ R0, R177, c[0x0][0x2d0], -R12 ;  /* 0x0000b400b1007a23 */ /* 0x002fc4000001080c */
[----:B------:R-:W-:Y:S02]  /*5510*/  IMAD.MOV.U32 R177, RZ, RZ, R28 ;  /* 0x000000ffffb17224 */ /* 0x000fe400078e001c */
[----:B------:R-:W-:Y:S02]  /*5520*/  IMAD.MOV.U32 R28, RZ, RZ, R163 ;  /* 0x000000ffff1c7224 */ /* 0x000fe400078e00a3 */
[----:B------:R1:W-:Y:S01]  /*5530*/  MUFU.EX2 R163, R0 ;  /* 0x0000000000a37308 */ /* 0x0003e20000000800 */
[C---:B--2---:R-:W-:Y:S08]  /*5540*/  HMMA.16816.F32 R72, R4.reuse, R20, R72 ;  /* 0x000000140448723c */ /* 0x044ff00000001848 */
[----:B------:R-:W-:Y:S01]  /*5550*/  HMMA.16816.F32 R68, R4, R22, R68 ;  /* 0x000000160444723c */ /* 0x000fe20000001844 */
[----:B------:R-:W2:Y:S01]  /*5560*/  LDSM.16.MT88.4 R20, [R229+0x2100] ;  /* 0x00210000e514783b */ /* 0x000ea20000004200 */
[----:B-1----:R-:W-:-:S02]  /*5570*/  FFMA.FTZ R0, R176, c[0x0][0x2d0], -R12 ;  /* 0x0000b400b0007a23 */ /* 0x002fc4000001080c */
[----:B------:R-:W-:Y:S02]  /*5580*/  IMAD.MOV.U32 R176, RZ, RZ, R30 ;  /* 0x000000ffffb07224 */ /* 0x000fe400078e001e */
[----:B------:R1:W1:Y:S01]  /*5590*/  MUFU.EX2 R165, R0 ;  /* 0x0000000000a57308 */ /* 0x0002620000000800 */
[----:B---3--:R-:W-:Y:S01]  /*55a0*/  F2FP.PACK_AB R4, R162, R142 ;  /* 0x0000008ea204723e */ /* 0x008fe200000000ff */
[----:B-1----:R-:W-:Y:S01]  /*55b0*/  FFMA.FTZ R0, R174, c[0x0][0x2d0], -R2 ;  /* 0x0000b400ae007a23 */ /* 0x002fe20000010802 */
[----:B------:R-:W-:Y:S01]  /*55c0*/  F2FP.PACK_AB R6, R165, R163 ;  /* 0x000000a3a506723e */ /* 0x000fe200000000ff */
[----:B------:R-:W-:-:S04]  /*55d0*/  IMAD.MOV.U32 R174, RZ, RZ, R143 ;  /* 0x000000ffffae7224 */ /* 0x000fc800078e008f */
[----:B------:R1:W-:Y:S02]  /*55e0*/  MUFU.EX2 R143, R0 ;  /* 0x00000000008f7308 */ /* 0x0003e40000000800 */
[----:B-1----:R-:W-:Y:S02]  /*55f0*/  FFMA.FTZ R0, R173, c[0x0][0x2d0], -R2 ;  /* 0x0000b400ad007a23 */ /* 0x002fe40000010802 */
[----:B------:R-:W-:-:S04]  /*5600*/  IMAD.MOV.U32 R173, RZ, RZ, R160 ;  /* 0x000000ffffad7224 */ /* 0x000fc800078e00a0 */
[----:B------:R1:W3:Y:S02]  /*5610*/  MUFU.EX2 R160, R0 ;  /* 0x0000000000a07308 */ /* 0x0002e40000000800 */
[----:B-1----:R-:W-:Y:S01]  /*5620*/  FFMA.FTZ R0, R172, c[0x0][0x2d0], -R2 ;  /* 0x0000b400ac007a23 */ /* 0x002fe20000010802 */
[----:B---3--:R-:W-:Y:S01]  /*5630*/  F2FP.PACK_AB R5, R160, R143 ;  /* 0x0000008fa005723e */ /* 0x008fe200000000ff */
[----:B------:R-:W-:-:S04]  /*5640*/  IMAD.MOV.U32 R172, RZ, RZ, R161 ;  /* 0x000000ffffac7224 */ /* 0x000fc800078e00a1 */
[----:B------:R1:W-:Y:S02]  /*5650*/  MUFU.EX2 R161, R0 ;  /* 0x0000000000a17308 */ /* 0x0003e40000000800 */
[----:B-1----:R-:W-:Y:S01]  /*5660*/  FFMA.FTZ R0, R175, c[0x0][0x2d0], -R2 ;  /* 0x0000b400af007a23 */ /* 0x002fe20000010802 */
[----:B------:R-:W-:-:S05]  /*5670*/  MOV R175, R164 ;  /* 0x000000a400af7202 */ /* 0x000fca0000000f00 */
[----:B------:R-:W1:Y:S02]  /*5680*/  MUFU.EX2 R164, R0 ;  /* 0x0000000000a47308 */ /* 0x000e640000000800 */
[----:B-1----:R-:W-:Y:S01]  /*5690*/  F2FP.PACK_AB R7, R164, R161 ;  /* 0x000000a1a407723e */ /* 0x002fe200000000ff */
[----:B------:R-:W-:-:S06]  /*56a0*/  IMAD.MOV.U32 R0, RZ, RZ, R31 ;  /* 0x000000ffff007224 */ /* 0x000fcc00078e001f */
[C---:B----4-:R-:W-:Y:S08]  /*56b0*/  HMMA.16816.F32 R100, R4.reuse, R8, R52 ;  /* 0x000000080464723c */ /* 0x050ff00000001834 */
[C---:B------:R-:W-:Y:S01]  /*56c0*/  HMMA.16816.F32 R52, R4.reuse, R10, R48 ;  /* 0x0000000a0434723c */ /* 0x040fe20000001830 */
[----:B------:R-:W1:Y:S07]  /*56d0*/  LDSM.16.MT88.4 R8, [R225+0x5100] ;  /* 0x00510000e108783b */ /* 0x000e6e0000004200 */
[C---:B-----5:R-:W-:Y:S08]  /*56e0*/  HMMA.16816.F32 R144, R4.reuse, R16, R60 ;  /* 0x000000100490723c */ /* 0x060ff0000000183c */
[C---:B------:R-:W-:Y:S01]  /*56f0*/  HMMA.16816.F32 R60, R4.reuse, R18, R56 ;  /* 0x00000012043c723c */ /* 0x040fe20000001838 */
[----:B------:R-:W3:Y:S07]  /*5700*/  LDSM.16.MT88.4 R16, [R228+0x2100] ;  /* 0x00210000e410783b */ /* 0x000eee0000004200 */
[C---:B--2---:R-:W-:Y:S07]  /*5710*/  HMMA.16816.F32 R40, R4.reuse, R20, R40 ;  /* 0x000000140428723c */ /* 0x044fee0000001828 */
[----:B------:R-:W-:Y:S01]  /*5720*/  IMAD.MOV.U32 R20, RZ, RZ, R28 ;  /* 0x000000ffff147224 */ /* 0x000fe200078e001c */
[----:B------:R-:W-:Y:S01]  /*5730*/  HMMA.16816.F32 R48, R4, R22, R112 ;  /* 0x000000160430723c */ /* 0x000fe20000001870 */
[----:B------:R-:W-:-:S02]  /*5740*/  IMAD.MOV.U32 R21, RZ, RZ, R29 ;  /* 0x000000ffff157224 */ /* 0x000fc400078e001d */
[----:B------:R-:W2:Y:S04]  /*5750*/  LDSM.16.MT88.4 R28, [R226+0x5100] ;  /* 0x00510000e21c783b */ /* 0x000ea80000004200 */
[----:B------:R-:W-:Y:S01]  /*5760*/  IMAD.MOV.U32 R23, RZ, RZ, R0 ;  /* 0x000000ffff177224 */ /* 0x000fe200078e0000 */
[----:B------:R-:W-:Y:S01]  /*5770*/  MOV R113, R172 ;  /* 0x000000ac00717202 */ /* 0x000fe20000000f00 */
[----:B-1----:R-:W-:Y:S01]  /*5780*/  HMMA.16816.F32 R124, R4, R8, R104 ;  /* 0x00000008047c723c */ /* 0x002fe20000001868 */
[----:B------:R-:W-:Y:S02]  /*5790*/  IMAD.MOV.U32 R115, RZ, RZ, R176 ;  /* 0x000000ffff737224 */ /* 0x000fe400078e00b0 */
[----:B------:R-:W-:Y:S01]  /*57a0*/  IMAD.MOV.U32 R0, RZ, RZ, R178 ;  /* 0x000000ffff007224 */ /* 0x000fe200078e00b2 */
[----:B------:R-:W-:Y:S01]  /*57b0*/  MOV R178, R135 ;  /* 0x0000008700b27202 */ /* 0x000fe20000000f00 */
[----:B------:R-:W-:-:S02]  /*57c0*/  IMAD.MOV.U32 R176, RZ, RZ, R133 ;  /* 0x000000ffffb07224 */ /* 0x000fc400078e0085 */
[----:B------:R-:W-:Y:S01]  /*57d0*/  MOV R106, R20 ;  /* 0x00000014006a7202 */ /* 0x000fe20000000f00 */
[----:B------:R-:W-:Y:S01]  /*57e0*/  IMAD.MOV.U32 R104, RZ, RZ, R174 ;  /* 0x000000ffff687224 */ /* 0x000fe200078e00ae */
[----:B------:R-:W-:Y:S01]  /*57f0*/  MOV R20, R177 ;  /* 0x000000b100147202 */ /* 0x000fe20000000f00 */
[----:B------:R-:W-:Y:S01]  /*5800*/  IMAD.MOV.U32 R177, RZ, RZ, R134 ;  /* 0x000000ffffb17224 */ /* 0x000fe200078e0086 */
[----:B------:R-:W-:Y:S01]  /*5810*/  MOV R174, R132 ;  /* 0x0000008400ae7202 */ /* 0x000fe20000000f00 */
[----:B------:R-:W-:Y:S01]  /*5820*/  IMAD.MOV.U32 R105, RZ, RZ, R21 ;  /* 0x000000ffff697224 */ /* 0x000fe200078e0015 */
[----:B------:R-:W-:Y:S01]  /*5830*/  HMMA.16816.F32 R132, R4, R10, R84 ;  /* 0x0000000a0484723c */ /* 0x000fe20000001854 */
[----:B------:R-:W1:Y:S01]  /*5840*/  LDSM.16.MT88.4 R8, [R228+0x5100] ;  /* 0x00510000e408783b */ /* 0x000e620000004200 */
[----:B------:R-:W-:Y:S02]  /*5850*/  IMAD.MOV.U32 R21, RZ, RZ, R26 ;  /* 0x000000ffff157224 */ /* 0x000fe400078e001a */
[----:B------:R-:W-:Y:S01]  /*5860*/  IMAD.MOV.U32 R112, RZ, RZ, R175 ;  /* 0x000000ffff707224 */ /* 0x000fe200078e00af */
[----:B------:R-:W-:Y:S01]  /*5870*/  MOV R175, R27 ;  /* 0x0000001b00af7202 */ /* 0x000fe20000000f00 */
[----:B------:R-:W-:-:S02]  /*5880*/  IMAD.MOV.U32 R114, RZ, RZ, R173 ;  /* 0x000000ffff727224 */ /* 0x000fc400078e00ad */
[C---:B---3--:R-:W-:Y:S01]  /*5890*/  HMMA.16816.F32 R116, R4.reuse, R16, R116 ;  /* 0x000000100474723c */ /* 0x048fe20000001874 */
[----:B------:R-:W-:Y:S02]  /*58a0*/  IMAD.MOV.U32 R172, RZ, RZ, R24 ;  /* 0x000000ffffac7224 */ /* 0x000fe400078e0018 */
[----:B------:R-:W-:Y:S02]  /*58b0*/  IMAD.MOV.U32 R173, RZ, RZ, R25 ;  /* 0x000000ffffad7224 */ /* 0x000fe400078e0019 */
[----:B------:R-:W-:Y:S01]  /*58c0*/  IMAD.MOV.U32 R107, RZ, RZ, R21 ;  /* 0x000000ffff6b7224 */ /* 0x000fe200078e0015 */
[----:B------:R-:W3:Y:S01]  /*58d0*/  LDSM.16.MT88.4 R24, [R225+0x8100] ;  /* 0x00810000e118783b */ /* 0x000ee20000004200 */
[----:B------:R-:W-:Y:S01]  /*58e0*/  FFMA.FTZ R0, R0, c[0x0][0x2d0], -R12 ;  /* 0x0000b40000007a23 */ /* 0x000fe2000001080c */
[C---:B------:R-:W-:Y:S02]  /*58f0*/  HMMA.16816.F32 R56, R4.reuse, R18, R92 ;  /* 0x000000120438723c */ /* 0x040fe4000000185c */
[----:B------:R-:W4:Y:S06]  /*5900*/  LDSM.16.MT88.4 R16, [R229+0x5100] ;  /* 0x00510000e510783b */ /* 0x000f2c0000004200 */
[C---:B--2---:R-:W-:Y:S08]  /*5910*/  HMMA.16816.F32 R76, R4.reuse, R28, R76 ;  /* 0x0000001c044c723c */ /* 0x044ff0000000184c */
[C---:B------:R-:W-:Y:S07]  /*5920*/  HMMA.16816.F32 R92, R4.reuse, R30, R148 ;  /* 0x0000001e045c723c */ /* 0x040fee0000001894 */
[----:B------:R-:W-:Y:S01]  /*5930*/  IMAD.MOV.U32 R151, RZ, RZ, R23 ;  /* 0x000000ffff977224 */ /* 0x000fe200078e0017 */
[----:B------:R-:W-:Y:S01]  /*5940*/  MOV R149, R113 ;  /* 0x0000007100957202 */ /* 0x000fe20000000f00 */
[----:B-1----:R-:W-:Y:S01]  /*5950*/  HMMA.16816.F32 R28, R4, R8, R96 ;  /* 0x00000008041c723c */ /* 0x002fe20000001860 */
[----:B------:R-:W-:Y:S01]  /*5960*/  IMAD.MOV.U32 R150, RZ, RZ, R112 ;  /* 0x000000ffff967224 */ /* 0x000fe200078e0070 */
[----:B------:R-:W-:Y:S01]  /*5970*/  MOV R113, R172 ;  /* 0x000000ac00717202 */ /* 0x000fe20000000f00 */
[----:B------:R-:W-:-:S02]  /*5980*/  IMAD.MOV.U32 R148, RZ, RZ, R114 ;  /* 0x000000ffff947224 */ /* 0x000fc400078e0072 */
[----:B------:R-:W-:Y:S02]  /*5990*/  IMAD.MOV.U32 R112, RZ, RZ, R175 ;  /* 0x000000ffff707224 */ /* 0x000fe400078e00af */
[----:B------:R-:W-:Y:S01]  /*59a0*/  IMAD.MOV.U32 R98, RZ, RZ, R178 ;  /* 0x000000ffff627224 */ /* 0x000fe200078e00b2 */
[----:B------:R-:W-:Y:S01]  /*59b0*/  HMMA.16816.F32 R88, R4, R10, R88 ;  /* 0x0000000a0458723c */ /* 0x000fe20000001858 */
[----:B------:R-:W1:Y:S01]  /*59c0*/  LDSM.16.MT88.4 R8, [R228+0x8100] ;  /* 0x00810000e408783b */ /* 0x000e620000004200 */
[----:B------:R-:W-:Y:S01]  /*59d0*/  MOV R99, R179 ;  /* 0x000000b300637202 */ /* 0x000fe20000000f00 */
[----:B------:R-:W-:Y:S01]  /*59e0*/  IMAD.MOV.U32 R114, RZ, RZ, R173 ;  /* 0x000000ffff727224 */ /* 0x000fe200078e00ad */
[----:B------:R-:W-:-:S04]  /*59f0*/  MOV R97, R148 ;  /* 0x0000009400617202 */ /* 0x000fc80000000f00 */
[C---:B---3--:R-:W-:Y:S08]  /*5a00*/  HMMA.16816.F32 R80, R4.reuse, R24, R80 ;  /* 0x000000180450723c */ /* 0x048ff00000001850 */
[C---:B----4-:R-:W-:Y:S07]  /*5a10*/  HMMA.16816.F32 R84, R4.reuse, R18, R108 ;  /* 0x000000120454723c */ /* 0x050fee000000186c */
[----:B------:R-:W-:Y:S01]  /*5a20*/  MOV R109, R20 ;  /* 0x00000014006d7202 */ /* 0x000fe20000000f00 */
[----:B------:R-:W-:Y:S01]  /*5a30*/  HMMA.16816.F32 R168, R4, R16, R168 ;  /* 0x0000001004a8723c */ /* 0x000fe200000018a8 */
[----:B------:R-:W2:Y:S01]  /*5a40*/  LDSM.16.MT88.4 R20, [R226+0x8100] ;  /* 0x00810000e214783b */ /* 0x000ea20000004200 */
[----:B------:R-:W-:Y:S01]  /*5a50*/  IMAD.MOV.U32 R108, RZ, RZ, R177 ;  /* 0x000000ffff6c7224 */ /* 0x000fe200078e00b1 */
[----:B------:R-:W-:Y:S01]  /*5a60*/  MOV R110, R176 ;  /* 0x000000b0006e7202 */ /* 0x000fe20000000f00 */
[----:B------:R-:W-:Y:S01]  /*5a70*/  IMAD.MOV.U32 R111, RZ, RZ, R115 ;  /* 0x000000ffff6f7224 */ /* 0x000fe200078e0073 */
[----:B------:R-:W3:Y:S01]  /*5a80*/  LDSM.16.MT88.4 R16, [R229+0x8100] ;  /* 0x00810000e510783b */ /* 0x000ee20000004200 */
[----:B------:R-:W-:-:S02]  /*5a90*/  IMAD.MOV.U32 R115, RZ, RZ, R174 ;  /* 0x000000ffff737224 */ /* 0x000fc400078e00ae */
[----:B------:R-:W-:Y:S01]  /*5aa0*/  HMMA.16816.F32 R24, R4, R26, R136 ;  /* 0x0000001a0418723c */ /* 0x000fe20000001888 */
[----:B------:R-:W-:Y:S02]  /*5ab0*/  IMAD.MOV.U32 R96, RZ, RZ, R109 ;  /* 0x000000ffff607224 */ /* 0x000fe400078e006d */
[----:B------:R-:W-:-:S04]  /*5ac0*/  IMAD.MOV.U32 R109, RZ, RZ, R104 ;  /* 0x000000ffff6d7224 */ /* 0x000fc800078e0068 */
[----:B------:R-:W-:Y:S01]  /*5ad0*/  MOV R139, R3 ;  /* 0x00000003008b7202 */ /* 0x000fe20000000f00 */
[----:B------:R-:W-:Y:S01]  /*5ae0*/  IMAD.MOV.U32 R138, RZ, RZ, R123 ;  /* 0x000000ffff8a7224 */ /* 0x000fe200078e007b */
[----:B-1----:R-:W-:Y:S01]  /*5af0*/  HMMA.16816.F32 R32, R4, R10, R32 ;  /* 0x0000000a0420723c */ /* 0x002fe20000001820 */
[----:B------:R1:W-:Y:S01]  /*5b00*/  MUFU.EX2 R10, R0 ;  /* 0x00000000000a7308 */ /* 0x0003e20000000800 */
[----:B------:R-:W-:Y:S01]  /*5b10*/  MOV R136, R121 ;  /* 0x0000007900887202 */ /* 0x000fe20000000f00 */
[----:B------:R-:W-:-:S05]  /*5b20*/  IMAD.MOV.U32 R137, RZ, RZ, R122 ;  /* 0x000000ffff897224 */ /* 0x000fca00078e007a */
[C---:B------:R-:W-:Y:S01]  /*5b30*/  HMMA.16816.F32 R36, R4.reuse, R8, R36 ;  /* 0x000000080424723c */ /* 0x040fe20000001824 */
[----:B-1----:R-:W-:Y:S02]  /*5b40*/  FFMA.FTZ R0, R98, c[0x0][0x2d0], -R12 ;  /* 0x0000b40062007a23 */ /* 0x002fe4000001080c */
[----:B------:R-:W-:Y:S02]  /*5b50*/  IMAD.MOV.U32 R98, RZ, RZ, R149 ;  /* 0x000000ffff627224 */ /* 0x000fe400078e0095 */
[----:B------:R1:W-:Y:S03]  /*5b60*/  MUFU.EX2 R9, R0 ;  /* 0x0000000000097308 */ /* 0x0003e60000000800 */
[C---:B--2---:R-:W-:Y:S07]  /*5b70*/  HMMA.16816.F32 R172, R4.reuse, R20, R72 ;  /* 0x0000001404ac723c */ /* 0x044fee0000001848 */
[----:B------:R-:W-:Y:S01]  /*5b80*/  MOV R73, R114 ;  /* 0x0000007200497202 */ /* 0x000fe20000000f00 */
[----:B------:R-:W-:Y:S01]  /*5b90*/  HMMA.16816.F32 R20, R4, R22, R68 ;  /* 0x000000160414723c */ /* 0x000fe20000001844 */
[----:B------:R-:W-:-:S02]  /*5ba0*/  IMAD.MOV.U32 R74, RZ, RZ, R115 ;  /* 0x000000ffff4a7224 */ /* 0x000fc400078e0073 */
[----:B------:R-:W-:Y:S02]  /*5bb0*/  IMAD.MOV.U32 R72, RZ, RZ, R111 ;  /* 0x000000ffff487224 */ /* 0x000fe400078e006f */
[----:B-1----:R-:W-:Y:S02]  /*5bc0*/  FFMA.FTZ R0, R99, c[0x0][0x2d0], -R12 ;  /* 0x0000b40063007a23 */ /* 0x002fe4000001080c */
[----:B------:R-:W-:Y:S01]  /*5bd0*/  IMAD.MOV.U32 R99, RZ, RZ, R150 ;  /* 0x000000ffff637224 */ /* 0x000fe200078e0096 */
[----:B---3--:R-:W-:Y:S01]  /*5be0*/  HMMA.16816.F32 R176, R4, R16, R64 ;  /* 0x0000001004b0723c */ /* 0x008fe20000001840 */
[----:B------:R1:W-:Y:S01]  /*5bf0*/  MUFU.EX2 R8, R0 ;  /* 0x0000000000087308 */ /* 0x0003e20000000800 */
[----:B------:R-:W-:Y:S01]  /*5c00*/  IMAD.MOV.U32 R111, RZ, RZ, R106 ;  /* 0x000000ffff6f7224 */ /* 0x000fe200078e006a */
[----:B------:R-:W-:Y:S01]  /*5c10*/  LDSM.16.MT88.4 R64, [R228+0x5900] ;  /* 0x00590000e440783b */ /* 0x000fe20000004200 */
[----:B------:R-:W-:-:S03]  /*5c20*/  IMAD.MOV.U32 R75, RZ, RZ, R120 ;  /* 0x000000ffff4b7224 */ /* 0x000fc600078e0078 */
[----:B------:R-:W-:Y:S01]  /*5c30*/  IMAD.MOV.U32 R17, RZ, RZ, R99 ;  /* 0x000000ffff117224 */ /* 0x000fe200078e0063 */
[----:B------:R-:W-:Y:S01]  /*5c40*/  HMMA.16816.F32 R44, R4, R18, R44 ;  /* 0x00000012042c723c */ /* 0x000fe2000000182c */
[----:B------:R-:W-:Y:S06]  /*5c50*/  LDSM.16.MT88.4 R120, [R228+0x2900] ;  /* 0x00290000e478783b */ /* 0x000fec0000004200 */
[----:B------:R-:W-:Y:S01]  /*5c60*/  MOV R19, R109 ;  /* 0x0000006d00137202 */ /* 0x000fe20000000f00 */
[----:B------:R-:W-:Y:S02]  /*5c70*/  IMAD.MOV.U32 R18, RZ, RZ, R110 ;  /* 0x000000ffff127224 */ /* 0x000fe400078e006e */
[----:B-1----:R-:W-:Y:S01]  /*5c80*/  FFMA.FTZ R0, R108, c[0x0][0x2d0], -R12 ;  /* 0x0000b4006c007a23 */ /* 0x002fe2000001080c */
[----:B------:R-:W-:-:S02]  /*5c90*/  MOV R108, R151 ;  /* 0x00000097006c7202 */ /* 0x000fc40000000f00 */
[----:B------:R-:W-:Y:S01]  /*5ca0*/  MOV R12, R136 ;  /* 0x00000088000c7202 */ /* 0x000fe20000000f00 */
[----:B------:R1:W-:Y:S01]  /*5cb0*/  MUFU.EX2 R7, R0 ;  /* 0x0000000000077308 */ /* 0x0003e20000000800 */
[----:B------:R-:W2:Y:S01]  /*5cc0*/  LDSM.16.MT88.4 R148, [R225+0x2900] ;  /* 0x00290000e194783b */ /* 0x000ea20000004200 */
[----:B------:R-:W-:Y:S02]  /*5cd0*/  IMAD.MOV.U32 R16, RZ, RZ, R108 ;  /* 0x000000ffff107224 */ /* 0x000fe400078e006c */
[----:B-1----:R-:W-:-:S04]  /*5ce0*/  FFMA.FTZ R0, R105, c[0x0][0x2d0], -R2 ;  /* 0x0000b40069007a23 */ /* 0x002fc80000010802 */
[----:B------:R1:W-:Y:S02]  /*5cf0*/  MUFU.EX2 R6, R0 ;  /* 0x0000000000067308 */ /* 0x0003e40000000800 */
[--C-:B-1----:R-:W-:Y:S02]  /*5d00*/  FFMA.FTZ R0, R107, c[0x0][0x2d0], -R2.reuse ;  /* 0x0000b4006b007a23 */ /* 0x102fe40000010802 */
[----:B------:R-:W-:Y:S04]  /*5d10*/  LDSM.16.MT88.4 R104, [R226+0x2900] ;  /* 0x00290000e268783b */ /* 0x000fe80000004200 */
[----:B------:R1:W3:Y:S02]  /*5d20*/  MUFU.EX2 R5, R0 ;  /* 0x0000000000057308 */ /* 0x0002e40000000800 */
[----:B-1----:R-:W-:-:S02]  /*5d30*/  FFMA.FTZ R0, R112, c[0x0][0x2d0], -R2 ;  /* 0x0000b40070007a23 */ /* 0x002fc40000010802 */
[----:B------:R-:W-:Y:S02]  /*5d40*/  FFMA.FTZ R2, R113, c[0x0][0x2d0], -R2 ;  /* 0x0000b40071027a23 */ /* 0x000fe40000010802 */
[----:B------:R-:W1:Y:S02]  /*5d50*/  LDSM.16.MT88.4 R112, [R229+0x2900] ;  /* 0x00290000e570783b */ /* 0x000e640000004200 */
[----:B------:R4:W-:Y:S08]  /*5d60*/  MUFU.EX2 R4, R0 ;  /* 0x0000000000047308 */ /* 0x0009f00000000800 */
[----:B------:R5:W2:Y:S01]  /*5d70*/  MUFU.EX2 R3, R2 ;  /* 0x0000000200037308 */ /* 0x000aa20000000800 */
[----:B----4-:R-:W-:Y:S01]  /*5d80*/  FADD.FTZ R0, R97, R14 ;  /* 0x0000000e61007221 */ /* 0x010fe20000010000 */
[----:B---3--:R-:W-:Y:S01]  /*5d90*/  F2FP.PACK_AB R97, R5, R6 ;  /* 0x000000060561723e */ /* 0x008fe200000000ff */
[----:B------:R-:W-:-:S02]  /*5da0*/  IMAD.MOV.U32 R14, RZ, RZ, R75 ;  /* 0x000000ffff0e7224 */ /* 0x000fc400078e004b */
[----:B------:R-:W-:Y:S02]  /*5db0*/  FADD.FTZ R11, R13, R0 ;  /* 0x000000000d0b7221 */ /* 0x000fe40000010000 */
[----:B------:R-:W-:Y:S02]  /*5dc0*/  IMAD.MOV.U32 R0, RZ, RZ, R111 ;  /* 0x000000ffff007224 */ /* 0x000fe400078e006f */
[----:B-----5:R-:W-:Y:S01]  /*5dd0*/  FADD.FTZ R2, R96, R72 ;  /* 0x0000004860027221 */ /* 0x020fe20000010000 */
[----:B------:R-:W-:Y:S01]  /*5de0*/  F2FP.PACK_AB R96, R9, R10 ;  /* 0x0000000a0960723e */ /* 0x000fe200000000ff */
[----:B------:R-:W-:Y:S01]  /*5df0*/  IMAD.MOV.U32 R13, RZ, RZ, R74 ;  /* 0x000000ffff0d7224 */ /* 0x000fe200078e004a */
[----:B--2---:R-:W-:Y:S01]  /*5e00*/  F2FP.PACK_AB R99, R3, R4 ;  /* 0x000000040363723e */ /* 0x004fe200000000ff */
[----:B------:R-:W-:Y:S01]  /*5e10*/  FADD.FTZ R2, R98, R2 ;  /* 0x0000000262027221 */ /* 0x000fe20000010000 */
[----:B------:R-:W-:-:S03]  /*5e20*/  F2FP.PACK_AB R98, R7, R8 ;  /* 0x000000080762723e */ /* 0x000fc600000000ff */
[----:B------:R-:W-:-:S04]  /*5e30*/  FADD.FTZ R0, R0, R2 ;  /* 0x0000000200007221 */ /* 0x000fc80000010000 */
[C---:B------:R-:W-:Y:S08]  /*5e40*/  HMMA.16816.F32 R144, R96.reuse, R148, R144 ;  /* 0x000000946090723c */ /* 0x040ff00000001890 */
[C---:B-1----:R-:W-:Y:S07]  /*5e50*/  HMMA.16816.F32 R108, R96.reuse, R112, R40 ;  /* 0x00000070606c723c */ /* 0x042fee0000001828 */
[----:B------:R-:W-:Y:S01]  /*5e60*/  MOV R40, R139 ;  /* 0x0000008b00287202 */ /* 0x000fe20000000f00 */
[C---:B------:R-:W-:Y:S01]  /*5e70*/  HMMA.16816.F32 R112, R96.reuse, R114, R48 ;  /* 0x000000726070723c */ /* 0x040fe20000001830 */
[----:B------:R-:W-:Y:S01]  /*5e80*/  IMAD.MOV.U32 R41, RZ, RZ, R138 ;  /* 0x000000ffff297224 */ /* 0x000fe200078e008a */
[----:B------:R-:W-:Y:S01]  /*5e90*/  MOV R43, R73 ;  /* 0x00000049002b7202 */ /* 0x000fe20000000f00 */
[----:B------:R-:W-:Y:S01]  /*5ea0*/  IMAD.MOV.U32 R42, RZ, RZ, R137 ;  /* 0x000000ffff2a7224 */ /* 0x000fe200078e0089 */
[----:B------:R-:W1:Y:S03]  /*5eb0*/  LDSM.16.MT88.4 R72, [R225+0x8900] ;  /* 0x00890000e148783b */ /* 0x000e660000004200 */
[----:B------:R-:W-:Y:S01]  /*5ec0*/  IMAD.MOV.U32 R48, RZ, RZ, R128 ;  /* 0x000000ffff307224 */ /* 0x000fe200078e0080 */
[----:B------:R-:W-:Y:S01]  /*5ed0*/  MOV R50, R130 ;  /* 0x0000008200327202 */ /* 0x000fe20000000f00 */
[----:B------:R-:W-:Y:S01]  /*5ee0*/  IMAD.MOV.U32 R49, RZ, RZ, R129 ;  /* 0x000000ffff317224 */ /* 0x000fe200078e0081 */
[----:B------:R-:W-:Y:S01]  /*5ef0*/  HMMA.16816.F32 R116, R96, R120, R116 ;  /* 0x000000786074723c */ /* 0x000fe20000001874 */
[----:B------:R-:W-:Y:S01]  /*5f00*/  FADD.FTZ R2, R48, R11 ;  /* 0x0000000b30027221 */ /* 0x000fe20000010000 */
[----:B------:R-:W-:Y:S01]  /*5f10*/  LDSM.16.MT88.4 R136, [R226+0x5900] ;  /* 0x00590000e288783b */ /* 0x000fe20000004200 */
[----:B------:R-:W-:-:S02]  /*5f20*/  FADD.FTZ R0, R49, R0 ;  /* 0x0000000031007221 */ /* 0x000fc40000010000 */
[----:B------:R-:W-:Y:S02]  /*5f30*/  FADD.FTZ R2, R50, R2 ;  /* 0x0000000232027221 */ /* 0x000fe40000010000 */
[----:B------:R-:W-:Y:S01]  /*5f40*/  FADD.FTZ R0, R13, R0 ;  /* 0x000000000d007221 */ /* 0x000fe20000010000 */
[C---:B------:R-:W-:Y:S01]  /*5f50*/  HMMA.16816.F32 R148, R96.reuse, R150, R60 ;  /* 0x000000966094723c */ /* 0x040fe2000000183c */
[----:B------:R-:W-:Y:S02]  /*5f60*/  FADD.FTZ R2, R14, R2 ;  /* 0x000000020e027221 */ /* 0x000fe40000010000 */
[----:B------:R-:W-:Y:S02]  /*5f70*/  IMAD.MOV.U32 R51, RZ, RZ, R131 ;  /* 0x000000ffff337224 */ /* 0x000fe400078e0083 */
[----:B------:R-:W-:Y:S01]  /*5f80*/  FADD.FTZ R0, R12, R0 ;  /* 0x000000000c007221 */ /* 0x000fe20000010000 */
[----:B------:R-:W2:Y:S01]  /*5f90*/  LDSM.16.MT88.4 R128, [R225+0x5900] ;  /* 0x00590000e180783b */ /* 0x000ea20000004200 */
[----:B------:R-:W-:Y:S01]  /*5fa0*/  FADD.FTZ R2, R15, R2 ;  /* 0x000000020f027221 */ /* 0x000fe20000010000 */
[----:B------:R-:W-:Y:S01]  /*5fb0*/  HMMA.16816.F32 R120, R96, R122, R56 ;  /* 0x0000007a6078723c */ /* 0x000fe20000001838 */
[----:B------:R-:W-:Y:S01]  /*5fc0*/  FADD.FTZ R0, R51, R0 ;  /* 0x0000000033007221 */ /* 0x000fe20000010000 */
[----:B------:R-:W3:Y:S01]  /*5fd0*/  LDSM.16.MT88.4 R56, [R229+0x5900] ;  /* 0x00590000e538783b */ /* 0x000ee20000004200 */
[----:B------:R-:W-:-:S02]  /*5fe0*/  FADD.FTZ R2, R40, R2 ;  /* 0x0000000228027221 */ /* 0x000fc40000010000 */
[----:B------:R-:W-:Y:S01]  /*5ff0*/  FADD.FTZ R0, R41, R0 ;  /* 0x0000000029007221 */ /* 0x000fe20000010000 */
[----:B------:R-:W-:Y:S01]  /*6000*/  LDSM.16.MT88.4 R12, [R228+0x8900] ;  /* 0x00890000e40c783b */ /* 0x000fe20000004200 */
[----:B------:R-:W-:Y:S01]  /*6010*/  FADD.FTZ R2, R252, R2 ;  /* 0x00000002fc027221 */ /* 0x000fe20000010000 */
[C---:B------:R-:W-:Y:S01]  /*6020*/  HMMA.16816.F32 R60, R96.reuse, R64, R28 ;  /* 0x00000040603c723c */ /* 0x040fe2000000181c */
[----:B------:R-:W-:Y:S02]  /*6030*/  FADD.FTZ R0, R42, R0 ;  /* 0x000000002a007221 */ /* 0x000fe40000010000 */
[----:B------:R-:W-:Y:S02]  /*6040*/  FADD.FTZ R2, R43, R2 ;  /* 0x000000022b027221 */ /* 0x000fe40000010000 */
[----:B------:R-:W-:Y:S02]  /*6050*/  FADD.FTZ R0, R18, R0 ;  /* 0x0000000012007221 */ /* 0x000fe40000010000 */
[----:B------:R-:W-:Y:S01]  /*6060*/  FADD.FTZ R2, R19, R2 ;  /* 0x0000000213027221 */ /* 0x000fe20000010000 */
[----:B------:R-:W-:Y:S01]  /*6070*/  HMMA.16816.F32 R64, R96, R66, R88 ;  /* 0x000000426040723c */ /* 0x000fe20000001858 */
[----:B------:R-:W-:Y:S01]  /*6080*/  FADD.FTZ R0, R16, R0 ;  /* 0x0000000010007221 */ /* 0x000fe20000010000 */
[----:B------:R-:W-:Y:S01]  /*6090*/  LDSM.16.MT88.4 R88, [R229+0x8900] ;  /* 0x00890000e558783b */ /* 0x000fe20000004200 */
[----:B------:R-:W-:-:S02]  /*60a0*/  FADD.FTZ R2, R17, R2 ;  /* 0x0000000211027221 */ /* 0x000fc40000010000 */
[----:B------:R-:W-:Y:S02]  /*60b0*/  FADD.FTZ R0, R250, R0 ;  /* 0x00000000fa007221 */ /* 0x000fe40000010000 */
[----:B------:R-:W-:Y:S01]  /*60c0*/  FADD.FTZ R2, R180, R2 ;  /* 0x00000002b4027221 */ /* 0x000fe20000010000 */
[C---:B-1----:R-:W-:Y:S01]  /*60d0*/  HMMA.16816.F32 R68, R96.reuse, R72, R80 ;  /* 0x000000486044723c */ /* 0x042fe20000001850 */
[----:B------:R-:W-:Y:S01]  /*60e0*/  FADD.FTZ R0, R183, R0 ;  /* 0x00000000b7007221 */ /* 0x000fe20000010000 */
[----:B------:R-:W1:Y:S01]  /*60f0*/  LDSM.16.MT88.4 R80, [R226+0x8900] ;  /* 0x00890000e250783b */ /* 0x000e620000004200 */
[----:B------:R-:W-:Y:S02]  /*6100*/  FADD.FTZ R2, R166, R2 ;  /* 0x00000002a6027221 */ /* 0x000fe40000010000 */
[----:B------:R-:W-:Y:S02]  /*6110*/  FADD.FTZ R0, R182, R0 ;  /* 0x00000000b6007221 */ /* 0x000fe40000010000 */
[----:B------:R-:W-:Y:S01]  /*6120*/  FADD.FTZ R2, R181, R2 ;  /* 0x00000002b5027221 */ /* 0x000fe20000010000 */
[----:B------:R-:W-:Y:S01]  /*6130*/  HMMA.16816.F32 R100, R96, R104, R100 ;  /* 0x000000686064723c */ /* 0x000fe20000001864 */
        /* <DEDUP_REMOVED lines=19> */
[----:B---3--:R-:W-:Y:S01]  /*6270*/  HMMA.16816.F32 R52, R96, R56, R168 ;  /* 0x000000386034723c */ /* 0x008fe200000018a8 */
[----:B------:R-:W-:Y:S02]  /*6280*/  FADD.FTZ R2, R7, R8 ;  /* 0x0000000807027221 */ /* 0x000fe40000010000 */
[----:B------:R-:W-:-:S05]  /*6290*/  FADD.FTZ R0, R3, R4 ;  /* 0x0000000403007221 */ /* 0x000fca0000010000 */
[----:B------:R2:W-:Y:S01]  /*62a0*/  STL [R1+0x1c], R0 ;  /* 0x00001c0001007387 */ /* 0x0005e20000100800 */
[C---:B------:R-:W-:Y:S03]  /*62b0*/  HMMA.16816.F32 R132, R96.reuse, R136, R76 ;  /* 0x000000886084723c */ /* 0x040fe6000000184c */
[----:B------:R2:W-:Y:S05]  /*62c0*/  STL [R1+0x18], R2 ;  /* 0x0000180201007387 */ /* 0x0005ea0000100800 */
        /* <DEDUP_REMOVED lines=8> */
[----:B------:R-:W-:Y:S01]  /*6350*/  HMMA.16816.F32 R96, R96, R14, R32 ;  /* 0x0000000e6060723c */ /* 0x000fe20000001820 */
[----:B------:R-:W-:Y:S07]  /*6360*/  @!P0 BRA `(.L_x_504) ;  /* 0x0000438000008947 */ /* 0x000fee0003800000 */
[----:B--2---:R-:W2:Y:S01]  /*6370*/  LDL R17, [R1+0x30] ;  /* 0x0000300001117983 */ /* 0x004ea20000100800 */
[----:B------:R-:W-:Y:S01]  /*6380*/  PLOP3.LUT P1, PT, PT, PT, UP1, 0x80, 0x0 ;  /* 0x000000000000781c */ /* 0x000fe20003f2f018 */
[----:B------:R-:W-:Y:S01]  /*6390*/  IMAD.MOV.U32 R143, RZ, RZ, R140 ;  /* 0x000000ffff8f7224 */ /* 0x000fe200078e008c */
[----:B------:R-:W-:Y:S01]  /*63a0*/  PLOP3.LUT P0, PT, PT, PT, UP1, 0x80, 0x0 ;  /* 0x000000000000781c */ /* 0x000fe20003f0f018 */
[----:B------:R-:W-:Y:S01]  /*63b0*/  IMAD.MOV.U32 R3, RZ, RZ, R141 ;  /* 0x000000ffff037224 */ /* 0x000fe200078e008d */
[----:B------:R-:W-:-:S02]  /*63c0*/  UMOV UR22, UR20 ;  /* 0x0000001400167c82 */ /* 0x000fc40008000000 */
[----:B------:R-:W-:Y:S02]  /*63d0*/  ULDC.64 UR6, c[0x0][0x208] ;  /* 0x0000820000067ab9 */ /* 0x000fe40000000a00 */
[----:B------:R-:W-:-:S05]  /*63e0*/  ULDC.64 UR4, c[0x0][0x1e0] ;  /* 0x0000780000047ab9 */ /* 0x000fca0000000a00 */
[----:B--2---:R-:W-:-:S05]  /*63f0*/  @P1 IMAD.HI.U32 R0, R17, c[0x0][0x2c8], RZ ;  /* 0x0000b20011001a27 */ /* 0x004fca00078e00ff */
[----:B------:R-:W-:-:S05]  /*6400*/  @P0 SHF.R.U32.HI R0, RZ, c[0x0][0x2cc], R0 ;  /* 0x0000b300ff000a19 */ /* 0x000fca0000011600 */
[----:B------:R1:W-:Y:S02]  /*6410*/  @P0 STL [R1+0x20], R0 ;  /* 0x0000200001000387 */ /* 0x0003e40000100800 */
.L_x_505:
[----:B------:R-:W2:Y:S01]  /*6420*/  LDL.64 R22, [R1+0x40] ;  /* 0x0000400001167983 */ /* 0x000ea20000100a00 */
[----:B------:R-:W-:Y:S01]  /*6430*/  UISETP.GE.AND UP0, UPT, UR22, URZ, UPT ;  /* 0x0000003f1600728c */ /* 0x000fe2000bf06270 */
[----:B------:R-:W-:Y:S04]  /*6440*/  DEPBAR.LE SB0, 0x0 ;  /* 0x000080000000791a */ /* 0x000fe80000000000 */
[----:B------:R-:W2:Y:S06]  /*6450*/  LDL.64 R20, [R1+0x48] ;  /* 0x0000480001147983 */ /* 0x000eac0000100a00 */
[----:B------:R-:W-:Y:S01]  /*6460*/  BAR.SYNC.DEFER_BLOCKING 0x0 ;  /* 0x0000000000007b1d */ /* 0x000fe20000010000 */
[----:B------:R-:W-:Y:S01]  /*6470*/  PLOP3.LUT P0, PT, PT, PT, UP0, 0x80, 0x0 ;  /* 0x000000000000781c */ /* 0x000fe20003f0f008 */
[----:B------:R-:W-:Y:S02]  /*6480*/  @UP0 USHF.R.S32.HI UR20, URZ, 0x1f, UR22 ;  /* 0x0000001f3f140899 */ /* 0x000fe40008011416 */
[----:B------:R-:W-:Y:S02]  /*6490*/  @UP0 UIMAD.WIDE.U32 UR24, UR22, UR6, URZ ;  /* 0x00000006161802a5 */ /* 0x000fe4000f8e003f */
[----:B------:R-:W-:Y:S04]  /*64a0*/  @UP0 UIMAD UR20, UR20, UR6, URZ ;  /* 0x00000006141402a4 */ /* 0x000fe8000f8e023f */
[----:B------:R-:W-:Y:S01]  /*64b0*/  @UP0 UIMAD UR20, UR22, UR7, UR20 ;  /* 0x00000007161402a4 */ /* 0x000fe2000f8e0214 */
[----:B-1----:R-:W-:Y:S03]  /*64c0*/  IMAD.U32 R0, RZ, RZ, UR24 ;  /* 0x00000018ff007e24 */ /* 0x002fe6000f8e00ff */
[----:B------:R-:W-:Y:S04]  /*64d0*/  @UP0 UIADD3 UR20, UR25, UR20, URZ ;  /* 0x0000001419140290 */ /* 0x000fe8000fffe03f */
[----:B------:R-:W-:Y:S02]  /*64e0*/  @UP0 UIMAD UR20, UR20, 0x60, URZ ;  /* 0x00000060141408a4 */ /* 0x000fe4000f8e023f */
[----:B------:R-:W-:Y:S01]  /*64f0*/  UISETP.GE.AND UP0, UPT, UR22, 0x1, UPT ;  /* 0x000000011600788c */ /* 0x000fe2000bf06270 */
[----:B------:R-:W1:Y:S08]  /*6500*/  LDSM.16.M88.4 R8, [R224+0xc100] ;  /* 0x00c10000e008783b */ /* 0x000e700000000200 */
[----:B------:R-:W3:Y:S08]  /*6510*/  LDSM.16.M88.4 R16, [R224+0xc900] ;  /* 0x00c90000e010783b */ /* 0x000ef00000000200 */
[----:B------:R-:W4:Y:S08]  /*6520*/  LDSM.16.M88.4 R24, [R224+0xd100] ;  /* 0x00d10000e018783b */ /* 0x000f300000000200 */
[----:B------:R-:W2:Y:S08]  /*6530*/  LDSM.16.M88.4 R32, [R224+0xd900] ;  /* 0x00d90000e020783b */ /* 0x000eb00000000200 */
[----:B------:R-:W2:Y:S01]  /*6540*/  LDSM.16.M88.4 R40, [R224+0xe100] ;  /* 0x00e10000e028783b */ /* 0x000ea20000000200 */
[C---:B-1----:R-:W-:Y:S07]  /*6550*/  HMMA.16816.F32 R4, R152.reuse, R8, RZ ;  /* 0x000000089804723c */ /* 0x042fee00000018ff */
[----:B------:R-:W1:Y:S01]  /*6560*/  LDSM.16.M88.4 R48, [R224+0xe900] ;  /* 0x00e90000e030783b */ /* 0x000e620000000200 */
[C---:B------:R-:W-:Y:S07]  /*6570*/  HMMA.16816.F32 R8, R152.reuse, R10, RZ ;  /* 0x0000000a9808723c */ /* 0x040fee00000018ff */
[----:B-----5:R-:W1:Y:S01]  /*6580*/  LDSM.16.M88.4 R160, [R231] ;  /* 0x00000000e7a0783b */ /* 0x020e620000000200 */
[C---:B---3--:R-:W-:Y:S07]  /*6590*/  HMMA.16816.F32 R12, R152.reuse, R16, RZ ;  /* 0x00000010980c723c */ /* 0x048fee00000018ff */
[----:B------:R-:W4:Y:S01]  /*65a0*/  LDSM.16.M88.4 R164, [R248] ;  /* 0x00000000f8a4783b */ /* 0x000f220000000200 */
[C---:B------:R-:W-:Y:S07]  /*65b0*/  HMMA.16816.F32 R16, R152.reuse, R18, RZ ;  /* 0x000000129810723c */ /* 0x040fee00000018ff */
[----:B------:R-:W1:Y:S08]  /*65c0*/  LDSM.16.M88.4 R168, [R247] ;  /* 0x00000000f7a8783b */ /* 0x000e700000000200 */
[----:B------:R-:W1:Y:S08]  /*65d0*/  LDSM.16.M88.4 R172, [R246] ;  /* 0x00000000f6ac783b */ /* 0x000e700000000200 */
[----:B------:R-:W1:Y:S08]  /*65e0*/  LDSM.16.M88.4 R176, [R245] ;  /* 0x00000000f5b0783b */ /* 0x000e700000000200 */
[----:B------:R-:W1:Y:S08]  /*65f0*/  LDSM.16.M88.4 R180, [R244] ;  /* 0x00000000f4b4783b */ /* 0x000e700000000200 */
[----:B------:R-:W4:Y:S04]  /*6600*/  LDL R140, [R1+0x20] ;  /* 0x00002000018c7983 */ /* 0x000f280000100800 */
[----:B------:R-:W4:Y:S04]  /*6610*/  LDL R142, [R1+0x34] ;  /* 0x00003400018e7983 */ /* 0x000f280000100800 */
[----:B------:R-:W-:Y:S04]  /*6620*/  STL [R1+0x54], R231 ;  /* 0x000054e701007387 */ /* 0x000fe80000100800 */
[----:B------:R-:W-:Y:S04]  /*6630*/  STL [R1+0x58], R248 ;  /* 0x000058f801007387 */ /* 0x000fe80000100800 */
[----:B------:R-:W-:Y:S04]  /*6640*/  STL [R1+0x5c], R247 ;  /* 0x00005cf701007387 */ /* 0x000fe80000100800 */
[----:B------:R-:W-:Y:S01]  /*6650*/  STL [R1+0x60], R246 ;  /* 0x000060f601007387 */ /* 0x000fe20000100800 */
[----:B--2---:R-:W-:Y:S04]  /*6660*/  @P0 IMAD.MOV.U32 R21, RZ, RZ, R23 ;  /* 0x000000ffff150224 */ /* 0x004fe800078e0017 */
[----:B------:R-:W-:Y:S05]  /*6670*/  @P0 IMAD.WIDE.U32 R20, R0, 0x60, R20 ;  /* 0x0000006000140825 */ /* 0x000fea00078e0014 */
[----:B------:R-:W-:Y:S02]  /*6680*/  @P0 SHF.L.U32 R0, R20, 0x1, RZ ;  /* 0x0000000114000819 */ /* 0x000fe400000006ff */
[----:B------:R-:W-:Y:S01]  /*6690*/  @P0 IADD3 R2, R21, UR20, RZ ;  /* 0x0000001415020c10 */ /* 0x000fe2000fffe0ff */
[----:B------:R-:W-:Y:S01]  /*66a0*/  UIMAD UR20, UR22, -0x60, URZ ;  /* 0xffffffa0161478a4 */ /* 0x000fe2000f8e023f */
[----:B------:R-:W-:Y:S02]  /*66b0*/  @P0 IADD3 R36, P6, R0, c[0x0][0x1f8], RZ ;  /* 0x00007e0000240a10 */ /* 0x000fe40007fde0ff */
[----:B------:R-:W-:Y:S02]  /*66c0*/  @P0 SHF.L.U64.HI R2, R20, 0x1, R2 ;  /* 0x0000000114020819 */ /* 0x000fe40000010202 */
[C---:B----4-:R-:W-:Y:S01]  /*66d0*/  HMMA.16816.F32 R20, R152.reuse, R24, RZ ;  /* 0x000000189814723c */ /* 0x050fe200000018ff */
[----:B------:R-:W-:Y:S02]  /*66e0*/  @P0 IADD3 R38, P5, R0, 0x80, RZ ;  /* 0x0000008000260810 */ /* 0x000fe40007fbe0ff */
[----:B------:R-:W-:Y:S02]  /*66f0*/  @P0 IADD3.X R37, R2, c[0x0][0x1fc], RZ, P6, !PT ;  /* 0x00007f0002250a10 */ /* 0x000fe400037fe4ff */
[----:B------:R-:W-:Y:S02]  /*6700*/  @P0 IADD3 R38, P1, R38, c[0x0][0x1f8], RZ ;  /* 0x00007e0026260a10 */ /* 0x000fe40007f3e0ff */
[----:B------:R-:W-:Y:S01]  /*6710*/  @P0 IADD3 R0, P6, R0, 0x100, RZ ;  /* 0x0000010000000810 */ /* 0x000fe20007fde0ff */
[C---:B------:R-:W-:Y:S01]  /*6720*/  HMMA.16816.F32 R24, R152.reuse, R26, RZ ;  /* 0x0000001a9818723c */ /* 0x040fe200000018ff */
[----:B------:R-:W-:Y:S01]  /*6730*/  @!PT LDS RZ, [RZ] ;  /* 0x00000000fffff984 */ /* 0x000fe20000000800 */
[----:B------:R-:W-:Y:S01]  /*6740*/  @!PT LDS RZ, [RZ] ;  /* 0x00000000fffff984 */ /* 0x000fe20000000800 */
[----:B------:R-:W-:Y:S01]  /*6750*/  @!PT LDS RZ, [RZ] ;  /* 0x00000000fffff984 */ /* 0x000fe20000000800 */
[----:B------:R2:W-:Y:S03]  /*6760*/  @P0 LDGSTS.E.BYPASS.LTC128B.128 [R249+0x100], [R36.64], !P4 ;  /* 0x0010000024f90fae */ /* 0x0005e6000e101d52 */
[--C-:B------:R-:W-:Y:S02]  /*6770*/  @P0 IADD3.X R39, RZ, c[0x0][0x1fc], R2.reuse, P1, P5 ;  /* 0x00007f00ff270a10 */ /* 0x100fe40000fea402 */
[----:B------:R-:W-:Y:S02]  /*6780*/  @P0 IADD3 R46, P5, R0, c[0x0][0x1f8], RZ ;  /* 0x00007e00002e0a10 */ /* 0x000fe40007fbe0ff */
[C---:B------:R-:W-:Y:S01]  /*6790*/  HMMA.16816.F32 R28, R152.reuse, R32, RZ ;  /* 0x00000020981c723c */ /* 0x040fe200000018ff */
[----:B------:R4:W-:Y:S03]  /*67a0*/  @P0 LDGSTS.E.BYPASS.LTC128B.128 [R249+0x3100], [R38.64], !P3 ;  /* 0x0310000026f90fae */ /* 0x0009e6000d901d52 */
[----:B------:R-:W-:Y:S02]  /*67b0*/  @P0 IADD3.X R47, RZ, c[0x0][0x1fc], R2, P5, P6 ;  /* 0x00007f00ff2f0a10 */ /* 0x000fe40002fec402 */
[----:B------:R-:W-:Y:S02]  /*67c0*/  MOV R2, UR12 ;  /* 0x0000000c00027c02 */ /* 0x000fe40008000f00 */
[C---:B------:R-:W-:Y:S01]  /*67d0*/  HMMA.16816.F32 R32, R152.reuse, R34, RZ ;  /* 0x000000229820723c */ /* 0x040fe200000018ff */
[----:B------:R1:W-:Y:S08]  /*67e0*/  @P0 LDGSTS.E.BYPASS.LTC128B.128 [R249+0x6100], [R46.64], !P2 ;  /* 0x061000002ef90fae */ /* 0x0003f0000d101d52 */
[----:B------:R1:W3:Y:S03]  /*67f0*/  LDL R0, [R1+0x30] ;  /* 0x0000300001007983 */ /* 0x0002e60000100800 */
[----:B--2---:R-:W-:Y:S04]  /*6800*/  @P0 IADD3 R36, P1, R36, UR10, RZ ;  /* 0x0000000a24240c10 */ /* 0x004fe8000ff3e0ff */
[----:B------:R-:W-:Y:S02]  /*6810*/  @P0 IADD3.X R37, R37, UR13, RZ, P1, !PT ;  /* 0x0000000d25250c10 */ /* 0x000fe40008ffe4ff */
[----:B------:R-:W-:Y:S03]  /*6820*/  @P0 IADD3 R44, P1, R36, UR10, RZ ;  /* 0x0000000a242c0c10 */ /* 0x000fe6000ff3e0ff */
[----:B------:R4:W-:Y:S01]  /*6830*/  @P0 LDGSTS.E.BYPASS.LTC128B.128 [R249+0x1100], [R36.64], !P4 ;  /* 0x0110000024f90fae */ /* 0x0009e2000e101d52 */
[----:B------:R-:W-:Y:S07]  /*6840*/  @P0 IADD3.X R45, R37, UR13, RZ, P1, !PT ;  /* 0x0000000d252d0c10 */ /* 0x000fee0008ffe4ff */
[----:B------:R4:W-:Y:S08]  /*6850*/  @P0 LDGSTS.E.BYPASS.LTC128B.128 [R249+0x4100], [R36.64+0x80], !P3 ;  /* 0x0410008024f90fae */ /* 0x0009f0000d901d52 */
[----:B------:R4:W-:Y:S08]  /*6860*/  @P0 LDGSTS.E.BYPASS.LTC128B.128 [R249+0x7100], [R36.64+0x100], !P2 ;  /* 0x0710010024f90fae */ /* 0x0009f0000d101d52 */
[----:B------:R1:W-:Y:S08]  /*6870*/  @P0 LDGSTS.E.BYPASS.LTC128B.128 [R249+0x2100], [R44.64], !P4 ;  /* 0x021000002cf90fae */ /* 0x0003f0000e101d52 */
[----:B------:R1:W-:Y:S08]  /*6880*/  @P0 LDGSTS.E.BYPASS.LTC128B.128 [R249+0x5100], [R44.64+0x80], !P3 ;  /* 0x051000802cf90fae */ /* 0x0003f0000d901d52 */
[----:B------:R1:W-:Y:S01]  /*6890*/  @P0 LDGSTS.E.BYPASS.LTC128B.128 [R249+0x8100], [R44.64+0x100], !P2 ;  /* 0x081001002cf90fae */ /* 0x0003e2000d101d52 */
[----:B------:R-:W-:Y:S01]  /*68a0*/  PLOP3.LUT P0, PT, PT, PT, UP1, 0x80, 0x0 ;  /* 0x000000000000781c */ /* 0x000fe20003f0f018 */
[C---:B----4-:R-:W-:Y:S06]  /*68b0*/  HMMA.16816.F32 R36, R152.reuse, R40, RZ ;  /* 0x000000289824723c */ /* 0x050fec00000018ff */
[----:B------:R-:W0:Y:S02]  /*68c0*/  LDGDEPBAR ;  /* 0x00000000000079af */ /* 0x000e240000000000 */
[C---:B------:R-:W-:Y:S08]  /*68d0*/  HMMA.16816.F32 R40, R152.reuse, R42, RZ ;  /* 0x0000002a9828723c */ /* 0x040ff000000018ff */
[C---:B-1----:R-:W-:Y:S08]  /*68e0*/  HMMA.16816.F32 R44, R152.reuse, R48, RZ ;  /* 0x00000030982c723c */ /* 0x042ff000000018ff */
[----:B------:R-:W-:Y:S08]  /*68f0*/  HMMA.16816.F32 R48, R152, R50, RZ ;  /* 0x000000329830723c */ /* 0x000ff000000018ff */
[C---:B------:R-:W-:Y:S08]  /*6900*/  HMMA.16816.F32 R4, R156.reuse, R160, R4 ;  /* 0x000000a09c04723c */ /* 0x040ff00000001804 */
[C---:B------:R-:W-:Y:S01]  /*6910*/  HMMA.16816.F32 R8, R156.reuse, R162, R8 ;  /* 0x000000a29c08723c */ /* 0x040fe20000001808 */
[----:B------:R-:W1:Y:S07]  /*6920*/  LDSM.16.M88.4 R160, [R230+0xc100] ;  /* 0x00c10000e6a0783b */ /* 0x000e6e0000000200 */
[C---:B------:R-:W-:Y:S08]  /*6930*/  HMMA.16816.F32 R12, R156.reuse, R164, R12 ;  /* 0x000000a49c0c723c */ /* 0x040ff0000000180c */
[C---:B------:R-:W-:Y:S01]  /*6940*/  HMMA.16816.F32 R16, R156.reuse, R166, R16 ;  /* 0x000000a69c10723c */ /* 0x040fe20000001810 */
[----:B------:R-:W2:Y:S07]  /*6950*/  LDSM.16.M88.4 R164, [R230+0xc900] ;  /* 0x00c90000e6a4783b */ /* 0x000eae0000000200 */
[C---:B------:R-:W-:Y:S08]  /*6960*/  HMMA.16816.F32 R20, R156.reuse, R168, R20 ;  /* 0x000000a89c14723c */ /* 0x040ff00000001814 */
[C---:B------:R-:W-:Y:S01]  /*6970*/  HMMA.16816.F32 R24, R156.reuse, R170, R24 ;  /* 0x000000aa9c18723c */ /* 0x040fe20000001818 */
[----:B------:R-:W4:Y:S07]  /*6980*/  LDSM.16.M88.4 R168, [R230+0xd100] ;  /* 0x00d10000e6a8783b */ /* 0x000f2e0000000200 */
[C---:B------:R-:W-:Y:S08]  /*6990*/  HMMA.16816.F32 R28, R156.reuse, R172, R28 ;  /* 0x000000ac9c1c723c */ /* 0x040ff0000000181c */
[C---:B------:R-:W-:Y:S01]  /*69a0*/  HMMA.16816.F32 R32, R156.reuse, R174, R32 ;  /* 0x000000ae9c20723c */ /* 0x040fe20000001820 */
[----:B------:R-:W2:Y:S07]  /*69b0*/  LDSM.16.M88.4 R172, [R230+0xd900] ;  /* 0x00d90000e6ac783b */ /* 0x000eae0000000200 */
[C---:B------:R-:W-:Y:S08]  /*69c0*/  HMMA.16816.F32 R36, R156.reuse, R176, R36 ;  /* 0x000000b09c24723c */ /* 0x040ff00000001824 */
[C---:B------:R-:W-:Y:S01]  /*69d0*/  HMMA.16816.F32 R40, R156.reuse, R178, R40 ;  /* 0x000000b29c28723c */ /* 0x040fe20000001828 */
[----:B------:R-:W4:Y:S07]  /*69e0*/  LDSM.16.M88.4 R176, [R230+0xe100] ;  /* 0x00e10000e6b0783b */ /* 0x000f2e0000000200 */
[C---:B------:R-:W-:Y:S08]  /*69f0*/  HMMA.16816.F32 R44, R156.reuse, R180, R44 ;  /* 0x000000b49c2c723c */ /* 0x040ff0000000182c */
[----:B------:R-:W-:Y:S08]  /*6a00*/  HMMA.16816.F32 R48, R156, R182, R48 ;  /* 0x000000b69c30723c */ /* 0x000ff00000001830 */
[C---:B-1----:R-:W-:Y:S08]  /*6a10*/  HMMA.16816.F32 R4, R184.reuse, R160, R4 ;  /* 0x000000a0b804723c */ /* 0x042ff00000001804 */
[C---:B------:R-:W-:Y:S01]  /*6a20*/  HMMA.16816.F32 R8, R184.reuse, R162, R8 ;  /* 0x000000a2b808723c */ /* 0x040fe20000001808 */
[----:B------:R-:W1:Y:S07]  /*6a30*/  LDSM.16.M88.4 R160, [R230+0xe900] ;  /* 0x00e90000e6a0783b */ /* 0x000e6e0000000200 */
[C---:B--2---:R-:W-:Y:S08]  /*6a40*/  HMMA.16816.F32 R12, R184.reuse, R164, R12 ;  /* 0x000000a4b80c723c */ /* 0x044ff0000000180c */
[C---:B------:R-:W-:Y:S01]  /*6a50*/  HMMA.16816.F32 R16, R184.reuse, R166, R16 ;  /* 0x000000a6b810723c */ /* 0x040fe20000001810 */
[----:B------:R-:W2:Y:S07]  /*6a60*/  LDSM.16.M88.4 R164, [R227] ;  /* 0x00000000e3a4783b */ /* 0x000eae0000000200 */
[C---:B----4-:R-:W-:Y:S08]  /*6a70*/  HMMA.16816.F32 R20, R184.reuse, R168, R20 ;  /* 0x000000a8b814723c */ /* 0x050ff00000001814 */
[C---:B------:R-:W-:Y:S01]  /*6a80*/  HMMA.16816.F32 R24, R184.reuse, R170, R24 ;  /* 0x000000aab818723c */ /* 0x040fe20000001818 */
[----:B------:R-:W4:Y:S07]  /*6a90*/  LDSM.16.M88.4 R168, [R227+0x800] ;  /* 0x00080000e3a8783b */ /* 0x000f2e0000000200 */
[C---:B------:R-:W-:Y:S08]  /*6aa0*/  HMMA.16816.F32 R28, R184.reuse, R172, R28 ;  /* 0x000000acb81c723c */ /* 0x040ff0000000181c */
[C---:B------:R-:W-:Y:S01]  /*6ab0*/  HMMA.16816.F32 R32, R184.reuse, R174, R32 ;  /* 0x000000aeb820723c */ /* 0x040fe20000001820 */
[----:B------:R-:W3:Y:S07]  /*6ac0*/  LDSM.16.M88.4 R172, [R227+0x1000] ;  /* 0x00100000e3ac783b */ /* 0x000eee0000000200 */
[C---:B------:R-:W-:Y:S08]  /*6ad0*/  HMMA.16816.F32 R36, R184.reuse, R176, R36 ;  /* 0x000000b0b824723c */ /* 0x040ff00000001824 */
[C---:B------:R-:W-:Y:S01]  /*6ae0*/  HMMA.16816.F32 R40, R184.reuse, R178, R40 ;  /* 0x000000b2b828723c */ /* 0x040fe20000001828 */
[----:B------:R-:W4:Y:S07]  /*6af0*/  LDSM.16.M88.4 R176, [R227+0x1800] ;  /* 0x00180000e3b0783b */ /* 0x000f2e0000000200 */
[C---:B-1----:R-:W-:Y:S08]  /*6b00*/  HMMA.16816.F32 R44, R184.reuse, R160, R44 ;  /* 0x000000a0b82c723c */ /* 0x042ff0000000182c */
[----:B------:R-:W-:Y:S01]  /*6b10*/  HMMA.16816.F32 R48, R184, R162, R48 ;  /* 0x000000a2b830723c */ /* 0x000fe20000001830 */
[----:B------:R-:W1:Y:S07]  /*6b20*/  LDSM.16.M88.4 R160, [R227+0x2000] ;  /* 0x00200000e3a0783b */ /* 0x000e6e0000000200 */
[C---:B--2---:R-:W-:Y:S08]  /*6b30*/  HMMA.16816.F32 R4, R188.reuse, R164, R4 ;  /* 0x000000a4bc04723c */ /* 0x044ff00000001804 */
[C---:B------:R-:W-:Y:S01]  /*6b40*/  HMMA.16816.F32 R8, R188.reuse, R166, R8 ;  /* 0x000000a6bc08723c */ /* 0x040fe20000001808 */
[----:B------:R-:W2:Y:S03]  /*6b50*/  LDSM.16.M88.4 R164, [R227+0x2800] ;  /* 0x00280000e3a4783b */ /* 0x000ea60000000200 */
[----:B---3--:R-:W-:Y:S04]  /*6b60*/  @P0 IMAD.MOV.U32 R0, RZ, RZ, R140 ;  /* 0x000000ffff000224 */ /* 0x008fe800078e008c */
[C---:B----4-:R-:W-:Y:S01]  /*6b70*/  HMMA.16816.F32 R12, R188.reuse, R168, R12 ;  /* 0x000000a8bc0c723c */ /* 0x050fe2000000180c */
[----:B------:R-:W-:Y:S07]  /*6b80*/  SHFL.IDX PT, R140, R0, 0x1, 0x1c1f ;  /* 0x003c1f00008c7f89 */ /* 0x000fee00000e0000 */
[C---:B------:R-:W-:Y:S01]  /*6b90*/  HMMA.16816.F32 R16, R188.reuse, R170, R16 ;  /* 0x000000aabc10723c */ /* 0x040fe20000001810 */
[----:B------:R-:W-:Y:S07]  /*6ba0*/  LDSM.16.M88.4 R168, [R224+0xf100] ;  /* 0x00f10000e0a8783b */ /* 0x000fee0000000200 */
[C---:B------:R-:W-:Y:S01]  /*6bb0*/  HMMA.16816.F32 R20, R188.reuse, R172, R20 ;  /* 0x000000acbc14723c */ /* 0x040fe20000001814 */
[----:B------:R3:W4:Y:S07]  /*6bc0*/  SHFL.IDX PT, R141, R0, RZ, 0x1c1f ;  /* 0x001c1fff008d7589 */ /* 0x00072e00000e0000 */
[C---:B------:R-:W-:Y:S01]  /*6bd0*/  HMMA.16816.F32 R24, R188.reuse, R174, R24 ;  /* 0x000000aebc18723c */ /* 0x040fe20000001818 */
[----:B------:R-:W4:Y:S07]  /*6be0*/  LDSM.16.M88.4 R172, [R224+0xf900] ;  /* 0x00f90000e0ac783b */ /* 0x000f2e0000000200 */
[C---:B------:R-:W-:Y:S08]  /*6bf0*/  HMMA.16816.F32 R28, R188.reuse, R176, R28 ;  /* 0x000000b0bc1c723c */ /* 0x040ff0000000181c */
[C---:B------:R-:W-:Y:S01]  /*6c00*/  HMMA.16816.F32 R32, R188.reuse, R178, R32 ;  /* 0x000000b2bc20723c */ /* 0x040fe20000001820 */
[----:B------:R-:W4:Y:S03]  /*6c10*/  LDSM.16.M88.4 R176, [R224+0x10100] ;  /* 0x01010000e0b0783b */ /* 0x000f260000000200 */
[----:B---3--:R-:W-:Y:S01]  /*6c20*/  IMAD.U32 R0, RZ, RZ, UR20 ;  /* 0x00000014ff007e24 */ /* 0x008fe2000f8e00ff */
[----:B------:R-:W-:Y:S03]  /*6c30*/  UIADD3 UR20, UR22, -0x1, URZ ;  /* 0xffffffff16147890 */ /* 0x000fe6000fffe03f */
[C---:B-1----:R-:W-:Y:S01]  /*6c40*/  HMMA.16816.F32 R36, R188.reuse, R160, R36 ;  /* 0x000000a0bc24723c */ /* 0x042fe20000001824 */
[----:B------:R-:W-:Y:S02]  /*6c50*/  @UP0 UIMAD.WIDE.U32 UR24, UR20, UR4, URZ ;  /* 0x00000004141802a5 */ /* 0x000fe4000f8e003f */
[----:B------:R-:W-:Y:S01]  /*6c60*/  @UP0 USHF.R.S32.HI UR23, URZ, 0x1f, UR20 ;  /* 0x0000001f3f170899 */ /* 0x000fe20008011414 */
[----:B------:R-:W-:Y:S03]  /*6c70*/  IADD3 R0, -R142, 0x1, R0 ;  /* 0x000000018e007810 */ /* 0x000fe60007ffe100 */
[----:B------:R-:W-:Y:S01]  /*6c80*/  @UP0 UIMAD UR23, UR23, UR4, URZ ;  /* 0x00000004171702a4 */ /* 0x000fe2000f8e023f */
[C---:B------:R-:W-:Y:S01]  /*6c90*/  HMMA.16816.F32 R40, R188.reuse, R162, R40 ;  /* 0x000000a2bc28723c */ /* 0x040fe20000001828 */
[----:B------:R-:W1:Y:S02]  /*6ca0*/  LDSM.16.M88.4 R160, [R224+0x10900] ;  /* 0x01090000e0a0783b */ /* 0x000e640000000200 */
[----:B------:R-:W-:Y:S01]  /*6cb0*/  @UP0 UIMAD UR23, UR20, UR5, UR23 ;  /* 0x00000005141702a4 */ /* 0x000fe2000f8e0217 */
[----:B------:R-:W-:Y:S03]  /*6cc0*/  IADD3 R0, -R2, UR8, R0 ;  /* 0x0000000802007c10 */ /* 0x000fe6000fffe100 */
[----:B------:R-:W-:Y:S01]  /*6cd0*/  @UP0 UIADD3 UR23, UR25, UR23, URZ ;  /* 0x0000001719170290 */ /* 0x000fe2000fffe03f */
[C---:B--2---:R-:W-:Y:S03]  /*6ce0*/  HMMA.16816.F32 R44, R188.reuse, R164, R44 ;  /* 0x000000a4bc2c723c */ /* 0x044fe6000000182c */
[----:B------:R-:W-:Y:S01]  /*6cf0*/  @UP0 UIMAD UR23, UR23, 0x60, URZ ;  /* 0x00000060171708a4 */ /* 0x000fe2000f8e023f */
[C---:B----4-:R-:W-:Y:S02]  /*6d00*/  IMAD.IADD R2, R0.reuse, 0x1, R141 ;  /* 0x0000000100027824 */ /* 0x050fe400078e028d */
[----:B------:R-:W-:Y:S02]  /*6d10*/  IMAD.IADD R0, R0, 0x1, R140 ;  /* 0x0000000100007824 */ /* 0x000fe400078e028c */
[----:B------:R-:W-:Y:S01]  /*6d20*/  HMMA.16816.F32 R48, R188, R166, R48 ;  /* 0x000000a6bc30723c */ /* 0x000fe20000001830 */
[----:B------:R-:W2:Y:S02]  /*6d30*/  LDSM.16.M88.4 R164, [R224+0x11100] ;  /* 0x01110000e0a4783b */ /* 0x000ea40000000200 */
[C---:B------:R-:W-:Y:S02]  /*6d40*/  ISETP.GT.AND P6, PT, R2.reuse, RZ, PT ;  /* 0x000000ff0200720c */ /* 0x040fe40003fc4270 */
[----:B------:R-:W-:Y:S02]  /*6d50*/  ISETP.GT.AND P5, PT, R2, 0x1, PT ;  /* 0x000000010200780c */ /* 0x000fe40003fa4270 */
[C---:B------:R-:W-:Y:S01]  /*6d60*/  ISETP.GT.AND P1, PT, R0.reuse, RZ, PT ;  /* 0x000000ff0000720c */ /* 0x040fe20003f24270 */
[C---:B------:R-:W-:Y:S05]  /*6d70*/  HMMA.16816.F32 R4, R192.reuse, R168, R4 ;  /* 0x000000a8c004723c */ /* 0x040fea0000001804 */
[----:B------:R-:W-:Y:S03]  /*6d80*/  ISETP.GT.AND P0, PT, R0, 0x1, PT ;  /* 0x000000010000780c */ /* 0x000fe60003f04270 */
[C---:B------:R-:W-:Y:S01]  /*6d90*/  HMMA.16816.F32 R8, R192.reuse, R170, R8 ;  /* 0x000000aac008723c */ /* 0x040fe20000001808 */
[----:B------:R-:W3:Y:S07]  /*6da0*/  LDSM.16.M88.4 R168, [R224+0x11900] ;  /* 0x01190000e0a8783b */ /* 0x000eee0000000200 */
[C---:B------:R-:W-:Y:S08]  /*6db0*/  HMMA.16816.F32 R12, R192.reuse, R172, R12 ;  /* 0x000000acc00c723c */ /* 0x040ff0000000180c */
[C---:B------:R-:W-:Y:S01]  /*6dc0*/  HMMA.16816.F32 R16, R192.reuse, R174, R16 ;  /* 0x000000aec010723c */ /* 0x040fe20000001810 */
[----:B------:R-:W4:Y:S07]  /*6dd0*/  LDSM.16.M88.4 R172, [R243] ;  /* 0x00000000f3ac783b */ /* 0x000f2e0000000200 */
[C---:B------:R-:W-:Y:S08]  /*6de0*/  HMMA.16816.F32 R20, R192.reuse, R176, R20 ;  /* 0x000000b0c014723c */ /* 0x040ff00000001814 */
[C---:B------:R-:W-:Y:S01]  /*6df0*/  HMMA.16816.F32 R24, R192.reuse, R178, R24 ;  /* 0x000000b2c018723c */ /* 0x040fe20000001818 */
[----:B------:R-:W4:Y:S07]  /*6e00*/  LDSM.16.M88.4 R176, [R242] ;  /* 0x00000000f2b0783b */ /* 0x000f2e0000000200 */
[C---:B-1----:R-:W-:Y:S08]  /*6e10*/  HMMA.16816.F32 R28, R192.reuse, R160, R28 ;  /* 0x000000a0c01c723c */ /* 0x042ff0000000181c */
[C---:B------:R-:W-:Y:S01]  /*6e20*/  HMMA.16816.F32 R32, R192.reuse, R162, R32 ;  /* 0x000000a2c020723c */ /* 0x040fe20000001820 */
[----:B------:R-:W1:Y:S07]  /*6e30*/  LDSM.16.M88.4 R160, [R241] ;  /* 0x00000000f1a0783b */ /* 0x000e6e0000000200 */
[C---:B--2---:R-:W-:Y:S08]  /*6e40*/  HMMA.16816.F32 R36, R192.reuse, R164, R36 ;  /* 0x000000a4c024723c */ /* 0x044ff00000001824 */
[C---:B------:R-:W-:Y:S01]  /*6e50*/  HMMA.16816.F32 R40, R192.reuse, R166, R40 ;  /* 0x000000a6c028723c */ /* 0x040fe20000001828 */
[----:B------:R-:W2:Y:S07]  /*6e60*/  LDSM.16.M88.4 R164, [R240] ;  /* 0x00000000f0a4783b */ /* 0x000eae0000000200 */
[C---:B---3--:R-:W-:Y:S08]  /*6e70*/  HMMA.16816.F32 R44, R192.reuse, R168, R44 ;  /* 0x000000a8c02c723c */ /* 0x048ff0000000182c */
[----:B------:R-:W-:Y:S01]  /*6e80*/  HMMA.16816.F32 R48, R192, R170, R48 ;  /* 0x000000aac030723c */ /* 0x000fe20000001830 */
[----:B------:R-:W3:Y:S07]  /*6e90*/  LDSM.16.M88.4 R168, [R239] ;  /* 0x00000000efa8783b */ /* 0x000eee0000000200 */
[C---:B----4-:R-:W-:Y:S08]  /*6ea0*/  HMMA.16816.F32 R4, R196.reuse, R172, R4 ;  /* 0x000000acc404723c */ /* 0x050ff00000001804 */
[C---:B------:R-:W-:Y:S01]  /*6eb0*/  HMMA.16816.F32 R8, R196.reuse, R174, R8 ;  /* 0x000000aec408723c */ /* 0x040fe20000001808 */
[----:B------:R-:W4:Y:S07]  /*6ec0*/  LDSM.16.M88.4 R172, [R238] ;  /* 0x00000000eeac783b */ /* 0x000f2e0000000200 */
[C---:B------:R-:W-:Y:S08]  /*6ed0*/  HMMA.16816.F32 R12, R196.reuse, R176, R12 ;  /* 0x000000b0c40c723c */ /* 0x040ff0000000180c */
[C---:B------:R-:W-:Y:S01]  /*6ee0*/  HMMA.16816.F32 R16, R196.reuse, R178, R16 ;  /* 0x000000b2c410723c */ /* 0x040fe20000001810 */
        /* <DEDUP_REMOVED lines=13> */
[C---:B------:R-:W-:Y:S08]  /*6fc0*/  HMMA.16816.F32 R4, R200.reuse, R176, R4 ;  /* 0x000000b0c804723c */ /* 0x040ff00000001804 */
[C---:B------:R-:W-:Y:S01]  /*6fd0*/  HMMA.16816.F32 R8, R200.reuse, R178, R8 ;  /* 0x000000b2c808723c */ /* 0x040fe20000001808 */
[----:B------:R-:W-:Y:S07]  /*6fe0*/  LDSM.16.M88.4 R176, [R227+0x3000] ;  /* 0x00300000e3b0783b */ /* 0x000fee0000000200 */
        /* <DEDUP_REMOVED lines=33> */
[C---:B--2---:R-:W-:Y:S08]  /*7200*/  HMMA.16816.F32 R4, R208.reuse, R164, R4 ;  /* 0x000000a4d004723c */ /* 0x044ff00000001804 */
[C---:B------:R-:W-:Y:S01]  /*7210*/  HMMA.16816.F32 R8, R208.reuse, R166, R8 ;  /* 0x000000a6d008723c */ /* 0x040fe20000001808 */
[----:B------:R-:W2:Y:S07]  /*7220*/  LDSM.16.M88.4 R164, [R224+0x14100] ;  /* 0x01410000e0a4783b */ /* 0x000eae0000000200 */
        /* <DEDUP_REMOVED lines=12> */
[C---:B------:R-:W-:Y:S08]  /*72f0*/  HMMA.16816.F32 R44, R208.reuse, R176, R44 ;  /* 0x000000b0d02c723c */ /* 0x040ff0000000182c */
[----:B------:R-:W-:Y:S01]  /*7300*/  HMMA.16816.F32 R48, R208, R178, R48 ;  /* 0x000000b2d030723c */ /* 0x000fe20000001830 */
[----:B------:R-:W2:Y:S07]  /*7310*/  LDSM.16.M88.4 R176, [R233] ;  /* 0x00000000e9b0783b */ /* 0x000eae0000000200 */
[C---:B---3--:R-:W-:Y:S08]  /*7320*/  HMMA.16816.F32 R4, R212.reuse, R168, R4 ;  /* 0x000000a8d404723c */ /* 0x048ff00000001804 */
[C---:B------:R-:W-:Y:S01]  /*7330*/  HMMA.16816.F32 R8, R212.reuse, R170, R8 ;  /* 0x000000aad408723c */ /* 0x040fe20000001808 */
[----:B------:R-:W3:Y:S07]  /*7340*/  LDSM.16.M88.4 R168, [R232] ;  /* 0x00000000e8a8783b */ /* 0x000eee0000000200 */
[C---:B----4-:R-:W-:Y:S08]  /*7350*/  HMMA.16816.F32 R12, R212.reuse, R172, R12 ;  /* 0x000000acd40c723c */ /* 0x050ff0000000180c */
        /* <DEDUP_REMOVED lines=26> */
[C---:B------:R-:W-:Y:S08]  /*7500*/  HMMA.16816.F32 R36, R216.reuse, R176, R36 ;  /* 0x000000b0d824723c */ /* 0x040ff00000001824 */
[C---:B------:R-:W-:Y:S08]  /*7510*/  HMMA.16816.F32 R40, R216.reuse, R178, R40 ;  /* 0x000000b2d828723c */ /* 0x040ff00000001828 */
[C---:B----4-:R-:W-:Y:S08]  /*7520*/  HMMA.16816.F32 R44, R216.reuse, R172, R44 ;  /* 0x000000acd82c723c */ /* 0x050ff0000000182c */
[----:B------:R-:W-:Y:S01]  /*7530*/  HMMA.16816.F32 R48, R216, R174, R48 ;  /* 0x000000aed830723c */ /* 0x000fe20000001830 */
[----:B------:R-:W4:Y:S07]  /*7540*/  LDSM.16.M88.4 R172, [R227+0x7800] ;  /* 0x00780000e3ac783b */ /* 0x000f2e0000000200 */
[C---:B-1----:R-:W-:Y:S08]  /*7550*/  HMMA.16816.F32 R4, R220.reuse, R160, R4 ;  /* 0x000000a0dc04723c */ /* 0x042ff00000001804 */
[C---:B------:R-:W-:Y:S01]  /*7560*/  HMMA.16816.F32 R8, R220.reuse, R162, R8 ;  /* 0x000000a2dc08723c */ /* 0x040fe20000001808 */
[----:B------:R-:W1:Y:S07]  /*7570*/  LDSM.16.M88.4 R160, [R227+0x8000] ;  /* 0x00800000e3a0783b */ /* 0x000e6e0000000200 */
[C---:B--2---:R-:W-:Y:S08]  /*7580*/  HMMA.16816.F32 R12, R220.reuse, R164, R12 ;  /* 0x000000a4dc0c723c */ /* 0x044ff0000000180c */
[C---:B------:R-:W-:Y:S04]  /*7590*/  HMMA.16816.F32 R16, R220.reuse, R166, R16 ;  /* 0x000000a6dc10723c */ /* 0x040fe80000001810 */
[----:B------:R-:W-:Y:S02]  /*75a0*/  FSEL R165, R4, -INF , P6 ;  /* 0xff80000004a57808 */ /* 0x000fe40003000000 */
[C---:B------:R-:W-:Y:S02]  /*75b0*/  ISETP.GT.AND P6, PT, R2.reuse, 0x8, PT ;  /* 0x000000080200780c */ /* 0x040fe40003fc4270 */
[C---:B---3--:R-:W-:Y:S04]  /*75c0*/  HMMA.16816.F32 R20, R220.reuse, R168, R20 ;  /* 0x000000a8dc14723c */ /* 0x048fe80000001814 */
[----:B------:R-:W-:Y:S02]  /*75d0*/  FSEL R167, R5, -INF , P5 ;  /* 0xff80000005a77808 */ /* 0x000fe40002800000 */
[----:B------:R-:W-:Y:S02]  /*75e0*/  ISETP.GT.AND P5, PT, R2, 0x9, PT ;  /* 0x000000090200780c */ /* 0x000fe40003fa4270 */
[C---:B------:R-:W-:Y:S04]  /*75f0*/  HMMA.16816.F32 R24, R220.reuse, R170, R24 ;  /* 0x000000aadc18723c */ /* 0x040fe80000001818 */
[----:B------:R-:W-:Y:S02]  /*7600*/  FSEL R166, R9, -INF , P5 ;  /* 0xff80000009a67808 */ /* 0x000fe40002800000 */
[----:B------:R-:W-:Y:S02]  /*7610*/  FSEL R140, R8, -INF , P6 ;  /* 0xff800000088c7808 */ /* 0x000fe40003000000 */
[C---:B----4-:R-:W-:Y:S03]  /*7620*/  HMMA.16816.F32 R28, R220.reuse, R172, R28 ;  /* 0x000000acdc1c723c */ /* 0x050fe6000000181c */
[----:B------:R-:W-:Y:S02]  /*7630*/  ISETP.GT.AND P6, PT, R2, 0x10, PT ;  /* 0x000000100200780c */ /* 0x000fe40003fc4270 */
[----:B------:R-:W-:Y:S02]  /*7640*/  FSEL R170, R6, -INF , P1 ;  /* 0xff80000006aa7808 */ /* 0x000fe40000800000 */
[----:B------:R-:W-:Y:S01]  /*7650*/  FSEL R171, R7, -INF , P0 ;  /* 0xff80000007ab7808 */ /* 0x000fe20000000000 */
[C---:B------:R-:W-:Y:S01]  /*7660*/  HMMA.16816.F32 R32, R220.reuse, R174, R32 ;  /* 0x000000aedc20723c */ /* 0x040fe20000001820 */
[----:B------:R-:W2:Y:S01]  /*7670*/  LDSM.16.M88.4 R4, [R227+0x8800] ;  /* 0x00880000e304783b */ /* 0x000ea20000000200 */
[----:B------:R-:W-:Y:S07]  /*7680*/  DEPBAR.LE SB0, 0x0 ;  /* 0x000080000000791a */ /* 0x000fee0000000000 */
[----:B------:R-:W-:Y:S01]  /*7690*/  BAR.SYNC.DEFER_BLOCKING 0x0 ;  /* 0x0000000000007b1d */ /* 0x000fe20000010000 */
[C---:B-1----:R-:W-:Y:S05]  /*76a0*/  HMMA.16816.F32 R36, R220.reuse, R160, R36 ;  /* 0x000000a0dc24723c */ /* 0x042fea0000001824 */
[----:B------:R-:W-:Y:S02]  /*76b0*/  FMNMX.FTZ R8, R165, R3, !PT ;  /* 0x00000003a5087209 */ /* 0x000fe40007810000 */
[----:B------:R-:W-:Y:S01]  /*76c0*/  ISETP.GT.AND P1, PT, R0, 0x8, PT ;  /* 0x000000080000780c */ /* 0x000fe20003f24270 */
[C---:B------:R-:W-:Y:S03]  /*76d0*/  HMMA.16816.F32 R40, R220.reuse, R162, R40 ;  /* 0x000000a2dc28723c */ /* 0x040fe60000001828 */
[----:B------:R-:W-:Y:S02]  /*76e0*/  ISETP.GT.AND P5, PT, R2, 0x11, PT ;  /* 0x000000110200780c */ /* 0x000fe40003fa4270 */
[----:B------:R-:W-:Y:S02]  /*76f0*/  FMNMX.FTZ R8, R167, R8, !PT ;  /* 0x00000008a7087209 */ /* 0x000fe40007810000 */
[----:B------:R-:W-:Y:S02]  /*7700*/  FSEL R172, R12, -INF , P6 ;  /* 0xff8000000cac7808 */ /* 0x000fe40003000000 */
[----:B------:R-:W-:Y:S02]  /*7710*/  FMNMX.FTZ R8, R140, R8, !PT ;  /* 0x000000088c087209 */ /* 0x000fe40007810000 */
[----:B------:R-:W-:Y:S02]  /*7720*/  ISETP.GT.AND P0, PT, R0, 0x9, PT ;  /* 0x000000090000780c */ /* 0x000fe40003f04270 */
[----:B------:R-:W-:Y:S02]  /*7730*/  FMNMX.FTZ R8, R166, R8, !PT ;  /* 0x00000008a6087209 */ /* 0x000fe40007810000 */
[----:B------:R-:W-:Y:S02]  /*7740*/  FSEL R168, R10, -INF , P1 ;  /* 0xff8000000aa87808 */ /* 0x000fe40000800000 */
[----:B------:R-:W-:Y:S02]  /*7750*/  FSEL R169, R11, -INF , P0 ;  /* 0xff8000000ba97808 */ /* 0x000fe40000000000 */
[----:B------:R-:W3:Y:S01]  /*7760*/  LDL.64 R10, [R1+0x28] ;  /* 0x00002800010a7983 */ /* 0x000ee20000100a00 */
[----:B------:R-:W-:Y:S02]  /*7770*/  FMNMX.FTZ R8, R172, R8, !PT ;  /* 0x00000008ac087209 */ /* 0x000fe40007810000 */
[----:B------:R-:W-:Y:S01]  /*7780*/  FSEL R173, R13, -INF , P5 ;  /* 0xff8000000dad7808 */ /* 0x000fe20002800000 */
[C---:B--2---:R-:W-:Y:S03]  /*7790*/  HMMA.16816.F32 R44, R220.reuse, R4, R44 ;  /* 0x00000004dc2c723c */ /* 0x044fe6000000182c */
[C---:B------:R-:W-:Y:S02]  /*77a0*/  ISETP.GT.AND P6, PT, R2.reuse, 0x18, PT ;  /* 0x000000180200780c */ /* 0x040fe40003fc4270 */
[----:B------:R-:W-:Y:S02]  /*77b0*/  ISETP.GT.AND P5, PT, R2, 0x19, PT ;  /* 0x000000190200780c */ /* 0x000fe40003fa4270 */
[----:B------:R-:W-:Y:S01]  /*77c0*/  FMNMX.FTZ R4, R173, R8, !PT ;  /* 0x00000008ad047209 */ /* 0x000fe20007810000 */
[----:B------:R-:W-:Y:S01]  /*77d0*/  HMMA.16816.F32 R48, R220, R6, R48 ;  /* 0x00000006dc30723c */ /* 0x000fe20000001830 */
[----:B------:R-:W2:Y:S02]  /*77e0*/  LDL.64 R8, [R1+0x38] ;  /* 0x0000380001087983 */ /* 0x000ea40000100a00 */
[----:B------:R-:W-:Y:S02]  /*77f0*/  ISETP.GT.AND P1, PT, R0, 0x10, PT ;  /* 0x000000100000780c */ /* 0x000fe40003f24270 */
[----:B------:R-:W-:Y:S02]  /*7800*/  FSEL R176, R16, -INF , P6 ;  /* 0xff80000010b07808 */ /* 0x000fe40003000000 */
[----:B------:R-:W-:Y:S02]  /*7810*/  ISETP.GT.AND P6, PT, R2, 0x20, PT ;  /* 0x000000200200780c */ /* 0x000fe40003fc4270 */
[----:B------:R-:W-:Y:S02]  /*7820*/  FSEL R177, R17, -INF , P5 ;  /* 0xff80000011b17808 */ /* 0x000fe40002800000 */
[----:B------:R-:W-:Y:S02]  /*7830*/  ISETP.GT.AND P0, PT, R0, 0x11, PT ;  /* 0x000000110000780c */ /* 0x000fe40003f04270 */
[----:B------:R-:W-:Y:S02]  /*7840*/  FMNMX.FTZ R4, R176, R4, !PT ;  /* 0x00000004b0047209 */ /* 0x000fe40007810000 */
[----:B------:R-:W-:Y:S02]  /*7850*/  FSEL R183, R20, -INF , P6 ;  /* 0xff80000014b77808 */ /* 0x000fe40003000000 */
[----:B------:R-:W-:Y:S02]  /*7860*/  FSEL R174, R14, -INF , P1 ;  /* 0xff8000000eae7808 */ /* 0x000fe40000800000 */
[----:B------:R-:W-:Y:S02]  /*7870*/  ISETP.GT.AND P1, PT, R0, 0x18, PT ;  /* 0x000000180000780c */ /* 0x000fe40003f24270 */
[----:B------:R-:W-:Y:S02]  /*7880*/  ISETP.GT.AND P5, PT, R2, 0x21, PT ;  /* 0x000000210200780c */ /* 0x000fe40003fa4270 */
[----:B------:R-:W-:Y:S02]  /*7890*/  FMNMX.FTZ R4, R177, R4, !PT ;  /* 0x00000004b1047209 */ /* 0x000fe40007810000 */
[----:B------:R-:W-:Y:S02]  /*78a0*/  FSEL R182, R21, -INF , P5 ;  /* 0xff80000015b67808 */ /* 0x000fe40002800000 */
[----:B------:R-:W-:Y:S02]  /*78b0*/  FSEL R175, R15, -INF , P0 ;  /* 0xff8000000faf7808 */ /* 0x000fe40000000000 */
[----:B------:R-:W-:Y:S02]  /*78c0*/  ISETP.GT.AND P0, PT, R0, 0x19, PT ;  /* 0x000000190000780c */ /* 0x000fe40003f04270 */
[----:B------:R-:W-:Y:S02]  /*78d0*/  FSEL R178, R18, -INF , P1 ;  /* 0xff80000012b27808 */ /* 0x000fe40000800000 */
[----:B------:R-:W-:Y:S02]  /*78e0*/  ISETP.GT.AND P1, PT, R0, 0x20, PT ;  /* 0x000000200000780c */ /* 0x000fe40003f24270 */
[----:B------:R-:W-:Y:S02]  /*78f0*/  ISETP.GT.AND P6, PT, R2, 0x28, PT ;  /* 0x000000280200780c */ /* 0x000fe40003fc4270 */
[----:B------:R-:W-:Y:S02]  /*7900*/  FMNMX.FTZ R141, R183, R4, !PT ;  /* 0x00000004b78d7209 */ /* 0x000fe40007810000 */
[----:B------:R-:W-:Y:S02]  /*7910*/  FSEL R180, R22, -INF , P1 ;  /* 0xff80000016b47808 */ /* 0x000fe40000800000 */
[----:B------:R-:W-:Y:S02]  /*7920*/  FSEL R179, R19, -INF , P0 ;  /* 0xff80000013b37808 */ /* 0x000fe40000000000 */
[C---:B------:R-:W-:Y:S02]  /*7930*/  ISETP.GT.AND P0, PT, R0.reuse, 0x21, PT ;  /* 0x000000210000780c */ /* 0x040fe40003f04270 */
[----:B------:R-:W-:Y:S02]  /*7940*/  ISETP.GT.AND P1, PT, R0, 0x28, PT ;  /* 0x000000280000780c */ /* 0x000fe40003f24270 */
[----:B------:R-:W-:Y:S02]  /*7950*/  ISETP.GT.AND P5, PT, R2, 0x29, PT ;  /* 0x000000290200780c */ /* 0x000fe40003fa4270 */
[----:B------:R-:W-:Y:S02]  /*7960*/  FSEL R181, R24, -INF , P6 ;  /* 0xff80000018b57808 */ /* 0x000fe40003000000 */
[----:B------:R-:W-:Y:S02]  /*7970*/  FMNMX.FTZ R141, R182, R141, !PT ;  /* 0x0000008db68d7209 */ /* 0x000fe40007810000 */
[----:B------:R-:W-:Y:S02]  /*7980*/  FSEL R250, R23, -INF , P0 ;  /* 0xff80000017fa7808 */ /* 0x000fe40000000000 */
[----:B------:R-:W-:Y:S02]  /*7990*/  ISETP.GT.AND P0, PT, R0, 0x29, PT ;  /* 0x000000290000780c */ /* 0x000fe40003f04270 */
[----:B------:R-:W-:Y:S02]  /*79a0*/  FSEL R251, R25, -INF , P5 ;  /* 0xff80000019fb7808 */ /* 0x000fe40002800000 */
[----:B------:R-:W-:Y:S02]  /*79b0*/  FSEL R252, R26, -INF , P1 ;  /* 0xff8000001afc7808 */ /* 0x000fe40000800000 */
[----:B------:R-:W-:Y:S02]  /*79c0*/  ISETP.GT.AND P1, PT, R2, 0x30, PT ;  /* 0x000000300200780c */ /* 0x000fe40003f24270 */
[----:B------:R-:W-:Y:S02]  /*79d0*/  FMNMX.FTZ R141, R181, R141, !PT ;  /* 0x0000008db58d7209 */ /* 0x000fe40007810000 */
[----:B------:R-:W-:Y:S02]  /*79e0*/  FMNMX.FTZ R4, R170, R143, !PT ;  /* 0x0000008faa047209 */ /* 0x000fe40007810000 */
[----:B------:R-:W-:Y:S02]  /*79f0*/  FSEL R19, R28, -INF , P1 ;  /* 0xff8000001c137808 */ /* 0x000fe40000800000 */
[----:B------:R-:W-:Y:S02]  /*7a00*/  FSEL R164, R27, -INF , P0 ;  /* 0xff8000001ba47808 */ /* 0x000fe40000000000 */
[C---:B------:R-:W-:Y:S02]  /*7a10*/  ISETP.GT.AND P0, PT, R2.reuse, 0x31, PT ;  /* 0x000000310200780c */ /* 0x040fe40003f04270 */
[----:B------:R-:W-:Y:S02]  /*7a20*/  FMNMX.FTZ R141, R251, R141, !PT ;  /* 0x0000008dfb8d7209 */ /* 0x000fe40007810000 */
[----:B------:R-:W-:Y:S02]  /*7a30*/  FMNMX.FTZ R4, R171, R4, !PT ;  /* 0x00000004ab047209 */ /* 0x000fe40007810000 */
[----:B------:R-:W-:Y:S02]  /*7a40*/  FSEL R29, R29, -INF , P0 ;  /* 0xff8000001d1d7808 */ /* 0x000fe40000000000 */
[----:B------:R-:W-:Y:S02]  /*7a50*/  ISETP.GT.AND P5, PT, R2, 0x38, PT ;  /* 0x000000380200780c */ /* 0x000fe40003fa4270 */
[----:B------:R-:W-:Y:S02]  /*7a60*/  FMNMX.FTZ R141, R19, R141, !PT ;  /* 0x0000008d138d7209 */ /* 0x000fe40007810000 */
        /* <DEDUP_REMOVED lines=8> */
[----:B------:R-:W-:Y:S02]  /*7af0*/  ISETP.GT.AND P0, PT, R2, 0x40, PT ;  /* 0x000000400200780c */ /* 0x000fe40003f04270 */
[----:B------:R-:W-:Y:S02]  /*7b00*/  FMNMX.FTZ R4, R174, R4, !PT ;  /* 0x00000004ae047209 */ /* 0x000fe40007810000 */
[----:B------:R-:W-:Y:S02]  /*7b10*/  FSEL R142, R30, -INF , P6 ;  /* 0xff8000001e8e7808 */ /* 0x000fe40003000000 */
[----:B------:R-:W-:Y:S02]  /*7b20*/  FMNMX.FTZ R141, R13, R141, !PT ;  /* 0x0000008d0d8d7209 */ /* 0x000fe40007810000 */
[----:B------:R-:W-:Y:S02]  /*7b30*/  ISETP.GT.AND P6, PT, R2, 0x41, PT ;  /* 0x000000410200780c */ /* 0x000fe40003fc4270 */
[----:B------:R-:W-:Y:S01]  /*7b40*/  FSEL R32, R36, -INF , P0 ;  /* 0xff80000024207808 */ /* 0x000fe20000000000 */
[----:B------:R-:W-:Y:S01]  /*7b50*/  IMAD.MOV.U32 R36, RZ, RZ, R14 ;  /* 0x000000ffff247224 */ /* 0x000fe200078e000e */
[----:B------:R-:W-:Y:S02]  /*7b60*/  FMNMX.FTZ R4, R175, R4, !PT ;  /* 0x00000004af047209 */ /* 0x000fe40007810000 */
[----:B------:R-:W-:Y:S02]  /*7b70*/  FSEL R37, R37, -INF , P6 ;  /* 0xff80000025257808 */ /* 0x000fe40003000000 */
[----:B------:R-:W-:Y:S02]  /*7b80*/  FMNMX.FTZ R141, R32, R141, !PT ;  /* 0x0000008d208d7209 */ /* 0x000fe40007810000 */
[----:B------:R-:W-:Y:S02]  /*7b90*/  ISETP.GT.AND P5, PT, R2, 0x48, PT ;  /* 0x000000480200780c */ /* 0x000fe40003fa4270 */
[----:B------:R-:W-:Y:S02]  /*7ba0*/  FMNMX.FTZ R4, R178, R4, !PT ;  /* 0x00000004b2047209 */ /* 0x000fe40007810000 */
[----:B------:R-:W-:Y:S02]  /*7bb0*/  FMNMX.FTZ R141, R37, R141, !PT ;  /* 0x0000008d258d7209 */ /* 0x000fe40007810000 */
[----:B------:R-:W-:Y:S02]  /*7bc0*/  FSEL R24, R40, -INF , P5 ;  /* 0xff80000028187808 */ /* 0x000fe40002800000 */
[C---:B------:R-:W-:Y:S02]  /*7bd0*/  ISETP.GT.AND P1, PT, R2.reuse, 0x49, PT ;  /* 0x000000490200780c */ /* 0x040fe40003f24270 */
[----:B------:R-:W-:Y:S02]  /*7be0*/  FMNMX.FTZ R4, R179, R4, !PT ;  /* 0x00000004b3047209 */ /* 0x000fe40007810000 */
[----:B------:R-:W-:Y:S01]  /*7bf0*/  FSEL R16, R41, -INF , P1 ;  /* 0xff80000029107808 */ /* 0x000fe20000800000 */
[----:B------:R-:W-:Y:S01]  /*7c00*/  IMAD.MOV.U32 R41, RZ, RZ, R142 ;  /* 0x000000ffff297224 */ /* 0x000fe200078e008e */
[----:B------:R-:W-:Y:S02]  /*7c10*/  ISETP.GT.AND P0, PT, R2, 0x50, PT ;  /* 0x000000500200780c */ /* 0x000fe40003f04270 */
[----:B------:R-:W-:Y:S02]  /*7c20*/  FMNMX.FTZ R141, R24, R141, !PT ;  /* 0x0000008d188d7209 */ /* 0x000fe40007810000 */
[----:B------:R-:W-:Y:S02]  /*7c30*/  ISETP.GT.AND P5, PT, R2, 0x58, PT ;  /* 0x000000580200780c */ /* 0x000fe40003fa4270 */
[----:B------:R-:W-:Y:S02]  /*7c40*/  FMNMX.FTZ R4, R180, R4, !PT ;  /* 0x00000004b4047209 */ /* 0x000fe40007810000 */
[----:B------:R-:W-:Y:S02]  /*7c50*/  ISETP.GT.AND P6, PT, R2, 0x51, PT ;  /* 0x000000510200780c */ /* 0x000fe40003fc4270 */
[----:B------:R-:W-:Y:S02]  /*7c60*/  FSEL R40, R44, -INF , P0 ;  /* 0xff8000002c287808 */ /* 0x000fe40000000000 */
[----:B------:R-:W-:Y:S02]  /*7c70*/  FMNMX.FTZ R141, R16, R141, !PT ;  /* 0x0000008d108d7209 */ /* 0x000fe40007810000 */
[----:B------:R-:W-:Y:S02]  /*7c80*/  FSEL R6, R48, -INF , P5 ;  /* 0xff80000030067808 */ /* 0x000fe40002800000 */
[----:B------:R-:W-:Y:S02]  /*7c90*/  ISETP.GT.AND P1, PT, R2, 0x59, PT ;  /* 0x000000590200780c */ /* 0x000fe40003f24270 */
[----:B------:R-:W-:Y:S02]  /*7ca0*/  FMNMX.FTZ R2, R250, R4, !PT ;  /* 0x00000004fa027209 */ /* 0x000fe40007810000 */
[----:B------:R-:W-:Y:S02]  /*7cb0*/  FSEL R45, R45, -INF , P6 ;  /* 0xff8000002d2d7808 */ /* 0x000fe40003000000 */
[----:B------:R-:W-:Y:S02]  /*7cc0*/  FMNMX.FTZ R141, R40, R141, !PT ;  /* 0x0000008d288d7209 */ /* 0x000fe40007810000 */
[----:B------:R-:W-:Y:S01]  /*7cd0*/  FSEL R246, R49, -INF , P1 ;  /* 0xff80000031f67808 */ /* 0x000fe20000800000 */
[----:B------:R-:W-:Y:S01]  /*7ce0*/  IMAD.MOV.U32 R49, RZ, RZ, R6 ;  /* 0x000000ffff317224 */ /* 0x000fe200078e0006 */
[----:B------:R-:W-:Y:S01]  /*7cf0*/  ISETP.GT.AND P0, PT, R0, 0x31, PT ;  /* 0x000000310000780c */ /* 0x000fe20003f04270 */
[----:B------:R-:W-:Y:S01]  /*7d00*/  IMAD.U32 R6, RZ, RZ, UR24 ;  /* 0x00000018ff067e24 */ /* 0x000fe2000f8e00ff */
[----:B------:R-:W-:Y:S01]  /*7d10*/  MOV R33, R164 ;  /* 0x000000a400217202 */ /* 0x000fe20000000f00 */
[----:B------:R-:W-:Y:S01]  /*7d20*/  @UP0 USHF.L.U64.HI UR24, UR4, 0x6, UR5 ;  /* 0x0000000604180899 */ /* 0x000fe20008010205 */
[----:B------:R-:W-:Y:S02]  /*7d30*/  FMNMX.FTZ R2, R252, R2, !PT ;  /* 0x00000002fc027209 */ /* 0x000fe40007810000 */
[----:B------:R-:W-:Y:S02]  /*7d40*/  FMNMX.FTZ R141, R45, R141, !PT ;  /* 0x0000008d2d8d7209 */ /* 0x000fe40007810000 */
[----:B------:R-:W-:Y:S02]  /*7d50*/  FSEL R5, R31, -INF , P0 ;  /* 0xff8000001f057808 */ /* 0x000fe40000000000 */
[----:B------:R-:W-:Y:S02]  /*7d60*/  ISETP.GT.AND P0, PT, R0, 0x38, PT ;  /* 0x000000380000780c */ /* 0x000fe40003f04270 */
[----:B------:R-:W-:Y:S02]  /*7d70*/  FMNMX.FTZ R2, R33, R2, !PT ;  /* 0x0000000221027209 */ /* 0x000fe40007810000 */
[----:B------:R-:W-:Y:S02]  /*7d80*/  FMNMX.FTZ R141, R49, R141, !PT ;  /* 0x0000008d318d7209 */ /* 0x000fe40007810000 */
[----:B------:R-:W-:Y:S02]  /*7d90*/  FMNMX.FTZ R2, R41, R2, !PT ;  /* 0x0000000229027209 */ /* 0x000fe40007810000 */
[----:B------:R-:W-:Y:S02]  /*7da0*/  FSEL R48, R34, -INF , P0 ;  /* 0xff80000022307808 */ /* 0x000fe40000000000 */
[----:B------:R-:W-:Y:S02]  /*7db0*/  MOV R34, R5 ;  /* 0x0000000500227202 */ /* 0x000fe40000000f00 */
[----:B------:R-:W-:Y:S02]  /*7dc0*/  FMNMX.FTZ R141, R246, R141, !PT ;  /* 0x0000008df68d7209 */ /* 0x000fe40007810000 */
[----:B------:R-:W-:Y:S02]  /*7dd0*/  ISETP.GT.AND P1, PT, R0, 0x39, PT ;  /* 0x000000390000780c */ /* 0x000fe40003f24270 */
[----:B------:R-:W-:Y:S01]  /*7de0*/  FMNMX.FTZ R2, R34, R2, !PT ;  /* 0x0000000222027209 */ /* 0x000fe20007810000 */
[----:B------:R-:W1:Y:S01]  /*7df0*/  SHFL.BFLY PT, R4, R141, 0x2, 0x1f ;  /* 0x0c401f008d047f89 */ /* 0x000e6200000e0000 */
[----:B------:R-:W-:Y:S02]  /*7e00*/  FSEL R17, R35, -INF , P1 ;  /* 0xff80000023117808 */ /* 0x000fe40000800000 */
[----:B------:R-:W-:Y:S02]  /*7e10*/  ISETP.GT.AND P1, PT, R0, 0x40, PT ;  /* 0x000000400000780c */ /* 0x000fe40003f24270 */
[----:B------:R-:W-:Y:S02]  /*7e20*/  FMNMX.FTZ R2, R48, R2, !PT ;  /* 0x0000000230027209 */ /* 0x000fe40007810000 */
[----:B------:R-:W-:Y:S02]  /*7e30*/  FSEL R38, R38, -INF , P1 ;  /* 0xff80000026267808 */ /* 0x000fe40000800000 */
[C---:B------:R-:W-:Y:S02]  /*7e40*/  ISETP.GT.AND P1, PT, R0.reuse, 0x48, PT ;  /* 0x000000480000780c */ /* 0x040fe40003f24270 */
[----:B------:R-:W-:Y:S02]  /*7e50*/  ISETP.GT.AND P0, PT, R0, 0x41, PT ;  /* 0x000000410000780c */ /* 0x000fe40003f04270 */
[----:B------:R-:W-:Y:S02]  /*7e60*/  FMNMX.FTZ R2, R17, R2, !PT ;  /* 0x0000000211027209 */ /* 0x000fe40007810000 */
[----:B------:R-:W-:Y:S01]  /*7e70*/  FSEL R5, R42, -INF , P1 ;  /* 0xff8000002a057808 */ /* 0x000fe20000800000 */
[----:B------:R-:W-:Y:S01]  /*7e80*/  IMAD.MOV.U32 R42, RZ, RZ, R17 ;  /* 0x000000ffff2a7224 */ /* 0x000fe200078e0011 */
[----:B------:R-:W-:Y:S01]  /*7e90*/  FSEL R26, R39, -INF , P0 ;  /* 0xff800000271a7808 */ /* 0x000fe20000000000 */
[----:B------:R-:W-:Y:S01]  /*7ea0*/  IMAD.MOV.U32 R39, RZ, RZ, R13 ;  /* 0x000000ffff277224 */ /* 0x000fe200078e000d */
[----:B------:R-:W-:Y:S02]  /*7eb0*/  ISETP.GT.AND P0, PT, R0, 0x49, PT ;  /* 0x000000490000780c */ /* 0x000fe40003f04270 */
[----:B------:R-:W-:Y:S02]  /*7ec0*/  FMNMX.FTZ R2, R38, R2, !PT ;  /* 0x0000000226027209 */ /* 0x000fe40007810000 */
[----:B------:R-:W-:Y:S01]  /*7ed0*/  FSEL R44, R43, -INF , P0 ;  /* 0xff8000002b2c7808 */ /* 0x000fe20000000000 */
[----:B------:R-:W-:Y:S01]  /*7ee0*/  IMAD.MOV.U32 R43, RZ, RZ, R5 ;  /* 0x000000ffff2b7224 */ /* 0x000fe200078e0005 */
[----:B------:R-:W-:Y:S02]  /*7ef0*/  FMNMX.FTZ R2, R26, R2, !PT ;  /* 0x000000021a027209 */ /* 0x000fe40007810000 */
[----:B------:R-:W-:Y:S02]  /*7f00*/  ISETP.GT.AND P1, PT, R0, 0x50, PT ;  /* 0x000000500000780c */ /* 0x000fe40003f24270 */
[----:B------:R-:W-:Y:S02]  /*7f10*/  FMNMX.FTZ R2, R43, R2, !PT ;  /* 0x000000022b027209 */ /* 0x000fe40007810000 */
[----:B------:R-:W-:Y:S02]  /*7f20*/  FSEL R25, R46, -INF , P1 ;  /* 0xff8000002e197808 */ /* 0x000fe40000800000 */
[----:B------:R-:W-:Y:S02]  /*7f30*/  FMNMX.FTZ R2, R44, R2, !PT ;  /* 0x000000022c027209 */ /* 0x000fe40007810000 */
[C---:B------:R-:W-:Y:S02]  /*7f40*/  ISETP.GT.AND P0, PT, R0.reuse, 0x51, PT ;  /* 0x000000510000780c */ /* 0x040fe40003f04270 */
[----:B-1----:R-:W-:Y:S02]  /*7f50*/  FMNMX.FTZ R141, R141, R4, !PT ;  /* 0x000000048d8d7209 */ /* 0x002fe40007810000 */
[----:B------:R-:W-:Y:S02]  /*7f60*/  FSEL R247, R47, -INF , P0 ;  /* 0xff8000002ff77808 */ /* 0x000fe40000000000 */
[----:B------:R-:W-:Y:S01]  /*7f70*/  ISETP.GT.AND P1, PT, R0, 0x58, PT ;  /* 0x000000580000780c */ /* 0x000fe20003f24270 */
[----:B------:R-:W1:Y:S01]  /*7f80*/  SHFL.BFLY PT, R4, R141, 0x1, 0x1f ;  /* 0x0c201f008d047f89 */ /* 0x000e6200000e0000 */
[----:B------:R-:W-:Y:S02]  /*7f90*/  FMNMX.FTZ R2, R25, R2, !PT ;  /* 0x0000000219027209 */ /* 0x000fe40007810000 */
[----:B------:R-:W-:Y:S02]  /*7fa0*/  FSEL R248, R50, -INF , P1 ;  /* 0xff80000032f87808 */ /* 0x000fe40000800000 */
[----:B------:R-:W-:Y:S02]  /*7fb0*/  ISETP.GT.AND P0, PT, R0, 0x59, PT ;  /* 0x000000590000780c */ /* 0x000fe40003f04270 */
[----:B------:R-:W-:Y:S02]  /*7fc0*/  FMNMX.FTZ R0, R247, R2, !PT ;  /* 0x00000002f7007209 */ /* 0x000fe40007810000 */
[----:B------:R-:W-:Y:S02]  /*7fd0*/  FSEL R142, R51, -INF , P0 ;  /* 0xff800000338e7808 */ /* 0x000fe40000000000 */
[----:B------:R-:W-:Y:S02]  /*7fe0*/  FMNMX.FTZ R0, R248, R0, !PT ;  /* 0x00000000f8007209 */ /* 0x000fe40007810000 */
[----:B------:R-:W-:Y:S02]  /*7ff0*/  PLOP3.LUT P5, PT, PT, PT, UP0, 0x80, 0x0 ;  /* 0x000000000000781c */ /* 0x000fe40003faf008 */
[----:B------:R-:W-:Y:S02]  /*8000*/  FMNMX.FTZ R0, R142, R0, !PT ;  /* 0x000000008e007209 */ /* 0x000fe40007810000 */
[----:B------:R-:W-:Y:S02]  /*8010*/  MOV R35, R29 ;  /* 0x0000001d00237202 */ /* 0x000fe40000000f00 */
[----:B------:R-:W-:Y:S01]  /*8020*/  MOV R50, R16 ;  /* 0x0000001000327202 */ /* 0x000fe20000000f00 */
[----:B------:R-:W4:Y:S01]  /*8030*/  SHFL.BFLY PT, R2, R0, 0x2, 0x1f ;  /* 0x0c401f0000027f89 */ /* 0x000f2200000e0000 */
[----:B-1----:R-:W-:Y:S04]  /*8040*/  FMNMX.FTZ R141, R141, R4, !PT ;  /* 0x000000048d8d7209 */ /* 0x002fe80007810000 */
[C---:B------:R-:W-:Y:S01]  /*8050*/  FSETP.NEU.FTZ.AND P1, PT, R141.reuse, -INF , PT ;  /* 0xff8000008d00780b */ /* 0x040fe20003f3d000 */
[----:B------:R-:W-:Y:S05]  /*8060*/  FMUL.FTZ R164, R141, c[0x0][0x2d0] ;  /* 0x0000b4008da47a20 */ /* 0x000fea0000410000 */
[----:B------:R-:W-:Y:S05]  /*8070*/  FSEL R164, R164, RZ, P1 ;  /* 0x000000ffa4a47208 */ /* 0x000fea0000800000 */
[----:B------:R-:W-:Y:S04]  /*8080*/  FFMA.FTZ R7, R165, c[0x0][0x2d0], -R164 ;  /* 0x0000b400a5077a23 */ /* 0x000fe800000108a4 */
[----:B------:R-:W-:Y:S01]  /*8090*/  MUFU.EX2 R231, R7 ;  /* 0x0000000700e77308 */ /* 0x000fe20000000800 */
[----:B----4-:R-:W-:Y:S05]  /*80a0*/  FMNMX.FTZ R0, R0, R2, !PT ;  /* 0x0000000200007209 */ /* 0x010fea0007810000 */
[----:B------:R-:W1:Y:S01]  /*80b0*/  SHFL.BFLY PT, R2, R0, 0x1, 0x1f ;  /* 0x0c201f0000027f89 */ /* 0x000e6200000e0000 */
[----:B---3--:R-:W-:Y:S01]  /*80c0*/  @P5 IMAD.MOV.U32 R5, RZ, RZ, R11 ;  /* 0x000000ffff055224 */ /* 0x008fe200078e000b */
[----:B--2---:R-:W-:Y:S05]  /*80d0*/  @P5 MOV R4, R8 ;  /* 0x0000000800045202 */ /* 0x004fea0000000f00 */
[----:B------:R-:W-:Y:S04]  /*80e0*/  @P5 IMAD.WIDE.U32 R4, R6, 0x60, R4 ;  /* 0x0000006006045825 */ /* 0x000fe800078e0004 */
[C---:B------:R-:W-:Y:S01]  /*80f0*/  @P5 IMAD.SHL.U32 R6, R4.reuse, 0x2, RZ ;  /* 0x0000000204065824 */ /* 0x040fe200078e00ff */
[----:B------:R-:W-:Y:S01]  /*8100*/  @P5 IADD3 R5, R5, UR23, RZ ;  /* 0x0000001705055c10 */ /* 0x000fe2000fffe0ff */
[----:B------:R-:W-:Y:S02]  /*8110*/  @UP0 USHF.L.U32 UR23, UR4, 0x6, URZ ;  /* 0x0000000604170899 */ /* 0x000fe4000800063f */
[----:B------:R-:W-:Y:S01]  /*8120*/  UISETP.GT.AND UP0, UPT, UR22, UR21, UPT ;  /* 0x000000151600728c */ /* 0x000fe2000bf04270 */
[----:B------:R-:W-:Y:S01]  /*8130*/  @P5 SHF.L.U64.HI R5, R4, 0x1, R5 ;  /* 0x0000000104055819 */ /* 0x000fe20000010205 */
[----:B------:R-:W-:Y:S01]  /*8140*/  FFMA.FTZ R4, R167, c[0x0][0x2d0], -R164 ;  /* 0x0000b400a7047a23 */ /* 0x000fe200000108a4 */
[----:B------:R-:W-:Y:S01]  /*8150*/  @P5 IADD3 R8, P6, R6, 0x80, RZ ;  /* 0x0000008006085810 */ /* 0x000fe20007fde0ff */
[----:B------:R-:W-:Y:S01]  /*8160*/  IMAD.MOV.U32 R167, RZ, RZ, R38 ;  /* 0x000000ffffa77224 */ /* 0x000fe200078e0026 */
[----:B------:R-:W-:Y:S01]  /*8170*/  UMOV UR22, UR20 ;  /* 0x0000001400167c82 */ /* 0x000fe20008000000 */
[----:B------:R2:W3:Y:S01]  /*8180*/  MUFU.EX2 R15, R4 ;  /* 0x00000004000f7308 */ /* 0x0004e20000000800 */
[----:B------:R-:W-:Y:S04]  /*8190*/  @P5 IADD3 R8, P0, R8, c[0x0][0x1c8], RZ ;  /* 0x0000720008085a10 */ /* 0x000fe80007f1e0ff */
[--C-:B------:R-:W-:Y:S02]  /*81a0*/  @P5 IADD3.X R9, RZ, c[0x0][0x1cc], R5.reuse, P0, P6 ;  /* 0x00007300ff095a10 */ /* 0x100fe400007ec405 */
[----:B------:R-:W-:Y:S04]  /*81b0*/  @P5 IADD3 R10, P6, R6, 0x100, RZ ;  /* 0x00000100060a5810 */ /* 0x000fe80007fde0ff */
[----:B------:R-:W-:Y:S04]  /*81c0*/  @P5 IADD3 R10, P0, R10, c[0x0][0x1c8], RZ ;  /* 0x000072000a0a5a10 */ /* 0x000fe80007f1e0ff */
[----:B------:R-:W-:Y:S01]  /*81d0*/  @P5 IADD3.X R11, RZ, c[0x0][0x1cc], R5, P0, P6 ;  /* 0x00007300ff0b5a10 */ /* 0x000fe200007ec405 */
[--C-:B--2---:R-:W-:Y:S01]  /*81e0*/  FFMA.FTZ R4, R140, c[0x0][0x2d0], -R164.reuse ;  /* 0x0000b4008c047a23 */ /* 0x104fe200000108a4 */
[----:B-1----:R-:W-:Y:S01]  /*81f0*/  FMNMX.FTZ R140, R0, R2, !PT ;  /* 0x00000002008c7209 */ /* 0x002fe20007810000 */
[--C-:B------:R-:W-:Y:S02]  /*8200*/  FFMA.FTZ R0, R166, c[0x0][0x2d0], -R164.reuse ;  /* 0x0000b400a6007a23 */ /* 0x100fe400000108a4 */
[----:B------:R1:W-:Y:S01]  /*8210*/  MUFU.EX2 R12, R4 ;  /* 0x00000004000c7308 */ /* 0x0003e20000000800 */
[C---:B------:R-:W-:Y:S01]  /*8220*/  FSETP.NEU.FTZ.AND P0, PT, R140.reuse, -INF , PT ;  /* 0xff8000008c00780b */ /* 0x040fe20003f1d000 */
[----:B------:R-:W-:Y:S02]  /*8230*/  FMUL.FTZ R165, R140, c[0x0][0x2d0] ;  /* 0x0000b4008ca57a20 */ /* 0x000fe40000410000 */
[----:B------:R-:W-:Y:S03]  /*8240*/  IMAD.MOV.U32 R166, RZ, RZ, R45 ;  /* 0x000000ffffa67224 */ /* 0x000fe600078e002d */
[----:B------:R-:W-:Y:S01]  /*8250*/  FSEL R165, R165, RZ, P0 ;  /* 0x000000ffa5a57208 */ /* 0x000fe20000000000 */
[----:B------:R-:W-:Y:S02]  /*8260*/  FFMA.FTZ R166, R166, c[0x0][0x2d0], -R164 ;  /* 0x0000b400a6a67a23 */ /* 0x000fe400000108a4 */
[----:B------:R2:W-:Y:S02]  /*8270*/  MUFU.EX2 R18, R0 ;  /* 0x0000000000127308 */ /* 0x0005e40000000800 */
[--C-:B------:R-:W-:Y:S08]  /*8280*/  FFMA.FTZ R2, R169, c[0x0][0x2d0], -R165.reuse ;  /* 0x0000b400a9027a23 */ /* 0x100ff000000108a5 */
[----:B------:R-:W-:Y:S01]  /*8290*/  MUFU.EX2 R166, R166 ;  /* 0x000000a600a67308 */ /* 0x000fe20000000800 */
[----:B-1----:R-:W-:Y:S04]  /*82a0*/  @P5 IADD3 R4, P6, R6, c[0x0][0x1c8], RZ ;  /* 0x0000720006045a10 */ /* 0x002fe80007fde0ff */
[----:B------:R-:W-:Y:S05]  /*82b0*/  @P5 IADD3.X R5, R5, c[0x0][0x1cc], RZ, P6, !PT ;  /* 0x0000730005055a10 */ /* 0x000fea00037fe4ff */
[----:B------:R1:W-:Y:S01]  /*82c0*/  @P5 LDGSTS.E.BYPASS.LTC128B.128 [R249+0xc100], [R4.64], !P4 ;  /* 0x0c10000004f95fae */ /* 0x0003e2000e101d52 */
[--C-:B--2---:R-:W-:Y:S01]  /*82d0*/  FFMA.FTZ R0, R170, c[0x0][0x2d0], -R165.reuse ;  /* 0x0000b400aa007a23 */ /* 0x104fe200000108a5 */
[----:B------:R-:W-:Y:S03]  /*82e0*/  MOV R170, R44 ;  /* 0x0000002c00aa7202 */ /* 0x000fe60000000f00 */
[----:B------:R2:W-:Y:S03]  /*82f0*/  MUFU.EX2 R51, R0 ;  /* 0x0000000000337308 */ /* 0x0005e60000000800 */
[----:B------:R4:W-:Y:S08]  /*8300*/  @P5 LDGSTS.E.BYPASS.LTC128B.128 [R249+0xf100], [R8.64], !P3 ;  /* 0x0f10000008f95fae */ /* 0x0009f0000d901d52 */
[----:B------:R4:W-:Y:S01]  /*8310*/  @P5 LDGSTS.E.BYPASS.LTC128B.128 [R249+0x12100], [R10.64], !P2 ;  /* 0x121000000af95fae */ /* 0x0009e2000d101d52 */
[----:B-1----:R-:W-:Y:S01]  /*8320*/  @P5 IADD3 R4, P6, R4, UR23, RZ ;  /* 0x0000001704045c10 */ /* 0x002fe2000ffde0ff */
[--C-:B--2---:R-:W-:Y:S01]  /*8330*/  FFMA.FTZ R0, R171, c[0x0][0x2d0], -R165.reuse ;  /* 0x0000b400ab007a23 */ /* 0x104fe200000108a5 */
[----:B---3--:R-:W-:Y:S02]  /*8340*/  MOV R171, R15 ;  /* 0x0000000f00ab7202 */ /* 0x008fe40000000f00 */
[----:B------:R-:W-:Y:S01]  /*8350*/  @P5 IADD3.X R5, R5, UR24, RZ, P6, !PT ;  /* 0x0000001805055c10 */ /* 0x000fe2000b7fe4ff */
[----:B------:R1:W2:Y:S01]  /*8360*/  MUFU.EX2 R27, R0 ;  /* 0x00000000001b7308 */ /* 0x0002a20000000800 */
[----:B------:R-:W-:Y:S03]  /*8370*/  F2FP.PACK_AB R160, R171, R231 ;  /* 0x000000e7aba0723e */ /* 0x000fe600000000ff */
[----:B------:R3:W-:Y:S06]  /*8380*/  @P5 LDGSTS.E.BYPASS.LTC128B.128 [R249+0xd100], [R4.64], !P4 ;  /* 0x0d10000004f95fae */ /* 0x0007ec000e101d52 */
[----:B----4-:R4:W-:Y:S02]  /*8390*/  MUFU.EX2 R11, R2 ;  /* 0x00000002000b7308 */ /* 0x0109e40000000800 */
[----:B------:R3:W-:Y:S08]  /*83a0*/  @P5 LDGSTS.E.BYPASS.LTC128B.128 [R249+0x10100], [R4.64+0x80], !P3 ;  /* 0x1010008004f95fae */ /* 0x0007f0000d901d52 */
[----:B------:R3:W-:Y:S01]  /*83b0*/  @P5 LDGSTS.E.BYPASS.LTC128B.128 [R249+0x13100], [R4.64+0x100], !P2 ;  /* 0x1310010004f95fae */ /* 0x0007e2000d101d52 */
[----:B-1----:R-:W-:Y:S01]  /*83c0*/  FFMA.FTZ R0, R168, c[0x0][0x2d0], -R165 ;  /* 0x0000b400a8007a23 */ /* 0x002fe200000108a5 */
[----:B--2---:R-:W-:Y:S01]  /*83d0*/  F2FP.PACK_AB R161, R27, R51 ;  /* 0x000000331ba1723e */ /* 0x004fe200000000ff */
[----:B------:R-:W-:Y:S02]  /*83e0*/  IMAD.MOV.U32 R168, RZ, RZ, R49 ;  /* 0x000000ffffa87224 */ /* 0x000fe400078e0031 */
[----:B------:R1:W2:Y:S01]  /*83f0*/  MUFU.EX2 R15, R0 ;  /* 0x00000000000f7308 */ /* 0x0002a20000000800 */
[----:B------:R-:W-:Y:S02]  /*8400*/  IMAD.MOV.U32 R49, RZ, RZ, R36 ;  /* 0x000000ffff317224 */ /* 0x000fe400078e0024 */
[----:B------:R-:W-:Y:S01]  /*8410*/  FFMA.FTZ R168, R168, c[0x0][0x2d0], -R164 ;  /* 0x0000b400a8a87a23 */ /* 0x000fe200000108a4 */
[----:B----4-:R-:W-:Y:S02]  /*8420*/  FSEL R2, R140, RZ, P0 ;  /* 0x000000ff8c027208 */ /* 0x010fe40000000000 */
[----:B------:R-:W-:Y:S04]  /*8430*/  PLOP3.LUT P0, PT, PT, PT, UP0, 0x80, 0x0 ;  /* 0x000000000000781c */ /* 0x000fe80003f0f008 */
[----:B------:R-:W-:Y:S01]  /*8440*/  MUFU.EX2 R168, R168 ;  /* 0x000000a800a87308 */ /* 0x000fe20000000800 */
[----:B-1----:R-:W-:Y:S01]  /*8450*/  FSEL R0, R141, RZ, P1 ;  /* 0x000000ff8d007208 */ /* 0x002fe20000800000 */
[----:B--2---:R-:W-:Y:S01]  /*8460*/  IMAD.MOV.U32 R169, RZ, RZ, R15 ;  /* 0x000000ffffa97224 */ /* 0x004fe200078e000f */
[----:B------:R-:W-:Y:S03]  /*8470*/  @P5 IADD3 R6, P1, R4, UR23, RZ ;  /* 0x0000001704065c10 */ /* 0x000fe6000ff3e0ff */
[----:B------:R-:W-:Y:S01]  /*8480*/  FADD.FTZ R0, -R0, R3 ;  /* 0x0000000300007221 */ /* 0x000fe20000010100 */
[----:B------:R-:W-:Y:S02]  /*8490*/  @P5 IADD3.X R7, R5, UR24, RZ, P1, !PT ;  /* 0x0000001805075c10 */ /* 0x000fe40008ffe4ff */
[----:B------:R-:W-:Y:S01]  /*84a0*/  F2FP.PACK_AB R163, R11, R169 ;  /* 0x000000a90ba3723e */ /* 0x000fe200000000ff */
[----:B------:R-:W-:Y:S02]  /*84b0*/  FMUL.FTZ R0, R0, c[0x0][0x2d0] ;  /* 0x0000b40000007a20 */ /* 0x000fe40000410000 */
[----:B------:R1:W-:Y:S02]  /*84c0*/  @P5 LDGSTS.E.BYPASS.LTC128B.128 [R249+0xe100], [R6.64], !P4 ;  /* 0x0e10000006f95fae */ /* 0x0003e4000e101d52 */
[----:B------:R2:W3:Y:S06]  /*84d0*/  MUFU.EX2 R3, R0 ;  /* 0x0000000000037308 */ /* 0x0004ec0000000800 */
[----:B------:R1:W-:Y:S08]  /*84e0*/  @P5 LDGSTS.E.BYPASS.LTC128B.128 [R249+0x11100], [R6.64+0x80], !P3 ;  /* 0x1110008006f95fae */ /* 0x0003f0000d901d52 */
[----:B------:R1:W-:Y:S08]  /*84f0*/  @P5 LDGSTS.E.BYPASS.LTC128B.128 [R249+0x14100], [R6.64+0x100], !P2 ;  /* 0x1410010006f95fae */ /* 0x0003f0000d101d52 */
[----:B------:R-:W-:Y:S01]  /*8500*/  LDSM.16.MT88.4 R20, [R226+0x100] ;  /* 0x00010000e214783b */ /* 0x000fe20000004200 */
[----:B--2---:R-:W-:Y:S01]  /*8510*/  FADD.FTZ R0, -R2, R143 ;  /* 0x0000008f02007221 */ /* 0x004fe20000010100 */
[----:B------:R-:W-:Y:S01]  /*8520*/  MOV R143, R40 ;  /* 0x00000028008f7202 */ /* 0x000fe20000000f00 */
[----:B------:R-:W-:Y:S02]  /*8530*/  IMAD.MOV.U32 R2, RZ, RZ, R12 ;  /* 0x000000ffff027224 */ /* 0x000fe400078e000c */
[----:B------:R-:W-:Y:S03]  /*8540*/  FMUL.FTZ R0, R0, c[0x0][0x2d0] ;  /* 0x0000b40000007a20 */ /* 0x000fe60000410000 */
[----:B------:R-:W2:Y:S01]  /*8550*/  LDSM.16.MT88.4 R12, [R225+0x100] ;  /* 0x00010000e10c783b */ /* 0x000ea20000004200 */
[----:B------:R-:W-:Y:S01]  /*8560*/  F2FP.PACK_AB R162, R18, R2 ;  /* 0x0000000212a2723e */ /* 0x000fe200000000ff */
[C---:B---3--:R-:W-:Y:S01]  /*8570*/  FMUL.FTZ R4, R3.reuse, R144 ;  /* 0x0000009003047220 */ /* 0x048fe20000410000 */
[----:B------:R-:W-:Y:S01]  /*8580*/  MOV R144, R11 ;  /* 0x0000000b00907202 */ /* 0x000fe20000000f00 */
[----:B------:R-:W1:Y:S01]  /*8590*/  MUFU.EX2 R0, R0 ;  /* 0x0000000000007308 */ /* 0x000e620000000800 */
[C---:B------:R-:W-:Y:S01]  /*85a0*/  FMUL.FTZ R5, R3.reuse, R145 ;  /* 0x0000009103057220 */ /* 0x040fe20000410000 */
[----:B------:R-:W-:Y:S01]  /*85b0*/  MOV R145, R18 ;  /* 0x0000001200917202 */ /* 0x000fe20000000f00 */
[C---:B------:R-:W-:Y:S01]  /*85c0*/  FMUL.FTZ R9, R3.reuse, R149 ;  /* 0x0000009503097220 */ /* 0x040fe20000410000 */
[----:B------:R-:W3:Y:S01]  /*85d0*/  LDSM.16.MT88.4 R28, [R229+0x100] ;  /* 0x00010000e51c783b */ /* 0x000ee20000004200 */
[C---:B------:R-:W-:Y:S01]  /*85e0*/  FMUL.FTZ R8, R3.reuse, R148 ;  /* 0x0000009403087220 */ /* 0x040fe20000410000 */
[----:B------:R-:W-:Y:S01]  /*85f0*/  MOV R149, R39 ;  /* 0x0000002700957202 */ /* 0x000fe20000000f00 */
[C---:B------:R-:W-:Y:S02]  /*8600*/  FMUL.FTZ R16, R3.reuse, R104 ;  /* 0x0000006803107220 */ /* 0x040fe40000410000 */
[C---:B------:R-:W-:Y:S02]  /*8610*/  FMUL.FTZ R17, R3.reuse, R105 ;  /* 0x0000006903117220 */ /* 0x040fe40000410000 */
[----:B------:R-:W-:Y:S01]  /*8620*/  IMAD.MOV.U32 R40, RZ, RZ, R19 ;  /* 0x000000ffff287224 */ /* 0x000fe200078e0013 */
[----:B------:R-:W-:Y:S01]  /*8630*/  LDSM.16.MT88.4 R44, [R225+0x3100] ;  /* 0x00310000e12c783b */ /* 0x000fe20000004200 */
[----:B------:R-:W-:Y:S02]  /*8640*/  IMAD.MOV.U32 R148, RZ, RZ, R33 ;  /* 0x000000ffff947224 */ /* 0x000fe400078e0021 */
[C---:B------:R-:W-:Y:S01]  /*8650*/  FMUL.FTZ R33, R3.reuse, R121 ;  /* 0x0000007903217220 */ /* 0x040fe20000410000 */
[----:B------:R-:W-:Y:S01]  /*8660*/  MOV R121, R49 ;  /* 0x0000003100797202 */ /* 0x000fe20000000f00 */
[C---:B------:R-:W-:Y:S02]  /*8670*/  FMUL.FTZ R49, R3.reuse, R137 ;  /* 0x0000008903317220 */ /* 0x040fe40000410000 */
[----:B------:R-:W-:Y:S01]  /*8680*/  IMAD.MOV.U32 R137, RZ, RZ, R149 ;  /* 0x000000ffff897224 */ /* 0x000fe200078e0095 */
[----:B------:R-:W0:Y:S01]  /*8690*/  LDGDEPBAR ;  /* 0x00000000000079af */ /* 0x000e220000000000 */
[C---:B------:R-:W-:Y:S02]  /*86a0*/  FMUL.FTZ R52, R3.reuse, R52 ;  /* 0x0000003403347220 */ /* 0x040fe40000410000 */
[C---:B------:R-:W-:Y:S02]  /*86b0*/  FMUL.FTZ R53, R3.reuse, R53 ;  /* 0x0000003503357220 */ /* 0x040fe40000410000 */
[C---:B-1----:R-:W-:Y:S02]  /*86c0*/  FMUL.FTZ R6, R0.reuse, R146 ;  /* 0x0000009200067220 */ /* 0x042fe40000410000 */
[C---:B------:R-:W-:Y:S01]  /*86d0*/  FMUL.FTZ R7, R0.reuse, R147 ;  /* 0x0000009300077220 */ /* 0x040fe20000410000 */
[----:B------:R-:W-:Y:S01]  /*86e0*/  MOV R147, R27 ;  /* 0x0000001b00937202 */ /* 0x000fe20000000f00 */
[C---:B------:R-:W-:Y:S02]  /*86f0*/  FMUL.FTZ R18, R0.reuse, R106 ;  /* 0x0000006a00127220 */ /* 0x040fe40000410000 */
[C---:B------:R-:W-:Y:S02]  /*8700*/  FMUL.FTZ R19, R0.reuse, R107 ;  /* 0x0000006b00137220 */ /* 0x040fe40000410000 */
[----:B------:R-:W-:Y:S01]  /*8710*/  LDSM.16.MT88.4 R104, [R229+0x3100] ;  /* 0x00310000e568783b */ /* 0x000fe20000004200 */
[C---:B------:R-:W-:Y:S01]  /*8720*/  FMUL.FTZ R10, R0.reuse, R150 ;  /* 0x00000096000a7220 */ /* 0x040fe20000410000 */
[C---:B--2---:R-:W-:Y:S05]  /*8730*/  HMMA.16816.F32 R4, R160.reuse, R12, R4 ;  /* 0x0000000ca004723c */ /* 0x044fea0000001804 */
[C---:B------:R-:W-:Y:S01]  /*8740*/  FMUL.FTZ R11, R0.reuse, R151 ;  /* 0x00000097000b7220 */ /* 0x040fe20000410000 */
[----:B------:R-:W-:Y:S01]  /*8750*/  MOV R151, R51 ;  /* 0x0000003300977202 */ /* 0x000fe20000000f00 */
[C---:B------:R-:W-:Y:S02]  /*8760*/  FMUL.FTZ R12, R3.reuse, R100 ;  /* 0x00000064030c7220 */ /* 0x040fe40000410000 */
[C---:B------:R-:W-:Y:S03]  /*8770*/  FMUL.FTZ R13, R3.reuse, R101 ;  /* 0x00000065030d7220 */ /* 0x040fe60000410000 */
[C---:B------:R-:W-:Y:S03]  /*8780*/  HMMA.16816.F32 R8, R160.reuse, R14, R8 ;  /* 0x0000000ea008723c */ /* 0x040fe60000001808 */
[----:B------:R-:W-:Y:S01]  /*8790*/  IMAD.MOV.U32 R150, RZ, RZ, R35 ;  /* 0x000000ffff967224 */ /* 0x000fe200078e0023 */
[----:B------:R-:W-:Y:S01]  /*87a0*/  MOV R35, R37 ;  /* 0x0000002500237202 */ /* 0x000fe20000000f00 */
[----:B------:R-:W-:Y:S01]  /*87b0*/  IMAD.MOV.U32 R146, RZ, RZ, R24 ;  /* 0x000000ffff927224 */ /* 0x000fe200078e0018 */
[----:B------:R-:W1:Y:S01]  /*87c0*/  LDSM.16.MT88.4 R36, [R228+0x100] ;  /* 0x00010000e424783b */ /* 0x000e620000004200 */
[C---:B------:R-:W-:Y:S02]  /*87d0*/  FMUL.FTZ R14, R0.reuse, R102 ;  /* 0x00000066000e7220 */ /* 0x040fe40000410000 */
[C---:B------:R-:W-:Y:S03]  /*87e0*/  FMUL.FTZ R15, R0.reuse, R103 ;  /* 0x00000067000f7220 */ /* 0x040fe60000410000 */
[C---:B------:R-:W-:Y:S02]  /*87f0*/  FMUL.FTZ R24, R3.reuse, R112 ;  /* 0x0000007003187220 */ /* 0x040fe40000410000 */
[----:B------:R-:W2:Y:S01]  /*8800*/  LDSM.16.MT88.4 R100, [R226+0x3100] ;  /* 0x00310000e264783b */ /* 0x000ea20000004200 */
[----:B------:R-:W-:Y:S01]  /*8810*/  IMAD.MOV.U32 R112, RZ, RZ, R167 ;  /* 0x000000ffff707224 */ /* 0x000fe200078e00a7 */
[C---:B------:R-:W-:Y:S03]  /*8820*/  HMMA.16816.F32 R12, R160.reuse, R20, R12 ;  /* 0x00000014a00c723c */ /* 0x040fe6000000180c */
[----:B------:R-:W-:Y:S01]  /*8830*/  MOV R167, R25 ;  /* 0x0000001900a77202 */ /* 0x000fe20000000f00 */
[C---:B------:R-:W-:Y:S02]  /*8840*/  FMUL.FTZ R25, R3.reuse, R113 ;  /* 0x0000007103197220 */ /* 0x040fe40000410000 */
[----:B------:R-:W-:Y:S02]  /*8850*/  IMAD.MOV.U32 R113, RZ, RZ, R26 ;  /* 0x000000ffff717224 */ /* 0x000fe400078e001a */
[C---:B------:R-:W-:Y:S04]  /*8860*/  HMMA.16816.F32 R16, R160.reuse, R22, R16 ;  /* 0x00000016a010723c */ /* 0x040fe80000001810 */
[C---:B------:R-:W-:Y:S02]  /*8870*/  FMUL.FTZ R20, R3.reuse, R108 ;  /* 0x0000006c03147220 */ /* 0x040fe40000410000 */
[C---:B------:R-:W-:Y:S02]  /*8880*/  FMUL.FTZ R21, R3.reuse, R109 ;  /* 0x0000006d03157220 */ /* 0x040fe40000410000 */
[C---:B------:R-:W-:Y:S04]  /*8890*/  FMUL.FTZ R22, R0.reuse, R110 ;  /* 0x0000006e00167220 */ /* 0x040fe80000410000 */
[C---:B------:R-:W-:Y:S02]  /*88a0*/  FMUL.FTZ R23, R0.reuse, R111 ;  /* 0x0000006f00177220 */ /* 0x040fe40000410000 */
[----:B------:R-:W4:Y:S01]  /*88b0*/  LDSM.16.MT88.4 R108, [R228+0x3100] ;  /* 0x00310000e46c783b */ /* 0x000f220000004200 */
[C---:B------:R-:W-:Y:S01]  /*88c0*/  FMUL.FTZ R26, R0.reuse, R114 ;  /* 0x00000072001a7220 */ /* 0x040fe20000410000 */
[----:B------:R-:W-:Y:S01]  /*88d0*/  MOV R114, R146 ;  /* 0x0000009200727202 */ /* 0x000fe20000000f00 */
[----:B------:R-:W-:Y:S02]  /*88e0*/  FMUL.FTZ R27, R0, R115 ;  /* 0x00000073001b7220 */ /* 0x000fe40000410000 */
[C---:B---3--:R-:W-:Y:S03]  /*88f0*/  HMMA.16816.F32 R20, R160.reuse, R28, R20 ;  /* 0x0000001ca014723c */ /* 0x048fe60000001814 */
[----:B------:R-:W-:Y:S01]  /*8900*/  IMAD.MOV.U32 R115, RZ, RZ, R171 ;  /* 0x000000ffff737224 */ /* 0x000fe200078e00ab */
[----:B------:R-:W-:Y:S01]  /*8910*/  MOV R171, R43 ;  /* 0x0000002b00ab7202 */ /* 0x000fe20000000f00 */
[----:B------:R-:W-:Y:S02]  /*8920*/  IMAD.MOV.U32 R146, RZ, RZ, R2 ;  /* 0x000000ffff927224 */ /* 0x000fe400078e0002 */
[C---:B------:R-:W-:Y:S01]  /*8930*/  FMUL.FTZ R28, R3.reuse, R116 ;  /* 0x00000074031c7220 */ /* 0x040fe20000410000 */
[C---:B------:R-:W-:Y:S04]  /*8940*/  HMMA.16816.F32 R24, R160.reuse, R30, R24 ;  /* 0x0000001ea018723c */ /* 0x040fe80000001818 */
[C---:B------:R-:W-:Y:S02]  /*8950*/  FMUL.FTZ R29, R3.reuse, R117 ;  /* 0x00000075031d7220 */ /* 0x040fe40000410000 */
[----:B------:R-:W-:Y:S02]  /*8960*/  FFMA.FTZ R2, R172, c[0x0][0x2d0], -R164 ;  /* 0x0000b400ac027a23 */ /* 0x000fe400000108a4 */
[C---:B------:R-:W-:Y:S01]  /*8970*/  FMUL.FTZ R30, R0.reuse, R118 ;  /* 0x00000076001e7220 */ /* 0x040fe20000410000 */
[----:B------:R-:W-:Y:S03]  /*8980*/  MOV R118, R35 ;  /* 0x0000002300767202 */ /* 0x000fe60000000f00 */
[C---:B------:R-:W-:Y:S02]  /*8990*/  FMUL.FTZ R31, R0.reuse, R119 ;  /* 0x00000077001f7220 */ /* 0x040fe40000410000 */
[----:B------:R-:W-:Y:S02]  /*89a0*/  IMAD.MOV.U32 R116, RZ, RZ, R50 ;  /* 0x000000ffff747224 */ /* 0x000fe400078e0032 */
[----:B------:R-:W-:Y:S02]  /*89b0*/  IMAD.MOV.U32 R119, RZ, RZ, R32 ;  /* 0x000000ffff777224 */ /* 0x000fe400078e0020 */
[C---:B------:R-:W-:Y:S01]  /*89c0*/  FMUL.FTZ R35, R0.reuse, R123 ;  /* 0x0000007b00237220 */ /* 0x040fe20000410000 */
[C---:B-1----:R-:W-:Y:S03]  /*89d0*/  HMMA.16816.F32 R28, R160.reuse, R36, R28 ;  /* 0x00000024a01c723c */ /* 0x042fe6000000181c */
[C---:B------:R-:W-:Y:S01]  /*89e0*/  FMUL.FTZ R32, R3.reuse, R120 ;  /* 0x0000007803207220 */ /* 0x040fe20000410000 */
[----:B------:R-:W-:Y:S01]  /*89f0*/  MOV R120, R34 ;  /* 0x0000002200787202 */ /* 0x000fe20000000f00 */
[C---:B------:R-:W-:Y:S01]  /*8a00*/  FMUL.FTZ R34, R0.reuse, R122 ;  /* 0x0000007a00227220 */ /* 0x040fe20000410000 */
[----:B------:R-:W-:Y:S01]  /*8a10*/  MOV R123, R41 ;  /* 0x00000029007b7202 */ /* 0x000fe20000000f00 */
[----:B------:R-:W-:Y:S02]  /*8a20*/  IMAD.MOV.U32 R117, RZ, RZ, R42 ;  /* 0x000000ffff757224 */ /* 0x000fe400078e002a */
[C---:B------:R-:W-:Y:S03]  /*8a30*/  FMUL.FTZ R41, R3.reuse, R129 ;  /* 0x0000008103297220 */ /* 0x040fe60000410000 */
[C---:B------:R-:W-:Y:S03]  /*8a40*/  HMMA.16816.F32 R32, R160.reuse, R38, R32 ;  /* 0x00000026a020723c */ /* 0x040fe60000001820 */
[C---:B------:R-:W-:Y:S02]  /*8a50*/  FMUL.FTZ R36, R3.reuse, R124 ;  /* 0x0000007c03247220 */ /* 0x040fe40000410000 */
[C---:B------:R-:W-:Y:S02]  /*8a60*/  FMUL.FTZ R37, R3.reuse, R125 ;  /* 0x0000007d03257220 */ /* 0x040fe40000410000 */
[C---:B------:R-:W-:Y:S02]  /*8a70*/  FMUL.FTZ R38, R0.reuse, R126 ;  /* 0x0000007e00267220 */ /* 0x040fe40000410000 */
[----:B------:R1:W-:Y:S03]  /*8a80*/  MUFU.EX2 R126, R2 ;  /* 0x00000002007e7308 */ /* 0x0003e60000000800 */
[----:B------:R-:W-:Y:S02]  /*8a90*/  IMAD.MOV.U32 R125, RZ, RZ, R40 ;  /* 0x000000ffff7d7224 */ /* 0x000fe400078e0028 */
[C---:B------:R-:W-:Y:S02]  /*8aa0*/  FMUL.FTZ R39, R0.reuse, R127 ;  /* 0x0000007f00277220 */ /* 0x040fe40000410000 */
[C---:B------:R-:W-:Y:S02]  /*8ab0*/  FMUL.FTZ R40, R3.reuse, R128 ;  /* 0x0000008003287220 */ /* 0x040fe40000410000 */
[C---:B------:R-:W-:Y:S02]  /*8ac0*/  FMUL.FTZ R42, R0.reuse, R130 ;  /* 0x00000082002a7220 */ /* 0x040fe40000410000 */
[----:B------:R-:W-:Y:S01]  /*8ad0*/  IMAD.MOV.U32 R130, RZ, RZ, R117 ;  /* 0x000000ffff827224 */ /* 0x000fe200078e0075 */
[C---:B------:R-:W-:Y:S03]  /*8ae0*/  HMMA.16816.F32 R36, R160.reuse, R44, R36 ;  /* 0x0000002ca024723c */ /* 0x040fe60000001824 */
[C---:B------:R-:W-:Y:S01]  /*8af0*/  FMUL.FTZ R43, R0.reuse, R131 ;  /* 0x00000083002b7220 */ /* 0x040fe20000410000 */
[----:B------:R-:W-:Y:S01]  /*8b00*/  MOV R117, R115 ;  /* 0x0000007300757202 */ /* 0x000fe20000000f00 */
[----:B------:R-:W-:Y:S02]  /*8b10*/  IMAD.MOV.U32 R172, RZ, RZ, R123 ;  /* 0x000000ffffac7224 */ /* 0x000fe400078e007b */
[C---:B------:R-:W-:Y:S02]  /*8b20*/  FMUL.FTZ R45, R3.reuse, R133 ;  /* 0x00000085032d7220 */ /* 0x040fe40000410000 */
[----:B------:R-:W-:Y:S01]  /*8b30*/  FMUL.FTZ R44, R3, R132 ;  /* 0x00000084032c7220 */ /* 0x000fe20000410000 */
[C---:B------:R-:W-:Y:S03]  /*8b40*/  HMMA.16816.F32 R40, R160.reuse, R46, R40 ;  /* 0x0000002ea028723c */ /* 0x040fe60000001828 */
[----:B-1----:R-:W-:Y:S01]  /*8b50*/  FFMA.FTZ R2, R173, c[0x0][0x2d0], -R164 ;  /* 0x0000b400ad027a23 */ /* 0x002fe200000108a4 */
[----:B------:R-:W-:Y:S01]  /*8b60*/  MOV R173, R150 ;  /* 0x0000009600ad7202 */ /* 0x000fe20000000f00 */
[----:B------:R-:W-:Y:S02]  /*8b70*/  IMAD.MOV.U32 R122, RZ, RZ, R48 ;  /* 0x000000ffff7a7224 */ /* 0x000fe400078e0030 */
[----:B------:R1:W3:Y:S01]  /*8b80*/  MUFU.EX2 R124, R2 ;  /* 0x00000002007c7308 */ /* 0x0002e20000000800 */
[C---:B------:R-:W-:Y:S04]  /*8b90*/  FMUL.FTZ R46, R0.reuse, R134 ;  /* 0x00000086002e7220 */ /* 0x040fe80000410000 */
[C---:B------:R-:W-:Y:S01]  /*8ba0*/  FMUL.FTZ R47, R0.reuse, R135 ;  /* 0x00000087002f7220 */ /* 0x040fe20000410000 */
[----:B------:R-:W-:Y:S01]  /*8bb0*/  MOV R131, R122 ;  /* 0x0000007a00837202 */ /* 0x000fe20000000f00 */
[C---:B------:R-:W-:Y:S02]  /*8bc0*/  FMUL.FTZ R48, R3.reuse, R136 ;  /* 0x0000008803307220 */ /* 0x040fe40000410000 */
[C---:B------:R-:W-:Y:S02]  /*8bd0*/  FMUL.FTZ R50, R0.reuse, R138 ;  /* 0x0000008a00327220 */ /* 0x040fe40000410000 */
[----:B------:R-:W-:Y:S01]  /*8be0*/  IMAD.MOV.U32 R138, RZ, RZ, R121 ;  /* 0x000000ffff8a7224 */ /* 0x000fe200078e0079 */
[C---:B--2---:R-:W-:Y:S03]  /*8bf0*/  HMMA.16816.F32 R44, R160.reuse, R100, R44 ;  /* 0x00000064a02c723c */ /* 0x044fe6000000182c */
[C---:B------:R-:W-:Y:S01]  /*8c00*/  FMUL.FTZ R51, R0.reuse, R139 ;  /* 0x0000008b00337220 */ /* 0x040fe20000410000 */
[----:B------:R-:W-:Y:S01]  /*8c10*/  MOV R139, R120 ;  /* 0x00000078008b7202 */ /* 0x000fe20000000f00 */
[----:B------:R-:W-:Y:S01]  /*8c20*/  IMAD.MOV.U32 R120, RZ, RZ, R112 ;  /* 0x000000ffff787224 */ /* 0x000fe200078e0070 */
[----:B------:R-:W-:Y:S01]  /*8c30*/  MOV R121, R118 ;  /* 0x0000007600797202 */ /* 0x000fe20000000f00 */
[----:B------:R-:W-:Y:S02]  /*8c40*/  IMAD.MOV.U32 R118, RZ, RZ, R114 ;  /* 0x000000ffff767224 */ /* 0x000fe400078e0072 */
[----:B------:R-:W-:Y:S01]  /*8c50*/  FMUL.FTZ R54, R0, R54 ;  /* 0x0000003600367220 */ /* 0x000fe20000410000 */
[C---:B------:R-:W-:Y:S01]  /*8c60*/  HMMA.16816.F32 R48, R160.reuse, R102, R48 ;  /* 0x00000066a030723c */ /* 0x040fe20000001830 */
[----:B------:R-:W2:Y:S02]  /*8c70*/  LDSM.16.MT88.4 R100, [R225+0x6100] ;  /* 0x00610000e164783b */ /* 0x000ea40000004200 */
[--C-:B-1----:R-:W-:Y:S01]  /*8c80*/  FFMA.FTZ R2, R174, c[0x0][0x2d0], -R165.reuse ;  /* 0x0000b400ae027a23 */ /* 0x102fe200000108a5 */
[----:B------:R-:W-:Y:S01]  /*8c90*/  MOV R174, R125 ;  /* 0x0000007d00ae7202 */ /* 0x000fe20000000f00 */
[C---:B------:R-:W-:Y:S02]  /*8ca0*/  FMUL.FTZ R55, R0.reuse, R55 ;  /* 0x0000003700377220 */ /* 0x040fe40000410000 */
[----:B------:R1:W-:Y:S01]  /*8cb0*/  MUFU.EX2 R125, R2 ;  /* 0x00000002007d7308 */ /* 0x0003e20000000800 */
[C---:B------:R-:W-:Y:S04]  /*8cc0*/  FMUL.FTZ R56, R3.reuse, R56 ;  /* 0x0000003803387220 */ /* 0x040fe80000410000 */
[C---:B------:R-:W-:Y:S03]  /*8cd0*/  HMMA.16816.F32 R52, R160.reuse, R104, R52 ;  /* 0x00000068a034723c */ /* 0x040fe60000001834 */
[C---:B------:R-:W-:Y:S02]  /*8ce0*/  FMUL.FTZ R57, R3.reuse, R57 ;  /* 0x0000003903397220 */ /* 0x040fe40000410000 */
[C---:B------:R-:W-:Y:S02]  /*8cf0*/  FMUL.FTZ R58, R0.reuse, R58 ;  /* 0x0000003a003a7220 */ /* 0x040fe40000410000 */
[C---:B------:R-:W-:Y:S02]  /*8d00*/  FMUL.FTZ R59, R0.reuse, R59 ;  /* 0x0000003b003b7220 */ /* 0x040fe40000410000 */
[C---:B------:R-:W-:Y:S03]  /*8d10*/  FMUL.FTZ R60, R3.reuse, R60 ;  /* 0x0000003c033c7220 */ /* 0x040fe60000410000 */
[----:B------:R-:W-:Y:S02]  /*8d20*/  FMUL.FTZ R61, R3, R61 ;  /* 0x0000003d033d7220 */ /* 0x000fe40000410000 */
[C---:B------:R-:W-:Y:S01]  /*8d30*/  HMMA.16816.F32 R56, R160.reuse, R106, R56 ;  /* 0x0000006aa038723c */ /* 0x040fe20000001838 */
[----:B------:R-:W2:Y:S02]  /*8d40*/  LDSM.16.MT88.4 R104, [R226+0x6100] ;  /* 0x00610000e268783b */ /* 0x000ea40000004200 */
[C---:B------:R-:W-:Y:S02]  /*8d50*/  FMUL.FTZ R62, R0.reuse, R62 ;  /* 0x0000003e003e7220 */ /* 0x040fe40000410000 */
[--C-:B-1----:R-:W-:Y:S01]  /*8d60*/  FFMA.FTZ R2, R175, c[0x0][0x2d0], -R165.reuse ;  /* 0x0000b400af027a23 */ /* 0x102fe200000108a5 */
[----:B------:R-:W-:Y:S01]  /*8d70*/  MOV R175, R148 ;  /* 0x0000009400af7202 */ /* 0x000fe20000000f00 */
[C---:B------:R-:W-:Y:S02]  /*8d80*/  FMUL.FTZ R63, R0.reuse, R63 ;  /* 0x0000003f003f7220 */ /* 0x040fe40000410000 */
[----:B------:R1:W1:Y:S03]  /*8d90*/  MUFU.EX2 R134, R2 ;  /* 0x0000000200867308 */ /* 0x0002660000000800 */
[C---:B------:R-:W-:Y:S02]  /*8da0*/  FMUL.FTZ R64, R3.reuse, R64 ;  /* 0x0000004003407220 */ /* 0x040fe40000410000 */
[C---:B----4-:R-:W-:Y:S03]  /*8db0*/  HMMA.16816.F32 R60, R160.reuse, R108, R60 ;  /* 0x0000006ca03c723c */ /* 0x050fe6000000183c */
[C---:B------:R-:W-:Y:S02]  /*8dc0*/  FMUL.FTZ R65, R3.reuse, R65 ;  /* 0x0000004103417220 */ /* 0x040fe40000410000 */
[C---:B------:R-:W-:Y:S02]  /*8dd0*/  FMUL.FTZ R66, R0.reuse, R66 ;  /* 0x0000004200427220 */ /* 0x040fe40000410000 */
[C---:B------:R-:W-:Y:S02]  /*8de0*/  FMUL.FTZ R67, R0.reuse, R67 ;  /* 0x0000004300437220 */ /* 0x040fe40000410000 */
[C---:B------:R-:W-:Y:S03]  /*8df0*/  FMUL.FTZ R68, R3.reuse, R68 ;  /* 0x0000004403447220 */ /* 0x040fe60000410000 */
[C---:B------:R-:W-:Y:S02]  /*8e00*/  FMUL.FTZ R69, R3.reuse, R69 ;  /* 0x0000004503457220 */ /* 0x040fe40000410000 */
[C---:B------:R-:W-:Y:S01]  /*8e10*/  HMMA.16816.F32 R64, R160.reuse, R110, R64 ;  /* 0x0000006ea040723c */ /* 0x040fe20000001840 */
[----:B------:R-:W4:Y:S02]  /*8e20*/  LDSM.16.MT88.4 R108, [R229+0x6100] ;  /* 0x00610000e56c783b */ /* 0x000f240000004200 */
[----:B------:R-:W-:Y:S02]  /*8e30*/  FMUL.FTZ R70, R0, R70 ;  /* 0x0000004600467220 */ /* 0x000fe40000410000 */
[--C-:B-1----:R-:W-:Y:S02]  /*8e40*/  FFMA.FTZ R2, R176, c[0x0][0x2d0], -R164.reuse ;  /* 0x0000b400b0027a23 */ /* 0x102fe400000108a4 */
[C---:B------:R-:W-:Y:S02]  /*8e50*/  FMUL.FTZ R71, R0.reuse, R71 ;  /* 0x0000004700477220 */ /* 0x040fe40000410000 */
[----:B------:R1:W-:Y:S03]  /*8e60*/  MUFU.EX2 R133, R2 ;  /* 0x0000000200857308 */ /* 0x0003e60000000800 */
[C---:B------:R-:W-:Y:S02]  /*8e70*/  FMUL.FTZ R72, R3.reuse, R72 ;  /* 0x0000004803487220 */ /* 0x040fe40000410000 */
[C---:B--2---:R-:W-:Y:S03]  /*8e80*/  HMMA.16816.F32 R68, R160.reuse, R100, R68 ;  /* 0x00000064a044723c */ /* 0x044fe60000001844 */
        /* <DEDUP_REMOVED lines=8> */
[--C-:B-1----:R-:W-:Y:S02]  /*8f10*/  FFMA.FTZ R2, R177, c[0x0][0x2d0], -R164.reuse ;  /* 0x0000b400b1027a23 */ /* 0x102fe400000108a4 */
[C---:B------:R-:W-:Y:S02]  /*8f20*/  FMUL.FTZ R79, R0.reuse, R79 ;  /* 0x0000004f004f7220 */ /* 0x040fe40000410000 */
[----:B------:R1:W-:Y:S03]  /*8f30*/  MUFU.EX2 R127, R2 ;  /* 0x00000002007f7308 */ /* 0x0003e60000000800 */
[C---:B------:R-:W-:Y:S02]  /*8f40*/  FMUL.FTZ R80, R3.reuse, R80 ;  /* 0x0000005003507220 */ /* 0x040fe40000410000 */
[C---:B------:R-:W-:Y:S03]  /*8f50*/  HMMA.16816.F32 R76, R160.reuse, R104, R76 ;  /* 0x00000068a04c723c */ /* 0x040fe6000000184c */
[C---:B------:R-:W-:Y:S02]  /*8f60*/  FMUL.FTZ R81, R3.reuse, R81 ;  /* 0x0000005103517220 */ /* 0x040fe40000410000 */
[C---:B------:R-:W-:Y:S02]  /*8f70*/  FMUL.FTZ R82, R0.reuse, R82 ;  /* 0x0000005200527220 */ /* 0x040fe40000410000 */
[C---:B------:R-:W-:Y:S02]  /*8f80*/  FMUL.FTZ R83, R0.reuse, R83 ;  /* 0x0000005300537220 */ /* 0x040fe40000410000 */
[C---:B------:R-:W-:Y:S03]  /*8f90*/  FMUL.FTZ R84, R3.reuse, R84 ;  /* 0x0000005403547220 */ /* 0x040fe60000410000 */
[C---:B------:R-:W-:Y:S02]  /*8fa0*/  FMUL.FTZ R85, R3.reuse, R85 ;  /* 0x0000005503557220 */ /* 0x040fe40000410000 */
[C---:B------:R-:W-:Y:S01]  /*8fb0*/  HMMA.16816.F32 R80, R160.reuse, R106, R80 ;  /* 0x0000006aa050723c */ /* 0x040fe20000001850 */
[----:B------:R-:W2:Y:S02]  /*8fc0*/  LDSM.16.MT88.4 R104, [R225+0x900] ;  /* 0x00090000e168783b */ /* 0x000ea40000004200 */
[----:B------:R-:W-:Y:S02]  /*8fd0*/  FMUL.FTZ R86, R0, R86 ;  /* 0x0000005600567220 */ /* 0x000fe40000410000 */
[--C-:B-1----:R-:W-:Y:S02]  /*8fe0*/  FFMA.FTZ R2, R178, c[0x0][0x2d0], -R165.reuse ;  /* 0x0000b400b2027a23 */ /* 0x102fe400000108a5 */
[C---:B------:R-:W-:Y:S02]  /*8ff0*/  FMUL.FTZ R87, R0.reuse, R87 ;  /* 0x0000005700577220 */ /* 0x040fe40000410000 */
[----:B------:R1:W-:Y:S03]  /*9000*/  MUFU.EX2 R132, R2 ;  /* 0x0000000200847308 */ /* 0x0003e60000000800 */
        /* <DEDUP_REMOVED lines=10> */
[----:B-1----:R-:W-:Y:S02]  /*90b0*/  FFMA.FTZ R2, R179, c[0x0][0x2d0], -R165 ;  /* 0x0000b400b3027a23 */ /* 0x002fe400000108a5 */
[C---:B------:R-:W-:Y:S02]  /*90c0*/  FMUL.FTZ R93, R3.reuse, R93 ;  /* 0x0000005d035d7220 */ /* 0x040fe40000410000 */
[----:B------:R1:W1:Y:S03]  /*90d0*/  MUFU.EX2 R129, R2 ;  /* 0x0000000200817308 */ /* 0x0002660000000800 */
[C---:B------:R-:W-:Y:S02]  /*90e0*/  FMUL.FTZ R98, R0.reuse, R98 ;  /* 0x0000006200627220 */ /* 0x040fe40000410000 */
[C---:B--2---:R-:W-:Y:S03]  /*90f0*/  HMMA.16816.F32 R92, R160.reuse, R100, R92 ;  /* 0x00000064a05c723c */ /* 0x044fe6000000185c */
[----:B------:R-:W-:Y:S02]  /*9100*/  FMUL.FTZ R99, R0, R99 ;  /* 0x0000006300637220 */ /* 0x000fe40000410000 */
[C---:B------:R-:W-:Y:S02]  /*9110*/  FMUL.FTZ R96, R3.reuse, R96 ;  /* 0x0000006003607220 */ /* 0x040fe40000410000 */
[----:B------:R-:W-:Y:S01]  /*9120*/  FMUL.FTZ R97, R3, R97 ;  /* 0x0000006103617220 */ /* 0x000fe20000410000 */
[----:B---3--:R-:W-:Y:S01]  /*9130*/  F2FP.PACK_AB R100, R124, R126 ;  /* 0x0000007e7c64723e */ /* 0x008fe200000000ff */
[----:B------:R-:W-:Y:S03]  /*9140*/  IMAD.MOV.U32 R122, RZ, RZ, R119 ;  /* 0x000000ffff7a7224 */ /* 0x000fe600078e0077 */
[----:B------:R-:W-:Y:S02]  /*9150*/  MOV R119, R113 ;  /* 0x0000007100777202 */ /* 0x000fe40000000f00 */
[----:B------:R-:W-:Y:S01]  /*9160*/  HMMA.16816.F32 R96, R160, R102, R96 ;  /* 0x00000066a060723c */ /* 0x000fe20000001860 */
[----:B------:R-:W2:Y:S02]  /*9170*/  LDSM.16.MT88.4 R112, [R229+0x900] ;  /* 0x00090000e570783b */ /* 0x000ea40000004200 */
[----:B------:R-:W-:Y:S01]  /*9180*/  F2FP.PACK_AB R101, R134, R125 ;  /* 0x0000007d8665723e */ /* 0x000fe200000000ff */
[--C-:B-1----:R-:W-:Y:S03]  /*9190*/  FFMA.FTZ R2, R183, c[0x0][0x2d0], -R164.reuse ;  /* 0x0000b400b7027a23 */ /* 0x102fe600000108a4 */
[----:B------:R-:W-:Y:S01]  /*91a0*/  F2FP.PACK_AB R103, R129, R132 ;  /* 0x000000848167723e */ /* 0x000fe200000000ff */
[----:B------:R1:W-:Y:S01]  /*91b0*/  MUFU.EX2 R128, R2 ;  /* 0x0000000200807308 */ /* 0x0003e20000000800 */
[----:B------:R-:W-:Y:S07]  /*91c0*/  F2FP.PACK_AB R102, R127, R133 ;  /* 0x000000857f66723e */ /* 0x000fee00000000ff */
[C---:B------:R-:W-:Y:S08]  /*91d0*/  HMMA.16816.F32 R4, R100.reuse, R104, R4 ;  /* 0x000000686404723c */ /* 0x040ff00000001804 */
[C---:B------:R-:W-:Y:S01]  /*91e0*/  HMMA.16816.F32 R8, R100.reuse, R106, R8 ;  /* 0x0000006a6408723c */ /* 0x040fe20000001808 */
[----:B------:R-:W3:Y:S03]  /*91f0*/  LDSM.16.MT88.4 R104, [R228+0x900] ;  /* 0x00090000e468783b */ /* 0x000ee60000004200 */
[--C-:B-1----:R-:W-:Y:S04]  /*9200*/  FFMA.FTZ R2, R182, c[0x0][0x2d0], -R164.reuse ;  /* 0x0000b400b6027a23 */ /* 0x102fe800000108a4 */
[C---:B----4-:R-:W-:Y:S01]  /*9210*/  HMMA.16816.F32 R12, R100.reuse, R108, R12 ;  /* 0x0000006c640c723c */ /* 0x050fe2000000180c */
[----:B------:R1:W4:Y:S07]  /*9220*/  MUFU.EX2 R135, R2 ;  /* 0x0000000200877308 */ /* 0x00032e0000000800 */
[C---:B------:R-:W-:Y:S01]  /*9230*/  HMMA.16816.F32 R16, R100.reuse, R110, R16 ;  /* 0x0000006e6410723c */ /* 0x040fe20000001810 */
[----:B------:R-:W4:Y:S07]  /*9240*/  LDSM.16.MT88.4 R108, [R225+0x3900] ;  /* 0x00390000e16c783b */ /* 0x000f2e0000004200 */
[C---:B--2---:R-:W-:Y:S08]  /*9250*/  HMMA.16816.F32 R20, R100.reuse, R112, R20 ;  /* 0x000000706414723c */ /* 0x044ff00000001814 */
[C---:B------:R-:W-:Y:S01]  /*9260*/  HMMA.16816.F32 R24, R100.reuse, R114, R24 ;  /* 0x000000726418723c */ /* 0x040fe20000001818 */
[----:B------:R-:W2:Y:S03]  /*9270*/  LDSM.16.MT88.4 R112, [R226+0x3900] ;  /* 0x00390000e270783b */ /* 0x000ea60000004200 */
[--C-:B-1----:R-:W-:Y:S04]  /*9280*/  FFMA.FTZ R2, R180, c[0x0][0x2d0], -R165.reuse ;  /* 0x0000b400b4027a23 */ /* 0x102fe800000108a5 */
[----:B------:R1:W-:Y:S01]  /*9290*/  MUFU.EX2 R123, R2 ;  /* 0x00000002007b7308 */ /* 0x0003e20000000800 */
[C---:B---3--:R-:W-:Y:S08]  /*92a0*/  HMMA.16816.F32 R28, R100.reuse, R104, R28 ;  /* 0x00000068641c723c */ /* 0x048ff0000000181c */
[C---:B------:R-:W-:Y:S01]  /*92b0*/  HMMA.16816.F32 R32, R100.reuse, R106, R32 ;  /* 0x0000006a6420723c */ /* 0x040fe20000001820 */
[----:B------:R-:W3:Y:S07]  /*92c0*/  LDSM.16.MT88.4 R104, [R229+0x3900] ;  /* 0x00390000e568783b */ /* 0x000eee0000004200 */
[C---:B----4-:R-:W-:Y:S04]  /*92d0*/  HMMA.16816.F32 R36, R100.reuse, R108, R36 ;  /* 0x0000006c6424723c */ /* 0x050fe80000001824 */
[--C-:B-1----:R-:W-:Y:S04]  /*92e0*/  FFMA.FTZ R2, R250, c[0x0][0x2d0], -R165.reuse ;  /* 0x0000b400fa027a23 */ /* 0x102fe800000108a5 */
[C---:B------:R-:W-:Y:S01]  /*92f0*/  HMMA.16816.F32 R40, R100.reuse, R110, R40 ;  /* 0x0000006e6428723c */ /* 0x040fe20000001828 */
[----:B------:R-:W1:Y:S01]  /*9300*/  LDSM.16.MT88.4 R108, [R228+0x3900] ;  /* 0x00390000e46c783b */ /* 0x000e620000004200 */
[----:B------:R4:W1:Y:S06]  /*9310*/  MUFU.EX2 R150, R2 ;  /* 0x0000000200967308 */ /* 0x00086c0000000800 */
[C---:B--2---:R-:W-:Y:S08]  /*9320*/  HMMA.16816.F32 R44, R100.reuse, R112, R44 ;  /* 0x00000070642c723c */ /* 0x044ff0000000182c */
[C---:B------:R-:W-:Y:S01]  /*9330*/  HMMA.16816.F32 R48, R100.reuse, R114, R48 ;  /* 0x000000726430723c */ /* 0x040fe20000001830 */
[----:B------:R-:W2:Y:S07]  /*9340*/  LDSM.16.MT88.4 R112, [R225+0x6900] ;  /* 0x00690000e170783b */ /* 0x000eae0000004200 */
[C---:B---3--:R-:W-:Y:S04]  /*9350*/  HMMA.16816.F32 R52, R100.reuse, R104, R52 ;  /* 0x000000686434723c */ /* 0x048fe80000001834 */
[--C-:B----4-:R-:W-:Y:S04]  /*9360*/  FFMA.FTZ R2, R181, c[0x0][0x2d0], -R164.reuse ;  /* 0x0000b400b5027a23 */ /* 0x110fe800000108a4 */
[----:B------:R3:W-:Y:S01]  /*9370*/  MUFU.EX2 R136, R2 ;  /* 0x0000000200887308 */ /* 0x0007e20000000800 */
[C---:B------:R-:W-:Y:S01]  /*9380*/  HMMA.16816.F32 R56, R100.reuse, R106, R56 ;  /* 0x0000006a6438723c */ /* 0x040fe20000001838 */
[----:B------:R-:W4:Y:S07]  /*9390*/  LDSM.16.MT88.4 R104, [R226+0x6900] ;  /* 0x00690000e268783b */ /* 0x000f2e0000004200 */
[C---:B-1----:R-:W-:Y:S08]  /*93a0*/  HMMA.16816.F32 R60, R100.reuse, R108, R60 ;  /* 0x0000006c643c723c */ /* 0x042ff0000000183c */
[C---:B------:R-:W-:Y:S01]  /*93b0*/  HMMA.16816.F32 R64, R100.reuse, R110, R64 ;  /* 0x0000006e6440723c */ /* 0x040fe20000001840 */
[----:B------:R-:W1:Y:S03]  /*93c0*/  LDSM.16.MT88.4 R108, [R229+0x6900] ;  /* 0x00690000e56c783b */ /* 0x000e660000004200 */
[--C-:B---3--:R-:W-:Y:S04]  /*93d0*/  FFMA.FTZ R2, R251, c[0x0][0x2d0], -R164.reuse ;  /* 0x0000b400fb027a23 */ /* 0x108fe800000108a4 */
[C---:B--2---:R-:W-:Y:S01]  /*93e0*/  HMMA.16816.F32 R68, R100.reuse, R112, R68 ;  /* 0x000000706444723c */ /* 0x044fe20000001844 */
[----:B------:R2:W3:Y:S07]  /*93f0*/  MUFU.EX2 R148, R2 ;  /* 0x0000000200947308 */ /* 0x0004ee0000000800 */
[C---:B------:R-:W-:Y:S01]  /*9400*/  HMMA.16816.F32 R72, R100.reuse, R114, R72 ;  /* 0x000000726448723c */ /* 0x040fe20000001848 */
[----:B------:R-:W3:Y:S07]  /*9410*/  LDSM.16.MT88.4 R112, [R228+0x6900] ;  /* 0x00690000e470783b */ /* 0x000eee0000004200 */
[C---:B----4-:R-:W-:Y:S08]  /*9420*/  HMMA.16816.F32 R76, R100.reuse, R104, R76 ;  /* 0x00000068644c723c */ /* 0x050ff0000000184c */
[C---:B------:R-:W-:Y:S01]  /*9430*/  HMMA.16816.F32 R80, R100.reuse, R106, R80 ;  /* 0x0000006a6450723c */ /* 0x040fe20000001850 */
[----:B------:R-:W4:Y:S03]  /*9440*/  LDSM.16.MT88.4 R104, [R225+0x1100] ;  /* 0x00110000e168783b */ /* 0x000f260000004200 */
[--C-:B--2---:R-:W-:Y:S04]  /*9450*/  FFMA.FTZ R2, R252, c[0x0][0x2d0], -R165.reuse ;  /* 0x0000b400fc027a23 */ /* 0x104fe800000108a5 */
[C---:B-1----:R-:W-:Y:S01]  /*9460*/  HMMA.16816.F32 R84, R100.reuse, R108, R84 ;  /* 0x0000006c6454723c */ /* 0x042fe20000001854 */
[----:B------:R1:W-:Y:S07]  /*9470*/  MUFU.EX2 R149, R2 ;  /* 0x0000000200957308 */ /* 0x0003ee0000000800 */
[C---:B------:R-:W-:Y:S01]  /*9480*/  HMMA.16816.F32 R88, R100.reuse, R110, R88 ;  /* 0x0000006e6458723c */ /* 0x040fe20000001858 */
[----:B------:R-:W2:Y:S07]  /*9490*/  LDSM.16.MT88.4 R108, [R226+0x1100] ;  /* 0x00110000e26c783b */ /* 0x000eae0000004200 */
[C---:B---3--:R-:W-:Y:S08]  /*94a0*/  HMMA.16816.F32 R92, R100.reuse, R112, R92 ;  /* 0x00000070645c723c */ /* 0x048ff0000000185c */
[----:B------:R-:W-:Y:S01]  /*94b0*/  HMMA.16816.F32 R96, R100, R114, R96 ;  /* 0x000000726460723c */ /* 0x000fe20000001860 */
[----:B------:R-:W3:Y:S03]  /*94c0*/  LDSM.16.MT88.4 R112, [R229+0x1100] ;  /* 0x00110000e570783b */ /* 0x000ee60000004200 */
[--C-:B-1----:R-:W-:Y:S03]  /*94d0*/  FFMA.FTZ R2, R175, c[0x0][0x2d0], -R165.reuse ;  /* 0x0000b400af027a23 */ /* 0x102fe600000108a5 */
[----:B------:R-:W-:Y:S01]  /*94e0*/  F2FP.PACK_AB R100, R135, R128 ;  /* 0x000000808764723e */ /* 0x000fe200000000ff */
[----:B------:R1:W1:Y:S01]  /*94f0*/  MUFU.EX2 R252, R2 ;  /* 0x0000000200fc7308 */ /* 0x0002620000000800 */
[----:B------:R-:W-:Y:S03]  /*9500*/  F2FP.PACK_AB R101, R150, R123 ;  /* 0x0000007b9665723e */ /* 0x000fe600000000ff */
[----:B------:R-:W-:Y:S01]  /*9510*/  F2FP.PACK_AB R102, R148, R136 ;  /* 0x000000889466723e */ /* 0x000fe200000000ff */
[--C-:B-1----:R-:W-:Y:S01]  /*9520*/  FFMA.FTZ R2, R174, c[0x0][0x2d0], -R164.reuse ;  /* 0x0000b400ae027a23 */ /* 0x102fe200000108a4 */
[----:B------:R-:W-:Y:S04]  /*9530*/  F2FP.PACK_AB R103, R252, R149 ;  /* 0x00000095fc67723e */ /* 0x000fe800000000ff */
[----:B------:R1:W-:Y:S03]  /*9540*/  MUFU.EX2 R251, R2 ;  /* 0x0000000200fb7308 */ /* 0x0003e60000000800 */
[C---:B----4-:R-:W-:Y:S08]  /*9550*/  HMMA.16816.F32 R4, R100.reuse, R104, R4 ;  /* 0x000000686404723c */ /* 0x050ff00000001804 */
[C---:B------:R-:W-:Y:S01]  /*9560*/  HMMA.16816.F32 R8, R100.reuse, R106, R8 ;  /* 0x0000006a6408723c */ /* 0x040fe20000001808 */
[----:B------:R-:W4:Y:S07]  /*9570*/  LDSM.16.MT88.4 R104, [R228+0x1100] ;  /* 0x00110000e468783b */ /* 0x000f2e0000004200 */
[C---:B--2---:R-:W-:Y:S04]  /*9580*/  HMMA.16816.F32 R12, R100.reuse, R108, R12 ;  /* 0x0000006c640c723c */ /* 0x044fe8000000180c */
[--C-:B-1----:R-:W-:Y:S04]  /*9590*/  FFMA.FTZ R2, R173, c[0x0][0x2d0], -R164.reuse ;  /* 0x0000b400ad027a23 */ /* 0x102fe800000108a4 */
[C---:B------:R-:W-:Y:S01]  /*95a0*/  HMMA.16816.F32 R16, R100.reuse, R110, R16 ;  /* 0x0000006e6410723c */ /* 0x040fe20000001810 */
[----:B------:R1:W2:Y:S01]  /*95b0*/  MUFU.EX2 R250, R2 ;  /* 0x0000000200fa7308 */ /* 0x0002a20000000800 */
[----:B------:R-:W2:Y:S06]  /*95c0*/  LDSM.16.MT88.4 R108, [R225+0x4100] ;  /* 0x00410000e16c783b */ /* 0x000eac0000004200 */
[C---:B---3--:R-:W-:Y:S08]  /*95d0*/  HMMA.16816.F32 R20, R100.reuse, R112, R20 ;  /* 0x000000706414723c */ /* 0x048ff00000001814 */
[C---:B------:R-:W-:Y:S01]  /*95e0*/  HMMA.16816.F32 R24, R100.reuse, R114, R24 ;  /* 0x000000726418723c */ /* 0x040fe20000001818 */
[----:B------:R-:W3:Y:S07]  /*95f0*/  LDSM.16.MT88.4 R112, [R226+0x4100] ;  /* 0x00410000e270783b */ /* 0x000eee0000004200 */
[C---:B----4-:R-:W-:Y:S04]  /*9600*/  HMMA.16816.F32 R28, R100.reuse, R104, R28 ;  /* 0x00000068641c723c */ /* 0x050fe8000000181c */
[--C-:B-1----:R-:W-:Y:S04]  /*9610*/  FFMA.FTZ R2, R172, c[0x0][0x2d0], -R165.reuse ;  /* 0x0000b400ac027a23 */ /* 0x102fe800000108a5 */
[----:B------:R1:W-:Y:S01]  /*9620*/  MUFU.EX2 R182, R2 ;  /* 0x0000000200b67308 */ /* 0x0003e20000000800 */
[C---:B------:R-:W-:Y:S01]  /*9630*/  HMMA.16816.F32 R32, R100.reuse, R106, R32 ;  /* 0x0000006a6420723c */ /* 0x040fe20000001820 */
[----:B------:R-:W4:Y:S07]  /*9640*/  LDSM.16.MT88.4 R104, [R229+0x4100] ;  /* 0x00410000e568783b */ /* 0x000f2e0000004200 */
[C---:B--2---:R-:W-:Y:S08]  /*9650*/  HMMA.16816.F32 R36, R100.reuse, R108, R36 ;  /* 0x0000006c6424723c */ /* 0x044ff00000001824 */
[C---:B------:R-:W-:Y:S01]  /*9660*/  HMMA.16816.F32 R40, R100.reuse, R110, R40 ;  /* 0x0000006e6428723c */ /* 0x040fe20000001828 */
[----:B------:R-:W2:Y:S03]  /*9670*/  LDSM.16.MT88.4 R108, [R228+0x4100] ;  /* 0x00410000e46c783b */ /* 0x000ea60000004200 */
[--C-:B-1----:R-:W-:Y:S04]  /*9680*/  FFMA.FTZ R2, R139, c[0x0][0x2d0], -R165.reuse ;  /* 0x0000b4008b027a23 */ /* 0x102fe800000108a5 */
[C---:B---3--:R-:W-:Y:S01]  /*9690*/  HMMA.16816.F32 R44, R100.reuse, R112, R44 ;  /* 0x00000070642c723c */ /* 0x048fe2000000182c */
[----:B------:R1:W3:Y:S07]  /*96a0*/  MUFU.EX2 R183, R2 ;  /* 0x0000000200b77308 */ /* 0x0002ee0000000800 */
[C---:B------:R-:W-:Y:S01]  /*96b0*/  HMMA.16816.F32 R48, R100.reuse, R114, R48 ;  /* 0x000000726430723c */ /* 0x040fe20000001830 */
[----:B------:R-:W3:Y:S07]  /*96c0*/  LDSM.16.MT88.4 R112, [R225+0x7100] ;  /* 0x00710000e170783b */ /* 0x000eee0000004200 */
[C---:B----4-:R-:W-:Y:S08]  /*96d0*/  HMMA.16816.F32 R52, R100.reuse, R104, R52 ;  /* 0x000000686434723c */ /* 0x050ff00000001834 */
[C---:B------:R-:W-:Y:S01]  /*96e0*/  HMMA.16816.F32 R56, R100.reuse, R106, R56 ;  /* 0x0000006a6438723c */ /* 0x040fe20000001838 */
[----:B------:R-:W4:Y:S03]  /*96f0*/  LDSM.16.MT88.4 R104, [R226+0x7100] ;  /* 0x00710000e268783b */ /* 0x000f260000004200 */
[--C-:B-1----:R-:W-:Y:S04]  /*9700*/  FFMA.FTZ R2, R138, c[0x0][0x2d0], -R164.reuse ;  /* 0x0000b4008a027a23 */ /* 0x102fe800000108a4 */
[----:B------:R1:W-:Y:S01]  /*9710*/  MUFU.EX2 R181, R2 ;  /* 0x0000000200b57308 */ /* 0x0003e20000000800 */
[C---:B--2---:R-:W-:Y:S08]  /*9720*/  HMMA.16816.F32 R60, R100.reuse, R108, R60 ;  /* 0x0000006c643c723c */ /* 0x044ff0000000183c */
[C---:B------:R-:W-:Y:S01]  /*9730*/  HMMA.16816.F32 R64, R100.reuse, R110, R64 ;  /* 0x0000006e6440723c */ /* 0x040fe20000001840 */
[----:B------:R-:W2:Y:S07]  /*9740*/  LDSM.16.MT88.4 R108, [R229+0x7100] ;  /* 0x00710000e56c783b */ /* 0x000eae0000004200 */
[C---:B---3--:R-:W-:Y:S04]  /*9750*/  HMMA.16816.F32 R68, R100.reuse, R112, R68 ;  /* 0x000000706444723c */ /* 0x048fe80000001844 */
[--C-:B-1----:R-:W-:Y:S04]  /*9760*/  FFMA.FTZ R2, R137, c[0x0][0x2d0], -R164.reuse ;  /* 0x0000b40089027a23 */ /* 0x102fe800000108a4 */
[C---:B------:R-:W-:Y:S01]  /*9770*/  HMMA.16816.F32 R72, R100.reuse, R114, R72 ;  /* 0x000000726448723c */ /* 0x040fe20000001848 */
[----:B------:R-:W1:Y:S01]  /*9780*/  LDSM.16.MT88.4 R112, [R228+0x7100] ;  /* 0x00710000e470783b */ /* 0x000e620000004200 */
[----:B------:R3:W1:Y:S06]  /*9790*/  MUFU.EX2 R180, R2 ;  /* 0x0000000200b47308 */ /* 0x00066c0000000800 */
[C---:B----4-:R-:W-:Y:S08]  /*97a0*/  HMMA.16816.F32 R76, R100.reuse, R104, R76 ;  /* 0x00000068644c723c */ /* 0x050ff0000000184c */
[C---:B------:R-:W-:Y:S01]  /*97b0*/  HMMA.16816.F32 R80, R100.reuse, R106, R80 ;  /* 0x0000006a6450723c */ /* 0x040fe20000001850 */
[----:B------:R-:W4:Y:S07]  /*97c0*/  LDSM.16.MT88.4 R104, [R225+0x1900] ;  /* 0x00190000e168783b */ /* 0x000f2e0000004200 */
[C---:B--2---:R-:W-:Y:S04]  /*97d0*/  HMMA.16816.F32 R84, R100.reuse, R108, R84 ;  /* 0x0000006c6454723c */ /* 0x044fe80000001854 */
[--C-:B---3--:R-:W-:Y:S01]  /*97e0*/  FFMA.FTZ R2, R131, c[0x0][0x2d0], -R165.reuse ;  /* 0x0000b40083027a23 */ /* 0x108fe200000108a5 */
[----:B------:R-:W-:Y:S03]  /*97f0*/  MOV R131, R151 ;  /* 0x0000009700837202 */ /* 0x000fe60000000f00 */
[----:B------:R2:W-:Y:S01]  /*9800*/  MUFU.EX2 R179, R2 ;  /* 0x0000000200b37308 */ /* 0x0005e20000000800 */
[C---:B------:R-:W-:Y:S01]  /*9810*/  HMMA.16816.F32 R88, R100.reuse, R110, R88 ;  /* 0x0000006e6458723c */ /* 0x040fe20000001858 */
[----:B------:R-:W3:Y:S07]  /*9820*/  LDSM.16.MT88.4 R108, [R226+0x1900] ;  /* 0x00190000e26c783b */ /* 0x000eee0000004200 */
[C---:B-1----:R-:W-:Y:S08]  /*9830*/  HMMA.16816.F32 R92, R100.reuse, R112, R92 ;  /* 0x00000070645c723c */ /* 0x042ff0000000185c */
[----:B------:R-:W-:Y:S01]  /*9840*/  HMMA.16816.F32 R96, R100, R114, R96 ;  /* 0x000000726460723c */ /* 0x000fe20000001860 */
[----:B------:R-:W1:Y:S03]  /*9850*/  LDSM.16.MT88.4 R112, [R229+0x1900] ;  /* 0x00190000e570783b */ /* 0x000e660000004200 */
[----:B--2---:R-:W-:Y:S03]  /*9860*/  FFMA.FTZ R2, R130, c[0x0][0x2d0], -R165 ;  /* 0x0000b40082027a23 */ /* 0x004fe600000108a5 */
[----:B------:R-:W-:Y:S01]  /*9870*/  F2FP.PACK_AB R100, R250, R251 ;  /* 0x000000fbfa64723e */ /* 0x000fe200000000ff */
[----:B------:R2:W2:Y:S01]  /*9880*/  MUFU.EX2 R178, R2 ;  /* 0x0000000200b27308 */ /* 0x0004a20000000800 */
[----:B------:R-:W-:Y:S03]  /*9890*/  F2FP.PACK_AB R101, R183, R182 ;  /* 0x000000b6b765723e */ /* 0x000fe600000000ff */
[----:B------:R-:W-:Y:S01]  /*98a0*/  F2FP.PACK_AB R102, R180, R181 ;  /* 0x000000b5b466723e */ /* 0x000fe200000000ff */
[--C-:B--2---:R-:W-:Y:S01]  /*98b0*/  FFMA.FTZ R2, R122, c[0x0][0x2d0], -R164.reuse ;  /* 0x0000b4007a027a23 */ /* 0x104fe200000108a4 */
[----:B------:R-:W-:Y:S01]  /*98c0*/  F2FP.PACK_AB R103, R178, R179 ;  /* 0x000000b3b267723e */ /* 0x000fe200000000ff */
[----:B------:R-:W-:Y:S03]  /*98d0*/  IMAD.MOV.U32 R122, RZ, RZ, R117 ;  /* 0x000000ffff7a7224 */ /* 0x000fe600078e0075 */
[----:B------:R2:W-:Y:S03]  /*98e0*/  MUFU.EX2 R176, R2 ;  /* 0x0000000200b07308 */ /* 0x0005e60000000800 */
[C---:B----4-:R-:W-:Y:S08]  /*98f0*/  HMMA.16816.F32 R4, R100.reuse, R104, R4 ;  /* 0x000000686404723c */ /* 0x050ff00000001804 */
[C---:B------:R-:W-:Y:S01]  /*9900*/  HMMA.16816.F32 R8, R100.reuse, R106, R8 ;  /* 0x0000006a6408723c */ /* 0x040fe20000001808 */
[----:B------:R-:W4:Y:S07]  /*9910*/  LDSM.16.MT88.4 R104, [R228+0x1900] ;  /* 0x00190000e468783b */ /* 0x000f2e0000004200 */
[C---:B---3--:R-:W-:Y:S04]  /*9920*/  HMMA.16816.F32 R12, R100.reuse, R108, R12 ;  /* 0x0000006c640c723c */ /* 0x048fe8000000180c */
[--C-:B--2---:R-:W-:Y:S02]  /*9930*/  FFMA.FTZ R2, R121, c[0x0][0x2d0], -R164.reuse ;  /* 0x0000b40079027a23 */ /* 0x104fe400000108a4 */
[----:B------:R-:W2:Y:S02]  /*9940*/  LDL.LU R121, [R1+0x18] ;  /* 0x0000180001797983 */ /* 0x000ea40000300800 */
[C---:B------:R-:W-:Y:S01]  /*9950*/  HMMA.16816.F32 R16, R100.reuse, R110, R16 ;  /* 0x0000006e6410723c */ /* 0x040fe20000001810 */
[----:B------:R3:W3:Y:S01]  /*9960*/  MUFU.EX2 R177, R2 ;  /* 0x0000000200b17308 */ /* 0x0006e20000000800 */
[----:B------:R-:W3:Y:S06]  /*9970*/  LDSM.16.MT88.4 R108, [R225+0x4900] ;  /* 0x00490000e16c783b */ /* 0x000eec0000004200 */
[C---:B-1----:R-:W-:Y:S08]  /*9980*/  HMMA.16816.F32 R20, R100.reuse, R112, R20 ;  /* 0x000000706414723c */ /* 0x042ff00000001814 */
[C---:B------:R-:W-:Y:S01]  /*9990*/  HMMA.16816.F32 R24, R100.reuse, R114, R24 ;  /* 0x000000726418723c */ /* 0x040fe20000001818 */
[----:B------:R-:W1:Y:S07]  /*99a0*/  LDSM.16.MT88.4 R112, [R226+0x4900] ;  /* 0x00490000e270783b */ /* 0x000e6e0000004200 */
[C---:B----4-:R-:W-:Y:S04]  /*99b0*/  HMMA.16816.F32 R28, R100.reuse, R104, R28 ;  /* 0x00000068641c723c */ /* 0x050fe8000000181c */
[--C-:B---3--:R-:W-:Y:S02]  /*99c0*/  FFMA.FTZ R2, R120, c[0x0][0x2d0], -R165.reuse ;  /* 0x0000b40078027a23 */ /* 0x108fe400000108a5 */
[--C-:B------:R-:W-:Y:S02]  /*99d0*/  FFMA.FTZ R120, R248, c[0x0][0x2d0], -R165.reuse ;  /* 0x0000b400f8787a23 */ /* 0x100fe400000108a5 */
[----:B------:R3:W-:Y:S01]  /*99e0*/  MUFU.EX2 R175, R2 ;  /* 0x0000000200af7308 */ /* 0x0007e20000000800 */
[C---:B------:R-:W-:Y:S01]  /*99f0*/  HMMA.16816.F32 R32, R100.reuse, R106, R32 ;  /* 0x0000006a6420723c */ /* 0x040fe20000001820 */
[----:B------:R-:W4:Y:S07]  /*9a00*/  LDSM.16.MT88.4 R104, [R229+0x4900] ;  /* 0x00490000e568783b */ /* 0x000f2e0000004200 */
[C---:B------:R-:W-:Y:S08]  /*9a10*/  HMMA.16816.F32 R36, R100.reuse, R108, R36 ;  /* 0x0000006c6424723c */ /* 0x040ff00000001824 */
[C---:B------:R-:W-:Y:S01]  /*9a20*/  HMMA.16816.F32 R40, R100.reuse, R110, R40 ;  /* 0x0000006e6428723c */ /* 0x040fe20000001828 */
[----:B------:R-:W4:Y:S03]  /*9a30*/  LDSM.16.MT88.4 R108, [R228+0x4900] ;  /* 0x00490000e46c783b */ /* 0x000f260000004200 */
[--C-:B---3--:R-:W-:Y:S04]  /*9a40*/  FFMA.FTZ R2, R119, c[0x0][0x2d0], -R165.reuse ;  /* 0x0000b40077027a23 */ /* 0x108fe800000108a5 */
[C---:B-1----:R-:W-:Y:S01]  /*9a50*/  HMMA.16816.F32 R44, R100.reuse, R112, R44 ;  /* 0x00000070642c723c */ /* 0x042fe2000000182c */
        /* <DEDUP_REMOVED lines=8> */
[C---:B------:R-:W-:Y:S08]  /*9ae0*/  HMMA.16816.F32 R60, R100.reuse, R108, R60 ;  /* 0x0000006c643c723c */ /* 0x040ff0000000183c */
[C---:B------:R-:W-:Y:S01]  /*9af0*/  HMMA.16816.F32 R64, R100.reuse, R110, R64 ;  /* 0x0000006e6440723c */ /* 0x040fe20000001840 */
[----:B------:R-:W4:Y:S07]  /*9b00*/  LDSM.16.MT88.4 R108, [R229+0x7900] ;  /* 0x00790000e56c783b */ /* 0x000f2e0000004200 */
[C---:B---3--:R-:W-:Y:S04]  /*9b10*/  HMMA.16816.F32 R68, R100.reuse, R112, R68 ;  /* 0x000000706444723c */ /* 0x048fe80000001844 */
[--C-:B-1----:R-:W-:Y:S04]  /*9b20*/  FFMA.FTZ R2, R116, c[0x0][0x2d0], -R164.reuse ;  /* 0x0000b40074027a23 */ /* 0x102fe800000108a4 */
[C---:B------:R-:W-:Y:S01]  /*9b30*/  HMMA.16816.F32 R72, R100.reuse, R114, R72 ;  /* 0x000000726448723c */ /* 0x040fe20000001848 */
[----:B------:R-:W1:Y:S01]  /*9b40*/  LDSM.16.MT88.4 R112, [R228+0x7900] ;  /* 0x00790000e470783b */ /* 0x000e620000004200 */
[----:B------:R3:W1:Y:S06]  /*9b50*/  MUFU.EX2 R172, R2 ;  /* 0x0000000200ac7308 */ /* 0x00066c0000000800 */
[C---:B----4-:R-:W-:Y:S01]  /*9b60*/  HMMA.16816.F32 R76, R100.reuse, R104, R76 ;  /* 0x00000068644c723c */ /* 0x050fe2000000184c */
[----:B------:R-:W-:Y:S07]  /*9b70*/  LDSM.16.MT88.4 R116, [R229+0x2100] ;  /* 0x00210000e574783b */ /* 0x000fee0000004200 */
[C---:B------:R-:W-:Y:S01]  /*9b80*/  HMMA.16816.F32 R80, R100.reuse, R106, R80 ;  /* 0x0000006a6450723c */ /* 0x040fe20000001850 */
[----:B------:R-:W4:Y:S07]  /*9b90*/  LDSM.16.MT88.4 R104, [R225+0x2100] ;  /* 0x00210000e168783b */ /* 0x000f2e0000004200 */
[C---:B------:R-:W-:Y:S04]  /*9ba0*/  HMMA.16816.F32 R84, R100.reuse, R108, R84 ;  /* 0x0000006c6454723c */ /* 0x040fe80000001854 */
[--C-:B---3--:R-:W-:Y:S04]  /*9bb0*/  FFMA.FTZ R2, R171, c[0x0][0x2d0], -R165.reuse ;  /* 0x0000b400ab027a23 */ /* 0x108fe800000108a5 */
[----:B------:R3:W-:Y:S01]  /*9bc0*/  MUFU.EX2 R171, R2 ;  /* 0x0000000200ab7308 */ /* 0x0007e20000000800 */
[C---:B------:R-:W-:Y:S01]  /*9bd0*/  HMMA.16816.F32 R88, R100.reuse, R110, R88 ;  /* 0x0000006e6458723c */ /* 0x040fe20000001858 */
[----:B------:R-:W4:Y:S07]  /*9be0*/  LDSM.16.MT88.4 R108, [R226+0x2100] ;  /* 0x00210000e26c783b */ /* 0x000f2e0000004200 */
[C---:B-1----:R-:W-:Y:S08]  /*9bf0*/  HMMA.16816.F32 R92, R100.reuse, R112, R92 ;  /* 0x00000070645c723c */ /* 0x042ff0000000185c */
[----:B------:R-:W-:Y:S01]  /*9c00*/  HMMA.16816.F32 R96, R100, R114, R96 ;  /* 0x000000726460723c */ /* 0x000fe20000001860 */
[----:B------:R-:W1:Y:S03]  /*9c10*/  LDSM.16.MT88.4 R112, [R228+0x2100] ;  /* 0x00210000e470783b */ /* 0x000e660000004200 */
[--C-:B---3--:R-:W-:Y:S03]  /*9c20*/  FFMA.FTZ R2, R170, c[0x0][0x2d0], -R165.reuse ;  /* 0x0000b400aa027a23 */ /* 0x108fe600000108a5 */
[----:B------:R-:W-:Y:S01]  /*9c30*/  F2FP.PACK_AB R100, R177, R176 ;  /* 0x000000b0b164723e */ /* 0x000fe200000000ff */
[----:B------:R3:W3:Y:S01]  /*9c40*/  MUFU.EX2 R170, R2 ;  /* 0x0000000200aa7308 */ /* 0x0006e20000000800 */
[----:B------:R-:W-:Y:S03]  /*9c50*/  F2FP.PACK_AB R101, R174, R175 ;  /* 0x000000afae65723e */ /* 0x000fe600000000ff */
[----:B------:R-:W-:Y:S01]  /*9c60*/  F2FP.PACK_AB R102, R172, R173 ;  /* 0x000000adac66723e */ /* 0x000fe200000000ff */
[--C-:B---3--:R-:W-:Y:S01]  /*9c70*/  FFMA.FTZ R2, R143, c[0x0][0x2d0], -R164.reuse ;  /* 0x0000b4008f027a23 */ /* 0x108fe200000108a4 */
[----:B------:R-:W-:Y:S01]  /*9c80*/  F2FP.PACK_AB R103, R170, R171 ;  /* 0x000000abaa67723e */ /* 0x000fe200000000ff */
[----:B------:R-:W-:Y:S02]  /*9c90*/  FFMA.FTZ R164, R246, c[0x0][0x2d0], -R164 ;  /* 0x0000b400f6a47a23 */ /* 0x000fe400000108a4 */
[----:B------:R3:W5:Y:S01]  /*9ca0*/  LDL.LU R246, [R1+0x60] ;  /* 0x0000600001f67983 */ /* 0x0007620000300800 */
[--C-:B------:R-:W-:Y:S02]  /*9cb0*/  FFMA.FTZ R143, R167, c[0x0][0x2d0], -R165.reuse ;  /* 0x0000b400a78f7a23 */ /* 0x100fe400000108a5 */
[--C-:B------:R-:W-:Y:S01]  /*9cc0*/  FFMA.FTZ R167, R247, c[0x0][0x2d0], -R165.reuse ;  /* 0x0000b400f7a77a23 */ /* 0x100fe200000108a5 */
[C---:B----4-:R-:W-:Y:S01]  /*9cd0*/  HMMA.16816.F32 R4, R100.reuse, R104, R4 ;  /* 0x000000686404723c */ /* 0x050fe20000001804 */
[----:B------:R3:W5:Y:S01]  /*9ce0*/  LDL.LU R247, [R1+0x5c] ;  /* 0x00005c0001f77983 */ /* 0x0007620000300800 */
[----:B------:R-:W4:Y:S01]  /*9cf0*/  MUFU.EX2 R164, R164 ;  /* 0x000000a400a47308 */ /* 0x000f220000000800 */
[----:B------:R-:W-:Y:S02]  /*9d00*/  FFMA.FTZ R165, R142, c[0x0][0x2d0], -R165 ;  /* 0x0000b4008ea57a23 */ /* 0x000fe400000108a5 */
[----:B------:R3:W5:Y:S03]  /*9d10*/  LDL.LU R248, [R1+0x58] ;  /* 0x0000580001f87983 */ /* 0x0007660000300800 */
[C---:B------:R-:W-:Y:S01]  /*9d20*/  HMMA.16816.F32 R8, R100.reuse, R106, R8 ;  /* 0x0000006a6408723c */ /* 0x040fe20000001808 */
[----:B------:R-:W3:Y:S03]  /*9d30*/  LDSM.16.MT88.4 R104, [R225+0x5100] ;  /* 0x00510000e168783b */ /* 0x000ee60000004200 */
[----:B------:R-:W-:Y:S04]  /*9d40*/  MUFU.EX2 R142, R120 ;  /* 0x00000078008e7308 */ /* 0x000fe80000000800 */
[C---:B------:R-:W-:Y:S06]  /*9d50*/  HMMA.16816.F32 R12, R100.reuse, R108, R12 ;  /* 0x0000006c640c723c */ /* 0x040fec000000180c */
[----:B------:R-:W1:Y:S02]  /*9d60*/  MUFU.EX2 R165, R165 ;  /* 0x000000a500a57308 */ /* 0x000e640000000800 */
[C---:B------:R-:W-:Y:S01]  /*9d70*/  HMMA.16816.F32 R16, R100.reuse, R110, R16 ;  /* 0x0000006e6410723c */ /* 0x040fe20000001810 */
[----:B------:R-:W3:Y:S03]  /*9d80*/  LDSM.16.MT88.4 R108, [R226+0x5100] ;  /* 0x00510000e26c783b */ /* 0x000ee60000004200 */
[----:B----4-:R-:W-:Y:S04]  /*9d90*/  F2FP.PACK_AB R162, R164, R168 ;  /* 0x000000a8a4a2723e */ /* 0x010fe800000000ff */
[C---:B------:R-:W-:Y:S01]  /*9da0*/  HMMA.16816.F32 R20, R100.reuse, R116, R20 ;  /* 0x000000746414723c */ /* 0x040fe20000001814 */
[----:B------:R-:W-:Y:S07]  /*9db0*/  MUFU.EX2 R143, R143 ;  /* 0x0000008f008f7308 */ /* 0x000fee0000000800 */
[C---:B------:R-:W-:Y:S01]  /*9dc0*/  HMMA.16816.F32 R24, R100.reuse, R118, R24 ;  /* 0x000000766418723c */ /* 0x040fe20000001818 */
[----:B------:R-:W4:Y:S02]  /*9dd0*/  LDSM.16.MT88.4 R116, [R229+0x5100] ;  /* 0x00510000e574783b */ /* 0x000f240000004200 */
[----:B------:R-:W3:Y:S01]  /*9de0*/  MUFU.EX2 R167, R167 ;  /* 0x000000a700a77308 */ /* 0x000ee20000000800 */
[----:B-1----:R-:W-:Y:S04]  /*9df0*/  F2FP.PACK_AB R163, R165, R142 ;  /* 0x0000008ea5a3723e */ /* 0x002fe800000000ff */
[C---:B------:R-:W-:Y:S08]  /*9e00*/  HMMA.16816.F32 R28, R100.reuse, R112, R28 ;  /* 0x00000070641c723c */ /* 0x040ff0000000181c */
[C---:B------:R-:W-:Y:S01]  /*9e10*/  HMMA.16816.F32 R32, R100.reuse, R114, R32 ;  /* 0x000000726420723c */ /* 0x040fe20000001820 */
[----:B------:R-:W1:Y:S07]  /*9e20*/  LDSM.16.MT88.4 R112, [R228+0x5100] ;  /* 0x00510000e470783b */ /* 0x000e6e0000004200 */
[C---:B---3--:R-:W-:Y:S04]  /*9e30*/  HMMA.16816.F32 R36, R100.reuse, R104, R36 ;  /* 0x000000686424723c */ /* 0x048fe80000001824 */
[----:B------:R-:W-:Y:S04]  /*9e40*/  F2FP.PACK_AB R161, R167, R143 ;  /* 0x0000008fa7a1723e */ /* 0x000fe800000000ff */
[C---:B------:R-:W-:Y:S01]  /*9e50*/  HMMA.16816.F32 R40, R100.reuse, R106, R40 ;  /* 0x0000006a6428723c */ /* 0x040fe20000001828 */
[----:B------:R-:W3:Y:S07]  /*9e60*/  LDSM.16.MT88.4 R104, [R225+0x8100] ;  /* 0x00810000e168783b */ /* 0x000eee0000004200 */
[C---:B------:R-:W-:Y:S08]  /*9e70*/  HMMA.16816.F32 R44, R100.reuse, R108, R44 ;  /* 0x0000006c642c723c */ /* 0x040ff0000000182c */
[C---:B------:R-:W-:Y:S01]  /*9e80*/  HMMA.16816.F32 R48, R100.reuse, R110, R48 ;  /* 0x0000006e6430723c */ /* 0x040fe20000001830 */
[----:B------:R-:W3:Y:S03]  /*9e90*/  LDSM.16.MT88.4 R108, [R226+0x8100] ;  /* 0x00810000e26c783b */ /* 0x000ee60000004200 */
[----:B--2---:R-:W-:Y:S02]  /*9ea0*/  FFMA.FTZ R121, R3, R121, R231 ;  /* 0x0000007903797223 */ /* 0x004fe400000100e7 */
[----:B------:R-:W2:Y:S02]  /*9eb0*/  MUFU.EX2 R3, R2 ;  /* 0x0000000200037308 */ /* 0x000ea40000000800 */
[C---:B----4-:R-:W-:Y:S01]  /*9ec0*/  HMMA.16816.F32 R52, R100.reuse, R116, R52 ;  /* 0x000000746434723c */ /* 0x050fe20000001834 */
[----:B------:R4:W5:Y:S04]  /*9ed0*/  LDL.LU R231, [R1+0x54] ;  /* 0x0000540001e77983 */ /* 0x0009680000300800 */
[----:B------:R-:W4:Y:S03]  /*9ee0*/  LDL.LU R130, [R1+0x1c] ;  /* 0x00001c0001827983 */ /* 0x000f260000300800 */
[C---:B------:R-:W-:Y:S01]  /*9ef0*/  HMMA.16816.F32 R56, R100.reuse, R118, R56 ;  /* 0x000000766438723c */ /* 0x040fe20000001838 */
[----:B------:R-:W3:Y:S07]  /*9f00*/  LDSM.16.MT88.4 R116, [R229+0x8100] ;  /* 0x00810000e574783b */ /* 0x000eee0000004200 */
[C---:B-1----:R-:W-:Y:S04]  /*9f10*/  HMMA.16816.F32 R60, R100.reuse, R112, R60 ;  /* 0x00000070643c723c */ /* 0x042fe8000000183c */
[----:B--2---:R-:W-:Y:S04]  /*9f20*/  F2FP.PACK_AB R160, R166, R3 ;  /* 0x00000003a6a0723e */ /* 0x004fe800000000ff */
[C---:B------:R-:W-:Y:S01]  /*9f30*/  HMMA.16816.F32 R64, R100.reuse, R114, R64 ;  /* 0x000000726440723c */ /* 0x040fe20000001840 */
[----:B------:R-:W1:Y:S07]  /*9f40*/  LDSM.16.MT88.4 R112, [R228+0x8100] ;  /* 0x00810000e470783b */ /* 0x000e6e0000004200 */
[C---:B---3--:R-:W-:Y:S08]  /*9f50*/  HMMA.16816.F32 R68, R100.reuse, R104, R68 ;  /* 0x000000686444723c */ /* 0x048ff00000001844 */
[C---:B------:R-:W-:Y:S01]  /*9f60*/  HMMA.16816.F32 R72, R100.reuse, R106, R72 ;  /* 0x0000006a6448723c */ /* 0x040fe20000001848 */
[----:B------:R-:W-:Y:S07]  /*9f70*/  LDSM.16.MT88.4 R104, [R226+0x2900] ;  /* 0x00290000e268783b */ /* 0x000fee0000004200 */
[C---:B------:R-:W-:Y:S07]  /*9f80*/  HMMA.16816.F32 R76, R100.reuse, R108, R76 ;  /* 0x0000006c644c723c */ /* 0x040fee000000184c */
[----:B------:R-:W-:Y:S01]  /*9f90*/  IMAD.MOV.U32 R109, RZ, RZ, R150 ;  /* 0x000000ffff6d7224 */ /* 0x000fe200078e0096 */
[C---:B------:R-:W-:Y:S04]  /*9fa0*/  HMMA.16816.F32 R80, R100.reuse, R110, R80 ;  /* 0x0000006e6450723c */ /* 0x040fe80000001850 */
[----:B------:R-:W-:Y:S03]  /*9fb0*/  MOV R108, R149 ;  /* 0x00000095006c7202 */ /* 0x000fe60000000f00 */
[----:B------:R-:W-:Y:S01]  /*9fc0*/  IMAD.MOV.U32 R111, RZ, RZ, R148 ;  /* 0x000000ffff6f7224 */ /* 0x000fe200078e0094 */
[C---:B------:R-:W-:Y:S01]  /*9fd0*/  HMMA.16816.F32 R84, R100.reuse, R116, R84 ;  /* 0x000000746454723c */ /* 0x040fe20000001854 */
[----:B------:R-:W2:Y:S06]  /*9fe0*/  LDSM.16.MT88.4 R148, [R225+0x2900] ;  /* 0x00290000e194783b */ /* 0x000eac0000004200 */
[----:B------:R-:W-:Y:S01]  /*9ff0*/  IMAD.MOV.U32 R117, RZ, RZ, R123 ;  /* 0x000000ffff757224 */ /* 0x000fe200078e007b */
[C---:B------:R-:W-:Y:S04]  /*a000*/  HMMA.16816.F32 R88, R100.reuse, R118, R88 ;  /* 0x000000766458723c */ /* 0x040fe80000001858 */
[----:B------:R-:W-:Y:S03]  /*a010*/  MOV R116, R128 ;  /* 0x0000008000747202 */ /* 0x000fe60000000f00 */
[----:B------:R-:W-:Y:S01]  /*a020*/  IMAD.MOV.U32 R119, RZ, RZ, R129 ;  /* 0x000000ffff777224 */ /* 0x000fe200078e0081 */
[C---:B-1----:R-:W-:Y:S04]  /*a030*/  HMMA.16816.F32 R92, R100.reuse, R112, R92 ;  /* 0x00000070645c723c */ /* 0x042fe8000000185c */
[----:B------:R-:W-:Y:S02]  /*a040*/  MOV R118, R136 ;  /* 0x0000008800767202 */ /* 0x000fe40000000f00 */
[----:B------:R-:W-:Y:S02]  /*a050*/  LDSM.16.MT88.4 R136, [R226+0x5900] ;  /* 0x00590000e288783b */ /* 0x000fe40000004200 */
[----:B------:R-:W-:Y:S06]  /*a060*/  HMMA.16816.F32 R96, R100, R114, R96 ;  /* 0x000000726460723c */ /* 0x000fec0000001860 */
[----:B------:R-:W1:Y:S01]  /*a070*/  LDSM.16.MT88.4 R112, [R229+0x2900] ;  /* 0x00290000e570783b */ /* 0x000e620000004200 */
[----:B----4-:R-:W-:Y:S02]  /*a080*/  FFMA.FTZ R2, R0, R130, R131 ;  /* 0x0000008200027223 */ /* 0x010fe40000010083 */
[----:B------:R-:W-:Y:S05]  /*a090*/  FADD.FTZ R0, R122, R121 ;  /* 0x000000797a007221 */ /* 0x000fea0000010000 */
[----:B------:R-:W-:Y:S01]  /*a0a0*/  LDSM.16.MT88.4 R128, [R225+0x5900] ;  /* 0x00590000e180783b */ /* 0x000fe20000004200 */
[----:B------:R-:W-:Y:S02]  /*a0b0*/  FADD.FTZ R2, R147, R2 ;  /* 0x0000000293027221 */ /* 0x000fe40000010000 */
[----:B------:R-:W-:Y:S02]  /*a0c0*/  FADD.FTZ R0, R146, R0 ;  /* 0x0000000092007221 */ /* 0x000fe40000010000 */
[----:B------:R-:W-:Y:S02]  /*a0d0*/  FADD.FTZ R169, R169, R2 ;  /* 0x00000002a9a97221 */ /* 0x000fe40000010000 */
[----:B------:R-:W-:Y:S01]  /*a0e0*/  FADD.FTZ R2, R145, R0 ;  /* 0x0000000091027221 */ /* 0x000fe20000010000 */
[----:B------:R-:W-:Y:S01]  /*a0f0*/  MOV R0, R144 ;  /* 0x0000009000007202 */ /* 0x000fe20000000f00 */
[----:B------:R-:W3:Y:S01]  /*a100*/  LDSM.16.MT88.4 R120, [R228+0x2900] ;  /* 0x00290000e478783b */ /* 0x000ee20000004200 */
[C---:B--2---:R-:W-:Y:S05]  /*a110*/  HMMA.16816.F32 R144, R160.reuse, R148, R4 ;  /* 0x00000094a090723c */ /* 0x044fea0000001804 */
[----:B------:R-:W-:Y:S02]  /*a120*/  FADD.FTZ R0, R0, R169 ;  /* 0x000000a900007221 */ /* 0x000fe40000010000 */
[----:B------:R-:W2:Y:S01]  /*a130*/  LDSM.16.MT88.4 R4, [R229+0x5900] ;  /* 0x00590000e504783b */ /* 0x000ea20000004200 */
[C---:B------:R-:W-:Y:S07]  /*a140*/  HMMA.16816.F32 R148, R160.reuse, R150, R8 ;  /* 0x00000096a094723c */ /* 0x040fee0000001808 */
[----:B------:R-:W4:Y:S01]  /*a150*/  LDSM.16.MT88.4 R8, [R228+0x5900] ;  /* 0x00590000e408783b */ /* 0x000f220000004200 */
[C---:B------:R-:W-:Y:S07]  /*a160*/  HMMA.16816.F32 R100, R160.reuse, R104, R12 ;  /* 0x00000068a064723c */ /* 0x040fee000000180c */
[----:B------:R-:W-:Y:S01]  /*a170*/  IMAD.MOV.U32 R13, RZ, RZ, R111 ;  /* 0x000000ffff0d7224 */ /* 0x000fe200078e006f */
[C---:B------:R-:W-:Y:S01]  /*a180*/  HMMA.16816.F32 R104, R160.reuse, R106, R16 ;  /* 0x0000006aa068723c */ /* 0x040fe20000001810 */
[----:B------:R-:W-:Y:S03]  /*a190*/  LDSM.16.MT88.4 R16, [R226+0x8900] ;  /* 0x00890000e210783b */ /* 0x000fe60000004200 */
[----:B------:R-:W-:Y:S01]  /*a1a0*/  MOV R14, R108 ;  /* 0x0000006c000e7202 */ /* 0x000fe20000000f00 */
[----:B------:R-:W-:Y:S03]  /*a1b0*/  IMAD.MOV.U32 R15, RZ, RZ, R109 ;  /* 0x000000ffff0f7224 */ /* 0x000fe600078e006d */
[C---:B-1----:R-:W-:Y:S07]  /*a1c0*/  HMMA.16816.F32 R108, R160.reuse, R112, R20 ;  /* 0x00000070a06c723c */ /* 0x042fee0000001814 */
[----:B------:R-:W-:Y:S01]  /*a1d0*/  MOV R23, R13 ;  /* 0x0000000d00177202 */ /* 0x000fe20000000f00 */
[C---:B------:R-:W-:Y:S04]  /*a1e0*/  HMMA.16816.F32 R112, R160.reuse, R114, R24 ;  /* 0x00000072a070723c */ /* 0x040fe80000001818 */
[----:B------:R-:W-:Y:S01]  /*a1f0*/  IMAD.MOV.U32 R21, RZ, RZ, R118 ;  /* 0x000000ffff157224 */ /* 0x000fe200078e0076 */
[----:B------:R-:W-:Y:S01]  /*a200*/  MOV R20, R15 ;  /* 0x0000000f00147202 */ /* 0x000fe20000000f00 */
[----:B------:R-:W-:Y:S01]  /*a210*/  IMAD.MOV.U32 R22, RZ, RZ, R14 ;  /* 0x000000ffff167224 */ /* 0x000fe200078e000e */
[----:B------:R-:W-:Y:S01]  /*a220*/  MOV R24, R119 ;  /* 0x0000007700187202 */ /* 0x000fe20000000f00 */
[----:B------:R-:W-:Y:S01]  /*a230*/  IMAD.MOV.U32 R25, RZ, RZ, R116 ;  /* 0x000000ffff197224 */ /* 0x000fe200078e0074 */
[----:B------:R-:W-:Y:S01]  /*a240*/  MOV R26, R117 ;  /* 0x00000075001a7202 */ /* 0x000fe20000000f00 */
[----:B------:R-:W1:Y:S01]  /*a250*/  LDSM.16.MT88.4 R12, [R225+0x8900] ;  /* 0x00890000e10c783b */ /* 0x000e620000004200 */
[C---:B---3--:R-:W-:Y:S03]  /*a260*/  HMMA.16816.F32 R116, R160.reuse, R120, R28 ;  /* 0x00000078a074723c */ /* 0x048fe6000000181c */
[----:B------:R-:W-:Y:S04]  /*a270*/  IMAD.MOV.U32 R27, RZ, RZ, R135 ;  /* 0x000000ffff1b7224 */ /* 0x000fe800078e0087 */
[----:B------:R-:W-:Y:S01]  /*a280*/  MOV R28, R134 ;  /* 0x00000086001c7202 */ /* 0x000fe20000000f00 */
[C---:B------:R-:W-:Y:S04]  /*a290*/  HMMA.16816.F32 R120, R160.reuse, R122, R32 ;  /* 0x0000007aa078723c */ /* 0x040fe80000001820 */
[----:B------:R-:W-:Y:S01]  /*a2a0*/  IMAD.MOV.U32 R31, RZ, RZ, R127 ;  /* 0x000000ffff1f7224 */ /* 0x000fe200078e007f */
[----:B------:R-:W-:Y:S01]  /*a2b0*/  MOV R30, R132 ;  /* 0x00000084001e7202 */ /* 0x000fe20000000f00 */
[----:B------:R-:W-:Y:S01]  /*a2c0*/  IMAD.MOV.U32 R29, RZ, RZ, R133 ;  /* 0x000000ffff1d7224 */ /* 0x000fe200078e0085 */
[----:B------:R-:W-:Y:S01]  /*a2d0*/  MOV R33, R126 ;  /* 0x0000007e00217202 */ /* 0x000fe20000000f00 */
[----:B------:R-:W-:Y:S01]  /*a2e0*/  IMAD.MOV.U32 R34, RZ, RZ, R125 ;  /* 0x000000ffff227224 */ /* 0x000fe200078e007d */
[----:B------:R-:W-:Y:S02]  /*a2f0*/  MOV R35, R124 ;  /* 0x0000007c00237202 */ /* 0x000fe40000000f00 */
[C---:B------:R-:W-:Y:S03]  /*a300*/  HMMA.16816.F32 R124, R160.reuse, R128, R36 ;  /* 0x00000080a07c723c */ /* 0x040fe60000001824 */
        /* <DEDUP_REMOVED lines=9> */
[C---:B------:R-:W-:Y:S04]  /*a3a0*/  HMMA.16816.F32 R136, R160.reuse, R138, R48 ;  /* 0x0000008aa088723c */ /* 0x040fe80000001830 */
        /* <DEDUP_REMOVED lines=16> */
[C---:B-1----:R-:W-:Y:S04]  /*a4b0*/  HMMA.16816.F32 R68, R160.reuse, R12, R68 ;  /* 0x0000000ca044723c */ /* 0x042fe80000001844 */
        /* <DEDUP_REMOVED lines=14> */
[----:B------:R-:W-:Y:S01]  /*a5a0*/  FADD.FTZ R0, R174, R0 ;  /* 0x00000000ae007221 */ /* 0x000fe20000010000 */
[C---:B------:R-:W-:Y:S03]  /*a5b0*/  HMMA.16816.F32 R88, R160.reuse, R6, R88 ;  /* 0x00000006a058723c */ /* 0x040fe60000001858 */
[----:B------:R-:W-:Y:S02]  /*a5c0*/  FADD.FTZ R2, R173, R2 ;  /* 0x00000002ad027221 */ /* 0x000fe40000010000 */
[----:B------:R-:W-:Y:S02]  /*a5d0*/  FADD.FTZ R0, R171, R0 ;  /* 0x00000000ab007221 */ /* 0x000fe40000010000 */
[----:B------:R-:W-:Y:S01]  /*a5e0*/  FADD.FTZ R2, R172, R2 ;  /* 0x00000002ac027221 */ /* 0x000fe20000010000 */
[C---:B---3--:R-:W-:Y:S04]  /*a5f0*/  HMMA.16816.F32 R92, R160.reuse, R8, R92 ;  /* 0x00000008a05c723c */ /* 0x048fe8000000185c */
[----:B------:R-:W-:Y:S02]  /*a600*/  FADD.FTZ R0, R170, R0 ;  /* 0x00000000aa007221 */ /* 0x000fe40000010000 */
[----:B------:R-:W-:Y:S02]  /*a610*/  FADD.FTZ R2, R3, R2 ;  /* 0x0000000203027221 */ /* 0x000fe40000010000 */
[----:B------:R-:W-:Y:S01]  /*a620*/  FADD.FTZ R3, R143, R0 ;  /* 0x000000008f037221 */ /* 0x000fe20000010000 */
[----:B------:R-:W-:Y:S03]  /*a630*/  HMMA.16816.F32 R96, R160, R10, R96 ;  /* 0x0000000aa060723c */ /* 0x000fe60000001860 */
[----:B------:R-:W-:Y:S02]  /*a640*/  FADD.FTZ R0, R166, R2 ;  /* 0x00000002a6007221 */ /* 0x000fe40000010000 */
[----:B------:R-:W-:Y:S02]  /*a650*/  FADD.FTZ R3, R167, R3 ;  /* 0x00000003a7037221 */ /* 0x000fe40000010000 */
[----:B------:R-:W-:Y:S02]  /*a660*/  FADD.FTZ R2, R168, R0 ;  /* 0x00000000a8027221 */ /* 0x000fe40000010000 */
[----:B------:R-:W-:Y:S03]  /*a670*/  FADD.FTZ R0, R142, R3 ;  /* 0x000000038e007221 */ /* 0x000fe60000010000 */
[----:B------:R-:W-:Y:S01]  /*a680*/  FADD.FTZ R2, R164, R2 ;  /* 0x00000002a4027221 */ /* 0x000fe20000010000 */
[----:B------:R-:W-:Y:S01]  /*a690*/  MOV R3, R141 ;  /* 0x0000008d00037202 */ /* 0x000fe20000000f00 */
[----:B------:R-:W-:Y:S02]  /*a6a0*/  FADD.FTZ R0, R165, R0 ;  /* 0x00000000a5007221 */ /* 0x000fe40000010000 */
[----:B------:R-:W-:Y:S01]  /*a6b0*/  IMAD.MOV.U32 R143, RZ, RZ, R140 ;  /* 0x000000ffff8f7224 */ /* 0x000fe200078e008c */
[----:B------:R1:W-:Y:S04]  /*a6c0*/  STL [R1+0x18], R2 ;  /* 0x0000180201007387 */ /* 0x0003e80000100800 */
[----:B------:R1:W-:Y:S01]  /*a6d0*/  STL [R1+0x1c], R0 ;  /* 0x00001c0001007387 */ /* 0x0003e20000100800 */
[----:B------:R-:W-:-:S05]  /*a6e0*/  @P0 BRA `(.L_x_505) ;  /* 0xffffbd3000000947 */ /* 0x000fca000383ffff */
.L_x_504:
[----:B--2---:R-:W-:-:S13]  /*a6f0*/  ISETP.LE.AND P0, PT, RZ, UR20, PT ;  /* 0x00000014ff007c0c */ /* 0x004fda000bf03270 */
[----:B------:R-:W-:Y:S05]  /*a700*/  @!P0 BRA `(.L_x_506) ;  /* 0x0000381000008947 */ /* 0x000fea0003800000 */
[----:B------:R-:W2:Y:S04]  /*a710*/  LDL.64 R4, [R1+0x48] ;  /* 0x0000480001047983 */ /* 0x000ea80000100a00 */
[----:B------:R-:W3:Y:S01]  /*a720*/  LDL.64 R6, [R1+0x40] ;  /* 0x0000400001067983 */ /* 0x000ee20000100a00 */
[----:B------:R-:W-:Y:S01]  /*a730*/  UIADD3 UR6, UP3, UR14, 0x80, URZ ;  /* 0x000000800e067890 */ /* 0x000fe2000ff7e03f */
[----:B------:R-:W-:Y:S01]  /*a740*/  IMAD.MOV.U32 R143, RZ, RZ, R140 ;  /* 0x000000ffff8f7224 */ /* 0x000fe200078e008c */
[----:B------:R-:W-:Y:S01]  /*a750*/  UIADD3 UR14, UP2, UR14, 0x100, URZ ;  /* 0x000001000e0e7890 */ /* 0x000fe2000ff5e03f */
[----:B------:R-:W-:Y:S01]  /*a760*/  IMAD.MOV.U32 R142, RZ, RZ, R141 ;  /* 0x000000ffff8e7224 */ /* 0x000fe200078e008d */
[----:B------:R-:W-:Y:S02]  /*a770*/  UIADD3 UR15, UP1, UR10, 0x80, URZ ;  /* 0x000000800a0f7890 */ /* 0x000fe4000ff3e03f */
[----:B------:R-:W-:-:S02]  /*a780*/  UIADD3 UR21, UP0, UR10, 0x100, URZ ;  /* 0x000001000a157890 */ /* 0x000fc4000ff1e03f */
[----:B------:R-:W-:Y:S02]  /*a790*/  ULDC.64 UR4, c[0x0][0x1e0] ;  /* 0x0000780000047ab9 */ /* 0x000fe40000000a00 */
[----:B------:R-:W-:Y:S02]  /*a7a0*/  UIADD3.X UR12, URZ, UR9, URZ, UP3, !UPT ;  /* 0x000000093f0c7290 */ /* 0x000fe40009ffe43f */
[----:B------:R-:W-:Y:S02]  /*a7b0*/  USHF.L.U64.HI UR7, UR4, 0x6, UR5 ;  /* 0x0000000604077899 */ /* 0x000fe40008010205 */
[----:B------:R-:W-:Y:S02]  /*a7c0*/  USHF.L.U32 UR8, UR4, 0x6, URZ ;  /* 0x0000000604087899 */ /* 0x000fe4000800063f */
[----:B------:R-:W-:Y:S02]  /*a7d0*/  UIADD3.X UR9, URZ, UR9, URZ, UP2, !UPT ;  /* 0x000000093f097290 */ /* 0x000fe400097fe43f */
[----:B------:R-:W-:-:S02]  /*a7e0*/  UIADD3.X UR22, URZ, UR13, URZ, UP1, !UPT ;  /* 0x0000000d3f167290 */ /* 0x000fc40008ffe43f */
[----:B------:R-:W-:Y:S01]  /*a7f0*/  UIADD3.X UR23, URZ, UR13, URZ, UP0, !UPT ;  /* 0x0000000d3f177290 */ /* 0x000fe200087fe43f */
[C---:B-12---:R-:W-:Y:S02]  /*a800*/  IADD3 R2, P0, R4.reuse, 0x80, RZ ;  /* 0x0000008004027810 */ /* 0x046fe40007f1e0ff */
[----:B------:R-:W-:-:S03]  /*a810*/  IADD3 R8, P1, R4, 0x40, RZ ;  /* 0x0000004004087810 */ /* 0x000fc60007f3e0ff */
[----:B---3--:R-:W-:Y:S01]  /*a820*/  IMAD.X R3, RZ, RZ, R7, P0 ;  /* 0x000000ffff037224 */ /* 0x008fe200000e0607 */
[----:B------:R-:W-:-:S04]  /*a830*/  IADD3.X R9, RZ, R7, RZ, P1, !PT ;  /* 0x00000007ff097210 */ /* 0x000fc80000ffe4ff */
[----:B------:R1:W-:Y:S04]  /*a840*/  STL.64 [R1], R2 ;  /* 0x0000000201007387 */ /* 0x0003e80000100a00 */
[----:B------:R2:W-:Y:S01]  /*a850*/  STL.64 [R1+0x8], R8 ;  /* 0x0000080801007387 */ /* 0x0005e20000100a00 */
[----:B-1----:R-:W-:Y:S01]  /*a860*/  MOV R2, R4 ;  /* 0x0000000400027202 */ /* 0x002fe20000000f00 */
[----:B------:R-:W-:-:S05]  /*a870*/  IMAD.MOV.U32 R3, RZ, RZ, R7 ;  /* 0x000000ffff037224 */ /* 0x000fca00078e0007 */
[----:B------:R2:W-:Y:S02]  /*a880*/  STL.64 [R1+0x10], R2 ;  /* 0x0000100201007387 */ /* 0x0005e40000100a00 */
.L_x_507:
[----:B------:R-:W3:Y:S01]  /*a890*/  LDL.64 R14, [R1+0x10] ;  /* 0x00001000010e7983 */ /* 0x000ee20000100a00 */
[----:B------:R-:W-:Y:S04]  /*a8a0*/  DEPBAR.LE SB0, 0x0 ;  /* 0x000080000000791a */ /* 0x000fe80000000000 */
[----:B------:R-:W-:Y:S01]  /*a8b0*/  USHF.R.S32.HI UR5, URZ, 0x1f, UR20 ;  /* 0x0000001f3f057899 */ /* 0x000fe20008011414 */
[----:B------:R-:W4:Y:S01]  /*a8c0*/  LDL.64 R28, [R1] ;  /* 0x00000000011c7983 */ /* 0x000f220000100a00 */
[----:B------:R-:W-:Y:S01]  /*a8d0*/  UIMAD UR4, UR11, UR20, URZ ;  /* 0x000000140b0472a4 */ /* 0x000fe2000f8e023f */
[----:B------:R-:W-:Y:S01]  /*a8e0*/  MOV R22, UR20 ;  /* 0x0000001400167c02 */ /* 0x000fe20008000f00 */
[----:B------:R-:W-:Y:S01]  /*a8f0*/  UISETP.GT.AND UP0, UPT, UR20, URZ, UPT ;  /* 0x0000003f1400728c */ /* 0x000fe2000bf04270 */
[----:B--2---:R-:W-:Y:S01]  /*a900*/  MOV R2, UR20 ;  /* 0x0000001400027c02 */ /* 0x004fe20008000f00 */
[----:B------:R-:W-:Y:S01]  /*a910*/  UIMAD UR4, UR5, UR16, UR4 ;  /* 0x00000010050472a4 */ /* 0x000fe2000f8e0204 */
[----:B------:R-:W4:Y:S01]  /*a920*/  LDL.64 R12, [R1+0x8] ;  /* 0x00000800010c7983 */ /* 0x000f220000100a00 */
[----:B------:R-:W-:Y:S01]  /*a930*/  MOV R20, UR20 ;  /* 0x0000001400147c02 */ /* 0x000fe20008000f00 */
[----:B------:R-:W-:Y:S04]  /*a940*/  UIADD3 UR20, UR20, -0x1, URZ ;  /* 0xffffffff14147890 */ /* 0x000fe8000fffe03f */
[----:B------:R-:W-:Y:S02]  /*a950*/  BAR.SYNC.DEFER_BLOCKING 0x0 ;  /* 0x0000000000007b1d */ /* 0x000fe40000010000 */
[----:B------:R-:W-:Y:S06]  /*a960*/  @UP0 USHF.R.S32.HI UR24, URZ, 0x1f, UR20 ;  /* 0x0000001f3f180899 */ /* 0x000fec0008011414 */
[----:B------:R-:W1:Y:S08]  /*a970*/  LDSM.16.M88.4 R8, [R224+0xc100] ;  /* 0x00c10000e008783b */ /* 0x000e700000000200 */
[----:B------:R-:W4:Y:S08]  /*a980*/  LDSM.16.M88.4 R16, [R224+0xc900] ;  /* 0x00c90000e010783b */ /* 0x000f300000000200 */
[----:B------:R-:W4:Y:S08]  /*a990*/  LDSM.16.M88.4 R24, [R224+0xd100] ;  /* 0x00d10000e018783b */ /* 0x000f300000000200 */
[----:B------:R-:W4:Y:S08]  /*a9a0*/  LDSM.16.M88.4 R32, [R224+0xd900] ;  /* 0x00d90000e020783b */ /* 0x000f300000000200 */
[----:B------:R-:W4:Y:S01]  /*a9b0*/  LDSM.16.M88.4 R40, [R224+0xe100] ;  /* 0x00e10000e028783b */ /* 0x000f220000000200 */
[C---:B-1----:R-:W-:Y:S07]  /*a9c0*/  HMMA.16816.F32 R4, R152.reuse, R8, RZ ;  /* 0x000000089804723c */ /* 0x042fee00000018ff */
[----:B------:R-:W1:Y:S01]  /*a9d0*/  LDSM.16.M88.4 R48, [R224+0xe900] ;  /* 0x00e90000e030783b */ /* 0x000e620000000200 */
[C---:B------:R-:W-:Y:S07]  /*a9e0*/  HMMA.16816.F32 R8, R152.reuse, R10, RZ ;  /* 0x0000000a9808723c */ /* 0x040fee00000018ff */
[----:B-----5:R-:W1:Y:S08]  /*a9f0*/  LDSM.16.M88.4 R160, [R231] ;  /* 0x00000000e7a0783b */ /* 0x020e700000000200 */
[----:B------:R-:W1:Y:S08]  /*aa00*/  LDSM.16.M88.4 R164, [R248] ;  /* 0x00000000f8a4783b */ /* 0x000e700000000200 */
[----:B------:R-:W1:Y:S08]  /*aa10*/  LDSM.16.M88.4 R168, [R247] ;  /* 0x00000000f7a8783b */ /* 0x000e700000000200 */
[----:B------:R-:W1:Y:S08]  /*aa20*/  LDSM.16.M88.4 R172, [R246] ;  /* 0x00000000f6ac783b */ /* 0x000e700000000200 */
[----:B------:R-:W1:Y:S08]  /*aa30*/  LDSM.16.M88.4 R176, [R245] ;  /* 0x00000000f5b0783b */ /* 0x000e700000000200 */
[----:B------:R-:W1:Y:S08]  /*aa40*/  LDSM.16.M88.4 R180, [R244] ;  /* 0x00000000f4b4783b */ /* 0x000e700000000200 */
[----:B------:R-:W2:Y:S01]  /*aa50*/  LDL.64 R250, [R1+0x38] ;  /* 0x0000380001fa7983 */ /* 0x000ea20000100a00 */
[----:B---3--:R-:W-:Y:S05]  /*aa60*/  IMAD.WIDE.U32 R22, R22, UR16, R14 ;  /* 0x0000001016167c25 */ /* 0x008fea000f8e000e */
[----:B------:R-:W-:Y:S01]  /*aa70*/  IADD3 R0, R23, UR4, RZ ;  /* 0x0000000417007c10 */ /* 0x000fe2000fffe0ff */
[----:B----4-:R-:W-:Y:S01]  /*aa80*/  IMAD.WIDE.U32 R2, R2, UR16, R28 ;  /* 0x0000001002027c25 */ /* 0x010fe2000f8e001c */
[C---:B------:R-:W-:Y:S04]  /*aa90*/  LEA R28, P5, R22.reuse, c[0x0][0x1f8], 0x1 ;  /* 0x00007e00161c7a11 */ /* 0x040fe800078a08ff */
[----:B------:R-:W-:Y:S01]  /*aaa0*/  LEA.HI.X R29, R22, c[0x0][0x1fc], R0, 0x1, P5 ;  /* 0x00007f00161d7a11 */ /* 0x000fe200028f0c00 */
[----:B------:R-:W-:Y:S01]  /*aab0*/  IMAD.WIDE.U32 R20, R20, UR16, R12 ;  /* 0x0000001014147c25 */ /* 0x000fe2000f8e000c */
[----:B------:R-:W-:Y:S01]  /*aac0*/  IADD3 R3, R3, UR4, RZ ;  /* 0x0000000403037c10 */ /* 0x000fe2000fffe0ff */
[C---:B------:R-:W-:Y:S01]  /*aad0*/  HMMA.16816.F32 R12, R152.reuse, R16, RZ ;  /* 0x00000010980c723c */ /* 0x040fe200000018ff */
[----:B------:R-:W-:Y:S01]  /*aae0*/  LEA R36, P0, R2, c[0x0][0x1f8], 0x1 ;  /* 0x00007e0002247a11 */ /* 0x000fe200078008ff */
[----:B------:R-:W-:Y:S01]  /*aaf0*/  @!PT LDS RZ, [RZ] ;  /* 0x00000000fffff984 */ /* 0x000fe20000000800 */
[----:B------:R-:W-:Y:S01]  /*ab00*/  @!PT LDS RZ, [RZ] ;  /* 0x00000000fffff984 */ /* 0x000fe20000000800 */
[----:B------:R-:W-:Y:S01]  /*ab10*/  @!PT LDS RZ, [RZ] ;  /* 0x00000000fffff984 */ /* 0x000fe20000000800 */
[----:B------:R3:W-:Y:S01]  /*ab20*/  LDGSTS.E.BYPASS.LTC128B.128 [R249+0x100], [R28.64], !P4 ;  /* 0x001000001cf97fae */ /* 0x0007e2000e101d52 */
[----:B------:R-:W-:Y:S01]  /*ab30*/  IADD3 R21, R21, UR4, RZ ;  /* 0x0000000415157c10 */ /* 0x000fe2000fffe0ff */
[----:B------:R-:W-:Y:S01]  /*ab40*/  ULDC.64 UR4, c[0x0][0x1e0] ;  /* 0x0000780000047ab9 */ /* 0x000fe20000000a00 */
[----:B------:R-:W-:Y:S02]  /*ab50*/  LEA R30, P1, R20, c[0x0][0x1f8], 0x1 ;  /* 0x00007e00141e7a11 */ /* 0x000fe400078208ff */
[----:B------:R-:W-:Y:S01]  /*ab60*/  LEA.HI.X R37, R2, c[0x0][0x1fc], R3, 0x1, P0 ;  /* 0x00007f0002257a11 */ /* 0x000fe200000f0c03 */
[C---:B------:R-:W-:Y:S01]  /*ab70*/  HMMA.16816.F32 R16, R152.reuse, R18, RZ ;  /* 0x000000129810723c */ /* 0x040fe200000018ff */
[----:B------:R-:W-:Y:S01]  /*ab80*/  LEA.HI.X R31, R20, c[0x0][0x1fc], R21, 0x1, P1 ;  /* 0x00007f00141f7a11 */ /* 0x000fe200008f0c15 */
[----:B------:R-:W-:Y:S02]  /*ab90*/  @UP0 UIMAD.WIDE.U32 UR26, UR20, UR4, URZ ;  /* 0x00000004141a02a5 */ /* 0x000fe4000f8e003f */
[----:B------:R-:W-:Y:S01]  /*aba0*/  IADD3 R2, P0, R28, UR10, RZ ;  /* 0x0000000a1c027c10 */ /* 0x000fe2000ff1e0ff */
[----:B------:R-:W-:Y:S01]  /*abb0*/  @UP0 UIMAD UR24, UR24, UR4, URZ ;  /* 0x00000004181802a4 */ /* 0x000fe2000f8e023f */
[----:B------:R3:W-:Y:S02]  /*abc0*/  LDGSTS.E.BYPASS.LTC128B.128 [R249+0x3100], [R30.64], !P3 ;  /* 0x031000001ef97fae */ /* 0x0007e4000d901d52 */
[C---:B------:R-:W-:Y:S01]  /*abd0*/  HMMA.16816.F32 R20, R152.reuse, R24, RZ ;  /* 0x000000189814723c */ /* 0x040fe200000018ff */
[----:B------:R-:W-:Y:S01]  /*abe0*/  IADD3.X R3, R29, UR13, RZ, P0, !PT ;  /* 0x0000000d1d037c10 */ /* 0x000fe200087fe4ff */
[----:B------:R-:W-:Y:S02]  /*abf0*/  @UP0 UIMAD UR24, UR20, UR5, UR24 ;  /* 0x00000005141802a4 */ /* 0x000fe4000f8e0218 */
[C---:B------:R-:W-:Y:S02]  /*ac00*/  IADD3 R38, P0, R2.reuse, UR10, RZ ;  /* 0x0000000a02267c10 */ /* 0x040fe4000ff1e0ff */
[----:B------:R4:W-:Y:S01]  /*ac10*/  LDGSTS.E.BYPASS.LTC128B.128 [R249+0x6100], [R36.64], !P2 ;  /* 0x0610000024f97fae */ /* 0x0009e2000d101d52 */
[----:B------:R-:W-:Y:S01]  /*ac20*/  @UP0 UIADD3 UR4, UR27, UR24, URZ ;  /* 0x000000181b040290 */ /* 0x000fe2000fffe03f */
[C---:B------:R-:W-:Y:S01]  /*ac30*/  HMMA.16816.F32 R24, R152.reuse, R26, RZ ;  /* 0x0000001a9818723c */ /* 0x040fe200000018ff */
[C---:B------:R-:W-:Y:S02]  /*ac40*/  IADD3.X R39, R3.reuse, UR13, RZ, P0, !PT ;  /* 0x0000000d03277c10 */ /* 0x040fe400087fe4ff */
[----:B------:R-:W-:Y:S03]  /*ac50*/  @UP0 UIMAD UR4, UR4, 0x60, URZ ;  /* 0x00000060040408a4 */ /* 0x000fe6000f8e023f */
[----:B------:R1:W-:Y:S08]  /*ac60*/  LDGSTS.E.BYPASS.LTC128B.128 [R249+0x1100], [R2.64], !P4 ;  /* 0x0110000002f97fae */ /* 0x0003f0000e101d52 */
[----:B------:R1:W-:Y:S01]  /*ac70*/  LDGSTS.E.BYPASS.LTC128B.128 [R249+0x4100], [R2.64+0x80], !P3 ;  /* 0x0410008002f97fae */ /* 0x0003e2000d901d52 */
[C---:B---3--:R-:W-:Y:S07]  /*ac80*/  HMMA.16816.F32 R28, R152.reuse, R32, RZ ;  /* 0x00000020981c723c */ /* 0x048fee00000018ff */
[----:B------:R1:W-:Y:S01]  /*ac90*/  LDGSTS.E.BYPASS.LTC128B.128 [R249+0x7100], [R2.64+0x100], !P2 ;  /* 0x0710010002f97fae */ /* 0x0003e2000d101d52 */
[C---:B------:R-:W-:Y:S01]  /*aca0*/  HMMA.16816.F32 R32, R152.reuse, R34, RZ ;  /* 0x000000229820723c */ /* 0x040fe200000018ff */
[C---:B----4-:R-:W-:Y:S06]  /*acb0*/  IADD3 R36, P0, R2.reuse, UR15, RZ ;  /* 0x0000000f02247c10 */ /* 0x050fec000ff1e0ff */
[----:B------:R3:W-:Y:S01]  /*acc0*/  LDGSTS.E.BYPASS.LTC128B.128 [R249+0x2100], [R38.64], !P4 ;  /* 0x0210000026f97fae */ /* 0x0007e2000e101d52 */
[C---:B------:R-:W-:Y:S07]  /*acd0*/  IADD3.X R37, R3.reuse, UR22, RZ, P0, !PT ;  /* 0x0000001603257c10 */ /* 0x040fee00087fe4ff */
[----:B------:R3:W-:Y:S01]  /*ace0*/  LDGSTS.E.BYPASS.LTC128B.128 [R249+0x5100], [R36.64], !P3 ;  /* 0x0510000024f97fae */ /* 0x0007e2000d901d52 */
[----:B-1----:R-:W-:Y:S04]  /*acf0*/  IADD3 R2, P0, R2, UR21, RZ ;  /* 0x0000001502027c10 */ /* 0x002fe8000ff1e0ff */
[----:B------:R-:W-:Y:S02]  /*ad00*/  IADD3.X R3, R3, UR23, RZ, P0, !PT ;  /* 0x0000001703037c10 */ /* 0x000fe400087fe4ff */
[----:B------:R-:W-:Y:S03]  /*ad10*/  PLOP3.LUT P0, PT, PT, PT, UP0, 0x80, 0x0 ;  /* 0x000000000000781c */ /* 0x000fe60003f0f008 */
[----:B------:R1:W-:Y:S01]  /*ad20*/  LDGSTS.E.BYPASS.LTC128B.128 [R249+0x8100], [R2.64], !P2 ;  /* 0x0810000002f97fae */ /* 0x0003e2000d101d52 */
[C---:B---3--:R-:W-:Y:S07]  /*ad30*/  HMMA.16816.F32 R36, R152.reuse, R40, RZ ;  /* 0x000000289824723c */ /* 0x048fee00000018ff */
[----:B------:R-:W0:Y:S01]  /*ad40*/  LDGDEPBAR ;  /* 0x00000000000079af */ /* 0x000e220000000000 */
[C---:B------:R-:W-:Y:S08]  /*ad50*/  HMMA.16816.F32 R40, R152.reuse, R42, RZ ;  /* 0x0000002a9828723c */ /* 0x040ff000000018ff */
[C---:B------:R-:W-:Y:S08]  /*ad60*/  HMMA.16816.F32 R44, R152.reuse, R48, RZ ;  /* 0x00000030982c723c */ /* 0x040ff000000018ff */
[----:B------:R-:W-:Y:S08]  /*ad70*/  HMMA.16816.F32 R48, R152, R50, RZ ;  /* 0x000000329830723c */ /* 0x000ff000000018ff */
        /* <DEDUP_REMOVED lines=8> */
[----:B------:R-:W1:Y:S07]  /*ae00*/  LDSM.16.M88.4 R168, [R230+0xd100] ;  /* 0x00d10000e6a8783b */ /* 0x000e6e0000000200 */
[C---:B------:R-:W-:Y:S08]  /*ae10*/  HMMA.16816.F32 R28, R156.reuse, R172, R28 ;  /* 0x000000ac9c1c723c */ /* 0x040ff0000000181c */
[C---:B------:R-:W-:Y:S01]  /*ae20*/  HMMA.16816.F32 R32, R156.reuse, R174, R32 ;  /* 0x000000ae9c20723c */ /* 0x040fe20000001820 */
[----:B------:R-:W1:Y:S07]  /*ae30*/  LDSM.16.M88.4 R172, [R230+0xd900] ;  /* 0x00d90000e6ac783b */ /* 0x000e6e0000000200 */
[C---:B------:R-:W-:Y:S08]  /*ae40*/  HMMA.16816.F32 R36, R156.reuse, R176, R36 ;  /* 0x000000b09c24723c */ /* 0x040ff00000001824 */
[C---:B------:R-:W-:Y:S01]  /*ae50*/  HMMA.16816.F32 R40, R156.reuse, R178, R40 ;  /* 0x000000b29c28723c */ /* 0x040fe20000001828 */
[----:B------:R-:W1:Y:S07]  /*ae60*/  LDSM.16.M88.4 R176, [R230+0xe100] ;  /* 0x00e10000e6b0783b */ /* 0x000e6e0000000200 */
[C---:B------:R-:W-:Y:S01]  /*ae70*/  HMMA.16816.F32 R44, R156.reuse, R180, R44 ;  /* 0x000000b49c2c723c */ /* 0x040fe2000000182c */
[----:B------:R-:W2:Y:S07]  /*ae80*/  LDL.64 R180, [R1+0x28] ;  /* 0x0000280001b47983 */ /* 0x000eae0000100a00 */
[----:B------:R-:W-:Y:S08]  /*ae90*/  HMMA.16816.F32 R48, R156, R182, R48 ;  /* 0x000000b69c30723c */ /* 0x000ff00000001830 */
        /* <DEDUP_REMOVED lines=42> */
[C---:B------:R-:W-:Y:S08]  /*b140*/  HMMA.16816.F32 R20, R192.reuse, R176, R20 ;  /* 0x000000b0c014723c */ /* 0x040ff00000001814 */
        /* <DEDUP_REMOVED lines=13> */
[----:B------:R-:W1:Y:S07]  /*b220*/  LDSM.16.M88.4 R172, [R238] ;  /* 0x00000000eeac783b */ /* 0x000e6e0000000200 */
[C---:B--2---:R-:W-:Y:S08]  /*b230*/  HMMA.16816.F32 R12, R196.reuse, R176, R12 ;  /* 0x000000b0c40c723c */ /* 0x044ff0000000180c */
[C---:B------:R-:W-:Y:S01]  /*b240*/  HMMA.16816.F32 R16, R196.reuse, R178, R16 ;  /* 0x000000b2c410723c */ /* 0x040fe20000001810 */
[----:B------:R-:W-:Y:S07]  /*b250*/  LDSM.16.M88.4 R176, [R230+0xf900] ;  /* 0x00f90000e6b0783b */ /* 0x000fee0000000200 */
[C---:B---3--:R-:W-:Y:S08]  /*b260*/  HMMA.16816.F32 R20, R196.reuse, R160, R20 ;  /* 0x000000a0c414723c */ /* 0x048ff00000001814 */
[C---:B------:R-:W-:Y:S01]  /*b270*/  HMMA.16816.F32 R24, R196.reuse, R162, R24 ;  /* 0x000000a2c418723c */ /* 0x040fe20000001818 */
[----:B------:R-:W2:Y:S07]  /*b280*/  LDSM.16.M88.4 R160, [R230+0xf100] ;  /* 0x00f10000e6a0783b */ /* 0x000eae0000000200 */
        /* <DEDUP_REMOVED lines=21> */
[C---:B----4-:R-:W-:Y:S08]  /*b3e0*/  HMMA.16816.F32 R36, R200.reuse, R172, R36 ;  /* 0x000000acc824723c */ /* 0x050ff00000001824 */
[C---:B------:R-:W-:Y:S01]  /*b3f0*/  HMMA.16816.F32 R40, R200.reuse, R174, R40 ;  /* 0x000000aec828723c */ /* 0x040fe20000001828 */
[----:B------:R-:W4:Y:S07]  /*b400*/  LDSM.16.M88.4 R172, [R227+0x4800] ;  /* 0x00480000e3ac783b */ /* 0x000f2e0000000200 */
[C---:B--2---:R-:W-:Y:S08]  /*b410*/  HMMA.16816.F32 R44, R200.reuse, R160, R44 ;  /* 0x000000a0c82c723c */ /* 0x044ff0000000182c */
[----:B------:R-:W-:Y:S01]  /*b420*/  HMMA.16816.F32 R48, R200, R162, R48 ;  /* 0x000000a2c830723c */ /* 0x000fe20000001830 */
[----:B------:R-:W2:Y:S07]  /*b430*/  LDSM.16.M88.4 R160, [R227+0x5000] ;  /* 0x00500000e3a0783b */ /* 0x000eae0000000200 */
[C---:B------:R-:W-:Y:S08]  /*b440*/  HMMA.16816.F32 R4, R204.reuse, R176, R4 ;  /* 0x000000b0cc04723c */ /* 0x040ff00000001804 */
        /* <DEDUP_REMOVED lines=14> */
[C---:B---3--:R-:W-:Y:S08]  /*b530*/  HMMA.16816.F32 R44, R204.reuse, R164, R44 ;  /* 0x000000a4cc2c723c */ /* 0x048ff0000000182c */
[----:B------:R-:W-:Y:S01]  /*b540*/  HMMA.16816.F32 R48, R204, R166, R48 ;  /* 0x000000a6cc30723c */ /* 0x000fe20000001830 */
[----:B------:R-:W3:Y:S07]  /*b550*/  LDSM.16.M88.4 R164, [R224+0x14100] ;  /* 0x01410000e0a4783b */ /* 0x000eee0000000200 */
[C---:B------:R-:W-:Y:S08]  /*b560*/  HMMA.16816.F32 R4, R208.reuse, R176, R4 ;  /* 0x000000b0d004723c */ /* 0x040ff00000001804 */
[C---:B------:R-:W-:Y:S01]  /*b570*/  HMMA.16816.F32 R8, R208.reuse, R178, R8 ;  /* 0x000000b2d008723c */ /* 0x040fe20000001808 */
[----:B------:R-:W3:Y:S07]  /*b580*/  LDSM.16.M88.4 R176, [R224+0x14900] ;  /* 0x01490000e0b0783b */ /* 0x000eee0000000200 */
[C---:B-1----:R-:W-:Y:S08]  /*b590*/  HMMA.16816.F32 R12, R208.reuse, R168, R12 ;  /* 0x000000a8d00c723c */ /* 0x042ff0000000180c */
[C---:B------:R-:W-:Y:S01]  /*b5a0*/  HMMA.16816.F32 R16, R208.reuse, R170, R16 ;  /* 0x000000aad010723c */ /* 0x040fe20000001810 */
[----:B------:R-:W1:Y:S07]  /*b5b0*/  LDSM.16.M88.4 R168, [R237] ;  /* 0x00000000eda8783b */ /* 0x000e6e0000000200 */
[C---:B----4-:R-:W-:Y:S08]  /*b5c0*/  HMMA.16816.F32 R20, R208.reuse, R172, R20 ;  /* 0x000000acd014723c */ /* 0x050ff00000001814 */
[C---:B------:R-:W-:Y:S01]  /*b5d0*/  HMMA.16816.F32 R24, R208.reuse, R174, R24 ;  /* 0x000000aed018723c */ /* 0x040fe20000001818 */
[----:B------:R-:W4:Y:S07]  /*b5e0*/  LDSM.16.M88.4 R172, [R236] ;  /* 0x00000000ecac783b */ /* 0x000f2e0000000200 */
[C---:B--2---:R-:W-:Y:S08]  /*b5f0*/  HMMA.16816.F32 R28, R208.reuse, R160, R28 ;  /* 0x000000a0d01c723c */ /* 0x044ff0000000181c */
[C---:B------:R-:W-:Y:S01]  /*b600*/  HMMA.16816.F32 R32, R208.reuse, R162, R32 ;  /* 0x000000a2d020723c */ /* 0x040fe20000001820 */
[----:B------:R-:W2:Y:S07]  /*b610*/  LDSM.16.M88.4 R160, [R235] ;  /* 0x00000000eba0783b */ /* 0x000eae0000000200 */
[C---:B---3--:R-:W-:Y:S08]  /*b620*/  HMMA.16816.F32 R36, R208.reuse, R164, R36 ;  /* 0x000000a4d024723c */ /* 0x048ff00000001824 */
[C---:B------:R-:W-:Y:S01]  /*b630*/  HMMA.16816.F32 R40, R208.reuse, R166, R40 ;  /* 0x000000a6d028723c */ /* 0x040fe20000001828 */
[----:B------:R-:W3:Y:S07]  /*b640*/  LDSM.16.M88.4 R164, [R234] ;  /* 0x00000000eaa4783b */ /* 0x000eee0000000200 */
[C---:B------:R-:W-:Y:S08]  /*b650*/  HMMA.16816.F32 R44, R208.reuse, R176, R44 ;  /* 0x000000b0d02c723c */ /* 0x040ff0000000182c */
[----:B------:R-:W-:Y:S01]  /*b660*/  HMMA.16816.F32 R48, R208, R178, R48 ;  /* 0x000000b2d030723c */ /* 0x000fe20000001830 */
[----:B------:R-:W-:Y:S07]  /*b670*/  LDSM.16.M88.4 R176, [R232] ;  /* 0x00000000e8b0783b */ /* 0x000fee0000000200 */
[C---:B-1----:R-:W-:Y:S08]  /*b680*/  HMMA.16816.F32 R4, R212.reuse, R168, R4 ;  /* 0x000000a8d404723c */ /* 0x042ff00000001804 */
[C---:B------:R-:W-:Y:S01]  /*b690*/  HMMA.16816.F32 R8, R212.reuse, R170, R8 ;  /* 0x000000aad408723c */ /* 0x040fe20000001808 */
[----:B------:R-:W1:Y:S07]  /*b6a0*/  LDSM.16.M88.4 R168, [R233] ;  /* 0x00000000e9a8783b */ /* 0x000e6e0000000200 */
[C---:B----4-:R-:W-:Y:S08]  /*b6b0*/  HMMA.16816.F32 R12, R212.reuse, R172, R12 ;  /* 0x000000acd40c723c */ /* 0x050ff0000000180c */
[C---:B------:R-:W-:Y:S01]  /*b6c0*/  HMMA.16816.F32 R16, R212.reuse, R174, R16 ;  /* 0x000000aed410723c */ /* 0x040fe20000001810 */
[----:B------:R-:W4:Y:S07]  /*b6d0*/  LDSM.16.M88.4 R172, [R230+0x12100] ;  /* 0x01210000e6ac783b */ /* 0x000f2e0000000200 */
[C---:B--2---:R-:W-:Y:S08]  /*b6e0*/  HMMA.16816.F32 R20, R212.reuse, R160, R20 ;  /* 0x000000a0d414723c */ /* 0x044ff00000001814 */
        /* <DEDUP_REMOVED lines=24> */
[C---:B------:R-:W-:Y:S08]  /*b870*/  HMMA.16816.F32 R40, R216.reuse, R178, R40 ;  /* 0x000000b2d828723c */ /* 0x040ff00000001828 */
[C---:B----4-:R-:W-:Y:S08]  /*b880*/  HMMA.16816.F32 R44, R216.reuse, R172, R44 ;  /* 0x000000acd82c723c */ /* 0x050ff0000000182c */
[----:B------:R-:W-:Y:S01]  /*b890*/  HMMA.16816.F32 R48, R216, R174, R48 ;  /* 0x000000aed830723c */ /* 0x000fe20000001830 */
[----:B------:R-:W4:Y:S07]  /*b8a0*/  LDSM.16.M88.4 R172, [R227+0x7800] ;  /* 0x00780000e3ac783b */ /* 0x000f2e0000000200 */
[C---:B--2---:R-:W-:Y:S08]  /*b8b0*/  HMMA.16816.F32 R4, R220.reuse, R160, R4 ;  /* 0x000000a0dc04723c */ /* 0x044ff00000001804 */
[C---:B------:R-:W-:Y:S01]  /*b8c0*/  HMMA.16816.F32 R8, R220.reuse, R162, R8 ;  /* 0x000000a2dc08723c */ /* 0x040fe20000001808 */
[----:B------:R-:W2:Y:S07]  /*b8d0*/  LDSM.16.M88.4 R160, [R227+0x8000] ;  /* 0x00800000e3a0783b */ /* 0x000eae0000000200 */
[C---:B---3--:R-:W-:Y:S08]  /*b8e0*/  HMMA.16816.F32 R12, R220.reuse, R164, R12 ;  /* 0x000000a4dc0c723c */ /* 0x048ff0000000180c */
        /* <DEDUP_REMOVED lines=9> */
[----:B------:R-:W-:Y:S02]  /*b980*/  FMNMX.FTZ R0, R8, R0, !PT ;  /* 0x0000000008007209 */ /* 0x000fe40007810000 */
[----:B------:R-:W-:Y:S02]  /*b990*/  FMNMX.FTZ R2, R7, R2, !PT ;  /* 0x0000000207027209 */ /* 0x000fe40007810000 */
[C---:B----4-:R-:W-:Y:S04]  /*b9a0*/  HMMA.16816.F32 R28, R220.reuse, R172, R28 ;  /* 0x000000acdc1c723c */ /* 0x050fe8000000181c */
[----:B------:R-:W-:Y:S02]  /*b9b0*/  FMNMX.FTZ R0, R9, R0, !PT ;  /* 0x0000000009007209 */ /* 0x000fe40007810000 */
[----:B------:R-:W-:Y:S02]  /*b9c0*/  FMNMX.FTZ R2, R10, R2, !PT ;  /* 0x000000020a027209 */ /* 0x000fe40007810000 */
        /* <DEDUP_REMOVED lines=52> */
[----:B-1----:R-:W-:Y:S05]  /*bd10*/  FMNMX.FTZ R141, R141, R140, !PT ;  /* 0x0000008c8d8d7209 */ /* 0x002fea0007810000 */
[C---:B------:R-:W-:Y:S01]  /*bd20*/  FADD.FTZ R2, -R141.reuse, R142 ;  /* 0x0000008e8d027221 */ /* 0x040fe20000010100 */
[----:B------:R-:W-:Y:S01]  /*bd30*/  @P0 MOV R142, R250 ;  /* 0x000000fa008e0202 */ /* 0x000fe20000000f00 */
[----:B------:R-:W-:Y:S01]  /*bd40*/  FMUL.FTZ R172, R141, c[0x0][0x2d0] ;  /* 0x0000b4008dac7a20 */ /* 0x000fe20000410000 */
[----:B--2---:R-:W-:Y:S01]  /*bd50*/  FMNMX.FTZ R140, R0, R3, !PT ;  /* 0x00000003008c7209 */ /* 0x004fe20007810000 */
[----:B------:R-:W-:Y:S01]  /*bd60*/  FMUL.FTZ R0, R2, c[0x0][0x2d0] ;  /* 0x0000b40002007a20 */ /* 0x000fe20000410000 */
[----:B------:R-:W-:Y:S01]  /*bd70*/  MOV R3, UR26 ;  /* 0x0000001a00037c02 */ /* 0x000fe20008000f00 */
[--C-:B------:R-:W-:Y:S02]  /*bd80*/  FFMA.FTZ R4, R4, c[0x0][0x2d0], -R172.reuse ;  /* 0x0000b40004047a23 */ /* 0x100fe400000108ac */
[----:B------:R1:W2:Y:S01]  /*bd90*/  MUFU.EX2 R2, R0 ;  /* 0x0000000000027308 */ /* 0x0002a20000000800 */
[--C-:B------:R-:W-:Y:S02]  /*bda0*/  FFMA.FTZ R5, R5, c[0x0][0x2d0], -R172.reuse ;  /* 0x0000b40005057a23 */ /* 0x100fe400000108ac */
[--C-:B------:R-:W-:Y:S02]  /*bdb0*/  FFMA.FTZ R8, R8, c[0x0][0x2d0], -R172.reuse ;  /* 0x0000b40008087a23 */ /* 0x100fe400000108ac */
[--C-:B------:R-:W-:Y:S02]  /*bdc0*/  FFMA.FTZ R9, R9, c[0x0][0x2d0], -R172.reuse ;  /* 0x0000b40009097a23 */ /* 0x100fe400000108ac */
[--C-:B------:R-:W-:Y:S02]  /*bdd0*/  FFMA.FTZ R12, R12, c[0x0][0x2d0], -R172.reuse ;  /* 0x0000b4000c0c7a23 */ /* 0x100fe400000108ac */
[--C-:B------:R-:W-:Y:S01]  /*bde0*/  FFMA.FTZ R13, R13, c[0x0][0x2d0], -R172.reuse ;  /* 0x0000b4000d0d7a23 */ /* 0x100fe200000108ac */
[----:B------:R3:W-:Y:S01]  /*bdf0*/  MUFU.EX2 R252, R4 ;  /* 0x0000000400fc7308 */ /* 0x0007e20000000800 */
[--C-:B------:R-:W-:Y:S02]  /*be00*/  FFMA.FTZ R17, R17, c[0x0][0x2d0], -R172.reuse ;  /* 0x0000b40011117a23 */ /* 0x100fe400000108ac */
[--C-:B------:R-:W-:Y:S02]  /*be10*/  FFMA.FTZ R20, R20, c[0x0][0x2d0], -R172.reuse ;  /* 0x0000b40014147a23 */ /* 0x100fe400000108ac */
[--C-:B------:R-:W-:Y:S02]  /*be20*/  FFMA.FTZ R21, R21, c[0x0][0x2d0], -R172.reuse ;  /* 0x0000b40015157a23 */ /* 0x100fe400000108ac */
[--C-:B------:R-:W-:Y:S02]  /*be30*/  FFMA.FTZ R24, R24, c[0x0][0x2d0], -R172.reuse ;  /* 0x0000b40018187a23 */ /* 0x100fe400000108ac */
[--C-:B------:R-:W-:Y:S01]  /*be40*/  FFMA.FTZ R25, R25, c[0x0][0x2d0], -R172.reuse ;  /* 0x0000b40019197a23 */ /* 0x100fe200000108ac */
[----:B------:R4:W-:Y:S01]  /*be50*/  MUFU.EX2 R177, R5 ;  /* 0x0000000500b17308 */ /* 0x0009e20000000800 */
[--C-:B------:R-:W-:Y:S02]  /*be60*/  FFMA.FTZ R28, R28, c[0x0][0x2d0], -R172.reuse ;  /* 0x0000b4001c1c7a23 */ /* 0x100fe400000108ac */
[----:B------:R-:W-:Y:S02]  /*be70*/  FFMA.FTZ R29, R29, c[0x0][0x2d0], -R172 ;  /* 0x0000b4001d1d7a23 */ /* 0x000fe400000108ac */
[----:B-1----:R-:W-:Y:S01]  /*be80*/  FADD.FTZ R0, -R140, R143 ;  /* 0x0000008f8c007221 */ /* 0x002fe20000010100 */
[----:B------:R-:W-:Y:S01]  /*be90*/  @P0 MOV R143, R181 ;  /* 0x000000b5008f0202 */ /* 0x000fe20000000f00 */
[----:B--2---:R-:W-:Y:S02]  /*bea0*/  FMUL.FTZ R100, R2, R100 ;  /* 0x0000006402647220 */ /* 0x004fe40000410000 */
[----:B------:R-:W-:Y:S01]  /*beb0*/  FMUL.FTZ R0, R0, c[0x0][0x2d0] ;  /* 0x0000b40000007a20 */ /* 0x000fe20000410000 */
[----:B------:R1:W-:Y:S01]  /*bec0*/  MUFU.EX2 R162, R8 ;  /* 0x0000000800a27308 */ /* 0x0003e20000000800 */
[----:B------:R-:W-:Y:S04]  /*bed0*/  @P0 IMAD.WIDE.U32 R142, R3, 0x60, R142 ;  /* 0x00000060038e0825 */ /* 0x000fe800078e008e */
[C---:B------:R-:W-:Y:S01]  /*bee0*/  FMUL.FTZ R101, R2.reuse, R101 ;  /* 0x0000006502657220 */ /* 0x040fe20000410000 */
[----:B---3--:R-:W-:Y:S01]  /*bef0*/  @P0 IADD3 R4, R143, UR4, RZ ;  /* 0x000000048f040c10 */ /* 0x008fe2000fffe0ff */
[----:B------:R-:W-:Y:S01]  /*bf00*/  FMUL.FTZ R104, R2, R104 ;  /* 0x0000006802687220 */ /* 0x000fe20000410000 */
[----:B------:R-:W-:Y:S01]  /*bf10*/  @P0 SHF.L.U32 R3, R142, 0x1, RZ ;  /* 0x000000018e030819 */ /* 0x000fe200000006ff */
[----:B------:R-:W-:Y:S01]  /*bf20*/  FMUL.FTZ R105, R2, R105 ;  /* 0x0000006902697220 */ /* 0x000fe20000410000 */
[----:B------:R-:W-:Y:S01]  /*bf30*/  @P0 SHF.L.U64.HI R142, R142, 0x1, R4 ;  /* 0x000000018e8e0819 */ /* 0x000fe20000010204 */
[----:B------:R2:W-:Y:S01]  /*bf40*/  MUFU.EX2 R180, R9 ;  /* 0x0000000900b47308 */ /* 0x0005e20000000800 */
[C---:B------:R-:W-:Y:S01]  /*bf50*/  @P0 IADD3 R4, P1, R3.reuse, c[0x0][0x1c8], RZ ;  /* 0x0000720003040a10 */ /* 0x040fe20007f3e0ff */
[C---:B------:R-:W-:Y:S01]  /*bf60*/  FMUL.FTZ R108, R2.reuse, R108 ;  /* 0x0000006c026c7220 */ /* 0x040fe20000410000 */
[C---:B------:R-:W-:Y:S01]  /*bf70*/  @P0 IADD3 R160, P6, R3.reuse, 0x80, RZ ;  /* 0x0000008003a00810 */ /* 0x040fe20007fde0ff */
[----:B------:R-:W-:Y:S01]  /*bf80*/  FMUL.FTZ R109, R2, R109 ;  /* 0x0000006d026d7220 */ /* 0x000fe20000410000 */
[----:B----4-:R-:W-:Y:S01]  /*bf90*/  @P0 IADD3.X R5, R142, c[0x0][0x1cc], RZ, P1, !PT ;  /* 0x000073008e050a10 */ /* 0x010fe20000ffe4ff */
[----:B------:R-:W-:Y:S01]  /*bfa0*/  FMUL.FTZ R112, R2, R112 ;  /* 0x0000007002707220 */ /* 0x000fe20000410000 */
[----:B------:R-:W-:Y:S01]  /*bfb0*/  @P0 IADD3 R160, P5, R160, c[0x0][0x1c8], RZ ;  /* 0x00007200a0a00a10 */ /* 0x000fe20007fbe0ff */
[----:B------:R-:W-:Y:S01]  /*bfc0*/  FMUL.FTZ R113, R2, R113 ;  /* 0x0000007102717220 */ /* 0x000fe20000410000 */
[----:B------:R-:W-:Y:S01]  /*bfd0*/  @P0 IADD3 R3, P1, R3, 0x100, RZ ;  /* 0x0000010003030810 */ /* 0x000fe20007f3e0ff */
[----:B------:R3:W-:Y:S01]  /*bfe0*/  @P0 LDGSTS.E.BYPASS.LTC128B.128 [R249+0xc100], [R4.64], !P4 ;  /* 0x0c10000004f90fae */ /* 0x0007e2000e101d52 */
[--C-:B------:R-:W-:Y:S01]  /*bff0*/  @P0 IADD3.X R161, RZ, c[0x0][0x1cc], R142.reuse, P5, P6 ;  /* 0x00007300ffa10a10 */ /* 0x100fe20002fec48e */
[----:B------:R-:W4:Y:S01]  /*c000*/  MUFU.EX2 R0, R0 ;  /* 0x0000000000007308 */ /* 0x000f220000000800 */
[----:B-1----:R-:W-:Y:S01]  /*c010*/  @P0 IADD3 R8, P5, R3, c[0x0][0x1c8], RZ ;  /* 0x0000720003080a10 */ /* 0x002fe20007fbe0ff */
[----:B------:R-:W-:Y:S02]  /*c020*/  FMUL.FTZ R3, R140, c[0x0][0x2d0] ;  /* 0x0000b4008c037a20 */ /* 0x000fe40000410000 */
[----:B------:R-:W-:Y:S02]  /*c030*/  FMUL.FTZ R116, R2, R116 ;  /* 0x0000007402747220 */ /* 0x000fe40000410000 */
[----:B------:R1:W-:Y:S01]  /*c040*/  @P0 LDGSTS.E.BYPASS.LTC128B.128 [R249+0xf100], [R160.64], !P3 ;  /* 0x0f100000a0f90fae */ /* 0x0003e2000d901d52 */
[--C-:B------:R-:W-:Y:S02]  /*c050*/  FFMA.FTZ R6, R6, c[0x0][0x2d0], -R3.reuse ;  /* 0x0000b40006067a23 */ /* 0x100fe40000010803 */
[--C-:B------:R-:W-:Y:S01]  /*c060*/  FFMA.FTZ R7, R7, c[0x0][0x2d0], -R3.reuse ;  /* 0x0000b40007077a23 */ /* 0x100fe20000010803 */
[----:B------:R-:W-:Y:S01]  /*c070*/  MUFU.EX2 R251, R12 ;  /* 0x0000000c00fb7308 */ /* 0x000fe20000000800 */
[--C-:B------:R-:W-:Y:S01]  /*c080*/  FFMA.FTZ R10, R10, c[0x0][0x2d0], -R3.reuse ;  /* 0x0000b4000a0a7a23 */ /* 0x100fe20000010803 */
[----:B--2---:R-:W-:Y:S01]  /*c090*/  @P0 IADD3.X R9, RZ, c[0x0][0x1cc], R142, P5, P1 ;  /* 0x00007300ff090a10 */ /* 0x004fe20002fe248e */
[--C-:B------:R-:W-:Y:S02]  /*c0a0*/  FFMA.FTZ R11, R11, c[0x0][0x2d0], -R3.reuse ;  /* 0x0000b4000b0b7a23 */ /* 0x100fe40000010803 */
[----:B------:R-:W-:Y:S02]  /*c0b0*/  FMUL.FTZ R117, R2, R117 ;  /* 0x0000007502757220 */ /* 0x000fe40000410000 */
[----:B------:R2:W-:Y:S01]  /*c0c0*/  @P0 LDGSTS.E.BYPASS.LTC128B.128 [R249+0x12100], [R8.64], !P2 ;  /* 0x1210000008f90fae */ /* 0x0005e2000d101d52 */
[--C-:B------:R-:W-:Y:S02]  /*c0d0*/  FFMA.FTZ R14, R14, c[0x0][0x2d0], -R3.reuse ;  /* 0x0000b4000e0e7a23 */ /* 0x100fe40000010803 */
[----:B------:R1:W-:Y:S01]  /*c0e0*/  MUFU.EX2 R173, R6 ;  /* 0x0000000600ad7308 */ /* 0x0003e20000000800 */
[--C-:B------:R-:W-:Y:S02]  /*c0f0*/  FFMA.FTZ R18, R18, c[0x0][0x2d0], -R3.reuse ;  /* 0x0000b40012127a23 */ /* 0x100fe40000010803 */
[--C-:B------:R-:W-:Y:S01]  /*c100*/  FFMA.FTZ R22, R22, c[0x0][0x2d0], -R3.reuse ;  /* 0x0000b40016167a23 */ /* 0x100fe20000010803 */
[----:B---3--:R-:W-:Y:S01]  /*c110*/  @P0 IADD3 R4, P1, R4, UR8, RZ ;  /* 0x0000000804040c10 */ /* 0x008fe2000ff3e0ff */
[C---:B----4-:R-:W-:Y:S02]  /*c120*/  FMUL.FTZ R102, R0.reuse, R102 ;  /* 0x0000006600667220 */ /* 0x050fe40000410000 */
[----:B------:R-:W-:Y:S01]  /*c130*/  FMUL.FTZ R103, R0, R103 ;  /* 0x0000006700677220 */ /* 0x000fe20000410000 */
[----:B------:R-:W-:Y:S02]  /*c140*/  @P0 IADD3.X R5, R5, UR7, RZ, P1, !PT ;  /* 0x0000000705050c10 */ /* 0x000fe40008ffe4ff */
[----:B------:R3:W4:Y:S01]  /*c150*/  MUFU.EX2 R176, R7 ;  /* 0x0000000700b07308 */ /* 0x0007220000000800 */
[----:B------:R-:W-:Y:S01]  /*c160*/  @P0 IADD3 R142, P6, R4, UR8, RZ ;  /* 0x00000008048e0c10 */ /* 0x000fe2000ffde0ff */
[C---:B------:R-:W-:Y:S01]  /*c170*/  FMUL.FTZ R106, R0.reuse, R106 ;  /* 0x0000006a006a7220 */ /* 0x040fe20000410000 */
[----:B------:R4:W-:Y:S02]  /*c180*/  @P0 LDGSTS.E.BYPASS.LTC128B.128 [R249+0xd100], [R4.64], !P4 ;  /* 0x0d10000004f90fae */ /* 0x0009e4000e101d52 */
[C---:B------:R-:W-:Y:S01]  /*c190*/  @P0 IADD3.X R143, R5.reuse, UR7, RZ, P6, !PT ;  /* 0x00000007058f0c10 */ /* 0x040fe2000b7fe4ff */
[C---:B------:R-:W-:Y:S02]  /*c1a0*/  FMUL.FTZ R107, R0.reuse, R107 ;  /* 0x0000006b006b7220 */ /* 0x040fe40000410000 */
[C---:B------:R-:W-:Y:S02]  /*c1b0*/  FMUL.FTZ R110, R0.reuse, R110 ;  /* 0x0000006e006e7220 */ /* 0x040fe40000410000 */
[----:B------:R4:W-:Y:S01]  /*c1c0*/  MUFU.EX2 R175, R10 ;  /* 0x0000000a00af7308 */ /* 0x0009e20000000800 */
[C---:B------:R-:W-:Y:S01]  /*c1d0*/  FMUL.FTZ R111, R0.reuse, R111 ;  /* 0x0000006f006f7220 */ /* 0x040fe20000410000 */
[----:B------:R4:W-:Y:S01]  /*c1e0*/  @P0 LDGSTS.E.BYPASS.LTC128B.128 [R249+0x10100], [R4.64+0x80], !P3 ;  /* 0x1010008004f90fae */ /* 0x0009e2000d901d52 */
[----:B------:R-:W-:Y:S01]  /*c1f0*/  FMUL.FTZ R114, R0, R114 ;  /* 0x0000007200727220 */ /* 0x000fe20000410000 */
[----:B--2---:R-:W-:Y:S01]  /*c200*/  @P0 IADD3 R8, P5, R4, UR6, RZ ;  /* 0x0000000604080c10 */ /* 0x004fe2000ffbe0ff */
[----:B------:R-:W-:Y:S01]  /*c210*/  FMUL.FTZ R115, R0, R115 ;  /* 0x0000007300737220 */ /* 0x000fe20000410000 */
[----:B-1----:R-:W-:Y:S01]  /*c220*/  @P0 IADD3 R6, P1, R4, UR14, RZ ;  /* 0x0000000e04060c10 */ /* 0x002fe2000ff3e0ff */
[C---:B------:R-:W-:Y:S01]  /*c230*/  FMUL.FTZ R118, R0.reuse, R118 ;  /* 0x0000007600767220 */ /* 0x040fe20000410000 */
[----:B------:R-:W-:Y:S01]  /*c240*/  @P0 IADD3.X R9, R5, UR12, RZ, P5, !PT ;  /* 0x0000000c05090c10 */ /* 0x000fe2000affe4ff */
[----:B------:R-:W-:Y:S01]  /*c250*/  FMUL.FTZ R119, R0, R119 ;  /* 0x0000007700777220 */ /* 0x000fe20000410000 */
[----:B------:R1:W-:Y:S01]  /*c260*/  @P0 LDGSTS.E.BYPASS.LTC128B.128 [R249+0x13100], [R4.64+0x100], !P2 ;  /* 0x1310010004f90fae */ /* 0x0003e2000d101d52 */
[----:B------:R2:W1:Y:S01]  /*c270*/  MUFU.EX2 R174, R11 ;  /* 0x0000000b00ae7308 */ /* 0x0004620000000800 */
[--C-:B------:R-:W-:Y:S01]  /*c280*/  FFMA.FTZ R23, R23, c[0x0][0x2d0], -R3.reuse ;  /* 0x0000b40017177a23 */ /* 0x100fe20000010803 */
[----:B---3--:R-:W-:Y:S01]  /*c290*/  @P0 IADD3.X R7, R5, UR9, RZ, P1, !PT ;  /* 0x0000000905070c10 */ /* 0x008fe20008ffe4ff */
[--C-:B------:R-:W-:Y:S02]  /*c2a0*/  FFMA.FTZ R26, R26, c[0x0][0x2d0], -R3.reuse ;  /* 0x0000b4001a1a7a23 */ /* 0x100fe40000010803 */
[--C-:B------:R-:W-:Y:S02]  /*c2b0*/  FFMA.FTZ R27, R27, c[0x0][0x2d0], -R3.reuse ;  /* 0x0000b4001b1b7a23 */ /* 0x100fe40000010803 */
[----:B------:R3:W-:Y:S01]  /*c2c0*/  @P0 LDGSTS.E.BYPASS.LTC128B.128 [R249+0xe100], [R142.64], !P4 ;  /* 0x0e1000008ef90fae */ /* 0x0007e2000e101d52 */
[--C-:B------:R-:W-:Y:S02]  /*c2d0*/  FFMA.FTZ R32, R32, c[0x0][0x2d0], -R172.reuse ;  /* 0x0000b40020207a23 */ /* 0x100fe400000108ac */
[----:B------:R-:W-:Y:S01]  /*c2e0*/  MUFU.EX2 R179, R17 ;  /* 0x0000001100b37308 */ /* 0x000fe20000000800 */
[--C-:B------:R-:W-:Y:S02]  /*c2f0*/  FFMA.FTZ R33, R33, c[0x0][0x2d0], -R172.reuse ;  /* 0x0000b40021217a23 */ /* 0x100fe400000108ac */
[----:B----4-:R-:W-:Y:S02]  /*c300*/  FMUL.FTZ R10, R0, R150 ;  /* 0x00000096000a7220 */ /* 0x010fe40000410000 */
[----:B------:R4:W-:Y:S01]  /*c310*/  @P0 LDGSTS.E.BYPASS.LTC128B.128 [R249+0x11100], [R8.64], !P3 ;  /* 0x1110000008f90fae */ /* 0x0009e2000d901d52 */
[--C-:B------:R-:W-:Y:S02]  /*c320*/  FFMA.FTZ R30, R30, c[0x0][0x2d0], -R3.reuse ;  /* 0x0000b4001e1e7a23 */ /* 0x100fe40000010803 */
[--C-:B------:R-:W-:Y:S02]  /*c330*/  FFMA.FTZ R31, R31, c[0x0][0x2d0], -R3.reuse ;  /* 0x0000b4001f1f7a23 */ /* 0x100fe40000010803 */
[----:B------:R-:W-:Y:S01]  /*c340*/  MUFU.EX2 R183, R20 ;  /* 0x0000001400b77308 */ /* 0x000fe20000000800 */
[--C-:B------:R-:W-:Y:S02]  /*c350*/  FFMA.FTZ R34, R34, c[0x0][0x2d0], -R3.reuse ;  /* 0x0000b40022227a23 */ /* 0x100fe40000010803 */
[----:B------:R4:W-:Y:S01]  /*c360*/  @P0 LDGSTS.E.BYPASS.LTC128B.128 [R249+0x14100], [R6.64], !P2 ;  /* 0x1410000006f90fae */ /* 0x0009e2000d101d52 */
[----:B--2---:R-:W-:Y:S02]  /*c370*/  FMUL.FTZ R11, R0, R151 ;  /* 0x00000097000b7220 */ /* 0x004fe40000410000 */
[C---:B-1----:R-:W-:Y:S01]  /*c380*/  FMUL.FTZ R4, R2.reuse, R144 ;  /* 0x0000009002047220 */ /* 0x042fe20000410000 */
[----:B------:R-:W-:Y:S01]  /*c390*/  F2FP.PACK_AB R144, R177, R252 ;  /* 0x000000fcb190723e */ /* 0x000fe200000000ff */
[----:B------:R-:W-:Y:S01]  /*c3a0*/  FMUL.FTZ R5, R2, R145 ;  /* 0x0000009102057220 */ /* 0x000fe20000410000 */
[----:B------:R-:W-:Y:S01]  /*c3b0*/  F2FP.PACK_AB R145, R176, R173 ;  /* 0x000000adb091723e */ /* 0x000fe200000000ff */
[----:B------:R-:W-:Y:S01]  /*c3c0*/  MUFU.EX2 R182, R21 ;  /* 0x0000001500b67308 */ /* 0x000fe20000000800 */
[----:B------:R-:W-:Y:S01]  /*c3d0*/  LDSM.16.MT88.4 R164, [R226+0x100] ;  /* 0x00010000e2a4783b */ /* 0x000fe20000004200 */
[--C-:B------:R-:W-:Y:S01]  /*c3e0*/  FFMA.FTZ R35, R35, c[0x0][0x2d0], -R3.reuse ;  /* 0x0000b40023237a23 */ /* 0x100fe20000010803 */
[----:B---3--:R-:W-:Y:S01]  /*c3f0*/  MOV R143, R162 ;  /* 0x000000a2008f7202 */ /* 0x008fe20000000f00 */
[--C-:B------:R-:W-:Y:S02]  /*c400*/  FFMA.FTZ R142, R19, c[0x0][0x2d0], -R3.reuse ;  /* 0x0000b400138e7a23 */ /* 0x100fe40000010803 */
[C---:B------:R-:W-:Y:S03]  /*c410*/  FMUL.FTZ R120, R2.reuse, R120 ;  /* 0x0000007802787220 */ /* 0x040fe60000410000 */
[----:B------:R-:W1:Y:S01]  /*c420*/  LDSM.16.MT88.4 R160, [R225+0x100] ;  /* 0x00010000e1a0783b */ /* 0x000e620000004200 */
[----:B------:R-:W-:Y:S01]  /*c430*/  MUFU.EX2 R250, R24 ;  /* 0x0000001800fa7308 */ /* 0x000fe20000000800 */
[C---:B------:R-:W-:Y:S02]  /*c440*/  FMUL.FTZ R121, R2.reuse, R121 ;  /* 0x0000007902797220 */ /* 0x040fe40000410000 */
[C---:B----4-:R-:W-:Y:S02]  /*c450*/  FMUL.FTZ R8, R2.reuse, R148 ;  /* 0x0000009402087220 */ /* 0x050fe40000410000 */
[----:B------:R-:W-:Y:S02]  /*c460*/  FMUL.FTZ R9, R2, R149 ;  /* 0x0000009502097220 */ /* 0x000fe40000410000 */
[----:B------:R-:W2:Y:S01]  /*c470*/  LDSM.16.MT88.4 R168, [R229+0x100] ;  /* 0x00010000e5a8783b */ /* 0x000ea20000004200 */
[C---:B------:R-:W-:Y:S02]  /*c480*/  FMUL.FTZ R122, R0.reuse, R122 ;  /* 0x0000007a007a7220 */ /* 0x040fe40000410000 */
[----:B------:R-:W-:Y:S01]  /*c490*/  FMUL.FTZ R6, R0, R146 ;  /* 0x0000009200067220 */ /* 0x000fe20000410000 */
[----:B------:R-:W-:Y:S01]  /*c4a0*/  F2FP.PACK_AB R146, R180, R143 ;  /* 0x0000008fb492723e */ /* 0x000fe200000000ff */
[----:B------:R-:W-:Y:S01]  /*c4b0*/  FMUL.FTZ R7, R0, R147 ;  /* 0x0000009300077220 */ /* 0x000fe20000410000 */
[----:B------:R-:W-:Y:S01]  /*c4c0*/  F2FP.PACK_AB R147, R174, R175 ;  /* 0x000000afae93723e */ /* 0x000fe200000000ff */
[----:B------:R-:W-:Y:S01]  /*c4d0*/  MUFU.EX2 R181, R25 ;  /* 0x0000001900b57308 */ /* 0x000fe20000000800 */
[----:B------:R-:W3:Y:S01]  /*c4e0*/  LDSM.16.MT88.4 R148, [R228+0x100] ;  /* 0x00010000e494783b */ /* 0x000ee20000004200 */
[----:B------:R-:W-:Y:S02]  /*c4f0*/  FMUL.FTZ R123, R0, R123 ;  /* 0x0000007b007b7220 */ /* 0x000fe40000410000 */
[C---:B------:R-:W-:Y:S02]  /*c500*/  FMUL.FTZ R124, R2.reuse, R124 ;  /* 0x0000007c027c7220 */ /* 0x040fe40000410000 */
[----:B------:R-:W-:Y:S02]  /*c510*/  FMUL.FTZ R125, R2, R125 ;  /* 0x0000007d027d7220 */ /* 0x000fe40000410000 */
[C---:B------:R-:W-:Y:S01]  /*c520*/  FMUL.FTZ R126, R0.reuse, R126 ;  /* 0x0000007e007e7220 */ /* 0x040fe20000410000 */
[----:B------:R-:W0:Y:S01]  /*c530*/  LDGDEPBAR ;  /* 0x00000000000079af */ /* 0x000e220000000000 */
[----:B------:R-:W-:Y:S02]  /*c540*/  FMUL.FTZ R127, R0, R127 ;  /* 0x0000007f007f7220 */ /* 0x000fe40000410000 */
[C---:B------:R-:W-:Y:S02]  /*c550*/  FMUL.FTZ R128, R2.reuse, R128 ;  /* 0x0000008002807220 */ /* 0x040fe40000410000 */
[----:B------:R-:W-:Y:S02]  /*c560*/  FMUL.FTZ R129, R2, R129 ;  /* 0x0000008102817220 */ /* 0x000fe40000410000 */
[C---:B------:R-:W-:Y:S02]  /*c570*/  FMUL.FTZ R130, R0.reuse, R130 ;  /* 0x0000008200827220 */ /* 0x040fe40000410000 */
[----:B------:R-:W-:Y:S02]  /*c580*/  FMUL.FTZ R131, R0, R131 ;  /* 0x0000008300837220 */ /* 0x000fe40000410000 */
[C---:B------:R-:W-:Y:S02]  /*c590*/  FMUL.FTZ R132, R2.reuse, R132 ;  /* 0x0000008402847220 */ /* 0x040fe40000410000 */
[----:B------:R-:W-:Y:S02]  /*c5a0*/  FMUL.FTZ R133, R2, R133 ;  /* 0x0000008502857220 */ /* 0x000fe40000410000 */
[C---:B------:R-:W-:Y:S01]  /*c5b0*/  FMUL.FTZ R134, R0.reuse, R134 ;  /* 0x0000008600867220 */ /* 0x040fe20000410000 */
[C---:B-1----:R-:W-:Y:S05]  /*c5c0*/  HMMA.16816.F32 R4, R144.reuse, R160, R4 ;  /* 0x000000a09004723c */ /* 0x042fea0000001804 */
[----:B------:R-:W-:Y:S02]  /*c5d0*/  FMUL.FTZ R135, R0, R135 ;  /* 0x0000008700877220 */ /* 0x000fe40000410000 */
[C---:B------:R-:W-:Y:S01]  /*c5e0*/  FMUL.FTZ R136, R2.reuse, R136 ;  /* 0x0000008802887220 */ /* 0x040fe20000410000 */
[C---:B------:R-:W-:Y:S01]  /*c5f0*/  HMMA.16816.F32 R8, R144.reuse, R162, R8 ;  /* 0x000000a29008723c */ /* 0x040fe20000001808 */
[----:B------:R-:W1:Y:S03]  /*c600*/  LDSM.16.MT88.4 R160, [R225+0x3100] ;  /* 0x00310000e1a0783b */ /* 0x000e660000004200 */
[----:B------:R-:W-:Y:S02]  /*c610*/  FMUL.FTZ R137, R2, R137 ;  /* 0x0000008902897220 */ /* 0x000fe40000410000 */
[C---:B------:R-:W-:Y:S02]  /*c620*/  FMUL.FTZ R138, R0.reuse, R138 ;  /* 0x0000008a008a7220 */ /* 0x040fe40000410000 */
[C---:B------:R-:W-:Y:S04]  /*c630*/  HMMA.16816.F32 R100, R144.reuse, R164, R100 ;  /* 0x000000a49064723c */ /* 0x040fe80000001864 */
[----:B------:R-:W-:Y:S02]  /*c640*/  FMUL.FTZ R139, R0, R139 ;  /* 0x0000008b008b7220 */ /* 0x000fe40000410000 */
[C---:B------:R-:W-:Y:S02]  /*c650*/  FMUL.FTZ R52, R2.reuse, R52 ;  /* 0x0000003402347220 */ /* 0x040fe40000410000 */
[C---:B------:R-:W-:Y:S01]  /*c660*/  HMMA.16816.F32 R104, R144.reuse, R166, R104 ;  /* 0x000000a69068723c */ /* 0x040fe20000001868 */
[----:B------:R-:W4:Y:S03]  /*c670*/  LDSM.16.MT88.4 R164, [R226+0x3100] ;  /* 0x00310000e2a4783b */ /* 0x000f260000004200 */
[----:B------:R-:W-:Y:S02]  /*c680*/  FMUL.FTZ R53, R2, R53 ;  /* 0x0000003502357220 */ /* 0x000fe40000410000 */
[C---:B------:R-:W-:Y:S02]  /*c690*/  FMUL.FTZ R54, R0.reuse, R54 ;  /* 0x0000003600367220 */ /* 0x040fe40000410000 */
[C---:B--2---:R-:W-:Y:S01]  /*c6a0*/  HMMA.16816.F32 R108, R144.reuse, R168, R108 ;  /* 0x000000a8906c723c */ /* 0x044fe2000000186c */
[----:B------:R-:W-:Y:S03]  /*c6b0*/  MUFU.EX2 R169, R14 ;  /* 0x0000000e00a97308 */ /* 0x000fe60000000800 */
[----:B------:R-:W-:Y:S02]  /*c6c0*/  FMUL.FTZ R55, R0, R55 ;  /* 0x0000003700377220 */ /* 0x000fe40000410000 */
[C---:B------:R-:W-:Y:S02]  /*c6d0*/  FMUL.FTZ R56, R2.reuse, R56 ;  /* 0x0000003802387220 */ /* 0x040fe40000410000 */
[C---:B------:R-:W-:Y:S04]  /*c6e0*/  HMMA.16816.F32 R112, R144.reuse, R170, R112 ;  /* 0x000000aa9070723c */ /* 0x040fe80000001870 */
[----:B------:R-:W-:Y:S02]  /*c6f0*/  FMUL.FTZ R57, R2, R57 ;  /* 0x0000003902397220 */ /* 0x000fe40000410000 */
[C---:B------:R-:W-:Y:S01]  /*c700*/  FMUL.FTZ R58, R0.reuse, R58 ;  /* 0x0000003a003a7220 */ /* 0x040fe20000410000 */
[----:B------:R-:W-:Y:S01]  /*c710*/  MOV R171, R177 ;  /* 0x000000b100ab7202 */ /* 0x000fe20000000f00 */
[C---:B---3--:R-:W-:Y:S01]  /*c720*/  HMMA.16816.F32 R116, R144.reuse, R148, R116 ;  /* 0x000000949074723c */ /* 0x048fe20000001874 */
[----:B------:R-:W2:Y:S03]  /*c730*/  MUFU.EX2 R177, R13 ;  /* 0x0000000d00b17308 */ /* 0x000ea60000000800 */
[----:B------:R-:W-:Y:S02]  /*c740*/  FMUL.FTZ R59, R0, R59 ;  /* 0x0000003b003b7220 */ /* 0x000fe40000410000 */
[C---:B------:R-:W-:Y:S02]  /*c750*/  FMUL.FTZ R60, R2.reuse, R60 ;  /* 0x0000003c023c7220 */ /* 0x040fe40000410000 */
[C---:B------:R-:W-:Y:S01]  /*c760*/  HMMA.16816.F32 R120, R144.reuse, R150, R120 ;  /* 0x000000969078723c */ /* 0x040fe20000001878 */
[----:B------:R-:W3:Y:S03]  /*c770*/  LDSM.16.MT88.4 R148, [R229+0x3100] ;  /* 0x00310000e594783b */ /* 0x000ee60000004200 */
[----:B------:R-:W-:Y:S02]  /*c780*/  FMUL.FTZ R61, R2, R61 ;  /* 0x0000003d023d7220 */ /* 0x000fe40000410000 */
[C---:B------:R-:W-:Y:S02]  /*c790*/  FMUL.FTZ R62, R0.reuse, R62 ;  /* 0x0000003e003e7220 */ /* 0x040fe40000410000 */
[C---:B-1----:R-:W-:Y:S04]  /*c7a0*/  HMMA.16816.F32 R124, R144.reuse, R160, R124 ;  /* 0x000000a0907c723c */ /* 0x042fe8000000187c */
[----:B------:R-:W-:Y:S02]  /*c7b0*/  FMUL.FTZ R63, R0, R63 ;  /* 0x0000003f003f7220 */ /* 0x000fe40000410000 */
[--C-:B------:R-:W-:Y:S02]  /*c7c0*/  FFMA.FTZ R16, R16, c[0x0][0x2d0], -R172.reuse ;  /* 0x0000b40010107a23 */ /* 0x100fe400000108ac */
[C---:B------:R-:W-:Y:S01]  /*c7d0*/  HMMA.16816.F32 R128, R144.reuse, R162, R128 ;  /* 0x000000a29080723c */ /* 0x040fe20000001880 */
[----:B------:R-:W1:Y:S01]  /*c7e0*/  LDSM.16.MT88.4 R160, [R228+0x3100] ;  /* 0x00310000e4a0783b */ /* 0x000e620000004200 */
[----:B------:R2:W-:Y:S02]  /*c7f0*/  MUFU.EX2 R178, R16 ;  /* 0x0000001000b27308 */ /* 0x0005e40000000800 */
[C---:B------:R-:W-:Y:S02]  /*c800*/  FMUL.FTZ R64, R2.reuse, R64 ;  /* 0x0000004002407220 */ /* 0x040fe40000410000 */
[----:B------:R-:W-:Y:S02]  /*c810*/  FMUL.FTZ R65, R2, R65 ;  /* 0x0000004102417220 */ /* 0x000fe40000410000 */
[C---:B----4-:R-:W-:Y:S04]  /*c820*/  HMMA.16816.F32 R132, R144.reuse, R164, R132 ;  /* 0x000000a49084723c */ /* 0x050fe80000001884 */
[C---:B------:R-:W-:Y:S02]  /*c830*/  FMUL.FTZ R66, R0.reuse, R66 ;  /* 0x0000004200427220 */ /* 0x040fe40000410000 */
[----:B------:R-:W-:Y:S02]  /*c840*/  FMUL.FTZ R67, R0, R67 ;  /* 0x0000004300437220 */ /* 0x000fe40000410000 */
[C---:B------:R-:W-:Y:S01]  /*c850*/  HMMA.16816.F32 R136, R144.reuse, R166, R136 ;  /* 0x000000a69088723c */ /* 0x040fe20000001888 */
[----:B------:R-:W4:Y:S03]  /*c860*/  LDSM.16.MT88.4 R164, [R225+0x6100] ;  /* 0x00610000e1a4783b */ /* 0x000f260000004200 */
[C---:B------:R-:W-:Y:S02]  /*c870*/  FMUL.FTZ R68, R2.reuse, R68 ;  /* 0x0000004402447220 */ /* 0x040fe40000410000 */
[----:B------:R-:W-:Y:S02]  /*c880*/  FMUL.FTZ R69, R2, R69 ;  /* 0x0000004502457220 */ /* 0x000fe40000410000 */
[C---:B------:R-:W-:Y:S01]  /*c890*/  FMUL.FTZ R70, R0.reuse, R70 ;  /* 0x0000004600467220 */ /* 0x040fe20000410000 */
[C---:B---3--:R-:W-:Y:S03]  /*c8a0*/  HMMA.16816.F32 R52, R144.reuse, R148, R52 ;  /* 0x000000949034723c */ /* 0x048fe60000001834 */
[--C-:B--2---:R-:W-:Y:S02]  /*c8b0*/  FFMA.FTZ R16, R15, c[0x0][0x2d0], -R3.reuse ;  /* 0x0000b4000f107a23 */ /* 0x104fe40000010803 */
[----:B------:R-:W-:Y:S01]  /*c8c0*/  LDSM.16.MT88.4 R12, [R228+0x6100] ;  /* 0x00610000e40c783b */ /* 0x000fe20000004200 */
[----:B------:R-:W-:Y:S01]  /*c8d0*/  FMUL.FTZ R71, R0, R71 ;  /* 0x0000004700477220 */ /* 0x000fe20000410000 */
[----:B------:R-:W2:Y:S01]  /*c8e0*/  MUFU.EX2 R168, R16 ;  /* 0x0000001000a87308 */ /* 0x000ea20000000800 */
[C---:B------:R-:W-:Y:S04]  /*c8f0*/  HMMA.16816.F32 R56, R144.reuse, R150, R56 ;  /* 0x000000969038723c */ /* 0x040fe80000001838 */
[C---:B------:R-:W-:Y:S01]  /*c900*/  FMUL.FTZ R72, R2.reuse, R72 ;  /* 0x0000004802487220 */ /* 0x040fe20000410000 */
[----:B------:R-:W3:Y:S01]  /*c910*/  LDSM.16.MT88.4 R148, [R226+0x6100] ;  /* 0x00610000e294783b */ /* 0x000ee20000004200 */
        /* <DEDUP_REMOVED lines=8> */
[C---:B----4-:R-:W-:Y:S01]  /*c9a0*/  HMMA.16816.F32 R68, R144.reuse, R164, R68 ;  /* 0x000000a49044723c */ /* 0x050fe20000001844 */
[----:B------:R-:W-:Y:S03]  /*c9b0*/  MUFU.EX2 R165, R22 ;  /* 0x0000001600a57308 */ /* 0x000fe60000000800 */
[C---:B------:R-:W-:Y:S02]  /*c9c0*/  FMUL.FTZ R78, R0.reuse, R78 ;  /* 0x0000004e004e7220 */ /* 0x040fe40000410000 */
[----:B------:R-:W-:Y:S02]  /*c9d0*/  FMUL.FTZ R79, R0, R79 ;  /* 0x0000004f004f7220 */ /* 0x000fe40000410000 */
[C---:B------:R-:W-:Y:S03]  /*c9e0*/  HMMA.16816.F32 R72, R144.reuse, R166, R72 ;  /* 0x000000a69048723c */ /* 0x040fe60000001848 */
[----:B------:R4:W-:Y:S01]  /*c9f0*/  MUFU.EX2 R167, R18 ;  /* 0x0000001200a77308 */ /* 0x0009e20000000800 */
[C---:B------:R-:W-:Y:S02]  /*ca00*/  FMUL.FTZ R80, R2.reuse, R80 ;  /* 0x0000005002507220 */ /* 0x040fe40000410000 */
[----:B------:R-:W-:Y:S02]  /*ca10*/  FMUL.FTZ R81, R2, R81 ;  /* 0x0000005102517220 */ /* 0x000fe40000410000 */
[C---:B------:R-:W-:Y:S04]  /*ca20*/  FMUL.FTZ R82, R0.reuse, R82 ;  /* 0x0000005200527220 */ /* 0x040fe80000410000 */
[----:B------:R-:W-:Y:S01]  /*ca30*/  FMUL.FTZ R83, R0, R83 ;  /* 0x0000005300537220 */ /* 0x000fe20000410000 */
[C---:B---3--:R-:W-:Y:S01]  /*ca40*/  HMMA.16816.F32 R76, R144.reuse, R148, R76 ;  /* 0x00000094904c723c */ /* 0x048fe2000000184c */
[----:B------:R3:W-:Y:S02]  /*ca50*/  MUFU.EX2 R164, R23 ;  /* 0x0000001700a47308 */ /* 0x0007e40000000800 */
[C---:B------:R-:W-:Y:S02]  /*ca60*/  FMUL.FTZ R84, R2.reuse, R84 ;  /* 0x0000005402547220 */ /* 0x040fe40000410000 */
[----:B------:R-:W-:Y:S02]  /*ca70*/  FMUL.FTZ R85, R2, R85 ;  /* 0x0000005502557220 */ /* 0x000fe40000410000 */
[C---:B------:R-:W-:Y:S01]  /*ca80*/  FMUL.FTZ R86, R0.reuse, R86 ;  /* 0x0000005600567220 */ /* 0x040fe20000410000 */
[C---:B------:R-:W-:Y:S01]  /*ca90*/  HMMA.16816.F32 R80, R144.reuse, R150, R80 ;  /* 0x000000969050723c */ /* 0x040fe20000001850 */
[----:B------:R-:W2:Y:S02]  /*caa0*/  LDSM.16.MT88.4 R148, [R225+0x900] ;  /* 0x00090000e194783b */ /* 0x000ea40000004200 */
[----:B------:R-:W2:Y:S01]  /*cab0*/  MUFU.EX2 R166, R142 ;  /* 0x0000008e00a67308 */ /* 0x000ea20000000800 */
[----:B------:R-:W-:Y:S02]  /*cac0*/  FMUL.FTZ R87, R0, R87 ;  /* 0x0000005700577220 */ /* 0x000fe40000410000 */
[C---:B------:R-:W-:Y:S02]  /*cad0*/  FMUL.FTZ R88, R2.reuse, R88 ;  /* 0x0000005802587220 */ /* 0x040fe40000410000 */
[----:B------:R-:W-:Y:S01]  /*cae0*/  FMUL.FTZ R89, R2, R89 ;  /* 0x0000005902597220 */ /* 0x000fe20000410000 */
[----:B----4-:R-:W4:Y:S02]  /*caf0*/  LDSM.16.MT88.4 R16, [R226+0x900] ;  /* 0x00090000e210783b */ /* 0x010f240000004200 */
[C---:B-1----:R-:W-:Y:S02]  /*cb00*/  HMMA.16816.F32 R84, R144.reuse, R160, R84 ;  /* 0x000000a09054723c */ /* 0x042fe40000001854 */
[----:B------:R-:W-:Y:S01]  /*cb10*/  MUFU.EX2 R161, R30 ;  /* 0x0000001e00a17308 */ /* 0x000fe20000000800 */
[C---:B------:R-:W-:Y:S02]  /*cb20*/  FMUL.FTZ R90, R0.reuse, R90 ;  /* 0x0000005a005a7220 */ /* 0x040fe40000410000 */
[----:B------:R-:W-:Y:S01]  /*cb30*/  FMUL.FTZ R91, R0, R91 ;  /* 0x0000005b005b7220 */ /* 0x000fe20000410000 */
[----:B---3--:R-:W-:Y:S01]  /*cb40*/  LDSM.16.MT88.4 R20, [R225+0x1100] ;  /* 0x00110000e114783b */ /* 0x008fe20000004200 */
[C---:B------:R-:W-:Y:S02]  /*cb50*/  FMUL.FTZ R92, R2.reuse, R92 ;  /* 0x0000005c025c7220 */ /* 0x040fe40000410000 */
[----:B------:R-:W-:Y:S03]  /*cb60*/  FMUL.FTZ R93, R2, R93 ;  /* 0x0000005d025d7220 */ /* 0x000fe60000410000 */
[C---:B------:R-:W-:Y:S01]  /*cb70*/  HMMA.16816.F32 R88, R144.reuse, R162, R88 ;  /* 0x000000a29058723c */ /* 0x040fe20000001858 */
[----:B------:R-:W-:Y:S02]  /*cb80*/  MUFU.EX2 R163, R26 ;  /* 0x0000001a00a37308 */ /* 0x000fe40000000800 */
[C---:B------:R-:W-:Y:S02]  /*cb90*/  FMUL.FTZ R94, R0.reuse, R94 ;  /* 0x0000005e005e7220 */ /* 0x040fe40000410000 */
[----:B------:R-:W-:Y:S02]  /*cba0*/  FMUL.FTZ R95, R0, R95 ;  /* 0x0000005f005f7220 */ /* 0x000fe40000410000 */
[C---:B------:R-:W-:Y:S02]  /*cbb0*/  FMUL.FTZ R96, R2.reuse, R96 ;  /* 0x0000006002607220 */ /* 0x040fe40000410000 */
[----:B------:R-:W-:Y:S02]  /*cbc0*/  FMUL.FTZ R97, R2, R97 ;  /* 0x0000006102617220 */ /* 0x000fe40000410000 */
[----:B------:R1:W3:Y:S01]  /*cbd0*/  MUFU.EX2 R162, R27 ;  /* 0x0000001b00a27308 */ /* 0x0002e20000000800 */
[C---:B------:R-:W-:Y:S03]  /*cbe0*/  HMMA.16816.F32 R92, R144.reuse, R12, R92 ;  /* 0x0000000c905c723c */ /* 0x040fe6000000185c */
[C---:B------:R-:W-:Y:S02]  /*cbf0*/  FMUL.FTZ R98, R0.reuse, R98 ;  /* 0x0000006200627220 */ /* 0x040fe40000410000 */
[----:B------:R-:W-:Y:S02]  /*cc00*/  FMUL.FTZ R99, R0, R99 ;  /* 0x0000006300637220 */ /* 0x000fe40000410000 */
[----:B------:R-:W-:Y:S01]  /*cc10*/  F2FP.PACK_AB R12, R177, R251 ;  /* 0x000000fbb10c723e */ /* 0x000fe200000000ff */
[--C-:B------:R-:W-:Y:S01]  /*cc20*/  FFMA.FTZ R40, R40, c[0x0][0x2d0], -R172.reuse ;  /* 0x0000b40028287a23 */ /* 0x100fe200000108ac */
[----:B------:R-:W-:Y:S03]  /*cc30*/  MUFU.EX2 R160, R31 ;  /* 0x0000001f00a07308 */ /* 0x000fe60000000800 */
[----:B------:R-:W-:Y:S01]  /*cc40*/  HMMA.16816.F32 R96, R144, R14, R96 ;  /* 0x0000000e9060723c */ /* 0x000fe20000001860 */
[----:B------:R-:W3:Y:S02]  /*cc50*/  LDSM.16.MT88.4 R144, [R229+0x900] ;  /* 0x00090000e590783b */ /* 0x000ee40000004200 */
[----:B--2---:R-:W-:Y:S01]  /*cc60*/  F2FP.PACK_AB R13, R168, R169 ;  /* 0x000000a9a80d723e */ /* 0x004fe200000000ff */
[--C-:B------:R-:W-:Y:S02]  /*cc70*/  FFMA.FTZ R41, R41, c[0x0][0x2d0], -R172.reuse ;  /* 0x0000b40029297a23 */ /* 0x100fe400000108ac */
[--C-:B------:R-:W-:Y:S01]  /*cc80*/  FFMA.FTZ R36, R36, c[0x0][0x2d0], -R172.reuse ;  /* 0x0000b40024247a23 */ /* 0x100fe200000108ac */
[----:B------:R-:W-:Y:S01]  /*cc90*/  F2FP.PACK_AB R14, R179, R178 ;  /* 0x000000b2b30e723e */ /* 0x000fe200000000ff */
[----:B------:R-:W-:Y:S01]  /*cca0*/  MUFU.EX2 R142, R35 ;  /* 0x00000023008e7308 */ /* 0x000fe20000000800 */
[----:B------:R-:W-:Y:S01]  /*ccb0*/  F2FP.PACK_AB R15, R166, R167 ;  /* 0x000000a7a60f723e */ /* 0x000fe200000000ff */
[----:B-1----:R-:W-:Y:S02]  /*ccc0*/  LDSM.16.MT88.4 R24, [R229+0x1100] ;  /* 0x00110000e518783b */ /* 0x002fe40000004200 */
[--C-:B------:R-:W-:Y:S02]  /*ccd0*/  FFMA.FTZ R37, R37, c[0x0][0x2d0], -R172.reuse ;  /* 0x0000b40025257a23 */ /* 0x100fe400000108ac */
[--C-:B------:R-:W-:Y:S02]  /*cce0*/  FFMA.FTZ R44, R44, c[0x0][0x2d0], -R172.reuse ;  /* 0x0000b4002c2c7a23 */ /* 0x100fe400000108ac */
[C---:B------:R-:W-:Y:S02]  /*ccf0*/  HMMA.16816.F32 R4, R12.reuse, R148, R4 ;  /* 0x000000940c04723c */ /* 0x040fe40000001804 */
[----:B------:R-:W-:Y:S03]  /*cd00*/  MUFU.EX2 R170, R37 ;  /* 0x0000002500aa7308 */ /* 0x000fe60000000800 */
[--C-:B------:R-:W-:Y:S02]  /*cd10*/  FFMA.FTZ R45, R45, c[0x0][0x2d0], -R172.reuse ;  /* 0x0000b4002d2d7a23 */ /* 0x100fe400000108ac */
[--C-:B------:R-:W-:Y:S01]  /*cd20*/  FFMA.FTZ R48, R48, c[0x0][0x2d0], -R172.reuse ;  /* 0x0000b40030307a23 */ /* 0x100fe200000108ac */
[C---:B------:R-:W-:Y:S01]  /*cd30*/  HMMA.16816.F32 R8, R12.reuse, R150, R8 ;  /* 0x000000960c08723c */ /* 0x040fe20000001808 */
[----:B------:R-:W1:Y:S03]  /*cd40*/  LDSM.16.MT88.4 R148, [R228+0x900] ;  /* 0x00090000e494783b */ /* 0x000e660000004200 */
[----:B------:R-:W-:Y:S01]  /*cd50*/  FFMA.FTZ R172, R49, c[0x0][0x2d0], -R172 ;  /* 0x0000b40031ac7a23 */ /* 0x000fe200000108ac */
[----:B------:R-:W-:Y:S01]  /*cd60*/  MUFU.EX2 R40, R40 ;  /* 0x0000002800287308 */ /* 0x000fe20000000800 */
[--C-:B------:R-:W-:Y:S02]  /*cd70*/  FFMA.FTZ R38, R38, c[0x0][0x2d0], -R3.reuse ;  /* 0x0000b40026267a23 */ /* 0x100fe40000010803 */
[C---:B----4-:R-:W-:Y:S04]  /*cd80*/  HMMA.16816.F32 R100, R12.reuse, R16, R100 ;  /* 0x000000100c64723c */ /* 0x050fe80000001864 */
[--C-:B------:R-:W-:Y:S02]  /*cd90*/  FFMA.FTZ R39, R39, c[0x0][0x2d0], -R3.reuse ;  /* 0x0000b40027277a23 */ /* 0x100fe40000010803 */
[--C-:B------:R-:W-:Y:S01]  /*cda0*/  FFMA.FTZ R42, R42, c[0x0][0x2d0], -R3.reuse ;  /* 0x0000b4002a2a7a23 */ /* 0x100fe20000010803 */
[----:B------:R-:W-:Y:S01]  /*cdb0*/  MUFU.EX2 R172, R172 ;  /* 0x000000ac00ac7308 */ /* 0x000fe20000000800 */
[C---:B------:R-:W-:Y:S01]  /*cdc0*/  HMMA.16816.F32 R104, R12.reuse, R18, R104 ;  /* 0x000000120c68723c */ /* 0x040fe20000001868 */
[----:B------:R-:W2:Y:S03]  /*cdd0*/  LDSM.16.MT88.4 R16, [R225+0x3900] ;  /* 0x00390000e110783b */ /* 0x000ea60000004200 */
[--C-:B------:R-:W-:Y:S02]  /*cde0*/  FFMA.FTZ R43, R43, c[0x0][0x2d0], -R3.reuse ;  /* 0x0000b4002b2b7a23 */ /* 0x100fe40000010803 */
[--C-:B------:R-:W-:Y:S02]  /*cdf0*/  FFMA.FTZ R46, R46, c[0x0][0x2d0], -R3.reuse ;  /* 0x0000b4002e2e7a23 */ /* 0x100fe40000010803 */
[C---:B---3--:R-:W-:Y:S01]  /*ce00*/  HMMA.16816.F32 R108, R12.reuse, R144, R108 ;  /* 0x000000900c6c723c */ /* 0x048fe2000000186c */
[----:B------:R-:W-:Y:S03]  /*ce10*/  MUFU.EX2 R38, R38 ;  /* 0x0000002600267308 */ /* 0x000fe60000000800 */
[--C-:B------:R-:W-:Y:S02]  /*ce20*/  FFMA.FTZ R47, R47, c[0x0][0x2d0], -R3.reuse ;  /* 0x0000b4002f2f7a23 */ /* 0x100fe40000010803 */
[--C-:B------:R-:W-:Y:S02]  /*ce30*/  FFMA.FTZ R50, R50, c[0x0][0x2d0], -R3.reuse ;  /* 0x0000b40032327a23 */ /* 0x100fe40000010803 */
[C---:B------:R-:W-:Y:S01]  /*ce40*/  HMMA.16816.F32 R112, R12.reuse, R146, R112 ;  /* 0x000000920c70723c */ /* 0x040fe20000001870 */
[----:B------:R-:W3:Y:S02]  /*ce50*/  LDSM.16.MT88.4 R144, [R226+0x3900] ;  /* 0x00390000e290783b */ /* 0x000ee40000004200 */
[----:B------:R-:W-:Y:S01]  /*ce60*/  MUFU.EX2 R39, R39 ;  /* 0x0000002700277308 */ /* 0x000fe20000000800 */
[----:B------:R-:W-:Y:S04]  /*ce70*/  FFMA.FTZ R3, R51, c[0x0][0x2d0], -R3 ;  /* 0x0000b40033037a23 */ /* 0x000fe80000010803 */
[C---:B-1----:R-:W-:Y:S05]  /*ce80*/  HMMA.16816.F32 R116, R12.reuse, R148, R116 ;  /* 0x000000940c74723c */ /* 0x042fea0000001874 */
[----:B------:R-:W-:Y:S03]  /*ce90*/  MUFU.EX2 R41, R41 ;  /* 0x0000002900297308 */ /* 0x000fe60000000800 */
[C---:B------:R-:W-:Y:S01]  /*cea0*/  HMMA.16816.F32 R120, R12.reuse, R150, R120 ;  /* 0x000000960c78723c */ /* 0x040fe20000001878 */
[----:B------:R-:W1:Y:S06]  /*ceb0*/  LDSM.16.MT88.4 R148, [R229+0x3900] ;  /* 0x00390000e594783b */ /* 0x000e6c0000004200 */
[----:B------:R-:W-:Y:S01]  /*cec0*/  MUFU.EX2 R42, R42 ;  /* 0x0000002a002a7308 */ /* 0x000fe20000000800 */
[C---:B--2---:R-:W-:Y:S08]  /*ced0*/  HMMA.16816.F32 R124, R12.reuse, R16, R124 ;  /* 0x000000100c7c723c */ /* 0x044ff0000000187c */
[C---:B------:R-:W-:Y:S01]  /*cee0*/  HMMA.16816.F32 R128, R12.reuse, R18, R128 ;  /* 0x000000120c80723c */ /* 0x040fe20000001880 */
[----:B------:R-:W2:Y:S01]  /*cef0*/  LDSM.16.MT88.4 R16, [R228+0x3900] ;  /* 0x00390000e410783b */ /* 0x000ea20000004200 */
[----:B------:R-:W-:Y:S06]  /*cf00*/  MUFU.EX2 R43, R43 ;  /* 0x0000002b002b7308 */ /* 0x000fec0000000800 */
[C---:B---3--:R-:W-:Y:S04]  /*cf10*/  HMMA.16816.F32 R132, R12.reuse, R144, R132 ;  /* 0x000000900c84723c */ /* 0x048fe80000001884 */
[----:B------:R-:W-:Y:S04]  /*cf20*/  MUFU.EX2 R44, R44 ;  /* 0x0000002c002c7308 */ /* 0x000fe80000000800 */
[C---:B------:R-:W-:Y:S01]  /*cf30*/  HMMA.16816.F32 R136, R12.reuse, R146, R136 ;  /* 0x000000920c88723c */ /* 0x040fe20000001888 */
[----:B------:R-:W3:Y:S05]  /*cf40*/  LDSM.16.MT88.4 R144, [R225+0x6900] ;  /* 0x00690000e190783b */ /* 0x000eea0000004200 */
[----:B------:R-:W-:Y:S02]  /*cf50*/  MUFU.EX2 R45, R45 ;  /* 0x0000002d002d7308 */ /* 0x000fe40000000800 */
[C---:B-1----:R-:W-:Y:S08]  /*cf60*/  HMMA.16816.F32 R52, R12.reuse, R148, R52 ;  /* 0x000000940c34723c */ /* 0x042ff00000001834 */
[----:B------:R-:W-:Y:S01]  /*cf70*/  MUFU.EX2 R46, R46 ;  /* 0x0000002e002e7308 */ /* 0x000fe20000000800 */
[C---:B------:R-:W-:Y:S01]  /*cf80*/  HMMA.16816.F32 R56, R12.reuse, R150, R56 ;  /* 0x000000960c38723c */ /* 0x040fe20000001838 */
[----:B------:R-:W1:Y:S07]  /*cf90*/  LDSM.16.MT88.4 R148, [R226+0x6900] ;  /* 0x00690000e294783b */ /* 0x000e6e0000004200 */
[C---:B--2---:R-:W-:Y:S01]  /*cfa0*/  HMMA.16816.F32 R60, R12.reuse, R16, R60 ;  /* 0x000000100c3c723c */ /* 0x044fe2000000183c */
[----:B------:R-:W-:Y:S07]  /*cfb0*/  MUFU.EX2 R47, R47 ;  /* 0x0000002f002f7308 */ /* 0x000fee0000000800 */
[C---:B------:R-:W-:Y:S01]  /*cfc0*/  HMMA.16816.F32 R64, R12.reuse, R18, R64 ;  /* 0x000000120c40723c */ /* 0x040fe20000001840 */
[----:B------:R-:W2:Y:S02]  /*cfd0*/  LDSM.16.MT88.4 R16, [R229+0x6900] ;  /* 0x00690000e510783b */ /* 0x000ea40000004200 */
[----:B------:R-:W-:Y:S05]  /*cfe0*/  MUFU.EX2 R48, R48 ;  /* 0x0000003000307308 */ /* 0x000fea0000000800 */
[C---:B---3--:R-:W-:Y:S05]  /*cff0*/  HMMA.16816.F32 R68, R12.reuse, R144, R68 ;  /* 0x000000900c44723c */ /* 0x048fea0000001844 */
[----:B------:R-:W-:Y:S03]  /*d000*/  MUFU.EX2 R50, R50 ;  /* 0x0000003200327308 */ /* 0x000fe60000000800 */
[C---:B------:R-:W-:Y:S01]  /*d010*/  HMMA.16816.F32 R72, R12.reuse, R146, R72 ;  /* 0x000000920c48723c */ /* 0x040fe20000001848 */
[----:B------:R-:W3:Y:S07]  /*d020*/  LDSM.16.MT88.4 R144, [R228+0x6900] ;  /* 0x00690000e490783b */ /* 0x000eee0000004200 */
[C---:B-1----:R-:W-:Y:S07]  /*d030*/  HMMA.16816.F32 R76, R12.reuse, R148, R76 ;  /* 0x000000940c4c723c */ /* 0x042fee000000184c */
[----:B------:R-:W-:Y:S01]  /*d040*/  MOV R148, R143 ;  /* 0x0000008f00947202 */ /* 0x000fe20000000f00 */
[C---:B------:R-:W-:Y:S01]  /*d050*/  HMMA.16816.F32 R80, R12.reuse, R150, R80 ;  /* 0x000000960c50723c */ /* 0x040fe20000001850 */
[----:B------:R-:W-:Y:S03]  /*d060*/  MUFU.EX2 R143, R34 ;  /* 0x00000022008f7308 */ /* 0x000fe60000000800 */
[----:B------:R-:W-:Y:S02]  /*d070*/  MOV R149, R171 ;  /* 0x000000ab00957202 */ /* 0x000fe40000000f00 */
[----:B------:R-:W-:Y:S02]  /*d080*/  MOV R49, R148 ;  /* 0x0000009400317202 */ /* 0x000fe40000000f00 */
[C---:B--2---:R-:W-:Y:S03]  /*d090*/  HMMA.16816.F32 R84, R12.reuse, R16, R84 ;  /* 0x000000100c54723c */ /* 0x044fe60000001854 */
[----:B------:R-:W-:Y:S01]  /*d0a0*/  MUFU.EX2 R171, R36 ;  /* 0x0000002400ab7308 */ /* 0x000fe20000000800 */
[----:B------:R-:W-:Y:S02]  /*d0b0*/  MOV R151, R180 ;  /* 0x000000b400977202 */ /* 0x000fe40000000f00 */
[----:B------:R-:W-:Y:S02]  /*d0c0*/  MOV R150, R179 ;  /* 0x000000b300967202 */ /* 0x000fe40000000f00 */
[C---:B------:R-:W-:Y:S01]  /*d0d0*/  HMMA.16816.F32 R88, R12.reuse, R18, R88 ;  /* 0x000000120c58723c */ /* 0x040fe20000001858 */
[----:B------:R-:W1:Y:S04]  /*d0e0*/  LDSM.16.MT88.4 R16, [R226+0x1100] ;  /* 0x00110000e210783b */ /* 0x000e680000004200 */
[----:B------:R-:W-:Y:S03]  /*d0f0*/  MUFU.EX2 R179, R28 ;  /* 0x0000001c00b37308 */ /* 0x000fe60000000800 */
[C---:B---3--:R-:W-:Y:S07]  /*d100*/  HMMA.16816.F32 R92, R12.reuse, R144, R92 ;  /* 0x000000900c5c723c */ /* 0x048fee000000185c */
[----:B------:R-:W-:Y:S01]  /*d110*/  MUFU.EX2 R180, R32 ;  /* 0x0000002000b47308 */ /* 0x000fe20000000800 */
[----:B------:R-:W-:Y:S01]  /*d120*/  HMMA.16816.F32 R96, R12, R146, R96 ;  /* 0x000000920c60723c */ /* 0x000fe20000001860 */
[----:B------:R-:W2:Y:S03]  /*d130*/  LDL.LU R146, [R1+0x18] ;  /* 0x0000180001927983 */ /* 0x000ea60000300800 */
[----:B------:R-:W-:Y:S01]  /*d140*/  MOV R144, R178 ;  /* 0x000000b200907202 */ /* 0x000fe20000000f00 */
[----:B------:R-:W3:Y:S01]  /*d150*/  LDL.LU R147, [R1+0x1c] ;  /* 0x00001c0001937983 */ /* 0x000ee20000300800 */
[----:B------:R-:W-:Y:S02]  /*d160*/  MOV R145, R177 ;  /* 0x000000b100917202 */ /* 0x000fe40000000f00 */
[----:B------:R-:W-:Y:S01]  /*d170*/  F2FP.PACK_AB R12, R182, R183 ;  /* 0x000000b7b60c723e */ /* 0x000fe200000000ff */
[----:B------:R4:W1:Y:S03]  /*d180*/  MUFU.EX2 R178, R29 ;  /* 0x0000001d00b27308 */ /* 0x0008660000000800 */
[----:B------:R-:W-:Y:S02]  /*d190*/  F2FP.PACK_AB R14, R181, R250 ;  /* 0x000000fab50e723e */ /* 0x000fe400000000ff */
[----:B------:R-:W-:Y:S02]  /*d1a0*/  F2FP.PACK_AB R13, R164, R165 ;  /* 0x000000a5a40d723e */ /* 0x000fe400000000ff */
[----:B------:R-:W-:Y:S03]  /*d1b0*/  F2FP.PACK_AB R15, R162, R163 ;  /* 0x000000a3a20f723e */ /* 0x000fe600000000ff */
[----:B------:R4:W4:Y:S04]  /*d1c0*/  MUFU.EX2 R177, R33 ;  /* 0x0000002100b17308 */ /* 0x0009280000000800 */
[C---:B------:R-:W-:Y:S06]  /*d1d0*/  HMMA.16816.F32 R4, R12.reuse, R20, R4 ;  /* 0x000000140c04723c */ /* 0x040fec0000001804 */
[----:B------:R2:W2:Y:S02]  /*d1e0*/  MUFU.EX2 R36, R3 ;  /* 0x0000000300247308 */ /* 0x0004a40000000800 */
[C---:B------:R-:W-:Y:S01]  /*d1f0*/  HMMA.16816.F32 R8, R12.reuse, R22, R8 ;  /* 0x000000160c08723c */ /* 0x040fe20000001808 */
[----:B------:R-:W4:Y:S07]  /*d200*/  LDSM.16.MT88.4 R20, [R228+0x1100] ;  /* 0x00110000e414783b */ /* 0x000f2e0000004200 */
[C---:B-1----:R-:W-:Y:S01]  /*d210*/  HMMA.16816.F32 R100, R12.reuse, R16, R100 ;  /* 0x000000100c64723c */ /* 0x042fe20000001864 */
[----:B----4-:R-:W-:Y:S07]  /*d220*/  LDSM.16.MT88.4 R28, [R229+0x2100] ;  /* 0x00210000e51c783b */ /* 0x010fee0000004200 */
[C---:B------:R-:W-:Y:S01]  /*d230*/  HMMA.16816.F32 R104, R12.reuse, R18, R104 ;  /* 0x000000120c68723c */ /* 0x040fe20000001868 */
[----:B------:R-:W1:Y:S07]  /*d240*/  LDSM.16.MT88.4 R16, [R225+0x4100] ;  /* 0x00410000e110783b */ /* 0x000e6e0000004200 */
[C---:B------:R-:W-:Y:S01]  /*d250*/  HMMA.16816.F32 R108, R12.reuse, R24, R108 ;  /* 0x000000180c6c723c */ /* 0x040fe2000000186c */
[----:B------:R-:W-:Y:S07]  /*d260*/  LDSM.16.MT88.4 R32, [R226+0x5100] ;  /* 0x00510000e220783b */ /* 0x000fee0000004200 */
        /* <DEDUP_REMOVED lines=27> */
[----:B------:R-:W-:Y:S01]  /*d420*/  HMMA.16816.F32 R96, R12, R26, R96 ;  /* 0x0000001a0c60723c */ /* 0x000fe20000001860 */
[----:B------:R-:W4:Y:S06]  /*d430*/  LDSM.16.MT88.4 R24, [R229+0x1900] ;  /* 0x00190000e518783b */ /* 0x000f2c0000004200 */
[----:B------:R-:W-:Y:S02]  /*d440*/  F2FP.PACK_AB R12, R178, R179 ;  /* 0x000000b3b20c723e */ /* 0x000fe400000000ff */
[----:B------:R-:W-:Y:S03]  /*d450*/  F2FP.PACK_AB R14, R177, R180 ;  /* 0x000000b4b10e723e */ /* 0x000fe600000000ff */
[----:B------:R-:W-:Y:S02]  /*d460*/  F2FP.PACK_AB R13, R160, R161 ;  /* 0x000000a1a00d723e */ /* 0x000fe400000000ff */
[----:B------:R-:W-:Y:S07]  /*d470*/  F2FP.PACK_AB R15, R142, R143 ;  /* 0x0000008f8e0f723e */ /* 0x000fee00000000ff */
        /* <DEDUP_REMOVED lines=12> */
[C---:B-1----:R-:W-:Y:S04]  /*d540*/  HMMA.16816.F32 R124, R12.reuse, R16, R124 ;  /* 0x000000100c7c723c */ /* 0x042fe8000000187c */
[----:B--2---:R-:W-:Y:S01]  /*d550*/  FFMA.FTZ R2, R2, R146, R252 ;  /* 0x0000009202027223 */ /* 0x004fe200000100fc */
[----:B------:R-:W-:Y:S03]  /*d560*/  MOV R146, R151 ;  /* 0x0000009700927202 */ /* 0x000fe60000000f00 */
[C---:B------:R-:W-:Y:S01]  /*d570*/  HMMA.16816.F32 R128, R12.reuse, R18, R128 ;  /* 0x000000120c80723c */ /* 0x040fe20000001880 */
[----:B------:R-:W1:Y:S03]  /*d580*/  LDSM.16.MT88.4 R16, [R228+0x4900] ;  /* 0x00490000e410783b */ /* 0x000e660000004200 */
[----:B------:R-:W-:Y:S01]  /*d590*/  MOV R252, R149 ;  /* 0x0000009500fc7202 */ /* 0x000fe20000000f00 */
[----:B---3--:R-:W-:Y:S01]  /*d5a0*/  FFMA.FTZ R37, R0, R147, R173 ;  /* 0x0000009300257223 */ /* 0x008fe200000100ad */
[----:B------:R-:W-:Y:S02]  /*d5b0*/  MOV R147, R150 ;  /* 0x0000009600937202 */ /* 0x000fe40000000f00 */
[C---:B----4-:R-:W-:Y:S01]  /*d5c0*/  HMMA.16816.F32 R132, R12.reuse, R24, R132 ;  /* 0x000000180c84723c */ /* 0x050fe20000001884 */
[----:B------:R-:W-:Y:S03]  /*d5d0*/  LDSM.16.MT88.4 R148, [R225+0x2900] ;  /* 0x00290000e194783b */ /* 0x000fe60000004200 */
[----:B------:R-:W-:Y:S01]  /*d5e0*/  MOV R173, R145 ;  /* 0x0000009100ad7202 */ /* 0x000fe20000000f00 */
[----:B------:R-:W-:Y:S01]  /*d5f0*/  FADD.FTZ R0, R252, R2 ;  /* 0x00000002fc007221 */ /* 0x000fe20000010000 */
[----:B------:R-:W-:Y:S01]  /*d600*/  MOV R252, R144 ;  /* 0x0000009000fc7202 */ /* 0x000fe20000000f00 */
[----:B------:R-:W-:Y:S01]  /*d610*/  FADD.FTZ R2, R176, R37 ;  /* 0x00000025b0027221 */ /* 0x000fe20000010000 */
[C---:B------:R-:W-:Y:S01]  /*d620*/  HMMA.16816.F32 R136, R12.reuse, R26, R136 ;  /* 0x0000001a0c88723c */ /* 0x040fe20000001888 */
[----:B------:R-:W2:Y:S03]  /*d630*/  LDSM.16.MT88.4 R24, [R225+0x7900] ;  /* 0x00790000e118783b */ /* 0x000ea60000004200 */
[----:B------:R-:W-:Y:S01]  /*d640*/  FADD.FTZ R0, R49, R0 ;  /* 0x0000000031007221 */ /* 0x000fe20000010000 */
[----:B------:R-:W-:Y:S01]  /*d650*/  MOV R49, R147 ;  /* 0x0000009300317202 */ /* 0x000fe20000000f00 */
[----:B------:R-:W-:Y:S02]  /*d660*/  FADD.FTZ R2, R175, R2 ;  /* 0x00000002af027221 */ /* 0x000fe40000010000 */
[----:B------:R-:W-:Y:S01]  /*d670*/  FADD.FTZ R0, R146, R0 ;  /* 0x0000000092007221 */ /* 0x000fe20000010000 */
[C---:B------:R-:W-:Y:S03]  /*d680*/  HMMA.16816.F32 R52, R12.reuse, R20, R52 ;  /* 0x000000140c34723c */ /* 0x040fe60000001834 */
[----:B------:R-:W-:Y:S02]  /*d690*/  FADD.FTZ R3, R174, R2 ;  /* 0x00000002ae037221 */ /* 0x000fe40000010000 */
[----:B------:R-:W-:Y:S02]  /*d6a0*/  FADD.FTZ R2, R251, R0 ;  /* 0x00000000fb027221 */ /* 0x000fe40000010000 */
[----:B------:R-:W-:Y:S01]  /*d6b0*/  FADD.FTZ R0, R169, R3 ;  /* 0x00000003a9007221 */ /* 0x000fe20000010000 */
[C---:B------:R-:W-:Y:S01]  /*d6c0*/  HMMA.16816.F32 R56, R12.reuse, R22, R56 ;  /* 0x000000160c38723c */ /* 0x040fe20000001838 */
[----:B------:R-:W3:Y:S03]  /*d6d0*/  LDSM.16.MT88.4 R20, [R226+0x7900] ;  /* 0x00790000e214783b */ /* 0x000ee60000004200 */
        /* <DEDUP_REMOVED lines=16> */
[----:B------:R-:W-:Y:S01]  /*d7e0*/  FADD.FTZ R2, R250, R2 ;  /* 0x00000002fa027221 */ /* 0x000fe20000010000 */
[C---:B---3--:R-:W-:Y:S03]  /*d7f0*/  HMMA.16816.F32 R76, R12.reuse, R20, R76 ;  /* 0x000000140c4c723c */ /* 0x048fe6000000184c */
        /* <DEDUP_REMOVED lines=16> */
[----:B------:R-:W-:Y:S01]  /*d900*/  FADD.FTZ R0, R143, R0 ;  /* 0x000000008f007221 */ /* 0x000fe20000010000 */
[----:B------:R-:W-:Y:S01]  /*d910*/  MOV R143, R140 ;  /* 0x0000008c008f7202 */ /* 0x000fe20000000f00 */
[----:B------:R-:W-:Y:S01]  /*d920*/  HMMA.16816.F32 R96, R12, R26, R96 ;  /* 0x0000001a0c60723c */ /* 0x000fe20000001860 */
[----:B------:R-:W2:Y:S03]  /*d930*/  LDSM.16.MT88.4 R24, [R228+0x2100] ;  /* 0x00210000e418783b */ /* 0x000ea60000004200 */
[----:B------:R-:W-:Y:S02]  /*d940*/  FADD.FTZ R2, R170, R2 ;  /* 0x00000002aa027221 */ /* 0x000fe40000010000 */
[----:B------:R-:W-:Y:S01]  /*d950*/  FADD.FTZ R0, R142, R0 ;  /* 0x000000008e007221 */ /* 0x000fe20000010000 */
[----:B------:R-:W-:Y:S01]  /*d960*/  F2FP.PACK_AB R12, R170, R171 ;  /* 0x000000abaa0c723e */ /* 0x000fe200000000ff */
[----:B------:R-:W-:Y:S01]  /*d970*/  FADD.FTZ R2, R40, R2 ;  /* 0x0000000228027221 */ /* 0x000fe20000010000 */
[----:B------:R-:W-:Y:S03]  /*d980*/  F2FP.PACK_AB R13, R39, R38 ;  /* 0x00000026270d723e */ /* 0x000fe600000000ff */
[C---:B------:R-:W-:Y:S01]  /*d990*/  F2FP.PACK_AB R14, R41.reuse, R40 ;  /* 0x00000028290e723e */ /* 0x040fe200000000ff */
[----:B------:R-:W-:Y:S01]  /*d9a0*/  FADD.FTZ R2, R41, R2 ;  /* 0x0000000229027221 */ /* 0x000fe20000010000 */
[----:B------:R-:W-:Y:S01]  /*d9b0*/  F2FP.PACK_AB R15, R43, R42 ;  /* 0x0000002a2b0f723e */ /* 0x000fe200000000ff */
[----:B------:R-:W-:Y:S01]  /*d9c0*/  FADD.FTZ R0, R38, R0 ;  /* 0x0000000026007221 */ /* 0x000fe20000010000 */
[----:B------:R-:W-:Y:S03]  /*d9d0*/  MOV R142, R141 ;  /* 0x0000008d008e7202 */ /* 0x000fe60000000f00 */
[----:B------:R-:W-:Y:S02]  /*d9e0*/  FADD.FTZ R0, R39, R0 ;  /* 0x0000000027007221 */ /* 0x000fe40000010000 */
[C---:B---3--:R-:W-:Y:S03]  /*d9f0*/  HMMA.16816.F32 R4, R12.reuse, R20, R4 ;  /* 0x000000140c04723c */ /* 0x048fe60000001804 */
[----:B------:R-:W-:Y:S04]  /*da00*/  FADD.FTZ R0, R42, R0 ;  /* 0x000000002a007221 */ /* 0x000fe80000010000 */
        /* <DEDUP_REMOVED lines=16> */
[----:B------:R-:W4:Y:S07]  /*db10*/  LDSM.16.MT88.4 R28, [R228+0x5100] ;  /* 0x00510000e41c783b */ /* 0x000f2e0000004200 */
[C---:B--2---:R-:W-:Y:S01]  /*db20*/  HMMA.16816.F32 R116, R12.reuse, R24, R116 ;  /* 0x000000180c74723c */ /* 0x044fe20000001874 */
[----:B------:R-:W-:Y:S04]  /*db30*/  STL [R1+0x18], R2 ;  /* 0x0000180201007387 */ /* 0x000fe80000100800 */
[----:B------:R-:W-:Y:S03]  /*db40*/  STL [R1+0x1c], R0 ;  /* 0x00001c0001007387 */ /* 0x000fe60000100800 */
[C---:B------:R-:W-:Y:S01]  /*db50*/  HMMA.16816.F32 R120, R12.reuse, R26, R120 ;  /* 0x0000001a0c78723c */ /* 0x040fe20000001878 */
[----:B------:R-:W-:Y:S07]  /*db60*/  LDSM.16.MT88.4 R24, [R226+0x8100] ;  /* 0x00810000e218783b */ /* 0x000fee0000004200 */
[C---:B---3--:R-:W-:Y:S08]  /*db70*/  HMMA.16816.F32 R124, R12.reuse, R20, R124 ;  /* 0x000000140c7c723c */ /* 0x048ff0000000187c */
[C---:B------:R-:W-:Y:S01]  /*db80*/  HMMA.16816.F32 R128, R12.reuse, R22, R128 ;  /* 0x000000160c80723c */ /* 0x040fe20000001880 */
[----:B------:R-:W2:Y:S07]  /*db90*/  LDSM.16.MT88.4 R20, [R225+0x8100] ;  /* 0x00810000e114783b */ /* 0x000eae0000004200 */
[C---:B------:R-:W-:Y:S08]  /*dba0*/  HMMA.16816.F32 R132, R12.reuse, R32, R132 ;  /* 0x000000200c84723c */ /* 0x040ff00000001884 */
[C---:B------:R-:W-:Y:S01]  /*dbb0*/  HMMA.16816.F32 R136, R12.reuse, R34, R136 ;  /* 0x000000220c88723c */ /* 0x040fe20000001888 */
[----:B------:R-:W3:Y:S07]  /*dbc0*/  LDSM.16.MT88.4 R32, [R229+0x8100] ;  /* 0x00810000e520783b */ /* 0x000eee0000004200 */
[C---:B-1----:R-:W-:Y:S08]  /*dbd0*/  HMMA.16816.F32 R52, R12.reuse, R16, R52 ;  /* 0x000000100c34723c */ /* 0x042ff00000001834 */
[C---:B------:R-:W-:Y:S01]  /*dbe0*/  HMMA.16816.F32 R56, R12.reuse, R18, R56 ;  /* 0x000000120c38723c */ /* 0x040fe20000001838 */
[----:B------:R-:W1:Y:S07]  /*dbf0*/  LDSM.16.MT88.4 R16, [R228+0x8100] ;  /* 0x00810000e410783b */ /* 0x000e6e0000004200 */
[C---:B----4-:R-:W-:Y:S08]  /*dc00*/  HMMA.16816.F32 R60, R12.reuse, R28, R60 ;  /* 0x0000001c0c3c723c */ /* 0x050ff0000000183c */
[C---:B------:R-:W-:Y:S01]  /*dc10*/  HMMA.16816.F32 R64, R12.reuse, R30, R64 ;  /* 0x0000001e0c40723c */ /* 0x040fe20000001840 */
[----:B------:R-:W-:Y:S07]  /*dc20*/  LDSM.16.MT88.4 R28, [R229+0x5900] ;  /* 0x00590000e51c783b */ /* 0x000fee0000004200 */
[C---:B--2---:R-:W-:Y:S08]  /*dc30*/  HMMA.16816.F32 R68, R12.reuse, R20, R68 ;  /* 0x000000140c44723c */ /* 0x044ff00000001844 */
[C---:B------:R-:W-:Y:S01]  /*dc40*/  HMMA.16816.F32 R72, R12.reuse, R22, R72 ;  /* 0x000000160c48723c */ /* 0x040fe20000001848 */
[----:B------:R-:W2:Y:S07]  /*dc50*/  LDSM.16.MT88.4 R20, [R226+0x2900] ;  /* 0x00290000e214783b */ /* 0x000eae0000004200 */
[C---:B------:R-:W-:Y:S08]  /*dc60*/  HMMA.16816.F32 R76, R12.reuse, R24, R76 ;  /* 0x000000180c4c723c */ /* 0x040ff0000000184c */
[C---:B------:R-:W-:Y:S01]  /*dc70*/  HMMA.16816.F32 R80, R12.reuse, R26, R80 ;  /* 0x0000001a0c50723c */ /* 0x040fe20000001850 */
[----:B------:R-:W4:Y:S07]  /*dc80*/  LDSM.16.MT88.4 R24, [R229+0x2900] ;  /* 0x00290000e518783b */ /* 0x000f2e0000004200 */
[C---:B---3--:R-:W-:Y:S08]  /*dc90*/  HMMA.16816.F32 R84, R12.reuse, R32, R84 ;  /* 0x000000200c54723c */ /* 0x048ff00000001854 */
[C---:B------:R-:W-:Y:S01]  /*dca0*/  HMMA.16816.F32 R88, R12.reuse, R34, R88 ;  /* 0x000000220c58723c */ /* 0x040fe20000001858 */
[----:B------:R-:W-:Y:S07]  /*dcb0*/  LDSM.16.MT88.4 R32, [R228+0x5900] ;  /* 0x00590000e420783b */ /* 0x000fee0000004200 */
[C---:B-1----:R-:W-:Y:S08]  /*dcc0*/  HMMA.16816.F32 R92, R12.reuse, R16, R92 ;  /* 0x000000100c5c723c */ /* 0x042ff0000000185c */
[----:B------:R-:W-:Y:S01]  /*dcd0*/  HMMA.16816.F32 R96, R12, R18, R96 ;  /* 0x000000120c60723c */ /* 0x000fe20000001860 */
[----:B------:R-:W1:Y:S06]  /*dce0*/  LDSM.16.MT88.4 R16, [R228+0x2900] ;  /* 0x00290000e410783b */ /* 0x000e6c0000004200 */
[----:B------:R-:W-:Y:S02]  /*dcf0*/  F2FP.PACK_AB R12, R45, R44 ;  /* 0x0000002c2d0c723e */ /* 0x000fe400000000ff */
[----:B------:R-:W-:Y:S03]  /*dd00*/  F2FP.PACK_AB R13, R47, R46 ;  /* 0x0000002e2f0d723e */ /* 0x000fe600000000ff */
[----:B------:R-:W-:Y:S02]  /*dd10*/  F2FP.PACK_AB R14, R172, R48 ;  /* 0x00000030ac0e723e */ /* 0x000fe400000000ff */
[----:B------:R-:W-:Y:S07]  /*dd20*/  F2FP.PACK_AB R15, R36, R50 ;  /* 0x00000032240f723e */ /* 0x000fee00000000ff */
[C---:B------:R-:W-:Y:S01]  /*dd30*/  HMMA.16816.F32 R144, R12.reuse, R148, R4 ;  /* 0x000000940c90723c */ /* 0x040fe20000001804 */
[----:B------:R-:W3:Y:S07]  /*dd40*/  LDSM.16.MT88.4 R4, [R225+0x5900] ;  /* 0x00590000e104783b */ /* 0x000eee0000004200 */
[C---:B------:R-:W-:Y:S01]  /*dd50*/  HMMA.16816.F32 R148, R12.reuse, R150, R8 ;  /* 0x000000960c94723c */ /* 0x040fe20000001808 */
[----:B------:R-:W3:Y:S07]  /*dd60*/  LDSM.16.MT88.4 R8, [R226+0x5900] ;  /* 0x00590000e208783b */ /* 0x000eee0000004200 */
[C---:B--2---:R-:W-:Y:S08]  /*dd70*/  HMMA.16816.F32 R100, R12.reuse, R20, R100 ;  /* 0x000000140c64723c */ /* 0x044ff00000001864 */
[C---:B------:R-:W-:Y:S01]  /*dd80*/  HMMA.16816.F32 R104, R12.reuse, R22, R104 ;  /* 0x000000160c68723c */ /* 0x040fe20000001868 */
[----:B------:R-:W2:Y:S07]  /*dd90*/  LDSM.16.MT88.4 R20, [R225+0x8900] ;  /* 0x00890000e114783b */ /* 0x000eae0000004200 */
[C---:B----4-:R-:W-:Y:S08]  /*dda0*/  HMMA.16816.F32 R108, R12.reuse, R24, R108 ;  /* 0x000000180c6c723c */ /* 0x050ff0000000186c */
[C---:B------:R-:W-:Y:S08]  /*ddb0*/  HMMA.16816.F32 R112, R12.reuse, R26, R112 ;  /* 0x0000001a0c70723c */ /* 0x040ff00000001870 */
        /* <DEDUP_REMOVED lines=12> */
[C---:B------:R-:W-:Y:S08]  /*de80*/  HMMA.16816.F32 R64, R12.reuse, R34, R64 ;  /* 0x000000220c40723c */ /* 0x040ff00000001840 */
[C---:B--2---:R-:W-:Y:S08]  /*de90*/  HMMA.16816.F32 R68, R12.reuse, R20, R68 ;  /* 0x000000140c44723c */ /* 0x044ff00000001844 */
[C---:B------:R-:W-:Y:S08]  /*dea0*/  HMMA.16816.F32 R72, R12.reuse, R22, R72 ;  /* 0x000000160c48723c */ /* 0x040ff00000001848 */
[C---:B-1----:R-:W-:Y:S08]  /*deb0*/  HMMA.16816.F32 R76, R12.reuse, R16, R76 ;  /* 0x000000100c4c723c */ /* 0x042ff0000000184c */
[C---:B------:R-:W-:Y:S08]  /*dec0*/  HMMA.16816.F32 R80, R12.reuse, R18, R80 ;  /* 0x000000120c50723c */ /* 0x040ff00000001850 */
[C---:B---3--:R-:W-:Y:S08]  /*ded0*/  HMMA.16816.F32 R84, R12.reuse, R4, R84 ;  /* 0x000000040c54723c */ /* 0x048ff00000001854 */
[C---:B------:R-:W-:Y:S08]  /*dee0*/  HMMA.16816.F32 R88, R12.reuse, R6, R88 ;  /* 0x000000060c58723c */ /* 0x040ff00000001858 */
[C---:B----4-:R-:W-:Y:S08]  /*def0*/  HMMA.16816.F32 R92, R12.reuse, R8, R92 ;  /* 0x000000080c5c723c */ /* 0x050ff0000000185c */
[----:B------:R-:W-:Y:S01]  /*df00*/  HMMA.16816.F32 R96, R12, R10, R96 ;  /* 0x0000000a0c60723c */ /* 0x000fe20000001860 */
[----:B------:R-:W-:-:S07]  /*df10*/  @P0 BRA `(.L_x_507) ;  /* 0xffffc97000000947 */ /* 0x000fce000383ffff */
.L_x_506:
[----:B-1----:R-:W2:Y:S04]  /*df20*/  LDL.LU R2, [R1+0x18] ;  /* 0x0000180001027983 */ /* 0x002ea80000300800 */
        /* <DEDUP_REMOVED lines=124> */
.L_x_502:
[----:B------:R-:W-:Y:S05]  /*e6f0*/  @P1 BRA `(.L_x_508) ;  /* 0x000016b000001947 */ /* 0x000fea0003800000 */
        /* <DEDUP_REMOVED lines=151> */
.L_x_509:
        /* <DEDUP_REMOVED lines=139> */
.L_x_511:
[----:B---3--:R-:W-:Y:S05]  /*f920*/  BSYNC B0 ;  /* 0x0000000000007941 */ /* 0x008fea0003800000 */
.L_x_510:
        /* <DEDUP_REMOVED lines=23> */
.L_x_513:
[----:B------:R-:W-:Y:S05]  /*faa0*/  BSYNC B0 ;  /* 0x0000000000007941 */ /* 0x000fea0003800000 */
.L_x_512:
        /* <DEDUP_REMOVED lines=23> */
.L_x_515:
[----:B------:R-:W-:Y:S05]  /*fc20*/  BSYNC B0 ;  /* 0x0000000000007941 */ /* 0x000fea0003800000 */
.L_x_514:
        /* <DEDUP_REMOVED lines=24> */
.L_x_508:
        /* <DEDUP_REMOVED lines=19> */
.L_x_516:
        /* <DEDUP_REMOVED lines=42> */
.L_x_518:
[----:B------:R-:W-:Y:S05]  /*10180*/  BSYNC B0 ;  /* 0x0000000000007941 */ /* 0x000fea0003800000 */
.L_x_517:
        /* <DEDUP_REMOVED lines=66> */
.L_x_520:
[----:B------:R-:W-:Y:S05]  /*105b0*/  BSYNC B0 ;  /* 0x0000000000007941 */ /* 0x000fea0003800000 */
.L_x_519:
        /* <DEDUP_REMOVED lines=21> */
.L_x_522:
[----:B------:R-:W-:Y:S05]  /*10710*/  BSYNC B0 ;  /* 0x0000000000007941 */ /* 0x000fea0003800000 */
.L_x_521:
        /* <DEDUP_REMOVED lines=21> */
.L_x_524:
[----:B------:R-:W-:Y:S05]  /*10870*/  BSYNC B0 ;  /* 0x0000000000007941 */ /* 0x000fea0003800000 */
.L_x_523:
        /* <DEDUP_REMOVED lines=22> */
.L_x_525:
        /* <DEDUP_REMOVED lines=10> */
.L_x_1292:


//--------------------- .text._ZN7cutlass13device_kernelIN5flash19enable_sm80_to_sm89INS1_16FlashAttnFwdSm80INS1_25CollectiveMainloopFwdSm80ILi8ELi1ELb0EN4cute5tupleIJNS5_1CILi128EEENS7_ILi64EEENS7_ILi192EEEEEELi192ENS_6half_tEfNS_4arch4Sm80ELb1ELb0ELb0ELb1ELb0ELb1ELb1ELb0EEENS1_21CollectiveEpilogueFwdINS6_IJS8_SA_S9_EEENS6_IJNS7_ILi1EEESI_SI_EEESC_SE_Li256ELb1ELb1ELb0ELb0EEENS1_19SingleTileSchedulerILb1ELb0ELb1ELi128EEEEEEEEEvNT_6ParamsE --------------------------
	.section	.text._ZN7cutlass13device_kernelIN5flash19enable_sm80_to_sm89INS1_16FlashAttnFwdSm80INS1_25CollectiveMainloopFwdSm80ILi8ELi1ELb0EN4cute5tupleIJNS5_1CILi128EEENS7_ILi64EEENS7_ILi192EEEEEELi192ENS_6half_tEfNS_4arch4Sm80ELb1ELb0ELb0ELb1ELb0ELb1ELb1ELb0EEENS1_21CollectiveEpilogueFwdINS6_IJS8_SA_S9_EEENS6_IJNS7_ILi1EEESI_SI_EEESC_SE_Li256ELb1ELb1ELb0ELb0EEENS1_19SingleTileSchedulerILb1ELb0ELb1ELi128EEEEEEEEEvNT_6ParamsE,"ax",@progbits
	.sectioninfo	@"SHI_REGISTERS=254"
	.align	128
.text._ZN7cutlass13device_kernelIN5flash19enable_sm80_to_sm89INS1_16FlashAttnFwdSm80INS1_25CollectiveMainloopFwdSm80ILi8ELi1ELb0EN4cute5tupleIJNS5_1CILi128EEENS7_ILi64EEENS7_ILi192EEEEEELi192ENS_6half_tEfNS_4arch4Sm80ELb1ELb0ELb0ELb1ELb0ELb1ELb1ELb0EEENS1_21CollectiveEpilogueFwdINS6_IJS8_SA_S9_EEENS6_IJNS7_ILi1EEESI_SI_EEESC_SE_Li256ELb1ELb1ELb0ELb0EEENS1_19SingleTileSchedulerILb1ELb0ELb1ELi128EEEEEEEEEvNT_6ParamsE:
        .type           _ZN7cutlass13device_kernelIN5flash19enable_sm80_to_sm89INS1_16FlashAttnFwdSm80INS1_25CollectiveMainloopFwdSm80ILi8ELi1ELb0EN4cute5tupleIJNS5_1CILi128EEENS7_ILi64EEENS7_ILi192EEEEEELi192ENS_6half_tEfNS_4arch4Sm80ELb1ELb0ELb0ELb1ELb0ELb1ELb1ELb0EEENS1_21CollectiveEpilogueFwdINS6_IJS8_SA_S9_EEENS6_IJNS7_ILi1EEESI_SI_EEESC_SE_Li256ELb1ELb1ELb0ELb0EEENS1_19SingleTileSchedulerILb1ELb0ELb1ELi128EEEEEEEEEvNT_6ParamsE,@function
        .size           _ZN7cutlass13device_kernelIN5flash19enable_sm80_to_sm89INS1_16FlashAttnFwdSm80INS1_25CollectiveMainloopFwdSm80ILi8ELi1ELb0EN4cute5tupleIJNS5_1CILi128EEENS7_ILi64EEENS7_ILi192EEEEEELi192ENS_6half_tEfNS_4arch4Sm80ELb1ELb0ELb0ELb1ELb0ELb1ELb1ELb0EEENS1_21CollectiveEpilogueFwdINS6_IJS8_SA_S9_EEENS6_IJNS7_ILi1EEESI_SI_EEESC_SE_Li256ELb1ELb1ELb0ELb0EEENS1_19SingleTileSchedulerILb1ELb0ELb1ELi128EEEEEEEEEvNT_6ParamsE,(.L_x_1293 - _ZN7cutlass13device_kernelIN5flash19enable_sm80_to_sm89INS1_16FlashAttnFwdSm80INS1_25CollectiveMainloopFwdSm80ILi8ELi1ELb0EN4cute5tupleIJNS5_1CILi128EEENS7_ILi64EEENS7_ILi192EEEEEELi192ENS_6half_tEfNS_4arch4Sm80ELb1ELb0ELb0ELb1ELb0ELb1ELb1ELb0EEENS1_21CollectiveEpilogueFwdINS6_IJS8_SA_S9_EEENS6_IJNS7_ILi1EEESI_SI_EEESC_SE_Li256ELb1ELb1ELb0ELb0EEENS1_19SingleTileSchedulerILb1ELb0ELb1ELi128EEEEEEEEEvNT_6ParamsE)
        .other          _ZN7cutlass13device_kernelIN5flash19enable_sm80_to_sm89INS1_16FlashAttnFwdSm80INS1_25CollectiveMainloopFwdSm80ILi8ELi1ELb0EN4cute5tupleIJNS5_1CILi128EEENS7_ILi64EEENS7_ILi192EEEEEELi192ENS_6half_tEfNS_4arch4Sm80ELb1ELb0ELb0ELb1ELb0ELb1ELb1ELb0EEENS1_21CollectiveEpilogueFwdINS6_IJS8_SA_S9_EEENS6_IJNS7_ILi1EEESI_SI_EEESC_SE_Li256ELb1ELb1ELb0ELb0EEENS1_19SingleTileSchedulerILb1ELb0ELb1ELi128EEEEEEEEEvNT_6ParamsE,@"STO_CUDA_ENTRY STV_DEFAULT"
_ZN7cutlass13device_kernelIN5flash19enable_sm80_to_sm89INS1_16FlashAttnFwdSm80INS1_25CollectiveMainloopFwdSm80ILi8ELi1ELb0EN4cute5tupleIJNS5_1CILi128EEENS7_ILi64EEENS7_ILi192EEEEEELi192ENS_6half_tEfNS_4arch4Sm80ELb1ELb0ELb0ELb1ELb0ELb1ELb1ELb0EEENS1_21CollectiveEpilogueFwdINS6_IJS8_SA_S9_EEENS6_IJNS7_ILi1EEESI_SI_EEESC_SE_Li256ELb1ELb1ELb0ELb0EEENS1_19SingleTileSchedulerILb1ELb0ELb1ELi128EEEEEEEEEvNT_6ParamsE:
        /* <DEDUP_REMOVED lines=16> */
.L_x_527:
        /* <DEDUP_REMOVED lines=8> */
.L_x_529:
[----:B------:R-:W-:-:S04]  /*0180*/  MOV R5, c[0x0][0x54c] ;  /* 0x0001530000057a02 */ /* 0x000fc80000000f00 */
.L_x_528:
[----:B------:R-:W-:Y:S01]  /*0190*/  USHF.L.U32 UR4, UR4, 0x7, URZ ;  /* 0x0000000704047899 */ /* 0x000fe2000800063f */
[----:B-----5:R-:W-:-:S05]  /*01a0*/  IMAD R5, R5, c[0x0][0x548], RZ ;  /* 0x0001520005057a24 */ /* 0x020fca00078e02ff */
[----:B------:R-:W-:-:S04]  /*01b0*/  MOV R92, UR4 ;  /* 0x00000004005c7c02 */ /* 0x000fc80008000f00 */
[----:B------:R-:W-:-:S04]  /*01c0*/  ISETP.GE.AND P0, PT, R92, R5, PT ;  /* 0x000000055c00720c */ /* 0x000fc80003f06270 */
[----:B------:R-:W-:Y:S01]  /*01d0*/  SEL R200, R200, 0xffffffff, !P0 ;  /* 0xffffffffc8c87807 */ /* 0x000fe20004000000 */
[----:B------:R-:W-:Y:S05]  /*01e0*/  BRA `(.L_x_530) ;  /* 0x0000013000007947 */ /* 0x000fea0003800000 */
.L_x_526:
[----:B------:R-:W-:-:S04]  /*01f0*/  ISETP.NE.U32.AND P0, PT, RZ, c[0x0][0x568], PT ;  /* 0x00015a00ff007a0c */ /* 0x000fc80003f05070 */
[----:B------:R-:W-:-:S13]  /*0200*/  ISETP.NE.AND.EX P0, PT, RZ, c[0x0][0x56c], PT, P0 ;  /* 0x00015b00ff007a0c */ /* 0x000fda0003f05300 */
[----:B------:R-:W-:Y:S05]  /*0210*/  @!P0 BRA `(.L_x_531) ;  /* 0x0000002000008947 */ /* 0x000fea0003800000 */
[----:B------:R1:W5:Y:S01]  /*0220*/  LDG.E R5, [R4.64] ;  /* 0x0000000604057981 */ /* 0x000362000c1e1900 */
[----:B------:R-:W-:Y:S05]  /*0230*/  BRA `(.L_x_532) ;  /* 0x0000009000007947 */ /* 0x000fea0003800000 */
.L_x_531:
        /* <DEDUP_REMOVED lines=8> */
.L_x_533:
[----:B------:R-:W-:-:S04]  /*02c0*/  MOV R5, c[0x0][0x54c] ;  /* 0x0001530000057a02 */ /* 0x000fc80000000f00 */
.L_x_532:
[----:B------:R-:W-:Y:S01]  /*02d0*/  USHF.L.U32 UR4, UR4, 0x7, URZ ;  /* 0x0000000704047899 */ /* 0x000fe2000800063f */
[----:B-----5:R-:W-:-:S05]  /*02e0*/  IMAD R5, R5, c[0x0][0x548], RZ ;  /* 0x0001520005057a24 */ /* 0x020fca00078e02ff */
[----:B------:R-:W-:-:S04]  /*02f0*/  MOV R92, UR4 ;  /* 0x00000004005c7c02 */ /* 0x000fc80008000f00 */
[----:B------:R-:W-:-:S04]  /*0300*/  ISETP.GE.AND P0, PT, R92, R5, PT ;  /* 0x000000055c00720c */ /* 0x000fc80003f06270 */
[----:B------:R-:W-:-:S04]  /*0310*/  SEL R200, R200, 0xffffffff, !P0 ;  /* 0xffffffffc8c87807 */ /* 0x000fc80004000000 */
.L_x_530:
        /* <DEDUP_REMOVED lines=14> */
[CC--:B-1----:R-:W-:Y:S01]  /*0400*/  IMAD.WIDE R4, R200.reuse, R3.reuse, c[0x0][0x350] ;  /* 0x0000d400c8047625 */ /* 0x0c2fe200078e0203 */
[----:B------:R-:W-:Y:S02]  /*0410*/  ISETP.NE.AND.EX P1, PT, RZ, c[0x0][0x34c], PT, P1 ;  /* 0x0000d300ff007a0c */ /* 0x000fe40003f25310 */
[----:B------:R-:W-:Y:S01]  /*0420*/  ISETP.NE.AND.EX P6, PT, RZ, c[0x0][0x354], PT, P6 ;  /* 0x0000d500ff007a0c */ /* 0x000fe20003fc5360 */
[----:B------:R-:W-:Y:S01]  /*0430*/  @P2 IMAD.WIDE R12, R200, R3, c[0x0][0x370] ;  /* 0x0000dc00c80c2625 */ /* 0x000fe200078e0203 */
[----:B------:R-:W-:-:S03]  /*0440*/  ISETP.NE.AND.EX P3, PT, RZ, c[0x0][0x35c], PT, P3 ;  /* 0x0000d700ff007a0c */ /* 0x000fc60003f65330 */
[CC--:B------:R-:W-:Y:S01]  /*0450*/  @P0 IMAD.WIDE R10, R200.reuse, R3.reuse, c[0x0][0x360] ;  /* 0x0000d800c80a0625 */ /* 0x0c0fe200078e0203 */
        /* <DEDUP_REMOVED lines=15> */
.L_x_534:
[----:B-1----:R-:W-:-:S04]  /*0550*/  ISETP.NE.U32.AND P0, PT, RZ, c[0x0][0x368], PT ;  /* 0x0000da00ff007a0c */ /* 0x002fc80003f05070 */
[----:B------:R-:W-:-:S13]  /*0560*/  ISETP.NE.AND.EX P0, PT, RZ, c[0x0][0x36c], PT, P0 ;  /* 0x0000db00ff007a0c */ /* 0x000fda0003f05300 */
[----:B------:R-:W-:Y:S05]  /*0570*/  @!P0 BRA `(.L_x_535) ;  /* 0x0000003000008947 */ /* 0x000fea0003800000 */
[----:B------:R-:W-:-:S05]  /*0580*/  IMAD.WIDE R4, R200, R3, c[0x0][0x368] ;  /* 0x0000da00c8047625 */ /* 0x000fca00078e0203 */
[----:B------:R1:W5:Y:S01]  /*0590*/  LDG.E R2, [R4.64] ;  /* 0x0000000604027981 */ /* 0x000362000c1e1900 */
[----:B------:R-:W-:Y:S05]  /*05a0*/  BRA `(.L_x_536) ;  /* 0x0000004000007947 */ /* 0x000fea0003800000 */
.L_x_535:
[----:B------:R-:W-:Y:S05]  /*05b0*/  @!P6 BRA `(.L_x_536) ;  /* 0x000000300000e947 */ /* 0x000fea0003800000 */
[----:B------:R-:W2:Y:S04]  /*05c0*/  LDG.E R2, [R4.64] ;  /* 0x0000000604027981 */ /* 0x000ea8000c1e1900 */
[----:B------:R-:W2:Y:S02]  /*05d0*/  LDG.E R9, [R4.64+0x4] ;  /* 0x0000040604097981 */ /* 0x000ea4000c1e1900 */
[----:B--2---:R-:W-:Y:S02]  /*05e0*/  IADD3 R2, -R2, R9, RZ ;  /* 0x0000000902027210 */ /* 0x004fe40007ffe1ff */
.L_x_536:
[----:B------:R-:W2:Y:S04]  /*05f0*/  @P3 LDG.E R0, [R6.64] ;  /* 0x0000000606003981 */ /* 0x000ea8000c1e1900 */
[----:B-1----:R-:W2:Y:S01]  /*0600*/  @P3 LDG.E R5, [R6.64+0x4] ;  /* 0x0000040606053981 */ /* 0x002ea2000c1e1900 */
[----:B------:R-:W-:Y:S01]  /*0610*/  IMAD.MOV.U32 R173, RZ, RZ, c[0x0][0x2c4] ;  /* 0x0000b100ffad7624 */ /* 0x000fe200078e00ff */
[----:B------:R-:W-:Y:S01]  /*0620*/  ISETP.NE.U32.AND P0, PT, RZ, c[0x0][0x378], PT ;  /* 0x0000de00ff007a0c */ /* 0x000fe20003f05070 */
[----:B-----5:R-:W-:-:S03]  /*0630*/  IMAD.MOV.U32 R79, RZ, RZ, R2 ;  /* 0x000000ffff4f7224 */ /* 0x020fc600078e0002 */
[----:B------:R-:W-:Y:S02]  /*0640*/  ISETP.NE.AND P1, PT, R173, 0x1, PT ;  /* 0x00000001ad00780c */ /* 0x000fe40003f25270 */
[----:B------:R-:W-:-:S11]  /*0650*/  ISETP.NE.AND.EX P0, PT, RZ, c[0x0][0x37c], PT, P0 ;  /* 0x0000df00ff007a0c */ /* 0x000fd60003f05300 */
[----:B------:R-:W-:Y:S02]  /*0660*/  @P1 IADD3 R4, R92, 0x7f, RZ ;  /* 0x0000007f5c041810 */ /* 0x000fe40007ffe0ff */
[----:B------:R-:W-:-:S04]  /*0670*/  @P0 IMAD.WIDE R8, R200, R3, c[0x0][0x378] ;  /* 0x0000de00c8080625 */ /* 0x000fc800078e0203 */
[----:B------:R-:W-:Y:S01]  /*0680*/  @P1 IMAD.HI.U32 R4, R4, c[0x0][0x2c8], RZ ;  /* 0x0000b20004041a27 */ /* 0x000fe200078e00ff */
[----:B------:R1:W5:Y:S03]  /*0690*/  @P0 LDG.E R79, [R8.64] ;  /* 0x00000006084f0981 */ /* 0x000366000c1e1900 */
[----:B--2---:R-:W-:Y:S01]  /*06a0*/  @P3 IMAD.IADD R142, R5, 0x1, -R0 ;  /* 0x00000001058e3824 */ /* 0x004fe200078e0a00 */
[----:B------:R-:W-:Y:S01]  /*06b0*/  P2R R0, PR, RZ, 0x2 ;  /* 0x00000002ff007803 */ /* 0x000fe20000000000 */
[----:B------:R-:W-:Y:S01]  /*06c0*/  IMAD.IADD R5, R2, 0x1, -R141 ;  /* 0x0000000102057824 */ /* 0x000fe200078e0a8d */
[----:B------:R-:W-:Y:S02]  /*06d0*/  IADD3 R0, R92, 0x7f, RZ ;  /* 0x0000007f5c007810 */ /* 0x000fe40007ffe0ff */
[----:B------:R-:W-:Y:S01]  /*06e0*/  @P1 SHF.R.U32.HI R0, RZ, c[0x0][0x2cc], R4 ;  /* 0x0000b300ff001a19 */ /* 0x000fe20000011604 */
[----:B------:R-:W-:-:S05]  /*06f0*/  IMAD.IADD R172, R5, 0x1, R142 ;  /* 0x0000000105ac7824 */ /* 0x000fca00078e028e */
[C---:B------:R-:W-:Y:S02]  /*0700*/  IADD3 R99, R172.reuse, 0x40, -R175 ;  /* 0x00000040ac637810 */ /* 0x040fe40007ffe8af */
[----:B-1----:R-:W-:-:S03]  /*0710*/  IADD3 R9, R172, 0x3f, RZ ;  /* 0x0000003fac097810 */ /* 0x002fc60007ffe0ff */
[----:B------:R-:W-:Y:S01]  /*0720*/  IMAD.IADD R7, R99, 0x1, R0 ;  /* 0x0000000163077824 */ /* 0x000fe200078e0200 */
[----:B------:R-:W-:-:S04]  /*0730*/  SHF.R.S32.HI R4, RZ, 0x1f, R9 ;  /* 0x0000001fff047819 */ /* 0x000fc80000011409 */
[----:B------:R-:W-:Y:S02]  /*0740*/  SHF.R.S32.HI R0, RZ, 0x1f, R7 ;  /* 0x0000001fff007819 */ /* 0x000fe40000011407 */
[----:B------:R-:W-:Y:S02]  /*0750*/  LEA.HI R4, R4, R9, RZ, 0x6 ;  /* 0x0000000904047211 */ /* 0x000fe400078f30ff */
[----:B------:R-:W-:Y:S02]  /*0760*/  LEA.HI R0, R0, R7, RZ, 0x6 ;  /* 0x0000000700007211 */ /* 0x000fe400078f30ff */
[----:B------:R-:W-:Y:S02]  /*0770*/  SHF.R.S32.HI R100, RZ, 0x6, R4 ;  /* 0x00000006ff647819 */ /* 0x000fe40000011404 */
[----:B------:R-:W-:Y:S01]  /*0780*/  SHF.R.S32.HI R7, RZ, 0x6, R0 ;  /* 0x00000006ff077819 */ /* 0x000fe20000011400 */
[----:B------:R-:W-:-:S03]  /*0790*/  IMAD.MOV R0, RZ, RZ, -R5 ;  /* 0x000000ffff007224 */ /* 0x000fc600078e0a05 */
[----:B------:R-:W-:Y:S02]  /*07a0*/  IMNMX R4, R100, R7, PT ;  /* 0x0000000764047217 */ /* 0x000fe40003800200 */
[----:B------:R-:W-:-:S03]  /*07b0*/  IMNMX R0, RZ, R0, !PT ;  /* 0x00000000ff007217 */ /* 0x000fc60007800200 */
[----:B------:R-:W-:Y:S01]  /*07c0*/  IMAD R5, R4, 0x40, -R5 ;  /* 0x0000004004057824 */ /* 0x000fe200078e0a05 */
[----:B------:R-:W-:-:S04]  /*07d0*/  SHF.R.U32.HI R98, RZ, 0x6, R0 ;  /* 0x00000006ff627819 */ /* 0x000fc80000011600 */
[----:B------:R-:W-:Y:S01]  /*07e0*/  IMNMX R5, R5, R142, PT ;  /* 0x0000008e05057217 */ /* 0x000fe20003800200 */
[----:B------:R-:W-:-:S03]  /*07f0*/  IMAD.MOV.U32 R11, RZ, RZ, R98 ;  /* 0x000000ffff0b7224 */ /* 0x000fc600078e0062 */
[----:B------:R-:W-:-:S13]  /*0800*/  ISETP.GT.AND P0, PT, R5, R0, PT ;  /* 0x000000000500720c */ /* 0x000fda0003f04270 */
[----:B------:R-:W-:-:S04]  /*0810*/  @P0 IADD3 R5, R5, 0x3f, RZ ;  /* 0x0000003f05050810 */ /* 0x000fc80007ffe0ff */
[----:B------:R-:W-:-:S04]  /*0820*/  @P0 SHF.R.S32.HI R0, RZ, 0x1f, R5 ;  /* 0x0000001fff000819 */ /* 0x000fc80000011405 */
[----:B------:R-:W-:-:S04]  /*0830*/  @P0 LEA.HI R0, R0, R5, RZ, 0x6 ;  /* 0x0000000500000211 */ /* 0x000fc800078f30ff */
[----:B------:R-:W-:-:S04]  /*0840*/  @P0 SHF.R.S32.HI R11, RZ, 0x6, R0 ;  /* 0x00000006ff0b0819 */ /* 0x000fc80000011400 */
[----:B------:R-:W-:-:S13]  /*0850*/  ISETP.GT.AND P0, PT, R11, R98, PT ;  /* 0x000000620b00720c */ /* 0x000fda0003f04270 */
[----:B------:R-:W-:Y:S05]  /*0860*/  @!P0 BRA `(.L_x_537) ;  /* 0x0000522000008947 */ /* 0x000fea0003800000 */
[----:B------:R-:W-:Y:S01]  /*0870*/  SHF.R.S32.HI R7, RZ, 0x1f, R78 ;  /* 0x0000001fff077819 */ /* 0x000fe2000001144e */
[----:B------:R-:W-:Y:S01]  /*0880*/  IMAD.MOV.U32 R112, RZ, RZ, c[0x0][0x238] ;  /* 0x00008e00ff707624 */ /* 0x000fe200078e00ff */
[----:B------:R-:W-:Y:S01]  /*0890*/  SHF.R.S32.HI R0, RZ, 0x1f, R96 ;  /* 0x0000001fff007819 */ /* 0x000fe20000011460 */
[----:B------:R-:W-:Y:S01]  /*08a0*/  IMAD.MOV.U32 R107, RZ, RZ, 0x6 ;  /* 0x00000006ff6b7424 */ /* 0x000fe200078e00ff */
[----:B------:R-:W-:Y:S01]  /*08b0*/  LEA.HI R9, R7, R78, RZ, 0x3 ;  /* 0x0000004e07097211 */ /* 0x000fe200078f18ff */
[----:B------:R-:W-:Y:S01]  /*08c0*/  IMAD.SHL.U32 R103, R112, 0x40, RZ ;  /* 0x0000004070677824 */ /* 0x000fe200078e00ff */
[----:B------:R-:W-:Y:S01]  /*08d0*/  IADD3 R135, R11, -0x1, RZ ;  /* 0xffffffff0b877810 */ /* 0x000fe20007ffe0ff */
[----:B------:R-:W-:Y:S01]  /*08e0*/  IMAD.MOV.U32 R111, RZ, RZ, 0x5 ;  /* 0x00000005ff6f7424 */ /* 0x000fe200078e00ff */
[----:B------:R-:W-:Y:S02]  /*08f0*/  LOP3.LUT R5, R9, 0x1ffffff8, RZ, 0xc0, !PT ;  /* 0x1ffffff809057812 */ /* 0x000fe400078ec0ff */
[----:B------:R-:W-:-:S02]  /*0900*/  SHF.R.S32.HI R9, RZ, 0x3, R9 ;  /* 0x00000003ff097819 */ /* 0x000fc40000011409 */
[----:B------:R-:W-:Y:S01]  /*0910*/  SEL R154, R200, RZ, !P3 ;  /* 0x000000ffc89a7207 */ /* 0x000fe20005800000 */
[----:B------:R-:W-:Y:S01]  /*0920*/  IMAD.IADD R24, R78, 0x1, -R5 ;  /* 0x000000014e187824 */ /* 0x000fe200078e0a05 */
[C---:B------:R-:W-:Y:S01]  /*0930*/  IADD3 R96, P0, R9.reuse, R96, RZ ;  /* 0x0000006009607210 */ /* 0x040fe20007f1e0ff */
[----:B------:R-:W-:Y:S01]  /*0940*/  IMAD.IADD R94, R142, 0x1, -R9 ;  /* 0x000000018e5e7824 */ /* 0x000fe200078e0a09 */
[----:B------:R-:W-:Y:S01]  /*0950*/  SHF.L.U64.HI R102, R112, R107, c[0x0][0x23c] ;  /* 0x00008f0070667619 */ /* 0x000fe2000001026b */
[----:B------:R-:W-:Y:S01]  /*0960*/  IMAD.SHL.U32 R24, R24, 0x8, RZ ;  /* 0x0000000818187824 */ /* 0x000fe200078e00ff */
[----:B------:R-:W-:Y:S01]  /*0970*/  LEA.HI.X.SX32 R95, R9, R0, 0x1, P0 ;  /* 0x00000000095f7211 */ /* 0x000fe200000f0eff */
[----:B------:R-:W-:Y:S01]  /*0980*/  IMAD R0, R80, c[0x0][0x240], RZ ;  /* 0x0000900050007a24 */ /* 0x000fe200078e02ff */
[----:B------:R-:W-:Y:S02]  /*0990*/  SHF.R.S32.HI R11, RZ, 0x1f, R135 ;  /* 0x0000001fff0b7819 */ /* 0x000fe40000011487 */
[----:B------:R-:W-:Y:S01]  /*09a0*/  SHF.R.S32.HI R25, RZ, 0x1f, R24 ;  /* 0x0000001fff197819 */ /* 0x000fe20000011418 */
[----:B------:R-:W-:Y:S01]  /*09b0*/  IMAD R5, R95, c[0x0][0x238], RZ ;  /* 0x00008e005f057a24 */ /* 0x000fe200078e02ff */
[----:B------:R-:W-:-:S02]  /*09c0*/  IADD3 R8, R24, 0x40, RZ ;  /* 0x0000004018087810 */ /* 0x000fc40007ffe0ff */
[----:B------:R-:W-:Y:S01]  /*09d0*/  IADD3 R6, R24, 0x80, RZ ;  /* 0x0000008018067810 */ /* 0x000fe20007ffe0ff */
[----:B------:R-:W-:Y:S01]  /*09e0*/  IMAD R4, R96, c[0x0][0x23c], R5 ;  /* 0x00008f0060047a24 */ /* 0x000fe200078e0205 */
[----:B------:R-:W-:Y:S01]  /*09f0*/  ISETP.GE.AND P5, PT, R24, c[0x0][0x1d4], PT ;  /* 0x0000750018007a0c */ /* 0x000fe20003fa6270 */
[----:B------:R-:W-:Y:S01]  /*0a00*/  IMAD.WIDE.U32 R12, R96, c[0x0][0x238], R24 ;  /* 0x00008e00600c7a25 */ /* 0x000fe200078e0018 */
[----:B------:R-:W-:Y:S02]  /*0a10*/  ISETP.GE.AND P4, PT, R8, c[0x0][0x1d4], PT ;  /* 0x0000750008007a0c */ /* 0x000fe40003f86270 */
[----:B------:R-:W-:Y:S01]  /*0a20*/  SHF.L.U64.HI R111, R112, R111, c[0x0][0x23c] ;  /* 0x00008f00706f7619 */ /* 0x000fe2000001026f */
[----:B------:R-:W-:Y:S02]  /*0a30*/  IMAD.IADD R5, R13, 0x1, R4 ;  /* 0x000000010d057824 */ /* 0x000fe400078e0204 */
[----:B------:R-:W-:Y:S02]  /*0a40*/  IMAD.MOV.U32 R4, RZ, RZ, R12 ;  /* 0x000000ffff047224 */ /* 0x000fe400078e000c */
[----:B------:R-:W-:-:S02]  /*0a50*/  IMAD R13, R199, c[0x0][0x244], R0 ;  /* 0x00009100c70d7a24 */ /* 0x000fc400078e0200 */
[----:B------:R-:W-:Y:S01]  /*0a60*/  IMAD.WIDE.U32 R156, R199, c[0x0][0x240], R4 ;  /* 0x00009000c79c7a25 */ /* 0x000fe200078e0004 */
[----:B------:R-:W-:-:S03]  /*0a70*/  SHF.R.S32.HI R5, RZ, 0x1f, R200 ;  /* 0x0000001fff057819 */ /* 0x000fc600000114c8 */
[----:B------:R-:W-:Y:S01]  /*0a80*/  IMAD.IADD R157, R157, 0x1, R13 ;  /* 0x000000019d9d7824 */ /* 0x000fe200078e020d */
[----:B------:R-:W-:Y:S01]  /*0a90*/  SEL R93, R5, RZ, !P3 ;  /* 0x000000ff055d7207 */ /* 0x000fe20005800000 */
[----:B------:R-:W-:Y:S01]  /*0aa0*/  IMAD.SHL.U32 R13, R9, 0x40, RZ ;  /* 0x00000040090d7824 */ /* 0x000fe200078e00ff */
[----:B------:R-:W-:Y:S01]  /*0ab0*/  ISETP.GE.AND P3, PT, R6, c[0x0][0x1d4], PT ;  /* 0x0000750006007a0c */ /* 0x000fe20003f66270 */
[----:B------:R-:W-:Y:S02]  /*0ac0*/  IMAD R4, R135, -0x40, R94 ;  /* 0xffffffc087047824 */ /* 0x000fe400078e025e */
[----:B------:R-:W-:Y:S01]  /*0ad0*/  IMAD R163, R93, c[0x0][0x248], RZ ;  /* 0x000092005da37a24 */ /* 0x000fe200078e02ff */
[----:B------:R-:W-:Y:S01]  /*0ae0*/  LOP3.LUT R13, R13, 0x1c0, RZ, 0xc0, !PT ;  /* 0x000001c00d0d7812 */ /* 0x000fe200078ec0ff */
[----:B------:R-:W-:Y:S01]  /*0af0*/  IMAD.WIDE.U32 R156, R154, c[0x0][0x248], R156 ;  /* 0x000092009a9c7a25 */ /* 0x000fe200078e009c */
[----:B------:R-:W-:Y:S02]  /*0b00*/  ISETP.GE.AND P1, PT, R4, 0x1, PT ;  /* 0x000000010400780c */ /* 0x000fe40003f26270 */
[----:B------:R-:W-:Y:S01]  /*0b10*/  LOP3.LUT R9, R13, 0x38, R24, 0xf8, !PT ;  /* 0x000000380d097812 */ /* 0x000fe200078ef818 */
[----:B------:R-:W-:Y:S01]  /*0b20*/  IMAD R163, R154, c[0x0][0x24c], R163 ;  /* 0x000093009aa37a24 */ /* 0x000fe200078e02a3 */
[----:B------:R-:W-:Y:S01]  /*0b30*/  SHF.R.U32.HI R10, RZ, 0x3, R13 ;  /* 0x00000003ff0a7819 */ /* 0x000fe2000001160d */
[----:B------:R-:W-:-:S02]  /*0b40*/  IMAD R0, R102, R135, RZ ;  /* 0x0000008766007224 */ /* 0x000fc400078e02ff */
[----:B------:R-:W-:Y:S01]  /*0b50*/  IMAD.IADD R163, R157, 0x1, R163 ;  /* 0x000000019da37824 */ /* 0x000fe200078e02a3 */
[----:B------:R-:W-:Y:S01]  /*0b60*/  LOP3.LUT R10, R9, R10, RZ, 0x3c, !PT ;  /* 0x0000000a090a7212 */ /* 0x000fe200078e3cff */
[----:B------:R-:W-:Y:S01]  /*0b70*/  IMAD.MOV.U32 R162, RZ, RZ, R156 ;  /* 0x000000ffffa27224 */ /* 0x000fe200078e009c */
[----:B------:R-:W-:Y:S01]  /*0b80*/  LEA.HI R9, R7, R78, RZ, 0x6 ;  /* 0x0000004e07097211 */ /* 0x000fe200078f30ff */
[-C--:B------:R-:W-:Y:S02]  /*0b90*/  IMAD R11, R11, R103.reuse, R0 ;  /* 0x000000670b0b7224 */ /* 0x080fe400078e0200 */
[----:B------:R-:W-:-:S04]  /*0ba0*/  IMAD.WIDE.U32 R12, R135, R103, R162 ;  /* 0x00000067870c7225 */ /* 0x000fc800078e00a2 */
[----:B------:R-:W-:Y:S01]  /*0bb0*/  IMAD.IADD R0, R13, 0x1, R11 ;  /* 0x000000010d007824 */ /* 0x000fe200078e020b */
[----:B------:R-:W-:Y:S01]  /*0bc0*/  @P1 LEA R14, P0, R12, c[0x0][0x220], 0x1 ;  /* 0x000088000c0e1a11 */ /* 0x000fe200078008ff */
[----:B------:R-:W-:Y:S02]  /*0bd0*/  IMAD.SHL.U32 R9, R9, 0x8, RZ ;  /* 0x0000000809097824 */ /* 0x000fe400078e00ff */
[----:B------:R-:W-:Y:S01]  /*0be0*/  IMAD.SHL.U32 R112, R112, 0x20, RZ ;  /* 0x0000002070707824 */ /* 0x000fe200078e00ff */
[----:B------:R-:W-:Y:S02]  /*0bf0*/  @P1 LEA.HI.X R15, R12, c[0x0][0x224], R0, 0x1, P0 ;  /* 0x000089000c0f1a11 */ /* 0x000fe400000f0c00 */
[----:B------:R-:W-:Y:S02]  /*0c00*/  ISETP.GT.AND P0, PT, R4, 0x20, PT ;  /* 0x000000200400780c */ /* 0x000fe40003f04270 */
[----:B------:R-:W-:-:S05]  /*0c10*/  LOP3.LUT R9, R10, 0xfffffe00, R9, 0xf8, !PT ;  /* 0xfffffe000a097812 */ /* 0x000fca00078ef809 */
[----:B------:R-:W-:-:S05]  /*0c20*/  IMAD.SHL.U32 R133, R9, 0x2, RZ ;  /* 0x0000000209857824 */ /* 0x000fca00078e00ff */
[----:B------:R-:W-:Y:S01]  /*0c30*/  @!PT LDS RZ, [RZ] ;  /* 0x00000000fffff984 */ /* 0x000fe20000000800 */
[----:B------:R-:W-:Y:S01]  /*0c40*/  @!PT LDS RZ, [RZ] ;  /* 0x00000000fffff984 */ /* 0x000fe20000000800 */
[----:B------:R-:W-:Y:S01]  /*0c50*/  @!PT LDS RZ, [RZ] ;  /* 0x00000000fffff984 */ /* 0x000fe20000000800 */
[----:B------:R1:W-:Y:S04]  /*0c60*/  @P1 LDGSTS.E.BYPASS.LTC128B.128 [R133+0x6100], [R14.64], !P5 ;  /* 0x061000000e851fae */ /* 0x0003e8000e901d46 */
[----:B------:R1:W-:Y:S04]  /*0c70*/  @P1 LDGSTS.E.BYPASS.LTC128B.128 [R133+0x8100], [R14.64+0x80], !P4 ;  /* 0x081000800e851fae */ /* 0x0003e8000e101d46 */
[----:B------:R1:W-:Y:S01]  /*0c80*/  @P1 LDGSTS.E.BYPASS.LTC128B.128 [R133+0xa100], [R14.64+0x100], !P3 ;  /* 0x0a1001000e851fae */ /* 0x0003e2000d901d46 */
[----:B------:R-:W-:-:S05]  /*0c90*/  @P0 IADD3 R13, P1, R112, R12, RZ ;  /* 0x0000000c700d0210 */ /* 0x000fca0007f3e0ff */
[----:B------:R-:W-:Y:S01]  /*0ca0*/  @P0 IMAD.X R0, R111, 0x1, R0, P1 ;  /* 0x000000016f000824 */ /* 0x000fe200008e0600 */
[----:B------:R-:W-:-:S04]  /*0cb0*/  @P0 LEA R12, P1, R13, c[0x0][0x220], 0x1 ;  /* 0x000088000d0c0a11 */ /* 0x000fc800078208ff */
[----:B------:R-:W-:Y:S02]  /*0cc0*/  @P0 LEA.HI.X R13, R13, c[0x0][0x224], R0, 0x1, P1 ;  /* 0x000089000d0d0a11 */ /* 0x000fe400008f0c00 */
[----:B------:R-:W-:Y:S01]  /*0cd0*/  ISETP.NE.U32.AND P1, PT, RZ, c[0x0][0x340], PT ;  /* 0x0000d000ff007a0c */ /* 0x000fe20003f25070 */
[----:B------:R-:W-:Y:S01]  /*0ce0*/  IMAD.IADD R20, R138, 0x1, R2 ;  /* 0x000000018a147824 */ /* 0x000fe200078e0202 */
[----:B------:R-:W-:Y:S01]  /*0cf0*/  LEA.HI R0, R7, R78, RZ, 0x2 ;  /* 0x0000004e07007211 */ /* 0x000fe200078f10ff */
[----:B------:R-:W-:Y:S01]  /*0d00*/  IMAD.MOV.U32 R101, RZ, RZ, c[0x0][0x27c] ;  /* 0x00009f00ff657624 */ /* 0x000fe200078e00ff */
[----:B------:R-:W-:Y:S01]  /*0d10*/  ISETP.NE.AND.EX P1, PT, RZ, c[0x0][0x344], PT, P1 ;  /* 0x0000d100ff007a0c */ /* 0x000fe20003f25310 */
[----:B------:R2:W-:Y:S04]  /*0d20*/  @P0 LDGSTS.E.BYPASS.LTC128B.128 [R133+0x7100], [R12.64], !P5 ;  /* 0x071000000c850fae */ /* 0x0005e8000e901d46 */
[----:B------:R2:W-:Y:S04]  /*0d30*/  @P0 LDGSTS.E.BYPASS.LTC128B.128 [R133+0x9100], [R12.64+0x80], !P4 ;  /* 0x091000800c850fae */ /* 0x0005e8000e101d46 */
[----:B------:R2:W-:Y:S04]  /*0d40*/  @P0 LDGSTS.E.BYPASS.LTC128B.128 [R133+0xb100], [R12.64+0x100], !P3 ;  /* 0x0b1001000c850fae */ /* 0x0005e8000d901d46 */
[----:B------:R-:W-:-:S04]  /*0d50*/  @P1 IMAD.WIDE R16, R200, R3, c[0x0][0x340] ;  /* 0x0000d000c8101625 */ /* 0x000fc800078e0203 */
[----:B-1----:R-:W-:Y:S01]  /*0d60*/  IMAD.WIDE.U32 R14, R20, c[0x0][0x1e0], RZ ;  /* 0x00007800140e7a25 */ /* 0x002fe200078e00ff */
[----:B------:R1:W3:Y:S01]  /*0d70*/  @P1 LDG.E R4, [R16.64] ;  /* 0x0000000610041981 */ /* 0x0002e2000c1e1900 */
[----:B------:R-:W-:Y:S01]  /*0d80*/  SHF.R.S32.HI R3, RZ, 0x1f, R20 ;  /* 0x0000001fff037819 */ /* 0x000fe20000011414 */
[----:B------:R-:W-:Y:S01]  /*0d90*/  ULDC.U8 UR4, c[0x0][0x298] ;  /* 0x0000a60000047ab9 */ /* 0x000fe20000000000 */
[----:B------:R-:W-:Y:S01]  /*0da0*/  ISETP.GE.AND P0, PT, R101, 0x1, PT ;  /* 0x000000016500780c */ /* 0x000fe20003f06270 */
[----:B------:R-:W-:Y:S01]  /*0db0*/  IMAD R158, R80, c[0x0][0x1e8], RZ ;  /* 0x00007a00509e7a24 */ /* 0x000fe200078e02ff */
[----:B------:R-:W-:Y:S01]  /*0dc0*/  SHF.R.S32.HI R139, RZ, 0x2, R0 ;  /* 0x00000002ff8b7819 */ /* 0x000fe20000011400 */
[----:B------:R-:W-:Y:S01]  /*0dd0*/  IMAD R9, R3, c[0x0][0x1e0], RZ ;  /* 0x0000780003097a24 */ /* 0x000fe200078e02ff */
[----:B------:R-:W-:Y:S01]  /*0de0*/  P2R R2, PR, RZ, 0x1 ;  /* 0x00000001ff027803 */ /* 0x000fe20000000000 */
[----:B------:R-:W-:Y:S01]  /*0df0*/  IMAD R158, R199, c[0x0][0x1ec], R158 ;  /* 0x00007b00c79e7a24 */ /* 0x000fe200078e029e */
[----:B------:R-:W0:Y:S01]  /*0e00*/  LDGDEPBAR ;  /* 0x00000000000079af */ /* 0x000e220000000000 */
[----:B------:R-:W-:Y:S01]  /*0e10*/  IMAD R10, R20, c[0x0][0x1e4], R9 ;  /* 0x00007900140a7a24 */ /* 0x000fe200078e0209 */
[----:B------:R-:W-:Y:S01]  /*0e20*/  LOP3.LUT R9, R0, 0xfffffffc, RZ, 0xc0, !PT ;  /* 0xfffffffc00097812 */ /* 0x000fe200078ec0ff */
[----:B------:R-:W-:Y:S01]  /*0e30*/  IMAD.WIDE.U32 R160, R139, c[0x0][0x1e0], RZ ;  /* 0x000078008ba07a25 */ /* 0x000fe200078e00ff */
[----:B------:R-:W-:-:S03]  /*0e40*/  SHF.R.S32.HI R0, RZ, 0x1f, R0 ;  /* 0x0000001fff007819 */ /* 0x000fc60000011400 */
[----:B------:R-:W-:Y:S01]  /*0e50*/  IMAD.IADD R18, R78, 0x1, -R9 ;  /* 0x000000014e127824 */ /* 0x000fe200078e0a09 */
[----:B------:R-:W-:Y:S01]  /*0e60*/  LEA.HI R0, R0, R139, RZ, 0x3 ;  /* 0x0000008b00007211 */ /* 0x000fe200078f18ff */
[----:B------:R-:W-:Y:S02]  /*0e70*/  IMAD.IADD R11, R15, 0x1, R10 ;  /* 0x000000010f0b7824 */ /* 0x000fe400078e020a */
[----:B------:R-:W-:Y:S01]  /*0e80*/  IMAD.MOV.U32 R10, RZ, RZ, R14 ;  /* 0x000000ffff0a7224 */ /* 0x000fe200078e000e */
[----:B------:R-:W-:Y:S01]  /*0e90*/  LOP3.LUT R0, R0, 0xfffffff8, RZ, 0xc0, !PT ;  /* 0xfffffff800007812 */ /* 0x000fe200078ec0ff */
[----:B------:R-:W-:Y:S02]  /*0ea0*/  IMAD R22, R80, c[0x0][0x260], RZ ;  /* 0x0000980050167a24 */ /* 0x000fe400078e02ff */
[----:B------:R-:W-:-:S04]  /*0eb0*/  IMAD.WIDE.U32 R10, R199, c[0x0][0x1e8], R10 ;  /* 0x00007a00c70a7a25 */ /* 0x000fc800078e000a */
[C---:B-1----:R-:W-:Y:S02]  /*0ec0*/  IMAD.SHL.U32 R16, R18.reuse, 0x4, RZ ;  /* 0x0000000412107824 */ /* 0x042fe400078e00ff */
[----:B------:R-:W-:Y:S02]  /*0ed0*/  IMAD.SHL.U32 R18, R18, 0x8, RZ ;  /* 0x0000000812127824 */ /* 0x000fe400078e00ff */
[----:B------:R-:W-:Y:S02]  /*0ee0*/  IMAD.SHL.U32 R17, R101, 0x2, RZ ;  /* 0x0000000265117824 */ /* 0x000fe400078e00ff */
[----:B------:R-:W-:Y:S01]  /*0ef0*/  IMAD.IADD R159, R11, 0x1, R158 ;  /* 0x000000010b9f7824 */ /* 0x000fe200078e029e */
[----:B------:R-:W-:Y:S01]  /*0f00*/  ISETP.GE.AND P0, PT, R18, c[0x0][0x27c], PT ;  /* 0x00009f0012007a0c */ /* 0x000fe20003f06270 */
[----:B------:R-:W-:Y:S01]  /*0f10*/  IMAD.MOV.U32 R158, RZ, RZ, R10 ;  /* 0x000000ffff9e7224 */ /* 0x000fe200078e000a */
[----:B------:R-:W-:Y:S01]  /*0f20*/  IADD3 R6, -R17, c[0x0][0x1d4], RZ ;  /* 0x0000750011067a10 */ /* 0x000fe20007ffe1ff */
[----:B------:R-:W-:Y:S01]  /*0f30*/  IMAD.IADD R113, R139, 0x1, -R0 ;  /* 0x000000018b717824 */ /* 0x000fe200078e0a00 */
[----:B------:R-:W-:Y:S01]  /*0f40*/  SHF.R.S32.HI R10, RZ, 0x1f, R139 ;  /* 0x0000001fff0a7819 */ /* 0x000fe2000001148b */
[----:B------:R-:W-:Y:S01]  /*0f50*/  IMAD R22, R199, c[0x0][0x264], R22 ;  /* 0x00009900c7167a24 */ /* 0x000fe200078e0216 */
[----:B------:R-:W-:Y:S01]  /*0f60*/  SEL R2, R17, R6, !P0 ;  /* 0x0000000611027207 */ /* 0x000fe20004000000 */
[----:B------:R-:W-:Y:S01]  /*0f70*/  IMAD.WIDE.U32 R24, R199, c[0x0][0x260], R24 ;  /* 0x00009800c7187a25 */ /* 0x000fe200078e0018 */
[----:B------:R-:W-:-:S02]  /*0f80*/  SEL R9, RZ, c[0x0][0x27c], !P0 ;  /* 0x00009f00ff097a07 */ /* 0x000fc40004000000 */
[----:B------:R-:W-:Y:S01]  /*0f90*/  SHF.R.S32.HI R129, RZ, 0x1f, R2 ;  /* 0x0000001fff817819 */ /* 0x000fe20000011402 */
[C---:B------:R-:W-:Y:S01]  /*0fa0*/  IMAD R146, R10.reuse, c[0x0][0x280], RZ ;  /* 0x0000a0000a927a24 */ /* 0x040fe200078e02ff */
[----:B------:R-:W-:Y:S01]  /*0fb0*/  SHF.R.S32.HI R19, RZ, 0x1f, R18 ;  /* 0x0000001fff137819 */ /* 0x000fe20000011412 */
[----:B------:R-:W-:Y:S01]  /*0fc0*/  IMAD R144, R10, c[0x0][0x290], RZ ;  /* 0x0000a4000a907a24 */ /* 0x000fe200078e02ff */
[----:B------:R-:W-:Y:S01]  /*0fd0*/  LEA.HI R129, R129, R2, RZ, 0x4 ;  /* 0x0000000281817211 */ /* 0x000fe200078f20ff */
[C---:B------:R-:W-:Y:S01]  /*0fe0*/  IMAD.IADD R9, R18.reuse, 0x1, R9 ;  /* 0x0000000112097824 */ /* 0x040fe200078e0209 */
[----:B------:R-:W-:Y:S01]  /*0ff0*/  IADD3 R137, R18, 0x60, RZ ;  /* 0x0000006012897810 */ /* 0x000fe20007ffe0ff */
[----:B------:R-:W-:Y:S01]  /*1000*/  IMAD R8, R80, c[0x0][0x210], RZ ;  /* 0x0000840050087a24 */ /* 0x000fe200078e02ff */
[----:B------:R-:W-:Y:S01]  /*1010*/  SHF.R.S32.HI R129, RZ, 0x4, R129 ;  /* 0x00000004ff817819 */ /* 0x000fe20000011481 */
[----:B------:R-:W-:Y:S01]  /*1020*/  IMAD.IADD R23, R25, 0x1, R22 ;  /* 0x0000000119177824 */ /* 0x000fe200078e0216 */
[C---:B------:R-:W-:Y:S01]  /*1030*/  IADD3 R136, R18.reuse, 0x80, RZ ;  /* 0x0000008012887810 */ /* 0x040fe20007ffe0ff */
[----:B------:R-:W-:Y:S01]  /*1040*/  IMAD.MOV.U32 R22, RZ, RZ, R24 ;  /* 0x000000ffff167224 */ /* 0x000fe200078e0018 */
[----:B------:R-:W-:Y:S01]  /*1050*/  IADD3 R134, R18, 0xa0, RZ ;  /* 0x000000a012867810 */ /* 0x000fe20007ffe0ff */
[----:B------:R-:W-:Y:S01]  /*1060*/  IMAD R8, R199, c[0x0][0x214], R8 ;  /* 0x00008500c7087a24 */ /* 0x000fe200078e0208 */
[----:B------:R-:W-:Y:S01]  /*1070*/  IADD3 R11, R16, 0x30, RZ ;  /* 0x00000030100b7810 */ /* 0x000fe20007ffe0ff */
[----:B------:R-:W-:-:S02]  /*1080*/  IMAD R146, R139, c[0x0][0x284], R146 ;  /* 0x0000a1008b927a24 */ /* 0x000fc400078e0292 */
[C---:B------:R-:W-:Y:S02]  /*1090*/  IMAD R144, R139.reuse, c[0x0][0x294], R144 ;  /* 0x0000a5008b907a24 */ /* 0x040fe400078e0290 */
[----:B------:R-:W-:-:S04]  /*10a0*/  IMAD.WIDE.U32 R28, R139, c[0x0][0x280], R18 ;  /* 0x0000a0008b1c7a25 */ /* 0x000fc800078e0012 */
[----:B------:R-:W-:-:S04]  /*10b0*/  IMAD.WIDE.U32 R26, R139, c[0x0][0x290], R18 ;  /* 0x0000a4008b1a7a25 */ /* 0x000fc800078e0012 */
[----:B------:R-:W-:-:S04]  /*10c0*/  IMAD.WIDE.U32 R24, R199, c[0x0][0x210], R18 ;  /* 0x00008400c7187a25 */ /* 0x000fc800078e0012 */
[----:B------:R-:W-:Y:S02]  /*10d0*/  IMAD.IADD R147, R146, 0x1, R29 ;  /* 0x0000000192937824 */ /* 0x000fe400078e021d */
[----:B------:R-:W-:Y:S02]  /*10e0*/  IMAD.IADD R145, R144, 0x1, R27 ;  /* 0x0000000190917824 */ /* 0x000fe400078e021b */
[----:B------:R-:W-:Y:S02]  /*10f0*/  IMAD R93, R93, c[0x0][0x268], RZ ;  /* 0x00009a005d5d7a24 */ /* 0x000fe400078e02ff */
[----:B------:R-:W-:Y:S02]  /*1100*/  IMAD.MOV.U32 R106, RZ, RZ, c[0x0][0x1e0] ;  /* 0x00007800ff6a7624 */ /* 0x000fe400078e00ff */
[----:B------:R-:W-:Y:S02]  /*1110*/  IMAD.MOV.U32 R108, RZ, RZ, c[0x0][0x280] ;  /* 0x0000a000ff6c7624 */ /* 0x000fe400078e00ff */
[----:B------:R-:W-:Y:S01]  /*1120*/  IMAD.MOV.U32 R110, RZ, RZ, c[0x0][0x290] ;  /* 0x0000a400ff6e7624 */ /* 0x000fe200078e00ff */
[-C--:B------:R-:W-:Y:S01]  /*1130*/  SHF.L.U64.HI R104, R106, R107.reuse, c[0x0][0x1e4] ;  /* 0x000079006a687619 */ /* 0x080fe2000001026b */
[----:B------:R-:W-:Y:S01]  /*1140*/  IMAD R93, R154, c[0x0][0x26c], R93 ;  /* 0x00009b009a5d7a24 */ /* 0x000fe200078e025d */
[-C--:B------:R-:W-:Y:S01]  /*1150*/  SHF.L.U64.HI R105, R108, R107.reuse, c[0x0][0x284] ;  /* 0x0000a1006c697619 */ /* 0x080fe2000001026b */
[----:B------:R-:W-:Y:S01]  /*1160*/  IMAD.WIDE.U32 R154, R154, c[0x0][0x268], R22 ;  /* 0x00009a009a9a7a25 */ /* 0x000fe200078e0016 */
[----:B------:R-:W-:-:S03]  /*1170*/  SHF.L.U64.HI R107, R110, R107, c[0x0][0x294] ;  /* 0x0000a5006e6b7619 */ /* 0x000fc6000001026b */
[----:B------:R-:W-:Y:S02]  /*1180*/  IMAD.SHL.U32 R106, R106, 0x40, RZ ;  /* 0x000000406a6a7824 */ /* 0x000fe400078e00ff */
[----:B------:R-:W-:Y:S02]  /*1190*/  IMAD.SHL.U32 R108, R108, 0x40, RZ ;  /* 0x000000406c6c7824 */ /* 0x000fe400078e00ff */
[----:B------:R-:W-:Y:S02]  /*11a0*/  IMAD.SHL.U32 R110, R110, 0x40, RZ ;  /* 0x000000406e6e7824 */ /* 0x000fe400078e00ff */
[----:B------:R-:W-:Y:S01]  /*11b0*/  IMAD.IADD R93, R155, 0x1, R93 ;  /* 0x000000019b5d7824 */ /* 0x000fe200078e025d */
[--C-:B---3--:R-:W-:Y:S01]  /*11c0*/  @P1 SHF.R.S32.HI R15, RZ, 0x1f, R4.reuse ;  /* 0x0000001fff0f1819 */ /* 0x108fe20000011404 */
[----:B------:R-:W-:Y:S02]  /*11d0*/  @!P1 IMAD.MOV.U32 R15, RZ, RZ, R5 ;  /* 0x000000ffff0f9224 */ /* 0x000fe400078e0005 */
[----:B------:R-:W-:Y:S01]  /*11e0*/  @P1 IMAD.MOV.U32 R14, RZ, RZ, R4 ;  /* 0x000000ffff0e1224 */ /* 0x000fe200078e0004 */
[----:B------:R-:W-:Y:S01]  /*11f0*/  SHF.R.S32.HI R4, RZ, 0x1f, R9 ;  /* 0x0000001fff047819 */ /* 0x000fe20000011409 */
[----:B------:R-:W-:Y:S01]  /*1200*/  @!P1 IMAD.MOV.U32 R14, RZ, RZ, R200 ;  /* 0x000000ffff0e9224 */ /* 0x000fe200078e00c8 */
[----:B------:R-:W-:-:S02]  /*1210*/  SEL R89, R15, RZ, !P6 ;  /* 0x000000ff0f597207 */ /* 0x000fc40007000000 */
[----:B------:R-:W-:Y:S02]  /*1220*/  IADD3 R15, R16, 0x20, RZ ;  /* 0x00000020100f7810 */ /* 0x000fe40007ffe0ff */
[----:B------:R-:W-:Y:S01]  /*1230*/  SEL R152, R14, RZ, !P6 ;  /* 0x000000ff0e987207 */ /* 0x000fe20007000000 */
[----:B------:R-:W-:Y:S01]  /*1240*/  IMAD R97, R89, c[0x0][0x1f0], RZ ;  /* 0x00007c0059617a24 */ /* 0x000fe200078e02ff */
[C---:B------:R-:W-:Y:S01]  /*1250*/  IADD3 R14, R16.reuse, 0x40, RZ ;  /* 0x00000040100e7810 */ /* 0x040fe20007ffe0ff */
[----:B--2---:R-:W-:Y:S01]  /*1260*/  IMAD.IADD R13, R16, 0x1, R15 ;  /* 0x00000001100d7824 */ /* 0x004fe200078e020f */
[-C--:B------:R-:W-:Y:S01]  /*1270*/  LEA.HI R132, R4, R9.reuse, RZ, 0x3 ;  /* 0x0000000904847211 */ /* 0x080fe200078f18ff */
[----:B------:R-:W-:Y:S01]  /*1280*/  IMAD.WIDE.U32 R158, R152, c[0x0][0x1f0], R158 ;  /* 0x00007c00989e7a25 */ /* 0x000fe200078e009e */
[----:B------:R-:W-:Y:S02]  /*1290*/  LEA.HI R4, R4, R9, RZ, 0x6 ;  /* 0x0000000904047211 */ /* 0x000fe400078f30ff */
[----:B------:R-:W-:Y:S01]  /*12a0*/  ISETP.GE.AND P1, PT, R13, c[0x0][0x27c], PT ;  /* 0x00009f000d007a0c */ /* 0x000fe20003f26270 */
[----:B------:R-:W-:Y:S01]  /*12b0*/  IMAD.IADD R12, R16, 0x1, R14 ;  /* 0x00000001100c7824 */ /* 0x000fe200078e020e */
[----:B------:R-:W-:Y:S01]  /*12c0*/  LEA.HI.SX32 R129, R132, R129, 0x1d ;  /* 0x0000008184817211 */ /* 0x000fe200078feaff */
[----:B------:R-:W-:Y:S01]  /*12d0*/  IMAD R97, R152, c[0x0][0x1f4], R97 ;  /* 0x00007d0098617a24 */ /* 0x000fe200078e0261 */
[-C--:B------:R-:W-:Y:S01]  /*12e0*/  SEL R5, R17, R6.reuse, !P1 ;  /* 0x0000000611057207 */ /* 0x080fe20004800000 */
[----:B------:R-:W-:Y:S01]  /*12f0*/  IMAD.SHL.U32 R4, R4, 0x40, RZ ;  /* 0x0000004004047824 */ /* 0x000fe200078e00ff */
[----:B------:R-:W-:Y:S01]  /*1300*/  SEL R2, RZ, c[0x0][0x27c], !P1 ;  /* 0x00009f00ff027a07 */ /* 0x000fe20004800000 */
[----:B------:R-:W-:Y:S01]  /*1310*/  IMAD.IADD R97, R159, 0x1, R97 ;  /* 0x000000019f617824 */ /* 0x000fe200078e0261 */
[----:B------:R-:W-:Y:S01]  /*1320*/  IADD3 R91, P1, R20, R139, RZ ;  /* 0x0000008b145b7210 */ /* 0x000fe20007f3e0ff */
[----:B------:R-:W-:Y:S01]  /*1330*/  IMAD.IADD R9, R25, 0x1, R8 ;  /* 0x0000000119097824 */ /* 0x000fe200078e0208 */
[----:B------:R-:W-:Y:S01]  /*1340*/  SHF.R.S32.HI R126, RZ, 0x1f, R5 ;  /* 0x0000001fff7e7819 */ /* 0x000fe20000011405 */
[----:B------:R-:W-:Y:S01]  /*1350*/  IMAD.IADD R2, R2, 0x1, R13 ;  /* 0x0000000102027824 */ /* 0x000fe200078e020d */
[----:B------:R-:W-:Y:S01]  /*1360*/  BAR.SYNC.DEFER_BLOCKING 0x0 ;  /* 0x0000000000007b1d */ /* 0x000fe20000010000 */
[----:B------:R-:W-:Y:S01]  /*1370*/  IMAD.X R90, R3, 0x1, R10, P1 ;  /* 0x00000001035a7824 */ /* 0x000fe200008e060a */
[----:B------:R-:W-:Y:S01]  /*1380*/  ISETP.GE.AND P0, PT, R12, c[0x0][0x27c], PT ;  /* 0x00009f000c007a0c */ /* 0x000fe20003f06270 */
[----:B------:R-:W-:Y:S01]  /*1390*/  IMAD R10, R10, c[0x0][0x1e0], RZ ;  /* 0x000078000a0a7a24 */ /* 0x000fe200078e02ff */
[----:B------:R-:W-:Y:S01]  /*13a0*/  LEA.HI R126, R126, R5, RZ, 0x4 ;  /* 0x000000057e7e7211 */ /* 0x000fe200078f20ff */
[----:B------:R-:W-:Y:S01]  /*13b0*/  IMAD R89, R89, c[0x0][0x218], RZ ;  /* 0x0000860059597a24 */ /* 0x000fe200078e02ff */
[----:B------:R-:W-:Y:S01]  /*13c0*/  SEL R6, R17, R6, !P0 ;  /* 0x0000000611067207 */ /* 0x000fe20004000000 */
[----:B------:R-:W-:Y:S01]  /*13d0*/  IMAD R109, R139, c[0x0][0x1e4], R10 ;  /* 0x000079008b6d7a24 */ /* 0x000fe200078e020a */
[----:B------:R-:W-:Y:S01]  /*13e0*/  SEL R5, RZ, c[0x0][0x27c], !P0 ;  /* 0x00009f00ff057a07 */ /* 0x000fe20004000000 */
[----:B------:R-:W-:Y:S01]  /*13f0*/  IMAD.MOV.U32 R8, RZ, RZ, R24 ;  /* 0x000000ffff087224 */ /* 0x000fe200078e0018 */
[----:B------:R-:W-:Y:S01]  /*1400*/  IADD3 R83, P1, P0, R158, R160, R18 ;  /* 0x000000a09e537210 */ /* 0x000fe2000783e012 */
[----:B------:R-:W-:Y:S01]  /*1410*/  IMAD.IADD R109, R161, 0x1, R109 ;  /* 0x00000001a16d7824 */ /* 0x000fe200078e026d */
[----:B------:R-:W-:Y:S01]  /*1420*/  SHF.R.S32.HI R3, RZ, 0x1f, R2 ;  /* 0x0000001fff037819 */ /* 0x000fe20000011402 */
[----:B------:R-:W-:Y:S01]  /*1430*/  IMAD.IADD R5, R5, 0x1, R12 ;  /* 0x0000000105057824 */ /* 0x000fe200078e020c */
[----:B------:R-:W-:Y:S01]  /*1440*/  SHF.R.S32.HI R125, RZ, 0x1f, R6 ;  /* 0x0000001fff7d7819 */ /* 0x000fe20000011406 */
[C---:B------:R-:W-:Y:S01]  /*1450*/  IMAD R89, R152.reuse, c[0x0][0x21c], R89 ;  /* 0x0000870098597a24 */ /* 0x040fe200078e0259 */
[----:B------:R-:W-:Y:S01]  /*1460*/  IADD3.X R82, R97, R109, R19, P1, P0 ;  /* 0x0000006d61527210 */ /* 0x000fe20000fe0413 */
[----:B------:R-:W-:Y:S01]  /*1470*/  IMAD.WIDE.U32 R152, R152, c[0x0][0x218], R8 ;  /* 0x0000860098987a25 */ /* 0x000fe200078e0008 */
[----:B------:R-:W-:-:S02]  /*1480*/  LOP3.LUT P0, RZ, R113, 0x4, RZ, 0xc0, !PT ;  /* 0x0000000471ff7812 */ /* 0x000fc4000780c0ff */
[----:B------:R-:W-:Y:S01]  /*1490*/  SHF.R.S32.HI R0, RZ, 0x1f, R5 ;  /* 0x0000001fff007819 */ /* 0x000fe20000011405 */
[----:B------:R-:W-:Y:S01]  /*14a0*/  IMAD.SHL.U32 R113, R113, 0x40, RZ ;  /* 0x0000004071717824 */ /* 0x000fe200078e00ff */
[-C--:B------:R-:W-:Y:S01]  /*14b0*/  LEA.HI R131, R3, R2.reuse, RZ, 0x3 ;  /* 0x0000000203837211 */ /* 0x080fe200078f18ff */
[----:B------:R-:W-:Y:S01]  /*14c0*/  IMAD.IADD R89, R153, 0x1, R89 ;  /* 0x0000000199597824 */ /* 0x000fe200078e0259 */
[----:B------:R-:W-:Y:S02]  /*14d0*/  LEA.HI R3, R3, R2, RZ, 0x6 ;  /* 0x0000000203037211 */ /* 0x000fe400078f30ff */
[----:B------:R-:W-:Y:S02]  /*14e0*/  LOP3.LUT R113, R113, 0x1c0, RZ, 0xc0, !PT ;  /* 0x000001c071717812 */ /* 0x000fe400078ec0ff */
[----:B------:R-:W-:Y:S01]  /*14f0*/  LEA.HI R2, R7, R78, RZ, 0x5 ;  /* 0x0000004e07027211 */ /* 0x000fe200078f28ff */
[----:B------:R-:W-:Y:S01]  /*1500*/  IMAD.SHL.U32 R3, R3, 0x40, RZ ;  /* 0x0000004003037824 */ /* 0x000fe200078e00ff */
[----:B------:R-:W-:-:S02]  /*1510*/  LEA.HI R130, R0, R5, RZ, 0x3 ;  /* 0x0000000500827211 */ /* 0x000fc400078f18ff */
[----:B------:R-:W-:Y:S01]  /*1520*/  LEA.HI R125, R125, R6, RZ, 0x4 ;  /* 0x000000067d7d7211 */ /* 0x000fe200078f20ff */
[----:B------:R-:W-:Y:S01]  /*1530*/  IMAD.SHL.U32 R2, R2, 0x10, RZ ;  /* 0x0000001002027824 */ /* 0x000fe200078e00ff */
[----:B------:R-:W-:Y:S02]  /*1540*/  LEA.HI R0, R0, R5, RZ, 0x6 ;  /* 0x0000000500007211 */ /* 0x000fe400078f30ff */
[----:B------:R-:W-:Y:S02]  /*1550*/  SHF.R.U32.HI R5, RZ, 0x3, R113 ;  /* 0x00000003ff057819 */ /* 0x000fe40000011671 */
[C---:B------:R-:W-:Y:S01]  /*1560*/  LOP3.LUT R6, R113.reuse, 0x38, R132, 0xf8, !PT ;  /* 0x0000003871067812 */ /* 0x040fe200078ef884 */
[----:B------:R-:W-:Y:S01]  /*1570*/  IMAD.SHL.U32 R0, R0, 0x40, RZ ;  /* 0x0000004000007824 */ /* 0x000fe200078e00ff */
[----:B------:R-:W-:Y:S02]  /*1580*/  LOP3.LUT R10, R113, 0x38, R131, 0xf8, !PT ;  /* 0x00000038710a7812 */ /* 0x000fe400078ef883 */
[----:B------:R-:W-:-:S02]  /*1590*/  LOP3.LUT R123, R6, R5, RZ, 0x3c, !PT ;  /* 0x00000005067b7212 */ /* 0x000fc400078e3cff */
[----:B------:R-:W-:Y:S02]  /*15a0*/  LOP3.LUT R6, R113, 0x38, R130, 0xf8, !PT ;  /* 0x0000003871067812 */ /* 0x000fe400078ef882 */
[----:B------:R-:W-:Y:S02]  /*15b0*/  SHF.R.S32.HI R126, RZ, 0x4, R126 ;  /* 0x00000004ff7e7819 */ /* 0x000fe4000001147e */
[----:B------:R-:W-:Y:S02]  /*15c0*/  SHF.R.S32.HI R125, RZ, 0x4, R125 ;  /* 0x00000004ff7d7819 */ /* 0x000fe4000001147d */
[----:B------:R-:W-:Y:S02]  /*15d0*/  LOP3.LUT R2, R2, 0xfffffe00, RZ, 0xc0, !PT ;  /* 0xfffffe0002027812 */ /* 0x000fe400078ec0ff */
[----:B------:R-:W-:Y:S02]  /*15e0*/  LOP3.LUT R4, R4, 0x7ffff000, RZ, 0xc0, !PT ;  /* 0x7ffff00004047812 */ /* 0x000fe400078ec0ff */
[----:B------:R-:W-:-:S02]  /*15f0*/  LOP3.LUT R3, R3, 0x7ffff000, RZ, 0xc0, !PT ;  /* 0x7ffff00003037812 */ /* 0x000fc400078ec0ff */
[-C--:B------:R-:W-:Y:S02]  /*1600*/  LOP3.LUT R119, R10, R5.reuse, RZ, 0x3c, !PT ;  /* 0x000000050a777212 */ /* 0x080fe400078e3cff */
[----:B------:R-:W-:Y:S02]  /*1610*/  LOP3.LUT R0, R0, 0x7ffff000, RZ, 0xc0, !PT ;  /* 0x7ffff00000007812 */ /* 0x000fe400078ec0ff */
[----:B------:R-:W-:Y:S02]  /*1620*/  LOP3.LUT R115, R6, R5, RZ, 0x3c, !PT ;  /* 0x0000000506737212 */ /* 0x000fe400078e3cff */
[----:B------:R-:W-:Y:S02]  /*1630*/  LEA.HI.SX32 R126, R131, R126, 0x1d ;  /* 0x0000007e837e7211 */ /* 0x000fe400078feaff */
[----:B------:R-:W-:Y:S02]  /*1640*/  LEA.HI.SX32 R125, R130, R125, 0x1d ;  /* 0x0000007d827d7211 */ /* 0x000fe400078feaff */
[----:B------:R-:W-:-:S02]  /*1650*/  IADD3 R123, R123, R4, R2 ;  /* 0x000000047b7b7210 */ /* 0x000fc40007ffe002 */
[--C-:B------:R-:W-:Y:S02]  /*1660*/  IADD3 R119, R119, R3, R2.reuse ;  /* 0x0000000377777210 */ /* 0x100fe40007ffe002 */
[----:B------:R-:W-:Y:S01]  /*1670*/  IADD3 R115, R115, R0, R2 ;  /* 0x0000000073737210 */ /* 0x000fe20007ffe002 */
[----:B------:R-:W-:Y:S01]  /*1680*/  IMAD.SHL.U32 R123, R123, 0x2, RZ ;  /* 0x000000027b7b7824 */ /* 0x000fe200078e00ff */
[----:B------:R-:W-:Y:S01]  /*1690*/  SHF.R.S32.HI R4, RZ, 0x1f, R129 ;  /* 0x0000001fff047819 */ /* 0x000fe20000011481 */
[----:B------:R-:W-:Y:S01]  /*16a0*/  IMAD.SHL.U32 R119, R119, 0x2, RZ ;  /* 0x0000000277777824 */ /* 0x000fe200078e00ff */
[----:B------:R-:W-:Y:S01]  /*16b0*/  SHF.R.S32.HI R3, RZ, 0x1f, R126 ;  /* 0x0000001fff037819 */ /* 0x000fe2000001147e */
[----:B------:R-:W-:Y:S01]  /*16c0*/  IMAD.SHL.U32 R115, R115, 0x2, RZ ;  /* 0x0000000273737824 */ /* 0x000fe200078e00ff */
[----:B------:R-:W-:Y:S02]  /*16d0*/  SHF.R.S32.HI R0, RZ, 0x1f, R125 ;  /* 0x0000001fff007819 */ /* 0x000fe4000001147d */
[----:B------:R-:W-:Y:S01]  /*16e0*/  LEA.HI R4, R4, R129, RZ, 0x3 ;  /* 0x0000008104047211 */ /* 0x000fe200078f18ff */
[----:B------:R-:W-:Y:S01]  /*16f0*/  IMAD.SHL.U32 R129, R129, 0x8, RZ ;  /* 0x0000000881817824 */ /* 0x000fe200078e00ff */
[----:B------:R-:W-:Y:S01]  /*1700*/  LEA.HI R3, R3, R126, RZ, 0x3 ;  /* 0x0000007e03037211 */ /* 0x000fe200078f18ff */
[----:B------:R-:W-:Y:S01]  /*1710*/  IMAD.SHL.U32 R126, R126, 0x8, RZ ;  /* 0x000000087e7e7824 */ /* 0x000fe200078e00ff */
[----:B------:R-:W-:Y:S01]  /*1720*/  LEA.HI R0, R0, R125, RZ, 0x3 ;  /* 0x0000007d00007211 */ /* 0x000fe200078f18ff */
[----:B------:R-:W-:Y:S01]  /*1730*/  IMAD.SHL.U32 R125, R125, 0x8, RZ ;  /* 0x000000087d7d7824 */ /* 0x000fe200078e00ff */
[C---:B------:R-:W-:Y:S01]  /*1740*/  LOP3.LUT R128, R113.reuse, 0x18, R18, 0xf8, !PT ;  /* 0x0000001871807812 */ /* 0x040fe200078ef812 */
[----:B------:R-:W-:Y:S01]  /*1750*/  IMAD.SHL.U32 R4, R4, 0x200, RZ ;  /* 0x0000020004047824 */ /* 0x000fe200078e00ff */
[C---:B------:R-:W-:Y:S01]  /*1760*/  LOP3.LUT R10, R113.reuse, 0x38, R129, 0xf8, !PT ;  /* 0x00000038710a7812 */ /* 0x040fe200078ef881 */
[----:B------:R-:W-:Y:S01]  /*1770*/  IMAD.SHL.U32 R0, R0, 0x200, RZ ;  /* 0x0000020000007824 */ /* 0x000fe200078e00ff */
[----:B------:R-:W-:Y:S01]  /*1780*/  LOP3.LUT R6, R113, 0x38, R126, 0xf8, !PT ;  /* 0x0000003871067812 */ /* 0x000fe200078ef87e */
[----:B------:R-:W-:Y:S01]  /*1790*/  IMAD.SHL.U32 R3, R3, 0x200, RZ ;  /* 0x0000020003037824 */ /* 0x000fe200078e00ff */
[----:B------:R-:W-:-:S02]  /*17a0*/  LOP3.LUT R113, R113, 0x38, R125, 0xf8, !PT ;  /* 0x0000003871717812 */ /* 0x000fc400078ef87d */
[----:B------:R-:W-:Y:S02]  /*17b0*/  LOP3.LUT R0, R0, 0x7ffff000, RZ, 0xc0, !PT ;  /* 0x7ffff00000007812 */ /* 0x000fe400078ec0ff */
[-C--:B------:R-:W-:Y:S02]  /*17c0*/  LOP3.LUT R113, R113, R5.reuse, RZ, 0x3c, !PT ;  /* 0x0000000571717212 */ /* 0x080fe400078e3cff */
[----:B------:R-:W-:Y:S02]  /*17d0*/  SHF.R.S32.HI R17, RZ, 0x1f, R16 ;  /* 0x0000001fff117819 */ /* 0x000fe40000011410 */
[----:B------:R-:W-:Y:S02]  /*17e0*/  IADD3 R113, R113, R0, R2 ;  /* 0x0000000071717210 */ /* 0x000fe40007ffe002 */
[-C--:B------:R-:W-:Y:S01]  /*17f0*/  LOP3.LUT R121, R10, R5.reuse, RZ, 0x3c, !PT ;  /* 0x000000050a797212 */ /* 0x080fe200078e3cff */
[----:B------:R-:W-:Y:S01]  /*1800*/  IMAD.WIDE.U32 R150, R139, c[0x0][0x280], R16 ;  /* 0x0000a0008b967a25 */ /* 0x000fe200078e0010 */
[----:B------:R-:W-:-:S02]  /*1810*/  LOP3.LUT R117, R6, R5, RZ, 0x3c, !PT ;  /* 0x0000000506757212 */ /* 0x000fc400078e3cff */
[----:B------:R-:W-:Y:S01]  /*1820*/  LOP3.LUT R4, R4, 0x7ffff000, RZ, 0xc0, !PT ;  /* 0x7ffff00004047812 */ /* 0x000fe200078ec0ff */
[----:B------:R-:W-:Y:S01]  /*1830*/  IMAD.WIDE.U32 R148, R139, c[0x0][0x290], R16 ;  /* 0x0000a4008b947a25 */ /* 0x000fe200078e0010 */
[----:B------:R-:W-:Y:S02]  /*1840*/  LOP3.LUT R3, R3, 0x7ffff000, RZ, 0xc0, !PT ;  /* 0x7ffff00003037812 */ /* 0x000fe400078ec0ff */
[----:B-----5:R-:W-:Y:S01]  /*1850*/  SHF.R.S32.HI R0, RZ, 0x1f, R79 ;  /* 0x0000001fff007819 */ /* 0x020fe2000001144f */
[----:B------:R-:W-:Y:S01]  /*1860*/  IMAD.IADD R151, R151, 0x1, R146 ;  /* 0x0000000197977824 */ /* 0x000fe200078e0292 */
[----:B------:R-:W-:Y:S01]  /*1870*/  LOP3.LUT R128, R2, R128, R5, 0xf6, !PT ;  /* 0x0000008002807212 */ /* 0x000fe200078ef605 */
[----:B------:R-:W-:Y:S01]  /*1880*/  IMAD.IADD R149, R149, 0x1, R144 ;  /* 0x0000000195957824 */ /* 0x000fe200078e0290 */
[----:B------:R-:W-:Y:S01]  /*1890*/  IADD3 R121, R121, R4, R2 ;  /* 0x0000000479797210 */ /* 0x000fe20007ffe002 */
[----:B------:R-:W-:Y:S01]  /*18a0*/  IMAD.MOV.U32 R146, RZ, RZ, R28 ;  /* 0x000000ffff927224 */ /* 0x000fe200078e001c */
[----:B------:R-:W-:Y:S01]  /*18b0*/  IADD3 R117, R117, R3, R2 ;  /* 0x0000000375757210 */ /* 0x000fe20007ffe002 */
[----:B------:R-:W-:Y:S01]  /*18c0*/  IMAD R2, R0, c[0x0][0x280], RZ ;  /* 0x0000a00000027a24 */ /* 0x000fe200078e02ff */
[----:B------:R-:W-:Y:S01]  /*18d0*/  LEA R128, R128, 0x100, 0x1 ;  /* 0x0000010080807811 */ /* 0x000fe200078e08ff */
[----:B------:R-:W-:Y:S01]  /*18e0*/  IMAD.MOV.U32 R144, RZ, RZ, R26 ;  /* 0x000000ffff907224 */ /* 0x000fe200078e001a */
[----:B------:R-:W-:Y:S01]  /*18f0*/  LOP3.LUT R132, R132, 0xfffffff8, RZ, 0xc0, !PT ;  /* 0xfffffff884847812 */ /* 0x000fe200078ec0ff */
[----:B------:R-:W-:Y:S01]  /*1900*/  IMAD R0, R0, c[0x0][0x290], RZ ;  /* 0x0000a40000007a24 */ /* 0x000fe200078e02ff */
[----:B------:R-:W-:Y:S01]  /*1910*/  LOP3.LUT R131, R131, 0xfffffff8, RZ, 0xc0, !PT ;  /* 0xfffffff883837812 */ /* 0x000fe200078ec0ff */
[C---:B------:R-:W-:Y:S01]  /*1920*/  IMAD R85, R79.reuse, c[0x0][0x284], R2 ;  /* 0x0000a1004f557a24 */ /* 0x040fe200078e0202 */
[----:B------:R-:W-:Y:S01]  /*1930*/  LOP3.LUT R130, R130, 0xfffffff8, RZ, 0xc0, !PT ;  /* 0xfffffff882827812 */ /* 0x000fe200078ec0ff */
[----:B------:R-:W-:Y:S01]  /*1940*/  IMAD.WIDE.U32 R150, R79, c[0x0][0x280], R150 ;  /* 0x0000a0004f967a25 */ /* 0x000fe200078e0096 */
[----:B------:R-:W-:-:S02]  /*1950*/  IADD3 R127, R128, 0x40, RZ ;  /* 0x00000040807f7810 */ /* 0x000fc40007ffe0ff */
[----:B------:R-:W-:Y:S01]  /*1960*/  ISETP.NE.AND P6, PT, RZ, UR4, PT ;  /* 0x00000004ff007c0c */ /* 0x000fe2000bfc5270 */
[C---:B------:R-:W-:Y:S01]  /*1970*/  IMAD R3, R79.reuse, c[0x0][0x294], R0 ;  /* 0x0000a5004f037a24 */ /* 0x040fe200078e0200 */
[C---:B------:R-:W-:Y:S01]  /*1980*/  IADD3 R10, R16.reuse, 0x50, RZ ;  /* 0x00000050100a7810 */ /* 0x040fe20007ffe0ff */
[C---:B------:R-:W-:Y:S01]  /*1990*/  IMAD.WIDE.U32 R146, R79.reuse, c[0x0][0x280], R146 ;  /* 0x0000a0004f927a25 */ /* 0x040fe200078e0092 */
[----:B------:R-:W-:Y:S02]  /*19a0*/  IADD3 R9, R16, 0x10, RZ ;  /* 0x0000001010097810 */ /* 0x000fe40007ffe0ff */
[----:B------:R-:W-:Y:S01]  /*19b0*/  SHF.R.S32.HI R124, RZ, 0x1f, R132 ;  /* 0x0000001fff7c7819 */ /* 0x000fe20000011484 */
[C---:B------:R-:W-:Y:S01]  /*19c0*/  IMAD.WIDE.U32 R148, R79.reuse, c[0x0][0x290], R148 ;  /* 0x0000a4004f947a25 */ /* 0x040fe200078e0094 */
[----:B------:R-:W-:Y:S02]  /*19d0*/  @P0 IADD3 R127, R128, -0x40, RZ ;  /* 0xffffffc0807f0810 */ /* 0x000fe40007ffe0ff */
[----:B------:R-:W-:Y:S01]  /*19e0*/  SHF.R.S32.HI R118, RZ, 0x1f, R129 ;  /* 0x0000001fff767819 */ /* 0x000fe20000011481 */
[----:B------:R-:W-:Y:S01]  /*19f0*/  IMAD.WIDE.U32 R144, R79, c[0x0][0x290], R144 ;  /* 0x0000a4004f907a25 */ /* 0x000fe200078e0090 */
[----:B------:R-:W-:-:S02]  /*1a00*/  SHF.R.S32.HI R122, RZ, 0x1f, R131 ;  /* 0x0000001fff7a7819 */ /* 0x000fc40000011483 */
[----:B------:R-:W-:Y:S01]  /*1a10*/  SHF.R.S32.HI R120, RZ, 0x1f, R130 ;  /* 0x0000001fff787819 */ /* 0x000fe20000011482 */
[----:B------:R-:W-:Y:S01]  /*1a20*/  IMAD.IADD R87, R151, 0x1, R85 ;  /* 0x0000000197577824 */ /* 0x000fe200078e0255 */
[----:B------:R-:W-:Y:S01]  /*1a30*/  SHF.R.S32.HI R116, RZ, 0x1f, R126 ;  /* 0x0000001fff747819 */ /* 0x000fe2000001147e */
[----:B------:R-:W-:Y:S01]  /*1a40*/  IMAD.IADD R85, R85, 0x1, R147 ;  /* 0x0000000155557824 */ /* 0x000fe200078e0293 */
[----:B------:R-:W-:Y:S01]  /*1a50*/  SHF.R.S32.HI R114, RZ, 0x1f, R125 ;  /* 0x0000001fff727819 */ /* 0x000fe2000001147d */
[----:B------:R-:W-:Y:S02]  /*1a60*/  IMAD.IADD R86, R149, 0x1, R3 ;  /* 0x0000000195567824 */ /* 0x000fe400078e0203 */
[----:B------:R-:W-:Y:S02]  /*1a70*/  IMAD.IADD R84, R3, 0x1, R145 ;  /* 0x0000000103547824 */ /* 0x000fe400078e0291 */
[----:B------:R-:W-:Y:S02]  /*1a80*/  IMAD.SHL.U32 R121, R121, 0x2, RZ ;  /* 0x0000000279797824 */ /* 0x000fe400078e00ff */
[----:B------:R-:W-:-:S02]  /*1a90*/  IMAD.SHL.U32 R117, R117, 0x2, RZ ;  /* 0x0000000275757824 */ /* 0x000fc400078e00ff */
[----:B------:R-:W-:Y:S02]  /*1aa0*/  IMAD.SHL.U32 R113, R113, 0x2, RZ ;  /* 0x0000000271717824 */ /* 0x000fe400078e00ff */
.L_x_562:
        /* <DEDUP_REMOVED lines=8> */
[----:B------:R-:W-:Y:S04]  /*1b30*/  IMAD.IADD R88, R25, 0x1, R5 ;  /* 0x0000000119587824 */ /* 0x000fe800078e0205 */
[----:B------:R-:W-:Y:S01]  /*1b40*/  IMAD.X R0, R88, 0x1, R82, P0 ;  /* 0x0000000158007824 */ /* 0x000fe200000e0652 */
[C---:B------:R-:W-:Y:S04]  /*1b50*/  LEA R64, P0, R3.reuse, c[0x0][0x1c8], 0x1 ;  /* 0x0000720003407a11 */ /* 0x040fe800078008ff */
        /* <DEDUP_REMOVED lines=73> */
.L_x_542:
[----:B------:R-:W-:Y:S05]  /*1ff0*/  BSYNC B0 ;  /* 0x0000000000007941 */ /* 0x000fea0003800000 */
.L_x_541:
        /* <DEDUP_REMOVED lines=89> */
.L_x_545:
[----:B------:R-:W-:Y:S05]  /*2590*/  BSYNC B0 ;  /* 0x0000000000007941 */ /* 0x000fea0003800000 */
.L_x_544:
        /* <DEDUP_REMOVED lines=56> */
.L_x_547:
[----:B------:R-:W-:Y:S05]  /*2920*/  BSYNC B0 ;  /* 0x0000000000007941 */ /* 0x000fea0003800000 */
.L_x_546:
        /* <DEDUP_REMOVED lines=56> */
.L_x_549:
[----:B------:R-:W-:Y:S05]  /*2cb0*/  BSYNC B0 ;  /* 0x0000000000007941 */ /* 0x000fea0003800000 */
.L_x_548:
        /* <DEDUP_REMOVED lines=56> */
.L_x_551:
[----:B------:R-:W-:Y:S05]  /*3040*/  BSYNC B0 ;  /* 0x0000000000007941 */ /* 0x000fea0003800000 */
.L_x_550:
        /* <DEDUP_REMOVED lines=56> */
.L_x_553:
[----:B------:R-:W-:Y:S05]  /*33d0*/  BSYNC B0 ;  /* 0x0000000000007941 */ /* 0x000fea0003800000 */
.L_x_552:
        /* <DEDUP_REMOVED lines=56> */
.L_x_540:
        /* <DEDUP_REMOVED lines=47> */
.L_x_555:
[----:B------:R-:W-:Y:S05]  /*3a50*/  BSYNC B0 ;  /* 0x0000000000007941 */ /* 0x000fea0003800000 */
.L_x_554:
[----:B------:R-:W-:Y:S04]  /*3a60*/  IADD3 R143, P0, R160, R24, RZ ;  /* 0x00000018a08f7210 */ /* 0x000fe80007f1e0ff */
[----:B------:R-:W-:Y:S01]  /*3a70*/  IADD3.X R88, R109, R88, RZ, P0, !PT ;  /* 0x000000586d587210 */ /* 0x000fe200007fe4ff */
[----:B------:R-:W-:-:S05]  /*3a80*/  @P1 BRA `(.L_x_543) ;  /* 0x0000199000001947 */ /* 0x000fca0003800000 */
[----:B------:R-:W-:Y:S01]  /*3a90*/  ISETP.GE.AND P0, PT, R18, c[0x0][0x1d4], PT ;  /* 0x0000750012007a0c */ /* 0x000fe20003f06270 */
[----:B-----5:R-:W-:Y:S01]  /*3aa0*/  IMAD.MOV.U32 R8, RZ, RZ, R66 ;  /* 0x000000ffff087224 */ /* 0x020fe200078e0042 */
[----:B------:R-:W-:Y:S01]  /*3ab0*/  MOV R5, R65 ;  /* 0x0000004100057202 */ /* 0x000fe20000000f00 */
[----:B------:R-:W-:Y:S01]  /*3ac0*/  IMAD.MOV.U32 R7, RZ, RZ, R67 ;  /* 0x000000ffff077224 */ /* 0x000fe200078e0043 */
[----:B-1----:R-:W-:Y:S01]  /*3ad0*/  MOV R3, R23 ;  /* 0x0000001700037202 */ /* 0x002fe20000000f00 */
        /* <DEDUP_REMOVED lines=70> */
[--C-:B------:R-:W-:Y:S01]  /*3f40*/  IMAD.MOV.U32 R36, RZ, RZ, R39.reuse ;  /* 0x000000ffff247224 */ /* 0x100fe200078e0027 */
        /* <DEDUP_REMOVED lines=13> */
[C---:B------:R-:W-:Y:S01]  /*4020*/  @!P0 FMUL.FTZ R2, R43.reuse, R42 ;  /* 0x0000002a2b028220 */ /* 0x040fe20000410000 */
        /* <DEDUP_REMOVED lines=41> */
[C---:B------:R-:W-:Y:S01]  /*42c0*/  @!P0 FMUL.FTZ R8, R36.reuse, R39 ;  /* 0x0000002724088220 */ /* 0x040fe20000410000 */
[----:B------:R-:W-:Y:S01]  /*42d0*/  @!P0 MOV R72, R170 ;  /* 0x000000aa00488202 */ /* 0x000fe20000000f00 */
[----:B------:R-:W-:Y:S02]  /*42e0*/  @!P0 FFMA.FTZ R179, R36, R61, -R179 ;  /* 0x0000003d24b38223 */ /* 0x000fe400000108b3 */
[----:B------:R-:W-:Y:S02]  /*42f0*/  @!P0 FFMA.FTZ R7, R58, R59, R7 ;  /* 0x0000003b3a078223 */ /* 0x000fe40000010007 */
[----:B------:R-:W-:Y:S01]  /*4300*/  @!P0 FFMA.FTZ R8, R60, R61, R8 ;  /* 0x0000003d3c088223 */ /* 0x000fe20000010008 */
[----:B------:R-:W-:Y:S01]  /*4310*/  @!P0 F2FP.PACK_AB R179, R179, R176 ;  /* 0x000000b0b3b3823e */ /* 0x000fe200000000ff */
[----:B------:R-:W-:Y:S01]  /*4320*/  @!P0 IMAD.MOV.U32 R26, RZ, RZ, R174 ;  /* 0x000000ffff1a8224 */ /* 0x000fe200078e00ae */
[----:B------:R-:W-:Y:S01]  /*4330*/  @!P0 F2FP.PACK_AB R176, R6, R5 ;  /* 0x0000000506b0823e */ /* 0x000fe200000000ff */
[----:B------:R-:W-:Y:S01]  /*4340*/  @!P0 IMAD.MOV.U32 R73, RZ, RZ, R171 ;  /* 0x000000ffff498224 */ /* 0x000fe200078e00ab */
[----:B------:R-:W-:Y:S02]  /*4350*/  @!P0 MOV R27, R179 ;  /* 0x000000b3001b8202 */ /* 0x000fe40000000f00 */
[----:B------:R-:W-:Y:S02]  /*4360*/  @!P0 F2FP.PACK_AB R177, R8, R7 ;  /* 0x0000000708b1823e */ /* 0x000fe400000000ff */
[----:B------:R-:W-:Y:S01]  /*4370*/  @!P0 MOV R74, R176 ;  /* 0x000000b0004a8202 */ /* 0x000fe20000000f00 */
[----:B------:R1:W-:Y:S01]  /*4380*/  STG.E.128 [R168.64], R24 ;  /* 0x00000018a8007986 */ /* 0x0003e2000c101d06 */
[----:B------:R-:W-:Y:S07]  /*4390*/  @!P0 MOV R75, R177 ;  /* 0x000000b1004b8202 */ /* 0x000fee0000000f00 */
[----:B------:R1:W-:Y:S02]  /*43a0*/  @!P2 STG.E.128 [R166.64], R72 ;  /* 0x00000048a600a986 */ /* 0x0003e4000c101d06 */
.L_x_557:
[----:B------:R-:W-:Y:S05]  /*43b0*/  BSYNC B0 ;  /* 0x0000000000007941 */ /* 0x000fea0003800000 */
.L_x_556:
        /* <DEDUP_REMOVED lines=73> */
[--C-:B------:R-:W-:Y:S02]  /*4850*/  @!P0 HADD2.F32 R46, -RZ, R47.reuse.H0_H0 ;  /* 0x2000002fff2e8230 */ /* 0x100fe40000004100 */
[-C--:B------:R-:W-:Y:S01]  /*4860*/  @!P0 FMUL.FTZ R74, R48, R31.reuse ;  /* 0x0000001f304a8220 */ /* 0x080fe20000410000 */
[----:B------:R-:W-:Y:S01]  /*4870*/  @!P0 HADD2.F32 R47, -RZ, R47.H1_H1 ;  /* 0x3000002fff2f8230 */ /* 0x000fe20000004100 */
[----:B------:R-:W-:Y:S01]  /*4880*/  @!P0 FMUL.FTZ R7, R36, R31 ;  /* 0x0000001f24078220 */ /* 0x000fe20000410000 */
[----:B------:R-:W-:Y:S02]  /*4890*/  @!P0 HADD2.F32 R31, -RZ, R34.H0_H0 ;  /* 0x20000022ff1f8230 */ /* 0x000fe40000004100 */
        /* <DEDUP_REMOVED lines=28> */
[----:B------:R-:W-:Y:S01]  /*4a60*/  @!P0 IMAD.MOV.U32 R26, RZ, RZ, R167 ;  /* 0x000000ffff1a8224 */ /* 0x000fe200078e00a7 */
[----:B------:R-:W-:Y:S01]  /*4a70*/  @!P0 F2FP.PACK_AB R164, R6, R5 ;  /* 0x0000000506a4823e */ /* 0x000fe200000000ff */
[----:B------:R-:W-:Y:S01]  /*4a80*/  @!P0 IMAD.MOV.U32 R57, RZ, RZ, R73 ;  /* 0x000000ffff398224 */ /* 0x000fe200078e0049 */
[----:B------:R-:W-:Y:S02]  /*4a90*/  @!P0 F2FP.PACK_AB R165, R8, R7 ;  /* 0x0000000708a5823e */ /* 0x000fe400000000ff */
[----:B------:R1:W-:Y:S01]  /*4aa0*/  STG.E.128 [R60.64], R24 ;  /* 0x000000183c007986 */ /* 0x0003e2000c101d06 */
[----:B------:R-:W-:Y:S02]  /*4ab0*/  @!P0 MOV R56, R72 ;  /* 0x0000004800388202 */ /* 0x000fe40000000f00 */
[----:B------:R-:W-:Y:S02]  /*4ac0*/  @!P0 MOV R58, R164 ;  /* 0x000000a4003a8202 */ /* 0x000fe40000000f00 */
[----:B------:R-:W-:Y:S05]  /*4ad0*/  @!P0 MOV R59, R165 ;  /* 0x000000a5003b8202 */ /* 0x000fea0000000f00 */
[----:B------:R1:W-:Y:S02]  /*4ae0*/  @!P2 STG.E.128 [R54.64], R56 ;  /* 0x000000383600a986 */ /* 0x0003e4000c101d06 */
.L_x_559:
[----:B------:R-:W-:Y:S05]  /*4af0*/  BSYNC B0 ;  /* 0x0000000000007941 */ /* 0x000fea0003800000 */
.L_x_558:
[----:B------:R-:W-:Y:S11]  /*4b00*/  ISETP.GE.AND P0, PT, R12, c[0x0][0x1d4], PT ;  /* 0x000075000c007a0c */ /* 0x000ff60003f06270 */
[----:B------:R-:W-:Y:S02]  /*4b10*/  @!UPT UIADD3 URZ, URZ, URZ, URZ ;  /* 0x0000003f3f3ff290 */ /* 0x000fe4000fffe03f */
[----:B------:R-:W-:-:S05]  /*4b20*/  @P0 BRA `(.L_x_543) ;  /* 0x000008f000000947 */ /* 0x000fca0003800000 */
[----:B-1----:R-:W1:Y:S01]  /*4b30*/  LDS.128 R52, [R113+0x6100] ;  /* 0x0061000071347984 */ /* 0x002e620000000c00 */
[----:B------:R-:W-:Y:S04]  /*4b40*/  IADD3 R58, P1, P0, R158, R143, R130 ;  /* 0x0000008f9e3a7210 */ /* 0x000fe8000783e082 */
[----:B------:R-:W-:Y:S02]  /*4b50*/  IADD3.X R51, R97, R88, R120, P1, P0 ;  /* 0x0000005861337210 */ /* 0x000fe40000fe0478 */
[C---:B------:R-:W-:Y:S01]  /*4b60*/  LEA R56, P0, R58.reuse, c[0x0][0x1c8], 0x1 ;  /* 0x000072003a387a11 */ /* 0x040fe200078008ff */
[----:B------:R-:W2:Y:S03]  /*4b70*/  LDS.128 R24, [R115+0x6100] ;  /* 0x0061000073187984 */ /* 0x000ea60000000c00 */
[----:B------:R-:W-:Y:S02]  /*4b80*/  LEA.HI.X R57, R58, c[0x0][0x1cc], R51, 0x1, P0 ;  /* 0x000073003a397a11 */ /* 0x000fe400000f0c33 */
[----:B------:R-:W-:Y:S11]  /*4b90*/  ISETP.GE.AND P0, PT, R12, c[0x0][0x27c], PT ;  /* 0x00009f000c007a0c */ /* 0x000ff60003f06270 */
[----:B------:R-:W-:Y:S02]  /*4ba0*/  @!UPT UIADD3 URZ, URZ, URZ, URZ ;  /* 0x0000003f3f3ff290 */ /* 0x000fe4000fffe03f */
[----:B------:R-:W-:Y:S01]  /*4bb0*/  @!P0 HADD2.F32 R30, -RZ, R33.H1_H1 ;  /* 0x30000021ff1e8230 */ /* 0x000fe20000004100 */
[--C-:B------:R-:W-:Y:S01]  /*4bc0*/  @!P0 SHF.R.U32.HI R28, RZ, 0x10, R21.reuse ;  /* 0x00000010ff1c8819 */ /* 0x100fe20000011615 */
[--C-:B------:R-:W-:Y:S01]  /*4bd0*/  @!P0 HADD2.F32 R40, -RZ, R63.reuse.H1_H1 ;  /* 0x3000003fff288230 */ /* 0x100fe20000004100 */
[----:B------:R-:W-:Y:S01]  /*4be0*/  @!P0 SHF.R.U64 R21, R20, 0x10, R21 ;  /* 0x0000001014158819 */ /* 0x000fe20000001215 */
[----:B------:R-:W-:Y:S01]  /*4bf0*/  @!P0 HADD2.F32 R37, -RZ, R63.H0_H0 ;  /* 0x2000003fff258230 */ /* 0x000fe20000004100 */
[--C-:B------:R-:W-:Y:S01]  /*4c00*/  @!P0 SHF.R.U32.HI R20, RZ, 0x10, R23.reuse ;  /* 0x00000010ff148819 */ /* 0x100fe20000011617 */
[--C-:B------:R-:W-:Y:S01]  /*4c10*/  @!P0 HADD2.F32 R44, -RZ, R62.reuse.H1_H1 ;  /* 0x3000003eff2c8230 */ /* 0x100fe20000004100 */
[----:B------:R-:W-:Y:S01]  /*4c20*/  @!P0 SHF.R.U64 R22, R22, 0x10, R23 ;  /* 0x0000001016168819 */ /* 0x000fe20000001217 */
[----:B------:R-:W-:Y:S01]  /*4c30*/  @!P0 HADD2.F32 R47, -RZ, R62.H0_H0 ;  /* 0x2000003eff2f8230 */ /* 0x000fe20000004100 */
        /* <DEDUP_REMOVED lines=8> */
[----:B------:R-:W-:Y:S01]  /*4cc0*/  @!P0 MOV R36, R52 ;  /* 0x0000003400248202 */ /* 0x000fe20000000f00 */
[----:B------:R-:W-:Y:S01]  /*4cd0*/  @!P0 HADD2.F32 R43, -RZ, R43.H0_H0 ;  /* 0x2000002bff2b8230 */ /* 0x000fe20000004100 */
[----:B------:R-:W-:Y:S01]  /*4ce0*/  @!P0 SHF.R.U64 R46, R66, 0x10, R67 ;  /* 0x00000010422e8819 */ /* 0x000fe20000001243 */
[----:B------:R-:W-:Y:S01]  /*4cf0*/  @!P0 HADD2.F32 R38, -RZ, R35.H0_H0 ;  /* 0x20000023ff268230 */ /* 0x000fe20000004100 */
[----:B------:R-:W-:Y:S01]  /*4d00*/  @!P0 MOV R49, R55 ;  /* 0x0000003700318202 */ /* 0x000fe20000000f00 */
[----:B------:R-:W-:Y:S01]  /*4d10*/  @!P0 HADD2.F32 R42, -RZ, R45.H0_H0 ;  /* 0x2000002dff2a8230 */ /* 0x000fe20000004100 */
[----:B--2---:R-:W-:Y:S01]  /*4d20*/  @!P0 MOV R29, R25 ;  /* 0x00000019001d8202 */ /* 0x004fe20000000f00 */
[----:B------:R-:W-:Y:S01]  /*4d30*/  @!P0 HADD2.F32 R50, -RZ, R50.H0_H0 ;  /* 0x20000032ff328230 */ /* 0x000fe20000004100 */
[-C--:B------:R-:W-:Y:S01]  /*4d40*/  @!P0 FMUL.FTZ R51, R38, R30.reuse ;  /* 0x0000001e26338220 */ /* 0x080fe20000410000 */
[----:B------:R-:W-:Y:S02]  /*4d50*/  @!P0 HADD2.F32 R46, -RZ, R46.H0_H0 ;  /* 0x2000002eff2e8230 */ /* 0x000fe40000004100 */
[--C-:B------:R-:W-:Y:S02]  /*4d60*/  @!P0 HADD2.F32 R23, -RZ, R29.reuse.H0_H0 ;  /* 0x2000001dff178230 */ /* 0x100fe40000004100 */
[----:B------:R-:W-:Y:S02]  /*4d70*/  @!P0 HADD2.F32 R34, -RZ, R29.H1_H1 ;  /* 0x3000001dff228230 */ /* 0x000fe40000004100 */
[----:B------:R-:W-:Y:S01]  /*4d80*/  @!P0 HADD2.F32 R41, -RZ, R35.H1_H1 ;  /* 0x30000023ff298230 */ /* 0x000fe20000004100 */
[C---:B------:R-:W-:Y:S01]  /*4d90*/  @!P0 FMUL.FTZ R3, R23.reuse, R30 ;  /* 0x0000001e17038220 */ /* 0x040fe20000410000 */
[----:B------:R-:W-:Y:S01]  /*4da0*/  @!P0 MOV R30, R24 ;  /* 0x00000018001e8202 */ /* 0x000fe20000000f00 */
[----:B------:R-:W-:Y:S01]  /*4db0*/  @!P0 FFMA.FTZ R51, R23, R40, -R51 ;  /* 0x0000002817338223 */ /* 0x000fe20000010833 */
[----:B------:R-:W-:Y:S01]  /*4dc0*/  @!P0 HADD2.F32 R23, -RZ, R33.H0_H0 ;  /* 0x20000021ff178230 */ /* 0x000fe20000004100 */
[-C--:B------:R-:W-:Y:S01]  /*4dd0*/  @!P0 FMUL.FTZ R58, R41, R31.reuse ;  /* 0x0000001f293a8220 */ /* 0x080fe20000410000 */
[----:B------:R-:W-:Y:S01]  /*4de0*/  @!P0 HADD2.F32 R35, -RZ, R36.H0_H0 ;  /* 0x20000024ff238230 */ /* 0x000fe20000004100 */
[C---:B------:R-:W-:Y:S01]  /*4df0*/  @!P0 FMUL.FTZ R4, R34.reuse, R31 ;  /* 0x0000001f22048220 */ /* 0x040fe20000410000 */
[--C-:B------:R-:W-:Y:S01]  /*4e00*/  @!P0 HADD2.F32 R28, -RZ, R30.reuse.H0_H0 ;  /* 0x2000001eff1c8230 */ /* 0x100fe20000004100 */
[----:B------:R-:W-:Y:S01]  /*4e10*/  @!P0 FFMA.FTZ R58, R34, R43, -R58 ;  /* 0x0000002b223a8223 */ /* 0x000fe2000001083a */
[----:B------:R-:W-:Y:S01]  /*4e20*/  @!P0 HADD2.F32 R30, -RZ, R30.H1_H1 ;  /* 0x3000001eff1e8230 */ /* 0x000fe20000004100 */
[CC--:B------:R-:W-:Y:S01]  /*4e30*/  @!P0 FMUL.FTZ R59, R35.reuse, R23.reuse ;  /* 0x00000017233b8220 */ /* 0x0c0fe20000410000 */
[----:B------:R-:W-:Y:S01]  /*4e40*/  @!P0 HADD2.F32 R29, -RZ, R21.H0_H0 ;  /* 0x20000015ff1d8230 */ /* 0x000fe20000004100 */
[C---:B------:R-:W-:Y:S01]  /*4e50*/  @!P0 FMUL.FTZ R0, R28.reuse, R23 ;  /* 0x000000171c008220 */ /* 0x040fe20000410000 */
[----:B------:R-:W-:Y:S01]  /*4e60*/  @!P0 MOV R23, R26 ;  /* 0x0000001a00178202 */ /* 0x000fe20000000f00 */
[----:B------:R-:W-:Y:S01]  /*4e70*/  @!P0 FFMA.FTZ R59, R28, R37, -R59 ;  /* 0x000000251c3b8223 */ /* 0x000fe2000001083b */
[----:B------:R-:W-:Y:S01]  /*4e80*/  @!P0 HADD2.F32 R28, -RZ, R32.H1_H1 ;  /* 0x30000020ff1c8230 */ /* 0x000fe20000004100 */
[----:B------:R-:W-:Y:S01]  /*4e90*/  @!P0 FMUL.FTZ R2, R30, R29 ;  /* 0x0000001d1e028220 */ /* 0x000fe20000410000 */
[----:B------:R-:W-:Y:S01]  /*4ea0*/  @!P0 HADD2.F32 R36, -RZ, R36.H1_H1 ;  /* 0x30000024ff248230 */ /* 0x000fe20000004100 */
[----:B------:R-:W-:Y:S01]  /*4eb0*/  @!P0 FFMA.FTZ R0, R35, R37, R0 ;  /* 0x0000002523008223 */ /* 0x000fe20000010000 */
[--C-:B------:R-:W-:Y:S01]  /*4ec0*/  @!P0 HADD2.F32 R21, -RZ, R23.reuse.H0_H0 ;  /* 0x20000017ff158230 */ /* 0x100fe20000004100 */
[-C--:B------:R-:W-:Y:S01]  /*4ed0*/  @!P0 FMUL.FTZ R61, R42, R28.reuse ;  /* 0x0000001c2a3d8220 */ /* 0x080fe20000410000 */
[----:B------:R-:W-:Y:S01]  /*4ee0*/  @!P0 F2FP.PACK_AB R51, R58, R51 ;  /* 0x000000333a33823e */ /* 0x000fe200000000ff */
[----:B------:R-:W-:Y:S01]  /*4ef0*/  @!P0 FMUL.FTZ R60, R36, R29 ;  /* 0x0000001d243c8220 */ /* 0x000fe20000410000 */
[----:B------:R-:W-:Y:S01]  /*4f00*/  @!P0 HADD2.F32 R29, -RZ, R23.H1_H1 ;  /* 0x30000017ff1d8230 */ /* 0x000fe20000004100 */
[C---:B------:R-:W-:Y:S01]  /*4f10*/  @!P0 FMUL.FTZ R5, R21.reuse, R28 ;  /* 0x0000001c15058220 */ /* 0x040fe20000410000 */
[----:B------:R-:W-:Y:S01]  /*4f20*/  @!P0 MOV R28, R27 ;  /* 0x0000001b001c8202 */ /* 0x000fe20000000f00 */
[----:B------:R-:W-:Y:S01]  /*4f30*/  @!P0 FFMA.FTZ R61, R21, R44, -R61 ;  /* 0x0000002c153d8223 */ /* 0x000fe2000001083d */
[----:B------:R-:W-:Y:S01]  /*4f40*/  @!P0 HADD2.F32 R21, -RZ, R32.H0_H0 ;  /* 0x20000020ff158230 */ /* 0x000fe20000004100 */
[-C--:B------:R-:W-:Y:S01]  /*4f50*/  @!P0 FFMA.FTZ R60, R30, R39.reuse, -R60 ;  /* 0x000000271e3c8223 */ /* 0x080fe2000001083c */
[----:B------:R-:W-:Y:S01]  /*4f60*/  @!P0 HADD2.F32 R22, -RZ, R22.H0_H0 ;  /* 0x20000016ff168230 */ /* 0x000fe20000004100 */
[----:B------:R-:W-:Y:S01]  /*4f70*/  @!P0 FFMA.FTZ R2, R36, R39, R2 ;  /* 0x0000002724028223 */ /* 0x000fe20000010002 */
[--C-:B------:R-:W-:Y:S01]  /*4f80*/  @!P0 HADD2.F32 R48, -RZ, R49.reuse.H0_H0 ;  /* 0x20000031ff308230 */ /* 0x100fe20000004100 */
[----:B------:R-:W-:Y:S01]  /*4f90*/  @!P0 FFMA.FTZ R3, R38, R40, R3 ;  /* 0x0000002826038223 */ /* 0x000fe20000010003 */
[----:B------:R-:W-:Y:S01]  /*4fa0*/  @!P0 HADD2.F32 R49, -RZ, R49.H1_H1 ;  /* 0x30000031ff318230 */ /* 0x000fe20000004100 */
[----:B------:R-:W-:Y:S01]  /*4fb0*/  @!P0 FMUL.FTZ R6, R29, R22 ;  /* 0x000000161d068220 */ /* 0x000fe20000410000 */
[----:B------:R-:W-:Y:S01]  /*4fc0*/  @!P0 HADD2.F32 R45, -RZ, R45.H1_H1 ;  /* 0x3000002dff2d8230 */ /* 0x000fe20000004100 */
[----:B------:R-:W-:Y:S01]  /*4fd0*/  @!P0 FMUL.FTZ R69, R48, R21 ;  /* 0x0000001530458220 */ /* 0x000fe20000410000 */
[----:B------:R-:W-:Y:S01]  /*4fe0*/  @!P0 F2FP.PACK_AB R60, R60, R59 ;  /* 0x0000003b3c3c823e */ /* 0x000fe200000000ff */
[----:B------:R-:W-:Y:S01]  /*4ff0*/  @!P0 FMUL.FTZ R68, R49, R20 ;  /* 0x0000001431448220 */ /* 0x000fe20000410000 */
[----:B------:R-:W-:Y:S01]  /*5000*/  @!P0 MOV R25, R51 ;  /* 0x0000003300198202 */ /* 0x000fe20000000f00 */
[----:B------:R-:W-:Y:S01]  /*5010*/  @!P0 FMUL.FTZ R70, R45, R22 ;  /* 0x000000162d468220 */ /* 0x000fe20000410000 */
[----:B------:R-:W-:Y:S01]  /*5020*/  @!P0 F2FP.PACK_AB R51, R2, R0 ;  /* 0x000000000233823e */ /* 0x000fe200000000ff */
[----:B------:R-:W-:Y:S01]  /*5030*/  @!P0 FFMA.FTZ R4, R41, R43, R4 ;  /* 0x0000002b29048223 */ /* 0x000fe20000010004 */
[--C-:B------:R-:W-:Y:S01]  /*5040*/  @!P0 HADD2.F32 R30, -RZ, R28.reuse.H0_H0 ;  /* 0x2000001cff1e8230 */ /* 0x100fe20000004100 */
[----:B------:R-:W-:Y:S01]  /*5050*/  @!P0 FFMA.FTZ R70, R29, R46, -R70 ;  /* 0x0000002e1d468223 */ /* 0x000fe20000010846 */
[----:B------:R-:W-:Y:S01]  /*5060*/  @!P0 HADD2.F32 R23, -RZ, R28.H1_H1 ;  /* 0x3000001cff178230 */ /* 0x000fe20000004100 */
[----:B------:R-:W-:Y:S01]  /*5070*/  @!P0 FFMA.FTZ R5, R42, R44, R5 ;  /* 0x0000002c2a058223 */ /* 0x000fe20000010005 */
[----:B------:R-:W-:Y:S01]  /*5080*/  @!P0 F2FP.PACK_AB R58, R4, R3 ;  /* 0x00000003043a823e */ /* 0x000fe200000000ff */
[----:B------:R-:W-:Y:S01]  /*5090*/  @!P0 FFMA.FTZ R69, R30, R47, -R69 ;  /* 0x0000002f1e458223 */ /* 0x000fe20000010845 */
[----:B------:R-:W-:Y:S01]  /*50a0*/  @!P0 F2FP.PACK_AB R61, R70, R61 ;  /* 0x0000003d463d823e */ /* 0x000fe200000000ff */
[C---:B------:R-:W-:Y:S01]  /*50b0*/  @!P0 FFMA.FTZ R68, R23.reuse, R50, -R68 ;  /* 0x0000003217448223 */ /* 0x040fe20000010844 */
[----:B------:R-:W-:Y:S01]  /*50c0*/  @!P0 MOV R53, R58 ;  /* 0x0000003a00358202 */ /* 0x000fe20000000f00 */
[----:B------:R-:W-:Y:S01]  /*50d0*/  @!P0 FMUL.FTZ R7, R30, R21 ;  /* 0x000000151e078220 */ /* 0x000fe20000410000 */
[----:B------:R-:W-:Y:S01]  /*50e0*/  @!P0 MOV R26, R61 ;  /* 0x0000003d001a8202 */ /* 0x000fe20000000f00 */
[----:B------:R-:W-:Y:S01]  /*50f0*/  @!P0 IMAD.MOV.U32 R24, RZ, RZ, R60 ;  /* 0x000000ffff188224 */ /* 0x000fe200078e003c */
[----:B------:R-:W-:Y:S01]  /*5100*/  @!P0 F2FP.PACK_AB R68, R68, R69 ;  /* 0x000000454444823e */ /* 0x000fe200000000ff */
[----:B------:R-:W-:Y:S02]  /*5110*/  @!P0 FMUL.FTZ R8, R23, R20 ;  /* 0x0000001417088220 */ /* 0x000fe40000410000 */
[----:B------:R-:W-:Y:S01]  /*5120*/  @!P0 FFMA.FTZ R6, R45, R46, R6 ;  /* 0x0000002e2d068223 */ /* 0x000fe20000010006 */
[----:B------:R-:W-:Y:S01]  /*5130*/  @!P0 MOV R27, R68 ;  /* 0x00000044001b8202 */ /* 0x000fe20000000f00 */
[----:B------:R-:W-:Y:S02]  /*5140*/  @!P0 FFMA.FTZ R7, R48, R47, R7 ;  /* 0x0000002f30078223 */ /* 0x000fe40000010007 */
[----:B------:R-:W-:Y:S01]  /*5150*/  @!P0 FFMA.FTZ R8, R49, R50, R8 ;  /* 0x0000003231088223 */ /* 0x000fe20000010008 */
[----:B------:R-:W-:Y:S01]  /*5160*/  @!P0 F2FP.PACK_AB R59, R6, R5 ;  /* 0x00000005063b823e */ /* 0x000fe200000000ff */
[----:B------:R1:W-:Y:S01]  /*5170*/  STG.E.128 [R56.64], R24 ;  /* 0x0000001838007986 */ /* 0x0003e2000c101d06 */
[----:B------:R-:W-:Y:S02]  /*5180*/  @!P0 IMAD.MOV.U32 R52, RZ, RZ, R51 ;  /* 0x000000ffff348224 */ /* 0x000fe400078e0033 */
[----:B------:R-:W-:Y:S02]  /*5190*/  @!P0 F2FP.PACK_AB R60, R8, R7 ;  /* 0x00000007083c823e */ /* 0x000fe400000000ff */
[----:B------:R-:W-:Y:S02]  /*51a0*/  @!P0 MOV R54, R59 ;  /* 0x0000003b00368202 */ /* 0x000fe40000000f00 */
[----:B------:R-:W-:Y:S02]  /*51b0*/  @!P0 MOV R55, R60 ;  /* 0x0000003c00378202 */ /* 0x000fe40000000f00 */
[----:B------:R-:W-:Y:S11]  /*51c0*/  ISETP.GE.AND P0, PT, R125, c[0x0][0x1d4], PT ;  /* 0x000075007d007a0c */ /* 0x000ff60003f06270 */
[----:B------:R-:W-:Y:S02]  /*51d0*/  @!UPT UIADD3 URZ, URZ, URZ, URZ ;  /* 0x0000003f3f3ff290 */ /* 0x000fe4000fffe03f */
[----:B------:R-:W-:-:S05]  /*51e0*/  @P0 BRA `(.L_x_543) ;  /* 0x0000023000000947 */ /* 0x000fca0003800000 */
[----:B------:R-:W-:Y:S04]  /*51f0*/  IADD3 R143, P1, P0, R158, R143, R125 ;  /* 0x0000008f9e8f7210 */ /* 0x000fe8000783e07d */
[----:B------:R-:W-:Y:S02]  /*5200*/  IADD3.X R88, R97, R88, R114, P1, P0 ;  /* 0x0000005861587210 */ /* 0x000fe40000fe0472 */
[C---:B------:R-:W-:Y:S04]  /*5210*/  LEA R2, P0, R143.reuse, c[0x0][0x1c8], 0x1 ;  /* 0x000072008f027a11 */ /* 0x040fe800078008ff */
[----:B------:R-:W-:Y:S05]  /*5220*/  LEA.HI.X R3, R143, c[0x0][0x1cc], R88, 0x1, P0 ;  /* 0x000073008f037a11 */ /* 0x000fea00000f0c58 */
[----:B------:R2:W-:Y:S01]  /*5230*/  STG.E.128 [R2.64], R52 ;  /* 0x0000003402007986 */ /* 0x0005e2000c101d06 */
[----:B------:R-:W-:-:S05]  /*5240*/  BRA `(.L_x_543) ;  /* 0x000001d000007947 */ /* 0x000fca0003800000 */
.L_x_539:
[----:B------:R-:W-:Y:S05]  /*5250*/  IMAD R0, R135, -0x40, R142 ;  /* 0xffffffc087007824 */ /* 0x000fea00078e028e */
[----:B------:R-:W-:Y:S04]  /*5260*/  IMNMX R0, R0, 0x40, PT ;  /* 0x0000004000007817 */ /* 0x000fe80003800200 */
[----:B------:R-:W-:Y:S11]  /*5270*/  ISETP.GE.AND P0, PT, R139, R0, PT ;  /* 0x000000008b00720c */ /* 0x000ff60003f06270 */
[----:B------:R-:W-:Y:S02]  /*5280*/  @!UPT UIADD3 URZ, URZ, URZ, URZ ;  /* 0x0000003f3f3ff290 */ /* 0x000fe4000fffe03f */
[----:B------:R-:W-:-:S05]  /*5290*/  @P0 BRA `(.L_x_543) ;  /* 0x0000018000000947 */ /* 0x000fca0003800000 */
[----:B------:R-:W-:Y:S11]  /*52a0*/  ISETP.GE.AND P0, PT, R18, c[0x0][0x1d4], PT ;  /* 0x0000750012007a0c */ /* 0x000ff60003f06270 */
[----:B------:R-:W-:Y:S02]  /*52b0*/  @!UPT UIADD3 URZ, URZ, URZ, URZ ;  /* 0x0000003f3f3ff290 */ /* 0x000fe4000fffe03f */
[----:B------:R-:W1:Y:S04]  /*52c0*/  @!P0 LDS.128 R20, [R128+0x6000] ;  /* 0x0060000080148984 */ /* 0x000e680000000c00 */
[----:B-1----:R-:W-:Y:S01]  /*52d0*/  @!P0 STG.E.128 [R64.64], R20 ;  /* 0x0000001440008986 */ /* 0x002fe2000c101d06 */
[----:B------:R-:W-:Y:S11]  /*52e0*/  ISETP.GE.AND P0, PT, R13, c[0x0][0x1d4], PT ;  /* 0x000075000d007a0c */ /* 0x000ff60003f06270 */
[----:B------:R-:W-:Y:S02]  /*52f0*/  @!UPT UIADD3 URZ, URZ, URZ, URZ ;  /* 0x0000003f3f3ff290 */ /* 0x000fe4000fffe03f */
[----:B------:R-:W1:Y:S04]  /*5300*/  @!P0 LDS.128 R4, [R127+0x6000] ;  /* 0x006000007f048984 */ /* 0x000e680000000c00 */
[----:B-1----:R-:W-:Y:S01]  /*5310*/  @!P0 STG.E.128 [R64.64+0x40], R4 ;  /* 0x0000400440008986 */ /* 0x002fe2000c101d06 */
        /* <DEDUP_REMOVED lines=15> */
[----:B-1----:R1:W-:Y:S02]  /*5410*/  @!P0 STG.E.128 [R64.64+0x140], R4 ;  /* 0x0001400440008986 */ /* 0x0023e4000c101d06 */
.L_x_543:
[----:B------:R-:W-:Y:S05]  /*5420*/  BSYNC B1 ;  /* 0x0000000000017941 */ /* 0x000fea0003800000 */
.L_x_538:
[C---:B-12---:R-:W-:Y:S01]  /*5430*/  IMAD.SHL.U32 R3, R135.reuse, 0x40, RZ ;  /* 0x0000004087037824 */ /* 0x046fe200078e00ff */
[----:B------:R-:W-:Y:S01]  /*5440*/  SHF.L.U64.HI R81, R135, 0x6, R81 ;  /* 0x0000000687517819 */ /* 0x000fe20000010251 */
[----:B------:R-:W-:Y:S02]  /*5450*/  BSSY B0, `(.L_x_560) ;  /* 0x000004a000007945 */ /* 0x000fe40003800000 */
[----:B------:R-:W-:Y:S01]  /*5460*/  IMAD.IADD R4, R94, 0x1, -R3 ;  /* 0x000000015e047824 */ /* 0x000fe200078e0a03 */
[----:B------:R-:W-:Y:S04]  /*5470*/  IADD3 R2, P0, R3, R96, RZ ;  /* 0x0000006003027210 */ /* 0x000fe80007f1e0ff */
[----:B------:R-:W-:Y:S02]  /*5480*/  IADD3.X R0, R81, R95, RZ, P0, !PT ;  /* 0x0000005f51007210 */ /* 0x000fe400007fe4ff */
[----:B------:R-:W-:Y:S11]  /*5490*/  ISETP.GE.AND P0, PT, R4, 0x21, PT ;  /* 0x000000210400780c */ /* 0x000ff60003f06270 */
[----:B------:R-:W-:Y:S02]  /*54a0*/  @!UPT UIADD3 URZ, URZ, URZ, URZ ;  /* 0x0000003f3f3ff290 */ /* 0x000fe4000fffe03f */
[----:B------:R-:W-:Y:S05]  /*54b0*/  @P0 IADD3 R6, P1, R2, 0x20, RZ ;  /* 0x0000002002060810 */ /* 0x000fea0007f3e0ff */
[----:B------:R-:W-:Y:S01]  /*54c0*/  @P0 IMAD.X R5, RZ, RZ, R0, P1 ;  /* 0x000000ffff050224 */ /* 0x000fe200008e0600 */
[----:B------:R-:W-:Y:S03]  /*54d0*/  ISETP.GE.AND P1, PT, R4, 0x1, PT ;  /* 0x000000010400780c */ /* 0x000fe60003f26270 */
[----:B------:R-:W-:Y:S04]  /*54e0*/  @P0 IMAD R5, R5, c[0x0][0x258], RZ ;  /* 0x0000960005050a24 */ /* 0x000fe800078e02ff */
[----:B------:R-:W-:Y:S06]  /*54f0*/  @P0 IMAD R5, R6, c[0x0][0x25c], R5 ;  /* 0x0000970006050a24 */ /* 0x000fec00078e0205 */
[-C--:B-----5:R-:W-:Y:S01]  /*5500*/  @P1 MOV R21, R93.reuse ;  /* 0x0000005d00151202 */ /* 0x0a0fe20000000f00 */
[----:B------:R-:W-:Y:S02]  /*5510*/  @P1 IMAD.MOV.U32 R20, RZ, RZ, R154 ;  /* 0x000000ffff141224 */ /* 0x000fe400078e009a */
[----:B------:R-:W-:Y:S01]  /*5520*/  @P1 IMAD R7, R0, c[0x0][0x258], RZ ;  /* 0x0000960000071a24 */ /* 0x000fe200078e02ff */
[----:B------:R-:W-:Y:S01]  /*5530*/  IADD3 R0, -R3, R142, RZ ;  /* 0x0000008e03007210 */ /* 0x000fe20007ffe1ff */
[----:B------:R-:W-:Y:S03]  /*5540*/  @P1 IMAD.WIDE.U32 R20, R2, c[0x0][0x258], R20 ;  /* 0x0000960002141a25 */ /* 0x000fe600078e0014 */
[----:B------:R-:W-:Y:S01]  /*5550*/  IMNMX R0, R0, 0x40, PT ;  /* 0x0000004000007817 */ /* 0x000fe20003800200 */
[----:B------:R-:W-:Y:S01]  /*5560*/  @P1 IMAD R7, R2, c[0x0][0x25c], R7 ;  /* 0x0000970002071a24 */ /* 0x000fe200078e0207 */
[C---:B------:R-:W-:Y:S03]  /*5570*/  @P1 LEA R22, P2, R20.reuse, c[0x0][0x250], 0x1 ;  /* 0x0000940014161a11 */ /* 0x040fe600078408ff */
[----:B------:R-:W-:Y:S01]  /*5580*/  @P1 IMAD.IADD R7, R21, 0x1, R7 ;  /* 0x0000000115071824 */ /* 0x000fe200078e0207 */
[----:B------:R-:W-:Y:S04]  /*5590*/  @P0 MOV R21, R93 ;  /* 0x0000005d00150202 */ /* 0x000fe80000000f00 */
[----:B------:R-:W-:Y:S01]  /*55a0*/  @P1 LEA.HI.X R23, R20, c[0x0][0x254], R7, 0x1, P2 ;  /* 0x0000950014171a11 */ /* 0x000fe200010f0c07 */
[----:B------:R-:W-:Y:S04]  /*55b0*/  @P0 IMAD.MOV.U32 R20, RZ, RZ, R154 ;  /* 0x000000ffff140224 */ /* 0x000fe800078e009a */
[----:B------:R-:W-:Y:S01]  /*55c0*/  @!PT LDS RZ, [RZ] ;  /* 0x00000000fffff984 */ /* 0x000fe20000000800 */
[----:B------:R-:W-:Y:S01]  /*55d0*/  @!PT LDS RZ, [RZ] ;  /* 0x00000000fffff984 */ /* 0x000fe20000000800 */
[----:B------:R-:W-:Y:S01]  /*55e0*/  @!PT LDS RZ, [RZ] ;  /* 0x00000000fffff984 */ /* 0x000fe20000000800 */
[----:B------:R1:W-:Y:S01]  /*55f0*/  @P1 LDGSTS.E.BYPASS.LTC128B.128 [R133+0x100], [R22.64], !P5 ;  /* 0x0010000016851fae */ /* 0x0003e2000e901d46 */
[----:B------:R-:W-:Y:S03]  /*5600*/  @P0 IMAD.WIDE.U32 R20, R6, c[0x0][0x258], R20 ;  /* 0x0000960006140a25 */ /* 0x000fe600078e0014 */
[----:B------:R1:W-:Y:S01]  /*5610*/  @P1 LDGSTS.E.BYPASS.LTC128B.128 [R133+0x2100], [R22.64+0x80], !P4 ;  /* 0x0210008016851fae */ /* 0x0003e2000e101d46 */
[----:B------:R-:W-:Y:S01]  /*5620*/  @P0 IMAD.IADD R5, R21, 0x1, R5 ;  /* 0x0000000115050824 */ /* 0x000fe200078e0205 */
[C---:B------:R-:W-:Y:S02]  /*5630*/  @P0 LEA R6, P2, R20.reuse, c[0x0][0x250], 0x1 ;  /* 0x0000940014060a11 */ /* 0x040fe400078408ff */
[----:B------:R1:W-:Y:S02]  /*5640*/  @P1 LDGSTS.E.BYPASS.LTC128B.128 [R133+0x4100], [R22.64+0x100], !P3 ;  /* 0x0410010016851fae */ /* 0x0003e4000d901d46 */
[----:B------:R-:W-:Y:S05]  /*5650*/  @P0 LEA.HI.X R7, R20, c[0x0][0x254], R5, 0x1, P2 ;  /* 0x0000950014070a11 */ /* 0x000fea00010f0c05 */
        /* <DEDUP_REMOVED lines=9> */
[----:B------:R-:W-:Y:S04]  /*56f0*/  IMAD.MOV.U32 R88, RZ, RZ, R152 ;  /* 0x000000ffff587224 */ /* 0x000fe800078e0098 */
[----:B------:R-:W-:Y:S02]  /*5700*/  IMAD.X R0, R81, 0x1, R90, P0 ;  /* 0x0000000151007824 */ /* 0x000fe400000e065a */
[C---:B------:R-:W-:Y:S04]  /*5710*/  IMAD.WIDE.U32 R24, R3.reuse, c[0x0][0x208], R88 ;  /* 0x0000820003187a25 */ /* 0x040fe800078e0058 */
[----:B------:R-:W-:Y:S01]  /*5720*/  IMAD R0, R0, c[0x0][0x208], RZ ;  /* 0x0000820000007a24 */ /* 0x000fe200078e02ff */
[C---:B------:R-:W-:Y:S03]  /*5730*/  LEA R2, P0, R24.reuse, c[0x0][0x1f8], 0x1 ;  /* 0x00007e0018027a11 */ /* 0x040fe600078008ff */
[----:B------:R-:W-:Y:S04]  /*5740*/  IMAD R0, R3, c[0x0][0x20c], R0 ;  /* 0x0000830003007a24 */ /* 0x000fe800078e0200 */
[----:B------:R-:W-:Y:S05]  /*5750*/  IMAD.IADD R0, R25, 0x1, R0 ;  /* 0x0000000119007824 */ /* 0x000fea00078e0200 */
[----:B------:R-:W-:Y:S02]  /*5760*/  LEA.HI.X R3, R24, c[0x0][0x1fc], R0, 0x1, P0 ;  /* 0x00007f0018037a11 */ /* 0x000fe400000f0c00 */
[----:B------:R-:W-:Y:S11]  /*5770*/  ISETP.GE.AND P0, PT, R18, c[0x0][0x1d4], PT ;  /* 0x0000750012007a0c */ /* 0x000ff60003f06270 */
[----:B------:R-:W-:Y:S02]  /*5780*/  @!UPT UIADD3 URZ, URZ, URZ, URZ ;  /* 0x0000003f3f3ff290 */ /* 0x000fe4000fffe03f */
[----:B------:R-:W1:Y:S04]  /*5790*/  @!P0 LDS.128 R20, [R128] ;  /* 0x0000000080148984 */ /* 0x000e680000000c00 */
[----:B-1----:R-:W-:Y:S01]  /*57a0*/  @!P0 STG.E.128 [R2.64], R20 ;  /* 0x0000001402008986 */ /* 0x002fe2000c101d06 */
[----:B------:R-:W-:Y:S11]  /*57b0*/  ISETP.GE.AND P0, PT, R13, c[0x0][0x1d4], PT ;  /* 0x000075000d007a0c */ /* 0x000ff60003f06270 */
[----:B------:R-:W-:Y:S02]  /*57c0*/  @!UPT UIADD3 URZ, URZ, URZ, URZ ;  /* 0x0000003f3f3ff290 */ /* 0x000fe4000fffe03f */
[----:B------:R-:W1:Y:S04]  /*57d0*/  @!P0 LDS.128 R4, [R127] ;  /* 0x000000007f048984 */ /* 0x000e680000000c00 */
        /* <DEDUP_REMOVED lines=17> */
.L_x_561:
[----:B-1----:R-:W-:Y:S05]  /*58f0*/  BSYNC B0 ;  /* 0x0000000000007941 */ /* 0x002fea0003800000 */
.L_x_560:
        /* <DEDUP_REMOVED lines=25> */
.L_x_537:
[----:B------:R-:W-:Y:S01]  /*5a90*/  ISETP.NE.AND P3, PT, R173, 0x1, PT ;  /* 0x00000001ad00780c */ /* 0x000fe20003f65270 */
[----:B------:R-:W-:Y:S01]  /*5aa0*/  IMAD.IADD R138, R138, 0x1, R141 ;  /* 0x000000018a8a7824 */ /* 0x000fe200078e028d */
[----:B-1----:R-:W-:Y:S01]  /*5ab0*/  IADD3 R2, R92, 0x7f, RZ ;  /* 0x0000007f5c027810 */ /* 0x002fe20007ffe0ff */
[----:B------:R-:W-:Y:S01]  /*5ac0*/  IMAD.MOV.U32 R98, RZ, RZ, RZ ;  /* 0x000000ffff627224 */ /* 0x000fe200078e00ff */
[----:B------:R-:W-:Y:S01]  /*5ad0*/  PLOP3.LUT P2, PT, PT, PT, PT, 0x80, 0x0 ;  /* 0x000000000000781c */ /* 0x000fe20003f4f070 */
[----:B------:R-:W-:Y:S01]  /*5ae0*/  CS2R R96, SRZ ;  /* 0x0000000000607805 */ /* 0x000fe2000001ff00 */
[----:B------:R-:W-:Y:S01]  /*5af0*/  CS2R R94, SRZ ;  /* 0x00000000005e7805 */ /* 0x000fe2000001ff00 */
[----:B------:R-:W-:Y:S01]  /*5b00*/  IMAD.MOV.U32 R93, RZ, RZ, RZ ;  /* 0x000000ffff5d7224 */ /* 0x000fe200078e00ff */
        /* <DEDUP_REMOVED lines=9> */
[----:B------:R-:W-:Y:S01]  /*5ba0*/  IMAD.MOV.U32 R81, RZ, RZ, RZ ;  /* 0x000000ffff517224 */ /* 0x000fe200078e00ff */
[----:B------:R-:W-:Y:S01]  /*5bb0*/  @P3 SHF.R.U32.HI R2, RZ, c[0x0][0x2cc], R0 ;  /* 0x0000b300ff023a19 */ /* 0x000fe20000011600 */
[----:B------:R-:W-:Y:S01]  /*5bc0*/  IMAD.MOV.U32 R6, RZ, RZ, RZ ;  /* 0x000000ffff067224 */ /* 0x000fe200078e00ff */
[----:B------:R-:W-:Y:S01]  /*5bd0*/  CS2R R72, SRZ ;  /* 0x0000000000487805 */ /* 0x000fe2000001ff00 */
[----:B------:R-:W-:Y:S01]  /*5be0*/  IMAD.MOV.U32 R4, RZ, RZ, RZ ;  /* 0x000000ffff047224 */ /* 0x000fe200078e00ff */
[----:B------:R-:W-:Y:S01]  /*5bf0*/  CS2R R70, SRZ ;  /* 0x0000000000467805 */ /* 0x000fe2000001ff00 */
[----:B------:R-:W-:Y:S01]  /*5c00*/  IMAD.IADD R99, R99, 0x1, R2 ;  /* 0x0000000163637824 */ /* 0x000fe200078e0202 */
[----:B------:R-:W-:Y:S01]  /*5c10*/  CS2R R68, SRZ ;  /* 0x0000000000447805 */ /* 0x000fe2000001ff00 */
[----:B------:R-:W-:Y:S01]  /*5c20*/  CS2R R2, SRZ ;  /* 0x0000000000027805 */ /* 0x000fe2000001ff00 */
[----:B------:R-:W-:Y:S01]  /*5c30*/  CS2R R66, SRZ ;  /* 0x0000000000427805 */ /* 0x000fe2000001ff00 */
[----:B------:R-:W-:Y:S01]  /*5c40*/  CS2R R64, SRZ ;  /* 0x0000000000407805 */ /* 0x000fe2000001ff00 */
[----:B------:R-:W-:Y:S01]  /*5c50*/  SHF.R.S32.HI R0, RZ, 0x1f, R99 ;  /* 0x0000001fff007819 */ /* 0x000fe20000011463 */
[----:B------:R-:W-:Y:S01]  /*5c60*/  CS2R R62, SRZ ;  /* 0x00000000003e7805 */ /* 0x000fe2000001ff00 */
[----:B------:R-:W-:Y:S01]  /*5c70*/  CS2R R60, SRZ ;  /* 0x00000000003c7805 */ /* 0x000fe2000001ff00 */
[----:B------:R-:W-:Y:S01]  /*5c80*/  CS2R R58, SRZ ;  /* 0x00000000003a7805 */ /* 0x000fe2000001ff00 */
[----:B------:R-:W-:Y:S01]  /*5c90*/  LEA.HI R0, R0, R99, RZ, 0x6 ;  /* 0x0000006300007211 */ /* 0x000fe200078f30ff */
[----:B------:R-:W-:Y:S01]  /*5ca0*/  CS2R R56, SRZ ;  /* 0x0000000000387805 */ /* 0x000fe2000001ff00 */
[----:B------:R-:W-:Y:S01]  /*5cb0*/  CS2R R54, SRZ ;  /* 0x0000000000367805 */ /* 0x000fe2000001ff00 */
[----:B------:R-:W-:Y:S01]  /*5cc0*/  CS2R R52, SRZ ;  /* 0x0000000000347805 */ /* 0x000fe2000001ff00 */
[----:B------:R-:W-:Y:S01]  /*5cd0*/  SHF.R.S32.HI R7, RZ, 0x6, R0 ;  /* 0x00000006ff077819 */ /* 0x000fe20000011400 */
[----:B------:R-:W-:Y:S01]  /*5ce0*/  CS2R R50, SRZ ;  /* 0x0000000000327805 */ /* 0x000fe2000001ff00 */
[----:B------:R-:W-:Y:S01]  /*5cf0*/  CS2R R48, SRZ ;  /* 0x0000000000307805 */ /* 0x000fe2000001ff00 */
[----:B------:R-:W-:Y:S01]  /*5d00*/  CS2R R46, SRZ ;  /* 0x00000000002e7805 */ /* 0x000fe2000001ff00 */
[----:B------:R-:W-:Y:S01]  /*5d10*/  IMNMX R7, R100, R7, PT ;  /* 0x0000000764077217 */ /* 0x000fe20003800200 */
[----:B------:R-:W-:Y:S01]  /*5d20*/  CS2R R44, SRZ ;  /* 0x00000000002c7805 */ /* 0x000fe2000001ff00 */
[----:B------:R-:W-:Y:S01]  /*5d30*/  CS2R R42, SRZ ;  /* 0x00000000002a7805 */ /* 0x000fe2000001ff00 */
[----:B------:R-:W-:Y:S01]  /*5d40*/  CS2R R40, SRZ ;  /* 0x0000000000287805 */ /* 0x000fe2000001ff00 */
[----:B------:R-:W-:Y:S01]  /*5d50*/  ISETP.GE.AND P0, PT, R7, 0x1, PT ;  /* 0x000000010700780c */ /* 0x000fe20003f06270 */
        /* <DEDUP_REMOVED lines=29> */
[CC--:B------:R-:W-:Y:S01]  /*5f30*/  LEA.HI R3, R77.reuse, R78.reuse, RZ, 0x3 ;  /* 0x0000004e4d037211 */ /* 0x0c0fe200078f18ff */
[----:B------:R-:W-:Y:S01]  /*5f40*/  IMAD R4, R80, c[0x0][0x1b8], RZ ;  /* 0x00006e0050047a24 */ /* 0x000fe200078e02ff */
[----:B------:R-:W-:Y:S01]  /*5f50*/  LEA.HI R9, R77, R78, RZ, 0x4 ;  /* 0x0000004e4d097211 */ /* 0x000fe200078f20ff */
[----:B------:R-:W-:Y:S01]  /*5f60*/  IMAD R5, R5, c[0x0][0x178], RZ ;  /* 0x00005e0005057a24 */ /* 0x000fe200078e02ff */
[----:B------:R-:W-:Y:S02]  /*5f70*/  SHF.R.S32.HI R45, RZ, 0x3, R3 ;  /* 0x00000003ff2d7819 */ /* 0x000fe40000011403 */
[----:B------:R-:W-:Y:S01]  /*5f80*/  LOP3.LUT R3, R3, 0xfffffff8, RZ, 0xc0, !PT ;  /* 0xfffffff803037812 */ /* 0x000fe200078ec0ff */
[----:B------:R-:W-:Y:S01]  /*5f90*/  IMAD R5, R140, c[0x0][0x17c], R5 ;  /* 0x00005f008c057a24 */ /* 0x000fe200078e0205 */
[----:B------:R-:W-:-:S02]  /*5fa0*/  SHF.R.S32.HI R6, RZ, 0x4, R9 ;  /* 0x00000004ff067819 */ /* 0x000fc40000011409 */
[----:B------:R-:W-:Y:S01]  /*5fb0*/  ISETP.NE.U32.AND P2, PT, RZ, c[0x0][0x348], PT ;  /* 0x0000d200ff007a0c */ /* 0x000fe20003f45070 */
[----:B------:R-:W-:Y:S01]  /*5fc0*/  IMAD.IADD R0, R78, 0x1, -R3 ;  /* 0x000000014e007824 */ /* 0x000fe200078e0a03 */
[----:B------:R-:W-:Y:S01]  /*5fd0*/  LEA.HI R47, R9, R6, RZ, 0x1 ;  /* 0x00000006092f7211 */ /* 0x000fe200078f08ff */
[----:B------:R-:W-:Y:S01]  /*5fe0*/  IMAD.IADD R25, R25, 0x1, R5 ;  /* 0x0000000119197824 */ /* 0x000fe200078e0205 */
[----:B------:R-:W-:Y:S01]  /*5ff0*/  LOP3.LUT R9, R9, 0xfffffff0, RZ, 0xc0, !PT ;  /* 0xfffffff009097812 */ /* 0x000fe200078ec0ff */
[C---:B------:R-:W-:Y:S01]  /*6000*/  IMAD R3, R199.reuse, c[0x0][0x1bc], R4 ;  /* 0x00006f00c7037a24 */ /* 0x040fe200078e0204 */
[----:B------:R-:W-:Y:S01]  /*6010*/  SHF.L.U32 R16, R0, 0x3, RZ ;  /* 0x0000000300107819 */ /* 0x000fe200000006ff */
[----:B------:R-:W-:Y:S01]  /*6020*/  IMAD.WIDE.U32 R24, R199, c[0x0][0x1b8], R24 ;  /* 0x00006e00c7187a25 */ /* 0x000fe200078e0018 */
[----:B------:R-:W-:Y:S02]  /*6030*/  LOP3.LUT R47, R47, 0xfffffffe, RZ, 0xc0, !PT ;  /* 0xfffffffe2f2f7812 */ /* 0x000fe400078ec0ff */
[----:B------:R-:W-:Y:S01]  /*6040*/  IADD3 R4, R16, 0x80, RZ ;  /* 0x0000008010047810 */ /* 0x000fe20007ffe0ff */
[----:B-1----:R-:W-:Y:S01]  /*6050*/  IMAD.SHL.U32 R11, R45, 0x40, RZ ;  /* 0x000000402d0b7824 */ /* 0x002fe200078e00ff */
[----:B------:R-:W-:Y:S01]  /*6060*/  ISETP.NE.AND.EX P2, PT, RZ, c[0x0][0x34c], PT, P2 ;  /* 0x0000d300ff007a0c */ /* 0x000fe20003f45320 */
[----:B------:R-:W-:Y:S01]  /*6070*/  IMAD.IADD R25, R25, 0x1, R3 ;  /* 0x0000000119197824 */ /* 0x000fe200078e0203 */
[----:B------:R-:W-:Y:S01]  /*6080*/  ISETP.GE.AND P1, PT, R4, c[0x0][0x1d4], PT ;  /* 0x0000750004007a0c */ /* 0x000fe20003f26270 */
[----:B------:R-:W-:Y:S01]  /*6090*/  IMAD R3, R0, 0x20, R45 ;  /* 0x0000002000037824 */ /* 0x000fe200078e022d */
[----:B------:R-:W-:Y:S01]  /*60a0*/  LOP3.LUT R11, R11, 0x1c0, RZ, 0xc0, !PT ;  /* 0x000001c00b0b7812 */ /* 0x000fe200078ec0ff */
[----:B------:R-:W-:Y:S01]  /*60b0*/  IMAD.IADD R14, R78, 0x1, -R9 ;  /* 0x000000014e0e7824 */ /* 0x000fe200078e0a09 */
[----:B------:R-:W-:Y:S01]  /*60c0*/  P2R R203, PR, RZ, 0x2 ;  /* 0x00000002ffcb7803 */ /* 0x000fe20000000000 */
[----:B------:R-:W-:Y:S01]  /*60d0*/  IMAD.IADD R4, R92, 0x1, R3 ;  /* 0x000000015c047824 */ /* 0x000fe200078e0203 */
[----:B------:R-:W-:Y:S01]  /*60e0*/  LOP3.LUT R5, R11, 0x38, R16, 0xf8, !PT ;  /* 0x000000380b057812 */ /* 0x000fe200078ef810 */
[----:B------:R-:W-:Y:S01]  /*60f0*/  IMAD.IADD R47, R6, 0x1, -R47 ;  /* 0x00000001062f7824 */ /* 0x000fe200078e0a2f */
[----:B------:R-:W-:-:S02]  /*6100*/  SHF.R.U32.HI R44, RZ, 0x3, R11 ;  /* 0x00000003ff2c7819 */ /* 0x000fc4000001160b */
[----:B------:R-:W-:Y:S02]  /*6110*/  SHF.R.S32.HI R9, RZ, 0x1f, R14 ;  /* 0x0000001fff097819 */ /* 0x000fe4000001140e */
[----:B------:R-:W-:Y:S01]  /*6120*/  LOP3.LUT R44, R5, R44, RZ, 0x3c, !PT ;  /* 0x0000002c052c7212 */ /* 0x000fe200078e3cff */
[----:B------:R-:W-:Y:S01]  /*6130*/  @P3 IMAD.HI.U32 R5, R4, c[0x0][0x2c8], RZ ;  /* 0x0000b20004053a27 */ /* 0x000fe200078e00ff */
[----:B------:R-:W-:Y:S02]  /*6140*/  SHF.R.S32.HI R3, RZ, 0x1f, R200 ;  /* 0x0000001fff037819 */ /* 0x000fe400000114c8 */
[----:B------:R-:W-:Y:S02]  /*6150*/  MOV R8, R4 ;  /* 0x0000000400087202 */ /* 0x000fe40000000f00 */
[----:B------:R-:W-:Y:S02]  /*6160*/  SHF.R.S32.HI R6, RZ, 0x1f, R138 ;  /* 0x0000001fff067819 */ /* 0x000fe4000001148a */
[----:B------:R-:W-:-:S02]  /*6170*/  IADD3 R21, P1, R45, R138, RZ ;  /* 0x0000008a2d157210 */ /* 0x000fc40007f3e0ff */
[----:B------:R-:W-:Y:S02]  /*6180*/  @P3 SHF.R.U32.HI R8, RZ, c[0x0][0x2cc], R5 ;  /* 0x0000b300ff083a19 */ /* 0x000fe40000011605 */
[----:B------:R-:W-:Y:S02]  /*6190*/  LEA.HI R9, R9, R14, RZ, 0x3 ;  /* 0x0000000e09097211 */ /* 0x000fe400078f18ff */
[----:B------:R-:W-:Y:S02]  /*61a0*/  SEL R5, R3, RZ, !P2 ;  /* 0x000000ff03057207 */ /* 0x000fe40005000000 */
[----:B------:R-:W-:Y:S02]  /*61b0*/  LEA.HI R11, R77, R78, RZ, 0x6 ;  /* 0x0000004e4d0b7211 */ /* 0x000fe400078f30ff */
[----:B------:R-:W-:Y:S01]  /*61c0*/  LEA.HI.X.SX32 R6, R45, R6, 0x1, P1 ;  /* 0x000000062d067211 */ /* 0x000fe200008f0eff */
[----:B------:R-:W-:Y:S01]  /*61d0*/  IMAD R5, R5, c[0x0][0x1c0], RZ ;  /* 0x0000700005057a24 */ /* 0x000fe200078e02ff */
[----:B------:R-:W-:Y:S01]  /*61e0*/  LOP3.LUT R13, R9, 0xfffffff8, RZ, 0xc0, !PT ;  /* 0xfffffff8090d7812 */ /* 0x000fe200078ec0ff */
[----:B------:R-:W-:Y:S01]  /*61f0*/  IMAD.SHL.U32 R11, R11, 0x8, RZ ;  /* 0x000000080b0b7824 */ /* 0x000fe200078e00ff */
[----:B------:R-:W-:Y:S01]  /*6200*/  SEL R18, R200, RZ, !P2 ;  /* 0x000000ffc8127207 */ /* 0x000fe20005000000 */
[----:B------:R-:W-:Y:S01]  /*6210*/  IMAD R12, R6, c[0x0][0x1e0], RZ ;  /* 0x00007800060c7a24 */ /* 0x000fe200078e02ff */
[----:B------:R-:W-:Y:S01]  /*6220*/  SHF.R.S32.HI R17, RZ, 0x1f, R16 ;  /* 0x0000001fff117819 */ /* 0x000fe20000011410 */
[----:B------:R-:W-:Y:S01]  /*6230*/  IMAD.IADD R13, R14, 0x1, -R13 ;  /* 0x000000010e0d7824 */ /* 0x000fe200078e0a0d */
[----:B------:R-:W-:Y:S01]  /*6240*/  LOP3.LUT R44, R44, 0xfffffe00, R11, 0xf8, !PT ;  /* 0xfffffe002c2c7812 */ /* 0x000fe200078ef80b */
[----:B------:R-:W-:Y:S01]  /*6250*/  IMAD R6, R6, c[0x0][0x208], RZ ;  /* 0x0000820006067a24 */ /* 0x000fe200078e02ff */
[----:B------:R-:W-:Y:S01]  /*6260*/  SHF.R.S32.HI R11, RZ, 0x1f, R8 ;  /* 0x0000001fff0b7819 */ /* 0x000fe20000011408 */
[C---:B------:R-:W-:Y:S01]  /*6270*/  IMAD R10, R18.reuse, c[0x0][0x1c4], R5 ;  /* 0x00007100120a7a24 */ /* 0x040fe200078e0205 */
[C---:B------:R-:W-:Y:S01]  /*6280*/  LOP3.LUT P4, RZ, R13.reuse, 0x4, RZ, 0xc0, !PT ;  /* 0x000000040dff7812 */ /* 0x040fe2000788c0ff */
[----:B------:R-:W-:Y:S01]  /*6290*/  IMAD.WIDE.U32 R18, R18, c[0x0][0x1c0], R24 ;  /* 0x0000700012127a25 */ /* 0x000fe200078e0018 */
[----:B------:R-:W-:-:S02]  /*62a0*/  LOP3.LUT P3, RZ, R13, 0x2, RZ, 0xc0, !PT ;  /* 0x000000020dff7812 */ /* 0x000fc4000786c0ff */
[----:B------:R-:W-:Y:S01]  /*62b0*/  ISETP.NE.U32.AND P1, PT, RZ, c[0x0][0x350], PT ;  /* 0x0000d400ff007a0c */ /* 0x000fe20003f25070 */
[----:B------:R-:W-:Y:S01]  /*62c0*/  IMAD.MOV R5, RZ, RZ, -R8 ;  /* 0x000000ffff057224 */ /* 0x000fe200078e0a08 */
[----:B------:R-:W-:Y:S01]  /*62d0*/  IADD3 R19, R19, R10, RZ ;  /* 0x0000000a13137210 */ /* 0x000fe20007ffe0ff */
[C---:B------:R-:W-:Y:S01]  /*62e0*/  IMAD R12, R21.reuse, c[0x0][0x1e4], R12 ;  /* 0x00007900150c7a24 */ /* 0x040fe200078e020c */
[----:B------:R-:W-:Y:S01]  /*62f0*/  ISETP.NE.AND.EX P1, PT, RZ, c[0x0][0x354], PT, P1 ;  /* 0x0000d500ff007a0c */ /* 0x000fe20003f25310 */
[C---:B------:R-:W-:Y:S01]  /*6300*/  IMAD R6, R21.reuse, c[0x0][0x20c], R6 ;  /* 0x0000830015067a24 */ /* 0x040fe200078e0206 */
[C---:B------:R-:W-:Y:S01]  /*6310*/  IADD3 R14, R16.reuse, 0x40, RZ ;  /* 0x00000040100e7810 */ /* 0x040fe20007ffe0ff */
[C-C-:B------:R-:W-:Y:S01]  /*6320*/  IMAD.WIDE.U32 R22, R21.reuse, c[0x0][0x1e0], R16.reuse ;  /* 0x0000780015167a25 */ /* 0x140fe200078e0010 */
[----:B------:R-:W-:Y:S02]  /*6330*/  ISETP.GE.AND P5, PT, R16, c[0x0][0x1d4], PT ;  /* 0x0000750010007a0c */ /* 0x000fe40003fa6270 */
[----:B------:R-:W-:Y:S01]  /*6340*/  ISETP.GE.AND P6, PT, R14, c[0x0][0x1d4], PT ;  /* 0x000075000e007a0c */ /* 0x000fe20003fc6270 */
[----:B------:R-:W-:-:S04]  /*6350*/  IMAD.WIDE.U32 R20, R21, c[0x0][0x208], R16 ;  /* 0x0000820015147a25 */ /* 0x000fc800078e0010 */
[----:B------:R-:W-:Y:S02]  /*6360*/  IMAD R5, R5, c[0x0][0x2c4], R4 ;  /* 0x0000b10005057a24 */ /* 0x000fe400078e0204 */
[----:B------:R-:W-:Y:S02]  /*6370*/  IMAD.SHL.U32 R13, R13, 0x40, RZ ;  /* 0x000000400d0d7824 */ /* 0x000fe400078e00ff */
[----:B------:R-:W-:Y:S02]  /*6380*/  IMAD R11, R11, c[0x0][0x1b0], RZ ;  /* 0x00006c000b0b7a24 */ /* 0x000fe400078e02ff */
[----:B------:R-:W-:Y:S01]  /*6390*/  IMAD.IADD R23, R23, 0x1, R12 ;  /* 0x0000000117177824 */ /* 0x000fe200078e020c */
[----:B------:R-:W-:Y:S01]  /*63a0*/  LOP3.LUT R13, R13, 0x1c0, RZ, 0xc0, !PT ;  /* 0x000001c00d0d7812 */ /* 0x000fe200078ec0ff */
[----:B------:R-:W-:Y:S02]  /*63b0*/  IMAD R4, R80, c[0x0][0x1e8], RZ ;  /* 0x00007a0050047a24 */ /* 0x000fe400078e02ff */
[----:B------:R-:W-:-:S02]  /*63c0*/  IMAD.SHL.U32 R10, R47, 0x8, RZ ;  /* 0x000000082f0a7824 */ /* 0x000fc400078e00ff */
[----:B------:R-:W-:Y:S01]  /*63d0*/  IMAD.IADD R21, R21, 0x1, R6 ;  /* 0x0000000115157824 */ /* 0x000fe200078e0206 */
[----:B------:R-:W-:Y:S01]  /*63e0*/  SHF.R.S32.HI R6, RZ, 0x1f, R5 ;  /* 0x0000001fff067819 */ /* 0x000fe20000011405 */
[C---:B------:R-:W-:Y:S01]  /*63f0*/  IMAD R11, R8.reuse, c[0x0][0x1b4], R11 ;  /* 0x00006d00080b7a24 */ /* 0x040fe200078e020b */
[----:B------:R-:W-:Y:S01]  /*6400*/  LOP3.LUT R10, R13, 0x8, R10, 0xf8, !PT ;  /* 0x000000080d0a7812 */ /* 0x000fe200078ef80a */
[----:B------:R-:W-:Y:S01]  /*6410*/  IMAD.WIDE.U32 R18, R8, c[0x0][0x1b0], R18 ;  /* 0x00006c0008127a25 */ /* 0x000fe200078e0012 */
[----:B------:R-:W-:-:S03]  /*6420*/  SHF.R.U32.HI R13, RZ, 0x3, R13 ;  /* 0x00000003ff0d7819 */ /* 0x000fc6000001160d */
[C---:B------:R-:W-:Y:S02]  /*6430*/  IMAD R4, R199.reuse, c[0x0][0x1ec], R4 ;  /* 0x00007b00c7047a24 */ /* 0x040fe400078e0204 */
[----:B------:R-:W-:-:S04]  /*6440*/  IMAD.WIDE.U32 R208, R199, c[0x0][0x1e8], R22 ;  /* 0x00007a00c7d07a25 */ /* 0x000fc800078e0016 */
[----:B------:R-:W-:Y:S01]  /*6450*/  IMAD.IADD R19, R19, 0x1, R11 ;  /* 0x0000000113137824 */ /* 0x000fe200078e020b */
[----:B------:R-:W-:Y:S01]  /*6460*/  IADD3 R209, R4, R209, RZ ;  /* 0x000000d104d17210 */ /* 0x000fe20007ffe0ff */
[----:B------:R-:W-:Y:S01]  /*6470*/  IMAD R6, R6, c[0x0][0x1a8], RZ ;  /* 0x00006a0006067a24 */ /* 0x000fe200078e02ff */
[----:B------:R-:W-:Y:S01]  /*6480*/  LOP3.LUT R4, R10, R13, RZ, 0x3c, !PT ;  /* 0x0000000d0a047212 */ /* 0x000fe200078e3cff */
[----:B------:R-:W-:Y:S02]  /*6490*/  IMAD.SHL.U32 R9, R9, 0x40, RZ ;  /* 0x0000004009097824 */ /* 0x000fe400078e00ff */
[C---:B------:R-:W-:Y:S02]  /*64a0*/  IMAD R6, R5.reuse, c[0x0][0x1ac], R6 ;  /* 0x00006b0005067a24 */ /* 0x040fe400078e0206 */
[----:B------:R-:W-:Y:S01]  /*64b0*/  IMAD.WIDE.U32 R18, R5, c[0x0][0x1a8], R18 ;  /* 0x00006a0005127a25 */ /* 0x000fe200078e0012 */
[----:B------:R-:W-:-:S03]  /*64c0*/  LOP3.LUT R4, R4, 0xfffffe00, R9, 0xf8, !PT ;  /* 0xfffffe0004047812 */ /* 0x000fc600078ef809 */
[----:B------:R-:W-:Y:S02]  /*64d0*/  IMAD.IADD R6, R19, 0x1, R6 ;  /* 0x0000000113067824 */ /* 0x000fe400078e0206 */
[----:B------:R-:W-:Y:S02]  /*64e0*/  IMAD R9, R175, c[0x0][0x2c4], RZ ;  /* 0x0000b100af097a24 */ /* 0x000fe400078e02ff */
[----:B------:R-:W-:Y:S02]  /*64f0*/  IMAD.IADD R12, R92, 0x1, R45 ;  /* 0x000000015c0c7824 */ /* 0x000fe400078e022d */
[----:B------:R-:W-:Y:S02]  /*6500*/  IMAD R80, R80, c[0x0][0x210], RZ ;  /* 0x0000840050507a24 */ /* 0x000fe400078e02ff */
[----:B------:R-:W-:-:S04]  /*6510*/  IMAD.WIDE.U32 R20, R199, c[0x0][0x210], R20 ;  /* 0x00008400c7147a25 */ /* 0x000fc800078e0014 */
[----:B------:R-:W-:-:S04]  /*6520*/  IMAD R80, R199, c[0x0][0x214], R80 ;  /* 0x00008500c7507a24 */ /* 0x000fc800078e0250 */
[----:B------:R-:W-:Y:S01]  /*6530*/  IMAD.IADD R81, R80, 0x1, R21 ;  /* 0x0000000150517824 */ /* 0x000fe200078e0215 */
[----:B------:R-:W-:Y:S02]  /*6540*/  MOV R80, R20 ;  /* 0x0000001400507202 */ /* 0x000fe40000000f00 */
[--C-:B--2---:R-:W-:Y:S01]  /*6550*/  @P0 SHF.R.S32.HI R11, RZ, 0x1f, R2.reuse ;  /* 0x0000001fff0b0819 */ /* 0x104fe20000011402 */
[----:B------:R-:W-:Y:S01]  /*6560*/  @P0 IMAD.MOV.U32 R10, RZ, RZ, R2 ;  /* 0x000000ffff0a0224 */ /* 0x000fe200078e0002 */
[----:B------:R-:W-:Y:S01]  /*6570*/  @!P0 MOV R11, R3 ;  /* 0x00000003000b8202 */ /* 0x000fe20000000f00 */
[----:B------:R-:W-:Y:S01]  /*6580*/  @!P0 IMAD.MOV.U32 R10, RZ, RZ, R200 ;  /* 0x000000ffff0a8224 */ /* 0x000fe200078e00c8 */
[C---:B------:R-:W-:Y:S01]  /*6590*/  LEA R13, P0, R18.reuse, c[0x0][0x160], 0x1 ;  /* 0x00005800120d7a11 */ /* 0x040fe200078008ff */
[----:B------:R-:W-:Y:S01]  /*65a0*/  IMAD.MOV.U32 R3, RZ, RZ, 0x20 ;  /* 0x00000020ff037424 */ /* 0x000fe200078e00ff */
[----:B------:R-:W-:Y:S02]  /*65b0*/  SEL R2, R11, RZ, !P1 ;  /* 0x000000ff0b027207 */ /* 0x000fe40004800000 */
[----:B------:R-:W-:-:S02]  /*65c0*/  LEA.HI.X R11, R18, c[0x0][0x164], R6, 0x1, P0 ;  /* 0x00005900120b7a11 */ /* 0x000fc400000f0c06 */
[----:B------:R-:W-:Y:S01]  /*65d0*/  ISETP.GE.AND P0, PT, R12, R9, PT ;  /* 0x000000090c00720c */ /* 0x000fe20003f06270 */
[----:B------:R-:W-:Y:S01]  /*65e0*/  IMAD R6, R2, c[0x0][0x1f0], RZ ;  /* 0x00007c0002067a24 */ /* 0x000fe200078e02ff */
[----:B------:R-:W-:Y:S01]  /*65f0*/  SEL R205, R10, RZ, !P1 ;  /* 0x000000ff0acd7207 */ /* 0x000fe20004800000 */
[----:B------:R-:W-:Y:S01]  /*6600*/  IMAD R2, R2, c[0x0][0x218], RZ ;  /* 0x0000860002027a24 */ /* 0x000fe200078e02ff */
[----:B------:R-:W-:Y:S01]  /*6610*/  SHF.L.U32 R10, R0, 0x3, RZ ;  /* 0x00000003000a7819 */ /* 0x000fe200000006ff */
[----:B------:R1:W2:Y:S01]  /*6620*/  SHFL.IDX PT, R18, R13, RZ, 0x181f ;  /* 0x00181fff0d127589 */ /* 0x0002a200000e0000 */
[----:B------:R-:W-:Y:S01]  /*6630*/  SEL R3, R3, 0xffffffe0, !P4 ;  /* 0xffffffe003037807 */ /* 0x000fe20006000000 */
[C---:B------:R-:W-:Y:S01]  /*6640*/  IMAD R211, R205.reuse, c[0x0][0x21c], R2 ;  /* 0x00008700cdd37a24 */ /* 0x040fe200078e0202 */
[C---:B------:R-:W-:Y:S01]  /*6650*/  IADD3 R5, R10.reuse, 0x80, RZ ;  /* 0x000000800a057810 */ /* 0x040fe20007ffe0ff */
[----:B------:R-:W-:Y:S01]  /*6660*/  IMAD.MOV.U32 R2, RZ, RZ, 0x10 ;  /* 0x00000010ff027424 */ /* 0x000fe200078e00ff */
[----:B------:R1:W3:Y:S01]  /*6670*/  SHFL.IDX PT, R19, R11, RZ, 0x181f ;  /* 0x00181fff0b137589 */ /* 0x0002e200000e0000 */
[C---:B------:R-:W-:Y:S01]  /*6680*/  IMAD R213, R205.reuse, c[0x0][0x1f4], R6 ;  /* 0x00007d00cdd57a24 */ /* 0x040fe200078e0206 */
[----:B------:R-:W-:Y:S01]  /*6690*/  ISETP.GE.AND P2, PT, R10, c[0x0][0x198], PT ;  /* 0x000066000a007a0c */ /* 0x000fe20003f46270 */
[----:B------:R-:W-:Y:S01]  /*66a0*/  IMAD.WIDE.U32 R208, R205, c[0x0][0x1f0], R208 ;  /* 0x00007c00cdd07a25 */ /* 0x000fe200078e00d0 */
[----:B------:R-:W-:-:S02]  /*66b0*/  SEL R2, R2, 0xfffffff0, !P3 ;  /* 0xfffffff002027807 */ /* 0x000fc40005800000 */
[----:B------:R-:W-:Y:S01]  /*66c0*/  ISETP.GE.AND P1, PT, R14, c[0x0][0x198], PT ;  /* 0x000066000e007a0c */ /* 0x000fe20003f26270 */
[----:B------:R-:W-:Y:S01]  /*66d0*/  IMAD.WIDE.U32 R204, R205, c[0x0][0x218], R80 ;  /* 0x00008600cdcc7a25 */ /* 0x000fe200078e0050 */
[----:B------:R-:W-:-:S03]  /*66e0*/  ISETP.GE.AND P3, PT, R5, c[0x0][0x198], PT ;  /* 0x0000660005007a0c */ /* 0x000fc60003f66270 */
[----:B------:R-:W-:Y:S02]  /*66f0*/  IMAD.IADD R213, R209, 0x1, R213 ;  /* 0x00000001d1d57824 */ /* 0x000fe400078e02d5 */
[----:B------:R-:W-:Y:S01]  /*6700*/  IMAD.IADD R211, R205, 0x1, R211 ;  /* 0x00000001cdd37824 */ /* 0x000fe200078e02d3 */
[----:B------:R-:W-:Y:S05]  /*6710*/  @P0 BRA `(.L_x_565) ;  /* 0x000000f000000947 */ /* 0x000fea0003800000 */
[----:B------:R-:W-:Y:S02]  /*6720*/  SHF.R.S32.HI R15, RZ, 0x1f, R14 ;  /* 0x0000001fff0f7819 */ /* 0x000fe4000001140e */
[----:B------:R-:W-:Y:S02]  /*6730*/  SHF.R.S32.HI R6, RZ, 0x1f, R5 ;  /* 0x0000001fff067819 */ /* 0x000fe40000011405 */
[----:B------:R-:W-:Y:S02]  /*6740*/  LEA.HI R8, R15, R14, RZ, 0x3 ;  /* 0x0000000e0f087211 */ /* 0x000fe400078f18ff */
[----:B------:R-:W-:Y:S01]  /*6750*/  LEA.HI R6, R6, R5, RZ, 0x3 ;  /* 0x0000000506067211 */ /* 0x000fe200078f18ff */
[----:B------:R-:W-:Y:S01]  /*6760*/  IMAD.SHL.U32 R5, R44, 0x2, RZ ;  /* 0x000000022c057824 */ /* 0x000fe200078e00ff */
[----:B--2---:R-:W-:-:S02]  /*6770*/  LEA R20, P0, R10, R18, 0x1 ;  /* 0x000000120a147211 */ /* 0x004fc400078008ff */
        /* <DEDUP_REMOVED lines=9> */
.L_x_565:
[----:B------:R-:W-:Y:S05]  /*6810*/  BSYNC B0 ;  /* 0x0000000000007941 */ /* 0x000fea0003800000 */
.L_x_564:
[----:B------:R-:W-:Y:S01]  /*6820*/  IADD3 R6, R12, 0x20, RZ ;  /* 0x000000200c067810 */ /* 0x000fe20007ffe0ff */
[----:B--23--:R2:W3:Y:S01]  /*6830*/  SHFL.IDX PT, R19, R11, 0x1, 0x181f ;  /* 0x00381f000b137f89 */ /* 0x00c4e200000e0000 */
[----:B------:R-:W-:Y:S02]  /*6840*/  BSSY B0, `(.L_x_566) ;  /* 0x0000014000007945 */ /* 0x000fe40003800000 */
[----:B------:R-:W-:Y:S01]  /*6850*/  ISETP.GE.AND P0, PT, R6, R9, PT ;  /* 0x000000090600720c */ /* 0x000fe20003f06270 */
        /* <DEDUP_REMOVED lines=18> */
.L_x_567:
[----:B------:R-:W-:Y:S05]  /*6980*/  BSYNC B0 ;  /* 0x0000000000007941 */ /* 0x000fea0003800000 */
.L_x_566:
[----:B---3--:R-:W-:Y:S01]  /*6990*/  IADD3 R6, R12, 0x40, RZ ;  /* 0x000000400c067810 */ /* 0x008fe20007ffe0ff */
[----:B------:R3:W1:Y:S01]  /*69a0*/  SHFL.IDX PT, R19, R11, 0x2, 0x181f ;  /* 0x00581f000b137f89 */ /* 0x00066200000e0000 */
[----:B------:R-:W-:Y:S02]  /*69b0*/  BSSY B0, `(.L_x_568) ;  /* 0x0000014000007945 */ /* 0x000fe40003800000 */
[----:B------:R-:W-:Y:S01]  /*69c0*/  ISETP.GE.AND P0, PT, R6, R9, PT ;  /* 0x000000090600720c */ /* 0x000fe20003f06270 */
        /* <DEDUP_REMOVED lines=18> */
.L_x_569:
[----:B------:R-:W-:Y:S05]  /*6af0*/  BSYNC B0 ;  /* 0x0000000000007941 */ /* 0x000fea0003800000 */
.L_x_568:
[----:B-1--4-:R-:W1:Y:S01]  /*6b00*/  SHFL.IDX PT, R18, R13, 0x3, 0x181f ;  /* 0x00781f000d127f89 */ /* 0x012e6200000e0000 */
[----:B------:R-:W-:Y:S01]  /*6b10*/  IADD3 R12, R12, 0x60, RZ ;  /* 0x000000600c0c7810 */ /* 0x000fe20007ffe0ff */
[----:B------:R-:W-:Y:S01]  /*6b20*/  IMAD.IADD R6, R172, 0x1, -R45 ;  /* 0x00000001ac067824 */ /* 0x000fe200078e0a2d */
[----:B------:R-:W-:Y:S01]  /*6b30*/  IADD3 R85, R7, -0x1, RZ ;  /* 0xffffffff07557810 */ /* 0x000fe20007ffe0ff */
[----:B------:R4:W2:Y:S01]  /*6b40*/  SHFL.IDX PT, R19, R11, 0x3, 0x181f ;  /* 0x00781f000b137f89 */ /* 0x0008a200000e0000 */
[----:B------:R-:W-:Y:S01]  /*6b50*/  ISETP.GE.AND P0, PT, R12, R9, PT ;  /* 0x000000090c00720c */ /* 0x000fe20003f06270 */
[----:B------:R-:W-:Y:S01]  /*6b60*/  IMAD.MOV.U32 R68, RZ, RZ, 0x6 ;  /* 0x00000006ff447424 */ /* 0x000fe200078e00ff */
[----:B------:R-:W-:Y:S01]  /*6b70*/  SHF.R.S32.HI R52, RZ, 0x1f, R85 ;  /* 0x0000001fff347819 */ /* 0x000fe20000011455 */
[----:B------:R-:W-:Y:S01]  /*6b80*/  IMAD.MOV.U32 R212, RZ, RZ, R208 ;  /* 0x000000ffffd47224 */ /* 0x000fe200078e00d0 */
[----:B------:R-:W-:Y:S01]  /*6b90*/  LEA.HI R84, R77, R78, RZ, 0x5 ;  /* 0x0000004e4d547211 */ /* 0x000fe200078f28ff */
[----:B------:R-:W-:Y:S01]  /*6ba0*/  IMAD.MOV.U32 R201, RZ, RZ, 0x5 ;  /* 0x00000005ffc97424 */ /* 0x000fe200078e00ff */
[----:B------:R-:W-:-:S02]  /*6bb0*/  SEL R46, RZ, 0x1, P5 ;  /* 0x00000001ff2e7807 */ /* 0x000fc40002800000 */
[----:B------:R-:W-:-:S05]  /*6bc0*/  SHF.R.S32.HI R87, RZ, 0x5, R84 ;  /* 0x00000005ff577819 */ /* 0x000fca0000011454 */
[----:B------:R-:W-:Y:S01]  /*6bd0*/  @!P0 SHF.R.S32.HI R15, RZ, 0x1f, R14 ;  /* 0x0000001fff0f8819 */ /* 0x000fe2000001140e */
[----:B------:R-:W-:-:S03]  /*6be0*/  @!P0 IMAD.SHL.U32 R16, R44, 0x2, RZ ;  /* 0x000000022c108824 */ /* 0x000fc600078e00ff */
[----:B------:R-:W-:Y:S02]  /*6bf0*/  @!P0 LEA.HI R14, R15, R14, RZ, 0x3 ;  /* 0x0000000e0f0e8211 */ /* 0x000fe400078f18ff */
[----:B-1----:R-:W-:Y:S02]  /*6c00*/  @!P0 LEA R20, P4, R10, R18, 0x1 ;  /* 0x000000120a148211 */ /* 0x002fe400078808ff */
[----:B--234-:R-:W-:Y:S02]  /*6c10*/  @!P0 LOP3.LUT R11, R14, 0xfffffff8, RZ, 0xc0, !PT ;  /* 0xfffffff80e0b8812 */ /* 0x01cfe400078ec0ff */
[C---:B------:R-:W-:Y:S02]  /*6c20*/  @!P0 LEA.HI.X R21, R10.reuse, R19, R17, 0x1, P4 ;  /* 0x000000130a158211 */ /* 0x040fe400020f0c11 */
[----:B------:R-:W-:Y:S01]  /*6c30*/  @!P0 IADD3 R10, R10, 0x80, RZ ;  /* 0x000000800a0a8810 */ /* 0x000fe20007ffe0ff */
[----:B------:R-:W-:Y:S01]  /*6c40*/  @!P0 IMAD.WIDE R12, R11, 0x2, R18 ;  /* 0x000000020b0c8825 */ /* 0x000fe200078e0212 */
[----:B------:R-:W-:Y:S01]  /*6c50*/  ISETP.NE.AND P4, PT, R203, RZ, PT ;  /* 0x000000ffcb00720c */ /* 0x000fe20003f85270 */
[----:B------:R-:W-:Y:S01]  /*6c60*/  @!PT LDS RZ, [RZ] ;  /* 0x00000000fffff984 */ /* 0x000fe20000000800 */
[----:B------:R1:W-:Y:S01]  /*6c70*/  @!P0 LDGSTS.E.BYPASS.LTC128B.128 [R16+0xf100], [R20.64], !P2 ;  /* 0x0f10000014108fae */ /* 0x0003e2000d101d46 */
[----:B------:R-:W-:Y:S01]  /*6c80*/  @!P0 SHF.R.S32.HI R5, RZ, 0x1f, R10 ;  /* 0x0000001fff058819 */ /* 0x000fe2000001140a */
[----:B------:R-:W-:-:S02]  /*6c90*/  IMAD R11, R85, -0x40, R6 ;  /* 0xffffffc0550b7824 */ /* 0x000fc400078e0206 */
[----:B------:R2:W-:Y:S01]  /*6ca0*/  @!P0 LDGSTS.E.BYPASS.LTC128B.128 [R16+0x13100], [R12.64], !P1 ;  /* 0x131000000c108fae */ /* 0x0005e2000c901d46 */
[----:B------:R-:W-:Y:S01]  /*6cb0*/  @!P0 LEA.HI R5, R5, R10, RZ, 0x3 ;  /* 0x0000000a05058211 */ /* 0x000fe200078f18ff */
[----:B------:R-:W-:Y:S01]  /*6cc0*/  IMAD.MOV.U32 R10, RZ, RZ, c[0x0][0x1e0] ;  /* 0x00007800ff0a7624 */ /* 0x000fe200078e00ff */
[----:B------:R-:W-:Y:S02]  /*6cd0*/  ISETP.GE.AND P1, PT, R11, 0x1, PT ;  /* 0x000000010b00780c */ /* 0x000fe40003f26270 */
[----:B------:R-:W-:Y:S01]  /*6ce0*/  @!P0 LOP3.LUT R5, R5, 0xfffffff8, RZ, 0xc0, !PT ;  /* 0xfffffff805058812 */ /* 0x000fe200078ec0ff */
[C---:B------:R-:W-:Y:S01]  /*6cf0*/  IMAD.SHL.U32 R202, R10.reuse, 0x20, RZ ;  /* 0x000000200aca7824 */ /* 0x040fe200078e00ff */
[C---:B------:R-:W-:Y:S02]  /*6d00*/  SHF.L.U64.HI R6, R10.reuse, R68, c[0x0][0x1e4] ;  /* 0x000079000a067619 */ /* 0x040fe40000010244 */
[----:B------:R-:W-:Y:S01]  /*6d10*/  SHF.L.U64.HI R201, R10, R201, c[0x0][0x1e4] ;  /* 0x000079000ac97619 */ /* 0x000fe200000102c9 */
[----:B------:R-:W-:-:S04]  /*6d20*/  @!P0 IMAD.WIDE R18, R5, 0x2, R18 ;  /* 0x0000000205128825 */ /* 0x000fc800078e0212 */
[----:B------:R-:W-:Y:S01]  /*6d30*/  IMAD.SHL.U32 R5, R10, 0x40, RZ ;  /* 0x000000400a057824 */ /* 0x000fe200078e00ff */
[----:B------:R1:W-:Y:S01]  /*6d40*/  @!P0 LDGSTS.E.BYPASS.LTC128B.128 [R16+0x17100], [R18.64], !P3 ;  /* 0x1710000012108fae */ /* 0x0003e2000d901d46 */
[----:B------:R-:W-:Y:S01]  /*6d50*/  IMAD R8, R6, R85, RZ ;  /* 0x0000005506087224 */ /* 0x000fe200078e02ff */
[----:B------:R-:W-:Y:S01]  /*6d60*/  ISETP.GE.AND P0, PT, R11, 0x21, PT ;  /* 0x000000210b00780c */ /* 0x000fe20003f06270 */
[-C--:B------:R-:W-:Y:S01]  /*6d70*/  IMAD.WIDE.U32 R14, R85, R5.reuse, R212 ;  /* 0x00000005550e7225 */ /* 0x080fe200078e00d4 */
[----:B------:R-:W0:Y:S03]  /*6d80*/  LDGDEPBAR ;  /* 0x00000000000079af */ /* 0x000e260000000000 */
[----:B------:R-:W-:-:S04]  /*6d90*/  IMAD R8, R52, R5, R8 ;  /* 0x0000000534087224 */ /* 0x000fc800078e0208 */
[----:B------:R-:W-:Y:S01]  /*6da0*/  IMAD.IADD R8, R15, 0x1, R8 ;  /* 0x000000010f087824 */ /* 0x000fe200078e0208 */
[----:B------:R-:W-:Y:S01]  /*6db0*/  BAR.SYNC.DEFER_BLOCKING 0x0 ;  /* 0x0000000000007b1d */ /* 0x000fe20000010000 */
[----:B--2---:R-:W-:-:S04]  /*6dc0*/  @P1 LEA R12, P2, R14, c[0x0][0x1c8], 0x1 ;  /* 0x000072000e0c1a11 */ /* 0x004fc800078408ff */
[----:B------:R-:W-:Y:S02]  /*6dd0*/  @P1 LEA.HI.X R13, R14, c[0x0][0x1cc], R8, 0x1, P2 ;  /* 0x000073000e0d1a11 */ /* 0x000fe400010f0c08 */
[----:B------:R-:W-:-:S05]  /*6de0*/  @P0 IADD3 R10, P2, R202, R14, RZ ;  /* 0x0000000eca0a0210 */ /* 0x000fca0007f5e0ff */
[----:B------:R-:W-:Y:S01]  /*6df0*/  @P0 IMAD.X R11, R201, 0x1, R8, P2 ;  /* 0x00000001c90b0824 */ /* 0x000fe200010e0608 */
[----:B------:R-:W-:Y:S01]  /*6e00*/  @P0 LEA R14, P2, R10, c[0x0][0x1c8], 0x1 ;  /* 0x000072000a0e0a11 */ /* 0x000fe200078408ff */
[----:B------:R-:W-:-:S03]  /*6e10*/  @P0 IMAD.SHL.U32 R8, R44, 0x2, RZ ;  /* 0x000000022c080824 */ /* 0x000fc600078e00ff */
[----:B------:R-:W-:Y:S01]  /*6e20*/  @P0 LEA.HI.X R15, R10, c[0x0][0x1cc], R11, 0x1, P2 ;  /* 0x000073000a0f0a11 */ /* 0x000fe200010f0c0b */
[----:B------:R-:W-:-:S05]  /*6e30*/  @P1 IMAD.SHL.U32 R10, R44, 0x2, RZ ;  /* 0x000000022c0a1824 */ /* 0x000fca00078e00ff */
        /* <DEDUP_REMOVED lines=8> */
[----:B------:R1:W-:Y:S01]  /*6ec0*/  @P0 LDGSTS.E.BYPASS.LTC128B.128 [R8+0xb100], [R14.64+0x100], !P4 ;  /* 0x0b1001000e080fae */ /* 0x0003e2000e101d46 */
[----:B------:R-:W-:-:S03]  /*6ed0*/  ISETP.LT.AND P0, PT, RZ, c[0x0][0x27c], PT ;  /* 0x00009f00ff007a0c */ /* 0x000fc60003f01270 */
[----:B------:R-:W0:Y:S10]  /*6ee0*/  LDGDEPBAR ;  /* 0x00000000000079af */ /* 0x000e340000000000 */
[----:B------:R-:W-:Y:S05]  /*6ef0*/  @P0 BRA `(.L_x_570) ;  /* 0x0000002000000947 */ /* 0x000fea0003800000 */
[----:B------:R-:W-:-:S04]  /*6f00*/  DEPBAR.LE SB0, 0x1 ;  /* 0x000080400000791a */ /* 0x000fc80000000000 */
[----:B------:R-:W-:Y:S05]  /*6f10*/  BRA `(.L_x_571) ;  /* 0x00006e6000007947 */ /* 0x000fea0003800000 */
.L_x_570:
[----:B------:R-:W-:Y:S01]  /*6f20*/  ULDC.U8 UR4, c[0x0][0x298] ;  /* 0x0000a60000047ab9 */ /* 0x000fe20000000000 */
[----:B-1---5:R-:W-:Y:S01]  /*6f30*/  SHF.R.S32.HI R18, RZ, 0x1f, R79 ;  /* 0x0000001fff127819 */ /* 0x022fe2000001144f */
[----:B------:R-:W-:Y:S01]  /*6f40*/  IMAD.WIDE.U32 R14, R79, c[0x0][0x280], RZ ;  /* 0x0000a0004f0e7a25 */ /* 0x000fe200078e00ff */
        /* <DEDUP_REMOVED lines=11> */
[----:B------:R-:W-:-:S02]  /*7000*/  IADD3 R8, R92, R89, RZ ;  /* 0x000000595c087210 */ /* 0x000fc40007ffe0ff */
[----:B------:R-:W-:Y:S01]  /*7010*/  IADD3 R17, R17, R15, RZ ;  /* 0x0000000f11117210 */ /* 0x000fe20007ffe0ff */
[----:B------:R-:W-:Y:S01]  /*7020*/  IMAD.IADD R19, R18, 0x1, R21 ;  /* 0x0000000112137824 */ /* 0x000fe200078e0215 */
[C---:B------:R-:W-:Y:S01]  /*7030*/  SHF.L.U32 R57, R90.reuse, 0x3, RZ ;  /* 0x000000035a397819 */ /* 0x040fe200000006ff */
[----:B------:R-:W-:Y:S01]  /*7040*/  IMAD R13, R90, 0x40, R8 ;  /* 0x000000405a0d7824 */ /* 0x000fe200078e0208 */
[----:B------:R-:W-:Y:S05]  /*7050*/  @!P0 BRA `(.L_x_572) ;  /* 0x0000351000008947 */ /* 0x000fea0003800000 */
[----:B------:R-:W-:Y:S01]  /*7060*/  ISETP.NE.AND P1, PT, R173, 0x1, PT ;  /* 0x00000001ad00780c */ /* 0x000fe20003f25270 */
[----:B------:R-:W-:Y:S01]  /*7070*/  IMAD.MOV.U32 R16, RZ, RZ, R14 ;  /* 0x000000ffff107224 */ /* 0x000fe200078e000e */
[----:B------:R-:W-:Y:S01]  /*7080*/  MOV R18, R20 ;  /* 0x0000001400127202 */ /* 0x000fe20000000f00 */
[----:B------:R-:W-:Y:S01]  /*7090*/  BSSY B0, `(.L_x_573) ;  /* 0x0000062000007945 */ /* 0x000fe20003800000 */
        /* <DEDUP_REMOVED lines=14> */
[----:B------:R-:W-:-:S04]  /*7180*/  @P1 SHF.R.U32.HI R13, RZ, c[0x0][0x2cc], R10 ;  /* 0x0000b300ff0d1a19 */ /* 0x000fc8000001160a */
[----:B------:R-:W-:Y:S01]  /*7190*/  SHF.R.S32.HI R12, RZ, 0x1f, R13 ;  /* 0x0000001fff0c7819 */ /* 0x000fe2000001140d */
[----:B------:R-:W-:-:S04]  /*71a0*/  IMAD.WIDE.U32 R18, R13, c[0x0][0x290], R18 ;  /* 0x0000a4000d127a25 */ /* 0x000fc800078e0012 */
[C---:B------:R-:W-:Y:S02]  /*71b0*/  IMAD R10, R12.reuse, c[0x0][0x280], RZ ;  /* 0x0000a0000c0a7a24 */ /* 0x040fe400078e02ff */
[----:B------:R-:W-:Y:S02]  /*71c0*/  IMAD R12, R12, c[0x0][0x290], RZ ;  /* 0x0000a4000c0c7a24 */ /* 0x000fe400078e02ff */
[----:B------:R-:W-:-:S04]  /*71d0*/  IMAD.WIDE.U32 R16, R13, c[0x0][0x280], R16 ;  /* 0x0000a0000d107a25 */ /* 0x000fc800078e0010 */
[C---:B------:R-:W-:Y:S01]  /*71e0*/  IMAD R11, R13.reuse, c[0x0][0x294], R12 ;  /* 0x0000a5000d0b7a24 */ /* 0x040fe200078e020c */
[----:B------:R-:W-:Y:S01]  /*71f0*/  LEA R15, P1, R16, c[0x0][0x270], 0x1 ;  /* 0x00009c00100f7a11 */ /* 0x000fe200078208ff */
[----:B------:R-:W-:Y:S01]  /*7200*/  IMAD R10, R13, c[0x0][0x284], R10 ;  /* 0x0000a1000d0a7a24 */ /* 0x000fe200078e020a */
[C---:B------:R-:W-:Y:S02]  /*7210*/  LEA R13, P0, R18.reuse, c[0x0][0x288], 0x1 ;  /* 0x0000a200120d7a11 */ /* 0x040fe400078008ff */
[----:B------:R-:W-:Y:S01]  /*7220*/  IADD3 R11, R19, R11, RZ ;  /* 0x0000000b130b7210 */ /* 0x000fe20007ffe0ff */
[----:B------:R-:W-:Y:S01]  /*7230*/  IMAD.IADD R10, R17, 0x1, R10 ;  /* 0x00000001110a7824 */ /* 0x000fe200078e020a */
[----:B------:R1:W2:Y:S02]  /*7240*/  SHFL.IDX PT, R24, R15, RZ, 0x1c1f ;  /* 0x001c1fff0f187589 */ /* 0x0002a400000e0000 */
[----:B------:R-:W-:Y:S02]  /*7250*/  LEA.HI.X R14, R18, c[0x0][0x28c], R11, 0x1, P0 ;  /* 0x0000a300120e7a11 */ /* 0x000fe400000f0c0b */
[----:B------:R-:W-:Y:S01]  /*7260*/  ISETP.GE.AND P0, PT, R8, R9, PT ;  /* 0x000000090800720c */ /* 0x000fe20003f06270 */
[----:B------:R1:W3:Y:S01]  /*7270*/  SHFL.IDX PT, R22, R13, RZ, 0x1c1f ;  /* 0x001c1fff0d167589 */ /* 0x0002e200000e0000 */
[----:B------:R-:W-:Y:S01]  /*7280*/  LEA.HI.X R16, R16, c[0x0][0x274], R10, 0x1, P1 ;  /* 0x00009d0010107a11 */ /* 0x000fe200008f0c0a */
[----:B------:R-:W-:-:S02]  /*7290*/  CS2R R18, SRZ ;  /* 0x0000000000127805 */ /* 0x000fc4000001ff00 */
[----:B------:R1:W4:Y:S04]  /*72a0*/  SHFL.IDX PT, R23, R14, RZ, 0x1c1f ;  /* 0x001c1fff0e177589 */ /* 0x00032800000e0000 */
[----:B------:R1:W1:Y:S04]  /*72b0*/  SHFL.IDX PT, R25, R16, RZ, 0x1c1f ;  /* 0x001c1fff10197589 */ /* 0x00026800000e0000 */
[----:B------:R-:W-:Y:S05]  /*72c0*/  @P0 BRA `(.L_x_574) ;  /* 0x000003e000000947 */ /* 0x000fea0003800000 */
[C---:B------:R-:W-:Y:S01]  /*72d0*/  IADD3 R17, R90.reuse, 0x10, RZ ;  /* 0x000000105a117810 */ /* 0x040fe20007ffe0ff */
[----:B------:R-:W-:Y:S01]  /*72e0*/  CS2R R96, SRZ ;  /* 0x0000000000607805 */ /* 0x000fe2000001ff00 */
[----:B------:R-:W-:-:S02]  /*72f0*/  IADD3 R11, R90, 0x20, RZ ;  /* 0x000000205a0b7810 */ /* 0x000fc40007ffe0ff */
[----:B------:R-:W-:Y:S02]  /*7300*/  ISETP.GE.AND P1, PT, R17, c[0x0][0x27c], PT ;  /* 0x00009f0011007a0c */ /* 0x000fe40003f26270 */
        /* <DEDUP_REMOVED lines=9> */
[----:B------:R-:W-:Y:S01]  /*73a0*/  CS2R R94, SRZ ;  /* 0x00000000005e7805 */ /* 0x000fe2000001ff00 */
[----:B------:R-:W-:Y:S01]  /*73b0*/  CS2R R110, SRZ ;  /* 0x00000000006e7805 */ /* 0x000fe2000001ff00 */
[----:B------:R-:W-:Y:S01]  /*73c0*/  CS2R R108, SRZ ;  /* 0x00000000006c7805 */ /* 0x000fe2000001ff00 */
[----:B------:R1:W5:Y:S01]  /*73d0*/  @!P2 LD.E.64 R96, [R26.64] ;  /* 0x000000061a60a980 */ /* 0x000362000c101b00 */
[----:B---34-:R-:W-:Y:S01]  /*73e0*/  @!P2 IMAD.WIDE R32, R90, 0x2, R22 ;  /* 0x000000025a20a825 */ /* 0x018fe200078e0216 */
[----:B------:R-:W-:Y:S01]  /*73f0*/  CS2R R100, SRZ ;  /* 0x0000000000647805 */ /* 0x000fe2000001ff00 */
[----:B------:R-:W-:-:S02]  /*7400*/  CS2R R98, SRZ ;  /* 0x0000000000627805 */ /* 0x000fc4000001ff00 */
[C---:B------:R-:W-:Y:S01]  /*7410*/  @!P1 IMAD.WIDE R20, R17.reuse, 0x2, R24 ;  /* 0x0000000211149825 */ /* 0x040fe200078e0218 */
[C---:B------:R-:W-:Y:S01]  /*7420*/  IADD3 R12, R90.reuse, 0x30, RZ ;  /* 0x000000305a0c7810 */ /* 0x040fe20007ffe0ff */
[----:B------:R2:W5:Y:S02]  /*7430*/  @!P2 LD.E.64 R94, [R32.64] ;  /* 0x00000006205ea980 */ /* 0x000564000c101b00 */
[----:B------:R-:W-:Y:S01]  /*7440*/  @!P1 IMAD.WIDE R30, R17, 0x2, R22 ;  /* 0x00000002111e9825 */ /* 0x000fe200078e0216 */
[----:B------:R-:W-:Y:S01]  /*7450*/  IADD3 R10, R90, 0x50, RZ ;  /* 0x000000505a0a7810 */ /* 0x000fe20007ffe0ff */
[----:B------:R3:W5:Y:S02]  /*7460*/  @!P1 LD.E.64 R110, [R20.64] ;  /* 0x00000006146e9980 */ /* 0x000764000c101b00 */
[C---:B------:R-:W-:Y:S01]  /*7470*/  @!P0 IMAD.WIDE R28, R11.reuse, 0x2, R24 ;  /* 0x000000020b1c8825 */ /* 0x040fe200078e0218 */
[----:B------:R-:W-:Y:S01]  /*7480*/  ISETP.GE.AND P2, PT, R12, c[0x0][0x27c], PT ;  /* 0x00009f000c007a0c */ /* 0x000fe20003f46270 */
[----:B------:R4:W5:Y:S04]  /*7490*/  @!P1 LD.E.64 R108, [R30.64] ;  /* 0x000000061e6c9980 */ /* 0x000968000c101b00 */
[----:B------:R2:W5:Y:S01]  /*74a0*/  @!P0 LD.E.64 R100, [R28.64] ;  /* 0x000000061c648980 */ /* 0x000562000c101b00 */
[----:B-1----:R-:W-:Y:S01]  /*74b0*/  @!P0 IMAD.WIDE R26, R11, 0x2, R22 ;  /* 0x000000020b1a8825 */ /* 0x002fe200078e0216 */
[----:B------:R-:W-:-:S04]  /*74c0*/  IADD3 R11, R90, 0x40, RZ ;  /* 0x000000405a0b7810 */ /* 0x000fc80007ffe0ff */
[----:B------:R1:W5:Y:S01]  /*74d0*/  @!P0 LD.E.64 R98, [R26.64] ;  /* 0x000000061a628980 */ /* 0x000362000c101b00 */
[----:B------:R-:W-:Y:S02]  /*74e0*/  ISETP.GE.AND P1, PT, R11, c[0x0][0x27c], PT ;  /* 0x00009f000b007a0c */ /* 0x000fe40003f26270 */
[----:B------:R-:W-:Y:S02]  /*74f0*/  ISETP.GE.AND P0, PT, R10, c[0x0][0x27c], PT ;  /* 0x00009f000a007a0c */ /* 0x000fe40003f06270 */
[----:B---3--:R-:W-:-:S04]  /*7500*/  @!P2 SHF.R.S32.HI R21, RZ, 0x1f, R12 ;  /* 0x0000001fff15a819 */ /* 0x008fc8000001140c */
[----:B------:R-:W-:-:S05]  /*7510*/  @!P2 LEA.HI R12, R21, R12, RZ, 0x2 ;  /* 0x0000000c150ca211 */ /* 0x000fca00078f10ff */
[----:B------:R-:W-:Y:S02]  /*7520*/  @!P1 SHF.R.S32.HI R20, RZ, 0x1f, R11 ;  /* 0x0000001fff149819 */ /* 0x000fe4000001140b */
[----:B------:R-:W-:Y:S02]  /*7530*/  @!P0 SHF.R.S32.HI R17, RZ, 0x1f, R10 ;  /* 0x0000001fff118819 */ /* 0x000fe4000001140a */
[----:B------:R-:W-:Y:S02]  /*7540*/  @!P1 LEA.HI R11, R20, R11, RZ, 0x2 ;  /* 0x0000000b140b9211 */ /* 0x000fe400078f10ff */
[----:B------:R-:W-:Y:S02]  /*7550*/  @!P0 LEA.HI R10, R17, R10, RZ, 0x2 ;  /* 0x0000000a110a8211 */ /* 0x000fe400078f10ff */
[----:B------:R-:W-:Y:S02]  /*7560*/  @!P2 LOP3.LUT R12, R12, 0xfffffffc, RZ, 0xc0, !PT ;  /* 0xfffffffc0c0ca812 */ /* 0x000fe400078ec0ff */
[----:B------:R-:W-:-:S02]  /*7570*/  @!P1 LOP3.LUT R11, R11, 0xfffffffc, RZ, 0xc0, !PT ;  /* 0xfffffffc0b0b9812 */ /* 0x000fc400078ec0ff */
[----:B------:R-:W-:Y:S01]  /*7580*/  @!P0 LOP3.LUT R10, R10, 0xfffffffc, RZ, 0xc0, !PT ;  /* 0xfffffffc0a0a8812 */ /* 0x000fe200078ec0ff */
[--C-:B----4-:R-:W-:Y:S01]  /*7590*/  @!P2 IMAD.WIDE R30, R12, 0x2, R24.reuse ;  /* 0x000000020c1ea825 */ /* 0x110fe200078e0218 */
[----:B------:R-:W-:Y:S01]  /*75a0*/  CS2R R82, SRZ ;  /* 0x0000000000527805 */ /* 0x000fe2000001ff00 */
[----:B------:R-:W-:Y:S01]  /*75b0*/  CS2R R80, SRZ ;  /* 0x0000000000507805 */ /* 0x000fe2000001ff00 */
[----:B------:R-:W-:Y:S01]  /*75c0*/  CS2R R72, SRZ ;  /* 0x0000000000487805 */ /* 0x000fe2000001ff00 */
[C-C-:B------:R-:W-:Y:S01]  /*75d0*/  @!P1 IMAD.WIDE R20, R11.reuse, 0x2, R24.reuse ;  /* 0x000000020b149825 */ /* 0x140fe200078e0218 */
[----:B------:R-:W-:Y:S01]  /*75e0*/  CS2R R66, SRZ ;  /* 0x0000000000427805 */ /* 0x000fe2000001ff00 */
[----:B------:R-:W-:Y:S01]  /*75f0*/  CS2R R70, SRZ ;  /* 0x0000000000467805 */ /* 0x000fe2000001ff00 */
[----:B------:R-:W-:Y:S01]  /*7600*/  CS2R R64, SRZ ;  /* 0x0000000000407805 */ /* 0x000fe2000001ff00 */
[----:B------:R-:W-:Y:S01]  /*7610*/  @!P0 IMAD.WIDE R24, R10, 0x2, R24 ;  /* 0x000000020a188825 */ /* 0x000fe200078e0218 */
[----:B------:R3:W5:Y:S03]  /*7620*/  @!P2 LD.E.64 R82, [R30.64] ;  /* 0x000000061e52a980 */ /* 0x000766000c101b00 */
[--C-:B--2---:R-:W-:Y:S01]  /*7630*/  @!P1 IMAD.WIDE R28, R11, 0x2, R22.reuse ;  /* 0x000000020b1c9825 */ /* 0x104fe200078e0216 */
[----:B------:R3:W5:Y:S03]  /*7640*/  @!P1 LD.E.64 R72, [R20.64] ;  /* 0x0000000614489980 */ /* 0x000766000c101b00 */
[--C-:B-1----:R-:W-:Y:S01]  /*7650*/  @!P2 IMAD.WIDE R26, R12, 0x2, R22.reuse ;  /* 0x000000020c1aa825 */ /* 0x102fe200078e0216 */
[----:B------:R3:W5:Y:S03]  /*7660*/  @!P0 LD.E.64 R66, [R24.64] ;  /* 0x0000000618428980 */ /* 0x000766000c101b00 */
[----:B------:R-:W-:Y:S01]  /*7670*/  @!P0 IMAD.WIDE R10, R10, 0x2, R22 ;  /* 0x000000020a0a8825 */ /* 0x000fe200078e0216 */
[----:B------:R3:W5:Y:S04]  /*7680*/  @!P2 LD.E.64 R80, [R26.64] ;  /* 0x000000061a50a980 */ /* 0x000768000c101b00 */
[----:B------:R3:W5:Y:S04]  /*7690*/  @!P1 LD.E.64 R70, [R28.64] ;  /* 0x000000061c469980 */ /* 0x000768000c101b00 */
[----:B------:R3:W5:Y:S02]  /*76a0*/  @!P0 LD.E.64 R64, [R10.64] ;  /* 0x000000060a408980 */ /* 0x000764000c101b00 */
.L_x_574:
[----:B------:R-:W-:Y:S05]  /*76b0*/  BSYNC B0 ;  /* 0x0000000000007941 */ /* 0x000fea0003800000 */
.L_x_573:
[----:B---3--:R-:W-:Y:S01]  /*76c0*/  IADD3 R10, R8, 0x40, RZ ;  /* 0x00000040080a7810 */ /* 0x008fe20007ffe0ff */
[----:B-----5:R-:W-:Y:S01]  /*76d0*/  IMAD.MOV.U32 R8, RZ, RZ, R66 ;  /* 0x000000ffff087224 */ /* 0x020fe200078e0042 */
[----:B-1----:R1:W3:Y:S01]  /*76e0*/  SHFL.IDX PT, R25, R16, 0x1, 0x1c1f ;  /* 0x003c1f0010197f89 */ /* 0x0022e200000e0000 */
[----:B------:R-:W-:Y:S01]  /*76f0*/  IMAD.MOV.U32 R12, RZ, RZ, R67 ;  /* 0x000000ffff0c7224 */ /* 0x000fe200078e0043 */
[----:B------:R-:W-:Y:S01]  /*7700*/  ISETP.GE.AND P0, PT, R10, R9, PT ;  /* 0x000000090a00720c */ /* 0x000fe20003f06270 */
[----:B------:R-:W-:Y:S01]  /*7710*/  IMAD.MOV.U32 R11, RZ, RZ, R72 ;  /* 0x000000ffff0b7224 */ /* 0x000fe200078e0048 */
[----:B--2---:R2:W4:Y:S01]  /*7720*/  SHFL.IDX PT, R24, R15, 0x1, 0x1c1f ;  /* 0x003c1f000f187f89 */ /* 0x00452200000e0000 */
[----:B------:R-:W-:Y:S01]  /*7730*/  IMAD.MOV.U32 R10, RZ, RZ, R73 ;  /* 0x000000ffff0a7224 */ /* 0x000fe200078e0049 */
[----:B------:R-:W-:Y:S01]  /*7740*/  PRMT R53, R12, 0x5410, R8 ;  /* 0x000054100c357816 */ /* 0x000fe20000000008 */
[----:B------:R-:W-:Y:S01]  /*7750*/  IMAD.MOV.U32 R8, RZ, RZ, R82 ;  /* 0x000000ffff087224 */ /* 0x000fe200078e0052 */
[----:B------:R2:W1:Y:S01]  /*7760*/  SHFL.IDX PT, R21, R14, 0x1, 0x1c1f ;  /* 0x003c1f000e157f89 */ /* 0x00046200000e0000 */
[----:B------:R-:W-:Y:S01]  /*7770*/  IMAD.MOV.U32 R12, RZ, RZ, R83 ;  /* 0x000000ffff0c7224 */ /* 0x000fe200078e0053 */
[----:B------:R-:W-:Y:S01]  /*7780*/  PRMT R58, R10, 0x5410, R11 ;  /* 0x000054100a3a7816 */ /* 0x000fe2000000000b */
[----:B------:R-:W-:Y:S01]  /*7790*/  IMAD.MOV.U32 R10, RZ, RZ, R101 ;  /* 0x000000ffff0a7224 */ /* 0x000fe200078e0065 */
[----:B------:R-:W-:Y:S01]  /*77a0*/  PRMT R62, R62, 0x5410, R8 ;  /* 0x000054103e3e7816 */ /* 0x000fe20000000008 */
[----:B------:R-:W-:Y:S01]  /*77b0*/  IMAD.MOV.U32 R8, RZ, RZ, R110 ;  /* 0x000000ffff087224 */ /* 0x000fe200078e006e */
[----:B------:R-:W-:Y:S01]  /*77c0*/  MOV R11, R100 ;  /* 0x00000064000b7202 */ /* 0x000fe20000000f00 */
[----:B------:R2:W1:Y:S01]  /*77d0*/  SHFL.IDX PT, R20, R13, 0x1, 0x1c1f ;  /* 0x003c1f000d147f89 */ /* 0x00046200000e0000 */
        /* <DEDUP_REMOVED lines=32> */
[----:B-1----:R-:W-:Y:S01]  /*79e0*/  CS2R R16, SRZ ;  /* 0x0000000000107805 */ /* 0x002fe2000001ff00 */
        /* <DEDUP_REMOVED lines=8> */
[C---:B--23--:R-:W-:Y:S01]  /*7a70*/  IADD3 R13, R90.reuse, 0x10, RZ ;  /* 0x000000105a0d7810 */ /* 0x04cfe20007ffe0ff */
        /* <DEDUP_REMOVED lines=8> */
[----:B------:R-:W-:Y:S01]  /*7b00*/  @!P2 IMAD.WIDE R14, R90, 0x2, R24 ;  /* 0x000000025a0ea825 */ /* 0x000fe200078e0218 */
[----:B------:R-:W-:Y:S02]  /*7b10*/  @!P0 LEA.HI R8, R8, R11, RZ, 0x2 ;  /* 0x0000000b08088211 */ /* 0x000fe400078f10ff */
[----:B------:R-:W-:Y:S02]  /*7b20*/  @!P1 LOP3.LUT R10, R10, 0xfffffffc, RZ, 0xc0, !PT ;  /* 0xfffffffc0a0a9812 */ /* 0x000fe400078ec0ff */
[----:B------:R-:W-:Y:S01]  /*7b30*/  @!P0 LOP3.LUT R8, R8, 0xfffffffc, RZ, 0xc0, !PT ;  /* 0xfffffffc08088812 */ /* 0x000fe200078ec0ff */
[----:B------:R-:W-:Y:S01]  /*7b40*/  CS2R R54, SRZ ;  /* 0x0000000000367805 */ /* 0x000fe2000001ff00 */
[----:B------:R-:W-:Y:S01]  /*7b50*/  CS2R R50, SRZ ;  /* 0x0000000000327805 */ /* 0x000fe2000001ff00 */
[----:B------:R-:W-:Y:S01]  /*7b60*/  CS2R R42, SRZ ;  /* 0x00000000002a7805 */ /* 0x000fe2000001ff00 */
[----:B------:R-:W-:Y:S01]  /*7b70*/  @!P2 IMAD.WIDE R28, R90, 0x2, R20 ;  /* 0x000000025a1ca825 */ /* 0x000fe200078e0214 */
[----:B------:R1:W5:Y:S01]  /*7b80*/  @!P2 LD.E.64 R60, [R14.64] ;  /* 0x000000060e3ca980 */ /* 0x000362000c101b00 */
[----:B------:R-:W-:Y:S01]  /*7b90*/  CS2R R38, SRZ ;  /* 0x0000000000267805 */ /* 0x000fe2000001ff00 */
[----:B------:R-:W-:Y:S01]  /*7ba0*/  CS2R R36, SRZ ;  /* 0x0000000000247805 */ /* 0x000fe2000001ff00 */
[----:B------:R-:W-:Y:S01]  /*7bb0*/  @!P1 IMAD.WIDE R22, R10, 0x2, R24 ;  /* 0x000000020a169825 */ /* 0x000fe200078e0218 */
[----:B------:R-:W-:Y:S01]  /*7bc0*/  IADD3 R13, R90, 0x40, RZ ;  /* 0x000000405a0d7810 */ /* 0x000fe20007ffe0ff */
[----:B------:R2:W5:Y:S02]  /*7bd0*/  @!P2 LD.E.64 R54, [R28.64] ;  /* 0x000000061c36a980 */ /* 0x000564000c101b00 */
[----:B------:R-:W-:Y:S01]  /*7be0*/  @!P1 IMAD.WIDE R26, R10, 0x2, R20 ;  /* 0x000000020a1a9825 */ /* 0x000fe200078e0214 */
[----:B------:R-:W-:Y:S01]  /*7bf0*/  IADD3 R11, R90, 0x50, RZ ;  /* 0x000000505a0b7810 */ /* 0x000fe20007ffe0ff */
[----:B------:R3:W5:Y:S02]  /*7c00*/  @!P1 LD.E.64 R50, [R22.64] ;  /* 0x0000000616329980 */ /* 0x000764000c101b00 */
[----:B------:R-:W-:-:S02]  /*7c10*/  @!P0 IMAD.WIDE R18, R8, 0x2, R24 ;  /* 0x0000000208128825 */ /* 0x000fc400078e0218 */
[----:B------:R4:W5:Y:S02]  /*7c20*/  @!P1 LD.E.64 R42, [R26.64] ;  /* 0x000000061a2a9980 */ /* 0x000964000c101b00 */
[----:B------:R-:W-:Y:S01]  /*7c30*/  @!P0 IMAD.WIDE R16, R8, 0x2, R20 ;  /* 0x0000000208108825 */ /* 0x000fe200078e0214 */
[----:B------:R-:W-:Y:S01]  /*7c40*/  ISETP.GE.AND P1, PT, R13, c[0x0][0x27c], PT ;  /* 0x00009f000d007a0c */ /* 0x000fe20003f26270 */
[----:B------:R2:W5:Y:S04]  /*7c50*/  @!P0 LD.E.64 R38, [R18.64] ;  /* 0x0000000612268980 */ /* 0x000568000c101b00 */
[----:B------:R2:W5:Y:S01]  /*7c60*/  @!P0 LD.E.64 R36, [R16.64] ;  /* 0x0000000610248980 */ /* 0x000562000c101b00 */
[----:B-1----:R-:W-:Y:S02]  /*7c70*/  IADD3 R15, R90, 0x30, RZ ;  /* 0x000000305a0f7810 */ /* 0x002fe40007ffe0ff */
[----:B------:R-:W-:-:S02]  /*7c80*/  ISETP.GE.AND P0, PT, R11, c[0x0][0x27c], PT ;  /* 0x00009f000b007a0c */ /* 0x000fc40003f06270 */
[----:B------:R-:W-:-:S03]  /*7c90*/  ISETP.GE.AND P2, PT, R15, c[0x0][0x27c], PT ;  /* 0x00009f000f007a0c */ /* 0x000fc60003f46270 */
[----:B------:R-:W-:-:S04]  /*7ca0*/  @!P1 SHF.R.S32.HI R10, RZ, 0x1f, R13 ;  /* 0x0000001fff0a9819 */ /* 0x000fc8000001140d */
[----:B------:R-:W-:-:S04]  /*7cb0*/  @!P1 LEA.HI R10, R10, R13, RZ, 0x2 ;  /* 0x0000000d0a0a9211 */ /* 0x000fc800078f10ff */
[----:B------:R-:W-:Y:S02]  /*7cc0*/  @!P0 SHF.R.S32.HI R8, RZ, 0x1f, R11 ;  /* 0x0000001fff088819 */ /* 0x000fe4000001140b */
[----:B------:R-:W-:Y:S02]  /*7cd0*/  @!P2 SHF.R.S32.HI R12, RZ, 0x1f, R15 ;  /* 0x0000001fff0ca819 */ /* 0x000fe4000001140f */
[----:B------:R-:W-:Y:S02]  /*7ce0*/  @!P0 LEA.HI R8, R8, R11, RZ, 0x2 ;  /* 0x0000000b08088211 */ /* 0x000fe400078f10ff */
[----:B------:R-:W-:Y:S02]  /*7cf0*/  @!P2 LEA.HI R12, R12, R15, RZ, 0x2 ;  /* 0x0000000f0c0ca211 */ /* 0x000fe400078f10ff */
[----:B------:R-:W-:Y:S02]  /*7d00*/  @!P1 LOP3.LUT R10, R10, 0xfffffffc, RZ, 0xc0, !PT ;  /* 0xfffffffc0a0a9812 */ /* 0x000fe400078ec0ff */
[----:B------:R-:W-:-:S02]  /*7d10*/  @!P2 LOP3.LUT R11, R12, 0xfffffffc, RZ, 0xc0, !PT ;  /* 0xfffffffc0c0ba812 */ /* 0x000fc400078ec0ff */
[----:B------:R-:W-:Y:S01]  /*7d20*/  @!P0 LOP3.LUT R8, R8, 0xfffffffc, RZ, 0xc0, !PT ;  /* 0xfffffffc08088812 */ /* 0x000fe200078ec0ff */
[C-C-:B------:R-:W-:Y:S01]  /*7d30*/  @!P1 IMAD.WIDE R12, R10.reuse, 0x2, R24.reuse ;  /* 0x000000020a0c9825 */ /* 0x140fe200078e0218 */
[----:B------:R-:W-:Y:S01]  /*7d40*/  CS2R R32, SRZ ;  /* 0x0000000000207805 */ /* 0x000fe2000001ff00 */
[----:B------:R-:W-:Y:S01]  /*7d50*/  CS2R R30, SRZ ;  /* 0x00000000001e7805 */ /* 0x000fe2000001ff00 */
[----:B----4-:R-:W-:Y:S01]  /*7d60*/  CS2R R26, SRZ ;  /* 0x00000000001a7805 */ /* 0x010fe2000001ff00 */
[C---:B--2---:R-:W-:Y:S01]  /*7d70*/  @!P2 IMAD.WIDE R28, R11.reuse, 0x2, R24 ;  /* 0x000000020b1ca825 */ /* 0x044fe200078e0218 */
[----:B------:R-:W-:Y:S01]  /*7d80*/  CS2R R18, SRZ ;  /* 0x0000000000127805 */ /* 0x000fe2000001ff00 */
[----:B---3--:R-:W-:Y:S01]  /*7d90*/  CS2R R22, SRZ ;  /* 0x0000000000167805 */ /* 0x008fe2000001ff00 */
[----:B------:R-:W-:Y:S01]  /*7da0*/  CS2R R16, SRZ ;  /* 0x0000000000107805 */ /* 0x000fe2000001ff00 */
        /* <DEDUP_REMOVED lines=9> */
[----:B------:R1:W5:Y:S02]  /*7e40*/  @!P0 LD.E.64 R16, [R20.64] ;  /* 0x0000000614108980 */ /* 0x000364000c101b00 */
.L_x_576:
[----:B--23--:R-:W-:Y:S05]  /*7e50*/  BSYNC B0 ;  /* 0x0000000000007941 */ /* 0x00cfea0003800000 */
.L_x_575:
[----:B-1---5:R-:W-:Y:S01]  /*7e60*/  IMAD.MOV.U32 R11, RZ, RZ, R18 ;  /* 0x000000ffff0b7224 */ /* 0x022fe200078e0012 */
[----:B------:R-:W-:-:S04]  /*7e70*/  DEPBAR.LE SB0, 0x1 ;  /* 0x000080400000791a */ /* 0x000fc80000000000 */
[----:B------:R-:W-:Y:S01]  /*7e80*/  IMAD.MOV.U32 R8, RZ, RZ, R19 ;  /* 0x000000ffff087224 */ /* 0x000fe200078e0013 */
[----:B------:R-:W-:Y:S01]  /*7e90*/  BSSY B1, `(.L_x_577) ;  /* 0x0000152000017945 */ /* 0x000fe20003800000 */
[----:B------:R-:W-:Y:S02]  /*7ea0*/  IMAD.MOV.U32 R10, RZ, RZ, R26 ;  /* 0x000000ffff0a7224 */ /* 0x000fe400078e001a */
[----:B------:R-:W-:Y:S01]  /*7eb0*/  IMAD.MOV.U32 R12, RZ, RZ, R17 ;  /* 0x000000ffff0c7224 */ /* 0x000fe200078e0011 */
[----:B------:R-:W-:Y:S01]  /*7ec0*/  PRMT R14, R8, 0x5410, R11 ;  /* 0x00005410080e7816 */ /* 0x000fe2000000000b */
[----:B------:R-:W-:Y:S02]  /*7ed0*/  IMAD.MOV.U32 R11, RZ, RZ, R27 ;  /* 0x000000ffff0b7224 */ /* 0x000fe400078e001b */
[----:B------:R-:W-:Y:S02]  /*7ee0*/  IMAD.MOV.U32 R8, RZ, RZ, R32 ;  /* 0x000000ffff087224 */ /* 0x000fe400078e0020 */
[----:B------:R-:W-:Y:S01]  /*7ef0*/  IMAD.IADD R48, R9, 0x1, -R92 ;  /* 0x0000000109307824 */ /* 0x000fe200078e0a5c */
[----:B------:R-:W-:Y:S01]  /*7f00*/  PRMT R21, R11, 0x5410, R10 ;  /* 0x000054100b157816 */ /* 0x000fe2000000000a */
[----:B------:R-:W-:-:S02]  /*7f10*/  IMAD.MOV.U32 R10, RZ, RZ, R33 ;  /* 0x000000ffff0a7224 */ /* 0x000fc400078e0021 */
[----:B------:R-:W-:Y:S01]  /*7f20*/  IMAD.MOV.U32 R11, RZ, RZ, R39 ;  /* 0x000000ffff0b7224 */ /* 0x000fe200078e0027 */
[----:B------:R-:W-:Y:S01]  /*7f30*/  IMNMX R48, R48, 0x80, PT ;  /* 0x0000008030307817 */ /* 0x000fe20003800200 */
[----:B------:R-:W-:Y:S01]  /*7f40*/  IMAD.MOV.U32 R9, RZ, RZ, R54 ;  /* 0x000000ffff097224 */ /* 0x000fe200078e0036 */
[----:B------:R-:W-:Y:S01]  /*7f50*/  PRMT R25, R10, 0x5410, R8 ;  /* 0x000054100a197816 */ /* 0x000fe20000000008 */
[----:B------:R-:W-:Y:S01]  /*7f60*/  IMAD.MOV.U32 R8, RZ, RZ, R38 ;  /* 0x000000ffff087224 */ /* 0x000fe200078e0026 */
[----:B------:R-:W-:Y:S01]  /*7f70*/  PRMT R28, R28, 0x5410, R11 ;  /* 0x000054101c1c7816 */ /* 0x000fe2000000000b */
[----:B------:R-:W-:Y:S01]  /*7f80*/  IMAD.MOV.U32 R10, RZ, RZ, R50 ;  /* 0x000000ffff0a7224 */ /* 0x000fe200078e0032 */
[----:B------:R-:W-:Y:S01]  /*7f90*/  BAR.SYNC.DEFER_BLOCKING 0x0 ;  /* 0x0000000000007b1d */ /* 0x000fe20000010000 */
[----:B------:R-:W-:Y:S01]  /*7fa0*/  IMAD.MOV.U32 R11, RZ, RZ, R61 ;  /* 0x000000ffff0b7224 */ /* 0x000fe200078e003d */
[----:B------:R-:W-:Y:S01]  /*7fb0*/  PRMT R29, R8, 0x7610, R29 ;  /* 0x00007610081d7816 */ /* 0x000fe2000000001d */
[----:B------:R-:W-:Y:S01]  /*7fc0*/  IMAD.MOV.U32 R8, RZ, RZ, R51 ;  /* 0x000000ffff087224 */ /* 0x000fe200078e0033 */
[----:B------:R-:W-:-:S04]  /*7fd0*/  ISETP.GE.AND P0, PT, R89, R48, PT ;  /* 0x000000305900720c */ /* 0x000fc80003f06270 */
        /* <DEDUP_REMOVED lines=18> */
[----:B------:R-:W-:Y:S01]  /*8100*/  LOP3.LUT P1, RZ, R10, 0x4, RZ, 0xc0, !PT ;  /* 0x000000040aff7812 */ /* 0x000fe2000782c0ff */
[----:B------:R-:W-:Y:S01]  /*8110*/  IMAD.MOV.U32 R10, RZ, RZ, R42 ;  /* 0x000000ffff0a7224 */ /* 0x000fe200078e002a */
[----:B------:R-:W-:Y:S01]  /*8120*/  PRMT R28, R11, 0x7610, R28 ;  /* 0x000076100b1c7816 */ /* 0x000fe2000000001c */
[----:B------:R-:W-:Y:S01]  /*8130*/  IMAD.MOV.U32 R11, RZ, RZ, R37 ;  /* 0x000000ffff0b7224 */ /* 0x000fe200078e0025 */
[----:B------:R-:W-:-:S02]  /*8140*/  LOP3.LUT R8, R8, 0x1c0, RZ, 0xc0, !PT ;  /* 0x000001c008087812 */ /* 0x000fc400078ec0ff */
[----:B------:R-:W-:Y:S01]  /*8150*/  PRMT R35, R35, 0x5410, R10 ;  /* 0x0000541023237816 */ /* 0x000fe2000000000a */
[----:B------:R-:W-:Y:S01]  /*8160*/  IMAD.MOV.U32 R10, RZ, RZ, R43 ;  /* 0x000000ffff0a7224 */ /* 0x000fe200078e002b */
[----:B------:R-:W-:Y:S02]  /*8170*/  LOP3.LUT R57, R8, 0x18, R57, 0xf8, !PT ;  /* 0x0000001808397812 */ /* 0x000fe400078ef839 */
[----:B------:R-:W-:Y:S02]  /*8180*/  SHF.R.U32.HI R8, RZ, 0x3, R8 ;  /* 0x00000003ff087819 */ /* 0x000fe40000011608 */
[----:B------:R-:W-:Y:S02]  /*8190*/  PRMT R29, R29, 0x5410, R11 ;  /* 0x000054101d1d7816 */ /* 0x000fe4000000000b */
[----:B------:R-:W-:Y:S02]  /*81a0*/  LOP3.LUT R8, R57, R8, RZ, 0x3c, !PT ;  /* 0x0000000839087212 */ /* 0x000fe400078e3cff */
[----:B------:R-:W-:-:S03]  /*81b0*/  PRMT R35, R10, 0x7610, R35 ;  /* 0x000076100a237816 */ /* 0x000fc60000000023 */
[----:B------:R-:W-:Y:S02]  /*81c0*/  IMAD R15, R87, 0x200, R8 ;  /* 0x00000200570f7824 */ /* 0x000fe400078e0208 */
[----:B------:R-:W-:-:S03]  /*81d0*/  IMAD.MOV.U32 R8, RZ, RZ, R55 ;  /* 0x000000ffff087224 */ /* 0x000fc600078e0037 */
        /* <DEDUP_REMOVED lines=10> */
[----:B------:R-:W-:Y:S01]  /*8280*/  SHF.R.U32.HI R91, RZ, 0x10, R95 ;  /* 0x00000010ff5b7819 */ /* 0x000fe2000001165f */
[--C-:B------:R-:W-:Y:S01]  /*8290*/  HADD2.F32 R103, -RZ, R79.reuse.H1_H1 ;  /* 0x3000004fff677230 */ /* 0x100fe20000004100 */
[--C-:B------:R-:W-:Y:S01]  /*82a0*/  SHF.R.U64 R57, R96, 0x10, R97.reuse ;  /* 0x0000001060397819 */ /* 0x100fe20000001261 */
[----:B------:R-:W-:Y:S01]  /*82b0*/  HADD2.F32 R79, -RZ, R79.H0_H0 ;  /* 0x2000004fff4f7230 */ /* 0x000fe20000004100 */
[----:B------:R-:W-:Y:S01]  /*82c0*/  SHF.R.U32.HI R86, RZ, 0x10, R97 ;  /* 0x00000010ff567819 */ /* 0x000fe20000011661 */
[----:B------:R-:W-:Y:S01]  /*82d0*/  HADD2.F32 R96, -RZ, R91.H0_H0 ;  /* 0x2000005bff607230 */ /* 0x000fe20000004100 */
[----:B------:R-:W-:Y:S01]  /*82e0*/  SHF.R.U64 R88, R94, 0x10, R95 ;  /* 0x000000105e587819 */ /* 0x000fe2000000125f */
[----:B------:R-:W-:Y:S02]  /*82f0*/  HADD2.F32 R97, -RZ, R76.H1_H1 ;  /* 0x3000004cff617230 */ /* 0x000fe40000004100 */
        /* <DEDUP_REMOVED lines=32> */
[----:B------:R1:W-:Y:S02]  /*8500*/  STS.128 [R15], R8 ;  /* 0x000000080f007388 */ /* 0x0003e40000000c00 */
.L_x_580:
[----:B------:R-:W-:Y:S05]  /*8510*/  BSYNC B0 ;  /* 0x0000000000007941 */ /* 0x000fea0003800000 */
.L_x_579:
[----:B-1----:R-:W-:Y:S01]  /*8520*/  IADD3 R8, R90, 0x10, RZ ;  /* 0x000000105a087810 */ /* 0x002fe20007ffe0ff */
[----:B------:R-:W-:Y:S03]  /*8530*/  BSSY B0, `(.L_x_581) ;  /* 0x000002d000007945 */ /* 0x000fe60003800000 */
[----:B------:R-:W-:-:S13]  /*8540*/  ISETP.GE.AND P0, PT, R8, c[0x0][0x27c], PT ;  /* 0x00009f0008007a0c */ /* 0x000fda0003f06270 */
[----:B------:R-:W-:Y:S05]  /*8550*/  @P0 BRA `(.L_x_582) ;  /* 0x000002a000000947 */ /* 0x000fea0003800000 */
[----:B------:R-:W1:Y:S01]  /*8560*/  LDS.128 R8, [R12] ;  /* 0x000000000c087984 */ /* 0x000e620000000c00 */
[--C-:B------:R-:W-:Y:S01]  /*8570*/  SHF.R.U64 R76, R108, 0x10, R109.reuse ;  /* 0x000000106c4c7819 */ /* 0x100fe2000000126d */
[----:B------:R-:W-:Y:S01]  /*8580*/  HADD2.F32 R93, -RZ, R74.H1_H1 ;  /* 0x3000004aff5d7230 */ /* 0x000fe20000004100 */
[----:B------:R-:W-:Y:S01]  /*8590*/  SHF.R.U32.HI R108, RZ, 0x10, R109 ;  /* 0x00000010ff6c7819 */ /* 0x000fe2000001166d */
[--C-:B------:R-:W-:Y:S01]  /*85a0*/  HADD2.F32 R95, -RZ, R75.reuse.H1_H1 ;  /* 0x3000004bff5f7230 */ /* 0x100fe20000004100 */
        /* <DEDUP_REMOVED lines=24> */
[----:B------:R-:W-:Y:S02]  /*8730*/  FMUL.FTZ R79, R8, R79 ;  /* 0x0000004f084f7220 */ /* 0x000fe40000410000 */
        /* <DEDUP_REMOVED lines=12> */
.L_x_582:
[----:B------:R-:W-:Y:S05]  /*8800*/  BSYNC B0 ;  /* 0x0000000000007941 */ /* 0x000fea0003800000 */
.L_x_581:
        /* <DEDUP_REMOVED lines=20> */
[----:B------:R-:W-:Y:S01]  /*8950*/  FMUL.FTZ R94, R11, R98 ;  /* 0x000000620b5e7220 */ /* 0x000fe20000410000 */
[--C-:B------:R-:W-:Y:S01]  /*8960*/  HADD2.F32 R8, -RZ, R10.reuse.H0_H0 ;  /* 0x2000000aff087230 */ /* 0x100fe20000004100 */
[----:B------:R-:W-:Y:S01]  /*8970*/  FMUL.FTZ R93, R79, R88 ;  /* 0x000000584f5d7220 */ /* 0x000fe20000410000 */
[--C-:B------:R-:W-:Y:S01]  /*8980*/  HADD2.F32 R86, -RZ, R9.reuse.H0_H0 ;  /* 0x20000009ff567230 */ /* 0x100fe20000004100 */
[C---:B------:R-:W-:Y:S01]  /*8990*/  FMUL.FTZ R98, R75.reuse, R98 ;  /* 0x000000624b627220 */ /* 0x040fe20000410000 */
[----:B------:R-:W-:Y:S01]  /*89a0*/  HADD2.F32 R10, -RZ, R10.H1_H1 ;  /* 0x3000000aff0a7230 */ /* 0x000fe20000004100 */
[----:B------:R-:W-:Y:S01]  /*89b0*/  FFMA.FTZ R94, R75, R100, -R94 ;  /* 0x000000644b5e7223 */ /* 0x000fe2000001085e */
        /* <DEDUP_REMOVED lines=19> */
.L_x_584:
[----:B------:R-:W-:Y:S05]  /*8af0*/  BSYNC B0 ;  /* 0x0000000000007941 */ /* 0x000fea0003800000 */
.L_x_583:
        /* <DEDUP_REMOVED lines=29> */
[----:B------:R-:W-:Y:S01]  /*8cd0*/  FFMA.FTZ R88, R75, R81, R88 ;  /* 0x000000514b587223 */ /* 0x000fe20000010058 */
[----:B------:R-:W-:Y:S01]  /*8ce0*/  HADD2.F32 R62, -RZ, R57.H0_H0 ;  /* 0x20000039ff3e7230 */ /* 0x000fe20000004100 */
[----:B------:R-:W-:-:S02]  /*8cf0*/  FMUL.FTZ R57, R10, R59 ;  /* 0x0000003b0a397220 */ /* 0x000fc40000410000 */
[----:B------:R-:W-:Y:S02]  /*8d00*/  FMUL.FTZ R75, R9, R63 ;  /* 0x0000003f094b7220 */ /* 0x000fe40000410000 */
[----:B------:R-:W-:Y:S02]  /*8d10*/  FMUL.FTZ R59, R8, R59 ;  /* 0x0000003b083b7220 */ /* 0x000fe40000410000 */
[C---:B------:R-:W-:Y:S02]  /*8d20*/  FMUL.FTZ R63, R76.reuse, R63 ;  /* 0x0000003f4c3f7220 */ /* 0x040fe40000410000 */
[----:B------:R-:W-:Y:S02]  /*8d30*/  FFMA.FTZ R75, R76, R62, -R75 ;  /* 0x0000003e4c4b7223 */ /* 0x000fe4000001084b */
[----:B------:R-:W-:Y:S02]  /*8d40*/  FFMA.FTZ R11, R11, R86, R80 ;  /* 0x000000560b0b7223 */ /* 0x000fe40000010050 */
[----:B------:R-:W-:-:S02]  /*8d50*/  FFMA.FTZ R83, R74, R81, -R83 ;  /* 0x000000514a537223 */ /* 0x000fc40000010853 */
        /* <DEDUP_REMOVED lines=8> */
.L_x_586:
[----:B------:R-:W-:Y:S05]  /*8de0*/  BSYNC B0 ;  /* 0x0000000000007941 */ /* 0x000fea0003800000 */
.L_x_585:
        /* <DEDUP_REMOVED lines=9> */
[--C-:B------:R-:W-:Y:S02]  /*8e80*/  SHF.R.U64 R57, R72, 0x10, R73.reuse ;  /* 0x0000001048397819 */ /* 0x100fe40000001249 */
        /* <DEDUP_REMOVED lines=19> */
[-C--:B------:R-:W-:Y:S01]  /*8fc0*/  FFMA.FTZ R75, R63, R76.reuse, -R75 ;  /* 0x0000004c3f4b7223 */ /* 0x080fe2000001084b */
[----:B------:R-:W-:Y:S01]  /*8fd0*/  HADD2.F32 R59, -RZ, R58.H0_H0 ;  /* 0x2000003aff3b7230 */ /* 0x000fe20000004100 */
[----:B------:R-:W-:Y:S01]  /*8fe0*/  FFMA.FTZ R74, R69, R76, R74 ;  /* 0x0000004c454a7223 */ /* 0x000fe2000001004a */
[----:B------:R-:W-:Y:S01]  /*8ff0*/  HADD2.F32 R58, -RZ, R57.H0_H0 ;  /* 0x20000039ff3a7230 */ /* 0x000fe20000004100 */
[----:B------:R-:W-:-:S02]  /*9000*/  FMUL.FTZ R57, R10, R11 ;  /* 0x0000000b0a397220 */ /* 0x000fc40000410000 */
[-C--:B------:R-:W-:Y:S02]  /*9010*/  FMUL.FTZ R62, R9, R56.reuse ;  /* 0x00000038093e7220 */ /* 0x080fe40000410000 */
[C---:B------:R-:W-:Y:S02]  /*9020*/  FMUL.FTZ R11, R8.reuse, R11 ;  /* 0x0000000b080b7220 */ /* 0x040fe40000410000 */
[C---:B------:R-:W-:Y:S02]  /*9030*/  FMUL.FTZ R56, R71.reuse, R56 ;  /* 0x0000003847387220 */ /* 0x040fe40000410000 */
[----:B------:R-:W-:Y:S01]  /*9040*/  FFMA.FTZ R57, R8, R59, -R57 ;  /* 0x0000003b08397223 */ /* 0x000fe20000010839 */
[----:B------:R-:W-:Y:S01]  /*9050*/  F2FP.PACK_AB R8, R74, R75 ;  /* 0x0000004b4a08723e */ /* 0x000fe200000000ff */
[----:B------:R-:W-:Y:S01]  /*9060*/  FFMA.FTZ R10, R10, R59, R11 ;  /* 0x0000003b0a0a7223 */ /* 0x000fe2000001000b */
[----:B------:R-:W-:Y:S01]  /*9070*/  F2FP.PACK_AB R11, R70, R73 ;  /* 0x00000049460b723e */ /* 0x000fe200000000ff */
[----:B------:R-:W-:-:S02]  /*9080*/  FFMA.FTZ R62, R71, R58, -R62 ;  /* 0x0000003a473e7223 */ /* 0x000fc4000001083e */
[----:B------:R-:W-:Y:S01]  /*9090*/  FFMA.FTZ R9, R9, R58, R56 ;  /* 0x0000003a09097223 */ /* 0x000fe20000010038 */
[----:B------:R-:W-:-:S04]  /*90a0*/  F2FP.PACK_AB R10, R10, R57 ;  /* 0x000000390a0a723e */ /* 0x000fc800000000ff */
[----:B------:R-:W-:-:S05]  /*90b0*/  F2FP.PACK_AB R9, R9, R62 ;  /* 0x0000003e0909723e */ /* 0x000fca00000000ff */
[----:B------:R1:W-:Y:S02]  /*90c0*/  STS.128 [R15+0x8000], R8 ;  /* 0x008000080f007388 */ /* 0x0003e40000000c00 */
.L_x_588:
[----:B------:R-:W-:Y:S05]  /*90d0*/  BSYNC B0 ;  /* 0x0000000000007941 */ /* 0x000fea0003800000 */
.L_x_587:
[----:B-1----:R-:W-:-:S04]  /*90e0*/  IADD3 R8, R90, 0x50, RZ ;  /* 0x000000505a087810 */ /* 0x002fc80007ffe0ff */
        /* <DEDUP_REMOVED lines=21> */
[----:B------:R-:W-:Y:S01]  /*9240*/  HADD2.F32 R10, -RZ, R10.H1_H1 ;  /* 0x3000000aff0a7230 */ /* 0x000fe20000004100 */
[-C--:B------:R-:W-:Y:S01]  /*9250*/  FFMA.FTZ R67, R58, R66.reuse, -R67 ;  /* 0x000000423a437223 */ /* 0x080fe20000010843 */
[--C-:B------:R-:W-:Y:S01]  /*9260*/  HADD2.F32 R63, -RZ, R9.reuse.H0_H0 ;  /* 0x20000009ff3f7230 */ /* 0x100fe20000004100 */
[----:B------:R-:W-:Y:S01]  /*9270*/  FFMA.FTZ R64, R11, R66, R64 ;  /* 0x000000420b407223 */ /* 0x000fe20000010040 */
[----:B------:R-:W-:Y:S01]  /*9280*/  HADD2.F32 R9, -RZ, R9.H1_H1 ;  /* 0x30000009ff097230 */ /* 0x000fe20000004100 */
[----:B------:R-:W-:Y:S01]  /*9290*/  FMUL.FTZ R11, R10, R49 ;  /* 0x000000310a0b7220 */ /* 0x000fe20000410000 */
[----:B------:R-:W-:Y:S01]  /*92a0*/  HADD2.F32 R58, -RZ, R57.H0_H0 ;  /* 0x20000039ff3a7230 */ /* 0x000fe20000004100 */
[----:B------:R-:W-:-:S02]  /*92b0*/  FMUL.FTZ R70, R62, R65 ;  /* 0x000000413e467220 */ /* 0x000fc40000410000 */
[C---:B------:R-:W-:Y:S02]  /*92c0*/  FMUL.FTZ R49, R8.reuse, R49 ;  /* 0x0000003108317220 */ /* 0x040fe40000410000 */
[-C--:B------:R-:W-:Y:S02]  /*92d0*/  FMUL.FTZ R57, R9, R58.reuse ;  /* 0x0000003a09397220 */ /* 0x080fe40000410000 */
[----:B------:R-:W-:Y:S02]  /*92e0*/  FMUL.FTZ R65, R59, R65 ;  /* 0x000000413b417220 */ /* 0x000fe40000410000 */
[----:B------:R-:W-:Y:S02]  /*92f0*/  FMUL.FTZ R58, R63, R58 ;  /* 0x0000003a3f3a7220 */ /* 0x000fe40000410000 */
[----:B------:R-:W-:Y:S01]  /*9300*/  FFMA.FTZ R8, R8, R53, -R11 ;  /* 0x0000003508087223 */ /* 0x000fe2000001080b */
[----:B------:R-:W-:Y:S01]  /*9310*/  F2FP.PACK_AB R11, R64, R67 ;  /* 0x00000043400b723e */ /* 0x000fe200000000ff */
[----:B------:R-:W-:-:S02]  /*9320*/  FFMA.FTZ R49, R10, R53, R49 ;  /* 0x000000350a317223 */ /* 0x000fc40000010031 */
[-C--:B------:R-:W-:Y:S02]  /*9330*/  FFMA.FTZ R70, R59, R69.reuse, -R70 ;  /* 0x000000453b467223 */ /* 0x080fe40000010846 */
[----:B------:R-:W-:Y:S01]  /*9340*/  FFMA.FTZ R65, R62, R69, R65 ;  /* 0x000000453e417223 */ /* 0x000fe20000010041 */
[----:B------:R-:W-:Y:S01]  /*9350*/  F2FP.PACK_AB R10, R49, R8 ;  /* 0x00000008310a723e */ /* 0x000fe200000000ff */
[-C--:B------:R-:W-:Y:S02]  /*9360*/  FFMA.FTZ R57, R63, R56.reuse, -R57 ;  /* 0x000000383f397223 */ /* 0x080fe40000010839 */
[----:B------:R-:W-:Y:S01]  /*9370*/  FFMA.FTZ R58, R9, R56, R58 ;  /* 0x00000038093a7223 */ /* 0x000fe2000001003a */
[----:B------:R-:W-:-:S04]  /*9380*/  F2FP.PACK_AB R8, R65, R70 ;  /* 0x000000464108723e */ /* 0x000fc800000000ff */
[----:B------:R-:W-:-:S05]  /*9390*/  F2FP.PACK_AB R9, R58, R57 ;  /* 0x000000393a09723e */ /* 0x000fca00000000ff */
[----:B------:R1:W-:Y:S02]  /*93a0*/  STS.128 [R12+0x8000], R8 ;  /* 0x008000080c007388 */ /* 0x0003e40000000c00 */
.L_x_578:
[----:B------:R-:W-:Y:S05]  /*93b0*/  BSYNC B1 ;  /* 0x0000000000017941 */ /* 0x000fea0003800000 */
.L_x_577:
[----:B------:R-:W-:-:S04]  /*93c0*/  IADD3 R89, R89, 0x40, RZ ;  /* 0x0000004059597810 */ /* 0x000fc80007ffe0ff */
[----:B------:R-:W-:-:S13]  /*93d0*/  ISETP.GE.AND P0, PT, R89, R48, PT ;  /* 0x000000305900720c */ /* 0x000fda0003f06270 */
        /* <DEDUP_REMOVED lines=46> */
.L_x_591:
[----:B------:R-:W-:Y:S05]  /*96c0*/  BSYNC B0 ;  /* 0x0000000000007941 */ /* 0x000fea0003800000 */
.L_x_590:
        /* <DEDUP_REMOVED lines=46> */
.L_x_593:
[----:B------:R-:W-:Y:S05]  /*99b0*/  BSYNC B0 ;  /* 0x0000000000007941 */ /* 0x000fea0003800000 */
.L_x_592:
        /* <DEDUP_REMOVED lines=46> */
.L_x_595:
[----:B------:R-:W-:Y:S05]  /*9ca0*/  BSYNC B0 ;  /* 0x0000000000007941 */ /* 0x000fea0003800000 */
.L_x_594:
        /* <DEDUP_REMOVED lines=46> */
.L_x_597:
[----:B------:R-:W-:Y:S05]  /*9f90*/  BSYNC B0 ;  /* 0x0000000000007941 */ /* 0x000fea0003800000 */
.L_x_596:
        /* <DEDUP_REMOVED lines=46> */
.L_x_599:
[----:B------:R-:W-:Y:S05]  /*a280*/  BSYNC B0 ;  /* 0x0000000000007941 */ /* 0x000fea0003800000 */
.L_x_598:
[----:B------:R-:W-:-:S04]  /*a290*/  IADD3 R90, R90, 0x50, RZ ;  /* 0x000000505a5a7810 */ /* 0x000fc80007ffe0ff */
[----:B------:R-:W-:-:S13]  /*a2a0*/  ISETP.GE.AND P0, PT, R90, c[0x0][0x27c], PT ;  /* 0x00009f005a007a0c */ /* 0x000fda0003f06270 */
[----:B------:R-:W-:Y:S05]  /*a2b0*/  @P0 BRA `(.L_x_589) ;  /* 0x00003ab000000947 */ /* 0x000fea0003800000 */
[----:B-1----:R-:W1:Y:S01]  /*a2c0*/  LDS.128 R8, [R12+0xa000] ;  /* 0x00a000000c087984 */ /* 0x002e620000000c00 */
        /* <DEDUP_REMOVED lines=42> */
.L_x_572:
[----:B------:R-:W-:Y:S01]  /*a570*/  ISETP.NE.AND P0, PT, R173, 0x1, PT ;  /* 0x00000001ad00780c */ /* 0x000fe20003f05270 */
[----:B------:R-:W-:Y:S01]  /*a580*/  IMAD.MOV.U32 R11, RZ, RZ, R19 ;  /* 0x000000ffff0b7224 */ /* 0x000fe200078e0013 */
[----:B------:R-:W-:Y:S01]  /*a590*/  BSSY B0, `(.L_x_600) ;  /* 0x0000048000007945 */ /* 0x000fe20003800000 */
[----:B------:R-:W-:Y:S01]  /*a5a0*/  IMAD.MOV.U32 R15, RZ, RZ, R17 ;  /* 0x000000ffff0f7224 */ /* 0x000fe200078e0011 */
        /* <DEDUP_REMOVED lines=14> */
[----:B------:R-:W-:-:S02]  /*a690*/  @P0 SHF.R.U32.HI R13, RZ, c[0x0][0x2cc], R10 ;  /* 0x0000b300ff0d0a19 */ /* 0x000fc4000001160a */
[----:B------:R-:W-:Y:S02]  /*a6a0*/  MOV R10, R20 ;  /* 0x00000014000a7202 */ /* 0x000fe40000000f00 */
        /* <DEDUP_REMOVED lines=11> */
[----:B------:R-:W-:Y:S02]  /*a760*/  IADD3 R18, R15, R18, RZ ;  /* 0x000000120f127210 */ /* 0x000fe40007ffe0ff */
[----:B------:R-:W-:Y:S02]  /*a770*/  LEA.HI.X R16, R10, c[0x0][0x28c], R16, 0x1, P0 ;  /* 0x0000a3000a107a11 */ /* 0x000fe400000f0c10 */
[----:B------:R-:W-:Y:S02]  /*a780*/  ISETP.GE.AND P0, PT, R8, R9, PT ;  /* 0x000000090800720c */ /* 0x000fe40003f06270 */
[----:B------:R-:W-:Y:S01]  /*a790*/  LEA.HI.X R18, R14, c[0x0][0x274], R18, 0x1, P1 ;  /* 0x00009d000e127a11 */ /* 0x000fe200008f0c12 */
[----:B------:R1:W3:Y:S04]  /*a7a0*/  SHFL.IDX PT, R15, R16, RZ, 0x1c1f ;  /* 0x001c1fff100f7589 */ /* 0x0002e800000e0000 */
[----:B------:R1:W4:Y:S04]  /*a7b0*/  SHFL.IDX PT, R14, R13, RZ, 0x1c1f ;  /* 0x001c1fff0d0e7589 */ /* 0x00032800000e0000 */
[----:B------:R1:W1:Y:S02]  /*a7c0*/  SHFL.IDX PT, R21, R18, RZ, 0x1c1f ;  /* 0x001c1fff12157589 */ /* 0x00026400000e0000 */
[----:B------:R-:W-:Y:S05]  /*a7d0*/  @P0 BRA `(.L_x_601) ;  /* 0x0000023000000947 */ /* 0x000fea0003800000 */
[C---:B--2---:R-:W-:Y:S01]  /*a7e0*/  IADD3 R12, R57.reuse, 0x20, RZ ;  /* 0x00000020390c7810 */ /* 0x044fe20007ffe0ff */
        /* <DEDUP_REMOVED lines=9> */
[----:B-1----:R-:W-:Y:S01]  /*a880*/  @!P2 IMAD.WIDE R22, R57, 0x2, R20 ;  /* 0x000000023916a825 */ /* 0x002fe200078e0214 */
[----:B------:R-:W-:Y:S02]  /*a890*/  @!P0 LEA.HI R10, R10, R19, RZ, 0x3 ;  /* 0x000000130a0a8211 */ /* 0x000fe400078f18ff */
[----:B------:R-:W-:Y:S02]  /*a8a0*/  @!P1 LOP3.LUT R11, R11, 0xfffffff8, RZ, 0xc0, !PT ;  /* 0xfffffff80b0b9812 */ /* 0x000fe400078ec0ff */
[----:B------:R-:W-:Y:S01]  /*a8b0*/  @!P0 LOP3.LUT R10, R10, 0xfffffff8, RZ, 0xc0, !PT ;  /* 0xfffffff80a0a8812 */ /* 0x000fe200078ec0ff */
[----:B------:R1:W5:Y:S01]  /*a8c0*/  @!P2 LD.E.128 R80, [R22.64] ;  /* 0x000000061650a980 */ /* 0x000362000c101d00 */
[----:B------:R-:W-:Y:S01]  /*a8d0*/  CS2R R74, SRZ ;  /* 0x00000000004a7805 */ /* 0x000fe2000001ff00 */
[----:B---34-:R-:W-:Y:S01]  /*a8e0*/  @!P1 IMAD.WIDE R24, R11, 0x2, R14 ;  /* 0x000000020b189825 */ /* 0x018fe200078e020e */
        /* <DEDUP_REMOVED lines=8> */
[----:B------:R-:W-:-:S02]  /*a970*/  CS2R R40, SRZ ;  /* 0x0000000000287805 */ /* 0x000fc4000001ff00 */
[----:B------:R2:W5:Y:S01]  /*a980*/  @!P1 LD.E.128 R60, [R24.64] ;  /* 0x00000006183c9980 */ /* 0x000562000c101d00 */
[----:B-1----:R-:W-:-:S04]  /*a990*/  @!P1 IMAD.WIDE R22, R11, 0x2, R20 ;  /* 0x000000020b169825 */ /* 0x002fc800078e0214 */
[C---:B------:R-:W-:Y:S01]  /*a9a0*/  @!P0 IMAD.WIDE R20, R10.reuse, 0x2, R20 ;  /* 0x000000020a148825 */ /* 0x040fe200078e0214 */
[----:B------:R2:W5:Y:S03]  /*a9b0*/  @!P1 LD.E.128 R64, [R22.64] ;  /* 0x0000000616409980 */ /* 0x000566000c101d00 */
[--C-:B------:R-:W-:Y:S01]  /*a9c0*/  @!P0 IMAD.WIDE R10, R10, 0x2, R14.reuse ;  /* 0x000000020a0a8825 */ /* 0x100fe200078e020e */
[----:B------:R2:W5:Y:S03]  /*a9d0*/  @!P0 LD.E.128 R48, [R20.64] ;  /* 0x0000000614308980 */ /* 0x000566000c101d00 */
[----:B------:R-:W-:Y:S01]  /*a9e0*/  @!P2 IMAD.WIDE R14, R57, 0x2, R14 ;  /* 0x00000002390ea825 */ /* 0x000fe200078e020e */
[----:B------:R2:W5:Y:S04]  /*a9f0*/  @!P0 LD.E.128 R40, [R10.64] ;  /* 0x000000060a288980 */ /* 0x000568000c101d00 */
[----:B------:R2:W5:Y:S02]  /*aa00*/  @!P2 LD.E.128 R72, [R14.64] ;  /* 0x000000060e48a980 */ /* 0x000564000c101d00 */
.L_x_601:
[----:B--2---:R-:W-:Y:S05]  /*aa10*/  BSYNC B0 ;  /* 0x0000000000007941 */ /* 0x004fea0003800000 */
.L_x_600:
[----:B------:R-:W-:Y:S01]  /*aa20*/  IADD3 R10, R8, 0x40, RZ ;  /* 0x00000040080a7810 */ /* 0x000fe20007ffe0ff */
[----:B-----5:R-:W-:Y:S01]  /*aa30*/  IMAD.MOV.U32 R8, RZ, RZ, R50 ;  /* 0x000000ffff087224 */ /* 0x020fe200078e0032 */
[----:B------:R2:W4:Y:S01]  /*aa40*/  SHFL.IDX PT, R55, R18, 0x1, 0x1c1f ;  /* 0x003c1f0012377f89 */ /* 0x00052200000e0000 */
[----:B------:R-:W-:Y:S01]  /*aa50*/  IMAD.MOV.U32 R12, RZ, RZ, R51 ;  /* 0x000000ffff0c7224 */ /* 0x000fe200078e0033 */
[----:B------:R-:W-:Y:S01]  /*aa60*/  ISETP.GE.AND P0, PT, R10, R9, PT ;  /* 0x000000090a00720c */ /* 0x000fe20003f06270 */
[----:B------:R-:W-:Y:S01]  /*aa70*/  IMAD.MOV.U32 R11, RZ, RZ, R48 ;  /* 0x000000ffff0b7224 */ /* 0x000fe200078e0030 */
[----:B------:R-:W3:Y:S01]  /*aa80*/  SHFL.IDX PT, R54, R17, 0x1, 0x1c1f ;  /* 0x003c1f0011367f89 */ /* 0x000ee200000e0000 */
[----:B------:R-:W-:Y:S01]  /*aa90*/  IMAD.MOV.U32 R10, RZ, RZ, R49 ;  /* 0x000000ffff0a7224 */ /* 0x000fe200078e0031 */
[----:B------:R-:W-:Y:S01]  /*aaa0*/  PRMT R95, R12, 0x5410, R8 ;  /* 0x000054100c5f7816 */ /* 0x000fe20000000008 */
[----:B------:R-:W-:Y:S01]  /*aab0*/  IMAD.MOV.U32 R8, RZ, RZ, R66 ;  /* 0x000000ffff087224 */ /* 0x000fe200078e0042 */
[----:B---3--:R3:W1:Y:S01]  /*aac0*/  SHFL.IDX PT, R15, R16, 0x1, 0x1c1f ;  /* 0x003c1f00100f7f89 */ /* 0x00866200000e0000 */
[----:B------:R-:W-:Y:S01]  /*aad0*/  IMAD.MOV.U32 R12, RZ, RZ, R67 ;  /* 0x000000ffff0c7224 */ /* 0x000fe200078e0043 */
[----:B------:R-:W-:Y:S01]  /*aae0*/  PRMT R94, R10, 0x5410, R11 ;  /* 0x000054100a5e7816 */ /* 0x000fe2000000000b */
[----:B------:R-:W-:Y:S01]  /*aaf0*/  IMAD.MOV.U32 R10, RZ, RZ, R65 ;  /* 0x000000ffff0a7224 */ /* 0x000fe200078e0041 */
[----:B------:R-:W-:Y:S01]  /*ab00*/  PRMT R99, R99, 0x5410, R8 ;  /* 0x0000541063637816 */ /* 0x000fe20000000008 */
[----:B------:R-:W-:Y:S01]  /*ab10*/  IMAD.MOV.U32 R8, RZ, RZ, R82 ;  /* 0x000000ffff087224 */ /* 0x000fe200078e0052 */
[----:B------:R-:W-:Y:S01]  /*ab20*/  MOV R11, R64 ;  /* 0x00000040000b7202 */ /* 0x000fe20000000f00 */
[----:B----4-:R4:W1:Y:S01]  /*ab30*/  SHFL.IDX PT, R14, R13, 0x1, 0x1c1f ;  /* 0x003c1f000d0e7f89 */ /* 0x01086200000e0000 */
        /* <DEDUP_REMOVED lines=33> */
[----:B-1----:R-:W-:Y:S01]  /*ad50*/  CS2R R20, SRZ ;  /* 0x0000000000147805 */ /* 0x002fe2000001ff00 */
[----:B------:R-:W-:Y:S01]  /*ad60*/  PRMT R103, R11, 0x5410, R12 ;  /* 0x000054100b677816 */ /* 0x000fe2000000000c */
[----:B--2---:R-:W-:Y:S01]  /*ad70*/  CS2R R18, SRZ ;  /* 0x0000000000127805 */ /* 0x004fe2000001ff00 */
[----:B------:R-:W-:Y:S01]  /*ad80*/  PRMT R102, R8, 0x5410, R10 ;  /* 0x0000541008667816 */ /* 0x000fe2000000000a */
[----:B---3--:R-:W-:Y:S01]  /*ad90*/  CS2R R16, SRZ ;  /* 0x0000000000107805 */ /* 0x008fe2000001ff00 */
[----:B------:R-:W-:Y:S01]  /*ada0*/  CS2R R34, SRZ ;  /* 0x0000000000227805 */ /* 0x000fe2000001ff00 */
[----:B------:R-:W-:Y:S01]  /*adb0*/  CS2R R32, SRZ ;  /* 0x0000000000207805 */ /* 0x000fe2000001ff00 */
[----:B------:R-:W-:Y:S05]  /*adc0*/  @P0 BRA `(.L_x_603) ;  /* 0x0000023000000947 */ /* 0x000fea0003800000 */
[C---:B----4-:R-:W-:Y:S01]  /*add0*/  IADD3 R13, R57.reuse, 0x20, RZ ;  /* 0x00000020390d7810 */ /* 0x050fe20007ffe0ff */
        /* <DEDUP_REMOVED lines=9> */
[C-C-:B------:R-:W-:Y:S01]  /*ae70*/  @!P2 IMAD.WIDE R20, R57.reuse, 0x2, R54.reuse ;  /* 0x000000023914a825 */ /* 0x140fe200078e0236 */
[----:B------:R-:W-:Y:S02]  /*ae80*/  @!P0 LEA.HI R8, R8, R11, RZ, 0x3 ;  /* 0x0000000b08088211 */ /* 0x000fe400078f18ff */
[----:B------:R-:W-:Y:S02]  /*ae90*/  @!P1 LOP3.LUT R10, R10, 0xfffffff8, RZ, 0xc0, !PT ;  /* 0xfffffff80a0a9812 */ /* 0x000fe400078ec0ff */
[----:B------:R-:W-:Y:S01]  /*aea0*/  @!P0 LOP3.LUT R8, R8, 0xfffffff8, RZ, 0xc0, !PT ;  /* 0xfffffff808088812 */ /* 0x000fe200078ec0ff */
[----:B------:R1:W5:Y:S01]  /*aeb0*/  @!P2 LD.E.128 R36, [R20.64] ;  /* 0x000000061424a980 */ /* 0x000362000c101d00 */
[----:B------:R-:W-:Y:S01]  /*aec0*/  CS2R R34, SRZ ;  /* 0x0000000000227805 */ /* 0x000fe2000001ff00 */
[C---:B------:R-:W-:Y:S01]  /*aed0*/  @!P1 IMAD.WIDE R12, R10.reuse, 0x2, R54 ;  /* 0x000000020a0c9825 */ /* 0x040fe200078e0236 */
[----:B------:R-:W-:Y:S01]  /*aee0*/  CS2R R32, SRZ ;  /* 0x0000000000207805 */ /* 0x000fe2000001ff00 */
[----:B------:R-:W-:Y:S01]  /*aef0*/  CS2R R26, SRZ ;  /* 0x00000000001a7805 */ /* 0x000fe2000001ff00 */
[----:B------:R-:W-:Y:S01]  /*af00*/  CS2R R24, SRZ ;  /* 0x0000000000187805 */ /* 0x000fe2000001ff00 */
[----:B------:R-:W-:Y:S01]  /*af10*/  CS2R R18, SRZ ;  /* 0x0000000000127805 */ /* 0x000fe2000001ff00 */
[----:B------:R-:W-:Y:S01]  /*af20*/  CS2R R16, SRZ ;  /* 0x0000000000107805 */ /* 0x000fe2000001ff00 */
[--C-:B------:R-:W-:Y:S01]  /*af30*/  @!P1 IMAD.WIDE R10, R10, 0x2, R14.reuse ;  /* 0x000000020a0a9825 */ /* 0x100fe200078e020e */
[----:B------:R-:W-:Y:S01]  /*af40*/  CS2R R30, SRZ ;  /* 0x00000000001e7805 */ /* 0x000fe2000001ff00 */
[----:B------:R-:W-:Y:S01]  /*af50*/  CS2R R28, SRZ ;  /* 0x00000000001c7805 */ /* 0x000fe2000001ff00 */
[----:B------:R-:W-:Y:S01]  /*af60*/  CS2R R22, SRZ ;  /* 0x0000000000167805 */ /* 0x000fe2000001ff00 */
[C---:B------:R-:W-:Y:S01]  /*af70*/  @!P0 IMAD.WIDE R58, R8.reuse, 0x2, R14 ;  /* 0x00000002083a8825 */ /* 0x040fe200078e020e */
[----:B------:R2:W5:Y:S03]  /*af80*/  @!P1 LD.E.128 R24, [R12.64] ;  /* 0x000000060c189980 */ /* 0x000566000c101d00 */
[----:B------:R-:W-:Y:S01]  /*af90*/  @!P0 IMAD.WIDE R54, R8, 0x2, R54 ;  /* 0x0000000208368825 */ /* 0x000fe200078e0236 */
[----:B------:R2:W5:Y:S03]  /*afa0*/  @!P1 LD.E.128 R16, [R10.64] ;  /* 0x000000060a109980 */ /* 0x000566000c101d00 */
[----:B------:R-:W-:Y:S01]  /*afb0*/  @!P2 IMAD.WIDE R14, R57, 0x2, R14 ;  /* 0x00000002390ea825 */ /* 0x000fe200078e020e */
[----:B------:R2:W5:Y:S01]  /*afc0*/  @!P0 LD.E.128 R28, [R54.64] ;  /* 0x00000006361c8980 */ /* 0x000562000c101d00 */
[----:B-1----:R-:W-:-:S03]  /*afd0*/  CS2R R20, SRZ ;  /* 0x0000000000147805 */ /* 0x002fc6000001ff00 */
[----:B------:R2:W5:Y:S04]  /*afe0*/  @!P2 LD.E.128 R32, [R14.64] ;  /* 0x000000060e20a980 */ /* 0x000568000c101d00 */
[----:B------:R2:W5:Y:S02]  /*aff0*/  @!P0 LD.E.128 R20, [R58.64] ;  /* 0x000000063a148980 */ /* 0x000564000c101d00 */
.L_x_603:
[----:B----4-:R-:W-:Y:S05]  /*b000*/  BSYNC B0 ;  /* 0x0000000000007941 */ /* 0x010fea0003800000 */
.L_x_602:
[----:B-----5:R-:W-:Y:S01]  /*b010*/  IMAD.MOV.U32 R8, RZ, RZ, R30 ;  /* 0x000000ffff087224 */ /* 0x020fe200078e001e */
[----:B------:R-:W-:-:S04]  /*b020*/  DEPBAR.LE SB0, 0x1 ;  /* 0x000080400000791a */ /* 0x000fc80000000000 */
[----:B--2---:R-:W-:Y:S01]  /*b030*/  IMAD.MOV.U32 R12, RZ, RZ, R31 ;  /* 0x000000ffff0c7224 */ /* 0x004fe200078e001f */
[----:B------:R-:W-:Y:S01]  /*b040*/  BSSY B1, `(.L_x_604) ;  /* 0x000017a000017945 */ /* 0x000fe20003800000 */
[----:B------:R-:W-:Y:S02]  /*b050*/  IMAD.MOV.U32 R11, RZ, RZ, R28 ;  /* 0x000000ffff0b7224 */ /* 0x000fe400078e001c */
[----:B------:R-:W-:Y:S01]  /*b060*/  IMAD.MOV.U32 R10, RZ, RZ, R29 ;  /* 0x000000ffff0a7224 */ /* 0x000fe200078e001d */
[----:B------:R-:W-:Y:S01]  /*b070*/  PRMT R56, R12, 0x5410, R8 ;  /* 0x000054100c387816 */ /* 0x000fe20000000008 */
[----:B------:R-:W-:Y:S01]  /*b080*/  IMAD.MOV.U32 R8, RZ, RZ, R26 ;  /* 0x000000ffff087224 */ /* 0x000fe200078e001a */
[----:B------:R-:W-:Y:S01]  /*b090*/  MOV R12, R27 ;  /* 0x0000001b000c7202 */ /* 0x000fe20000000f00 */
[----:B------:R-:W-:Y:S01]  /*b0a0*/  IMAD.IADD R88, R9, 0x1, -R92 ;  /* 0x0000000109587824 */ /* 0x000fe200078e0a5c */
[----:B------:R-:W-:Y:S01]  /*b0b0*/  PRMT R55, R10, 0x5410, R11 ;  /* 0x000054100a377816 */ /* 0x000fe2000000000b */
[----:B------:R-:W-:Y:S01]  /*b0c0*/  IMAD.MOV.U32 R11, RZ, RZ, R24 ;  /* 0x000000ffff0b7224 */ /* 0x000fe200078e0018 */
[----:B------:R-:W-:Y:S01]  /*b0d0*/  PRMT R70, R70, 0x5410, R8 ;  /* 0x0000541046467816 */ /* 0x000fe20000000008 */
[----:B------:R-:W-:Y:S01]  /*b0e0*/  IMAD.MOV.U32 R10, RZ, RZ, R25 ;  /* 0x000000ffff0a7224 */ /* 0x000fe200078e0019 */
[----:B------:R-:W-:Y:S01]  /*b0f0*/  IMNMX R88, R88, 0x80, PT ;  /* 0x0000008058587817 */ /* 0x000fe20003800200 */
        /* <DEDUP_REMOVED lines=9> */
[----:B------:R-:W-:Y:S01]  /*b190*/  BAR.SYNC.DEFER_BLOCKING 0x0 ;  /* 0x0000000000007b1d */ /* 0x000fe20000010000 */
[----:B------:R-:W-:-:S02]  /*b1a0*/  ISETP.GE.AND P0, PT, R89, R88, PT ;  /* 0x000000585900720c */ /* 0x000fc40003f06270 */
        /* <DEDUP_REMOVED lines=17> */
[----:B------:R-:W-:Y:S02]  /*b2c0*/  PRMT R54, R12, 0x7610, R54 ;  /* 0x000076100c367816 */ /* 0x000fe40000000036 */
        /* <DEDUP_REMOVED lines=108> */
.L_x_607:
[----:B------:R-:W-:Y:S05]  /*b990*/  BSYNC B0 ;  /* 0x0000000000007941 */ /* 0x000fea0003800000 */
.L_x_606:
[----:B-1----:R-:W-:Y:S01]  /*b9a0*/  IADD3 R12, R57, 0x20, RZ ;  /* 0x00000020390c7810 */ /* 0x002fe20007ffe0ff */
[----:B------:R-:W-:Y:S03]  /*b9b0*/  BSSY B0, `(.L_x_608) ;  /* 0x0000071000007945 */ /* 0x000fe60003800000 */
[----:B------:R-:W-:-:S13]  /*b9c0*/  ISETP.GE.AND P0, PT, R12, c[0x0][0x27c], PT ;  /* 0x00009f000c007a0c */ /* 0x000fda0003f06270 */
[----:B------:R-:W-:Y:S05]  /*b9d0*/  @P0 BRA `(.L_x_609) ;  /* 0x000006e000000947 */ /* 0x000fea0003800000 */
[----:B------:R-:W-:Y:S01]  /*b9e0*/  SHF.R.S32.HI R11, RZ, 0x1f, R12 ;  /* 0x0000001fff0b7819 */ /* 0x000fe2000001140c */
[----:B------:R-:W-:Y:S01]  /*b9f0*/  HADD2.F32 R108, -RZ, R97.H0_H0 ;  /* 0x20000061ff6c7230 */ /* 0x000fe20000004100 */
[----:B------:R-:W-:Y:S01]  /*ba00*/  MOV R8, c[0x0][0x27c] ;  /* 0x00009f0000087a02 */ /* 0x000fe20000000f00 */
[--C-:B------:R-:W-:Y:S01]  /*ba10*/  HADD2.F32 R82, -RZ, R96.reuse.H0_H0 ;  /* 0x20000060ff527230 */ /* 0x100fe20000004100 */
[CC--:B------:R-:W-:Y:S01]  /*ba20*/  LEA.HI R10, R11.reuse, R12.reuse, RZ, 0x3 ;  /* 0x0000000c0b0a7211 */ /* 0x0c0fe200078f18ff */
[----:B------:R-:W-:Y:S01]  /*ba30*/  HADD2.F32 R114, -RZ, R99.H0_H0 ;  /* 0x20000063ff727230 */ /* 0x000fe20000004100 */
        /* <DEDUP_REMOVED lines=8> */
[----:B------:R-:W-:Y:S01]  /*bac0*/  LOP3.LUT R9, R9, 0x1c0, RZ, 0xc0, !PT ;  /* 0x000001c009097812 */ /* 0x000fe200078ec0ff */
[----:B------:R-:W-:Y:S01]  /*bad0*/  HADD2.F32 R97, -RZ, R97.H1_H1 ;  /* 0x30000061ff617230 */ /* 0x000fe20000004100 */
[----:B------:R-:W-:Y:S01]  /*bae0*/  SHF.R.S32.HI R13, RZ, 0x1f, R8 ;  /* 0x0000001fff0d7819 */ /* 0x000fe20000011408 */
[----:B------:R-:W-:Y:S01]  /*baf0*/  HADD2.F32 R99, -RZ, R99.H1_H1 ;  /* 0x30000063ff637230 */ /* 0x000fe20000004100 */
[----:B------:R-:W-:-:S02]  /*bb00*/  LOP3.LUT R15, R9, 0x38, R10, 0xf8, !PT ;  /* 0x00000038090f7812 */ /* 0x000fc400078ef80a */
[----:B------:R-:W-:Y:S01]  /*bb10*/  LEA.HI R13, R13, R8, RZ, 0x3 ;  /* 0x000000080d0d7211 */ /* 0x000fe200078f18ff */
[----:B------:R-:W-:Y:S01]  /*bb20*/  IMAD.SHL.U32 R8, R8, 0x8, RZ ;  /* 0x0000000808087824 */ /* 0x000fe200078e00ff */
[----:B------:R-:W-:Y:S02]  /*bb30*/  SHF.R.U32.HI R10, RZ, 0x3, R9 ;  /* 0x00000003ff0a7819 */ /* 0x000fe40000011609 */
[----:B------:R-:W-:Y:S02]  /*bb40*/  SHF.L.U32 R13, R13, 0xa, RZ ;  /* 0x0000000a0d0d7819 */ /* 0x000fe400000006ff */
[----:B------:R-:W-:Y:S02]  /*bb50*/  LOP3.LUT R12, R11, 0x7fffe000, RZ, 0xc0, !PT ;  /* 0x7fffe0000b0c7812 */ /* 0x000fe400078ec0ff */
[----:B------:R-:W-:Y:S02]  /*bb60*/  LOP3.LUT R9, R9, 0x38, R8, 0xf8, !PT ;  /* 0x0000003809097812 */ /* 0x000fe400078ef808 */
[----:B------:R-:W-:-:S02]  /*bb70*/  LOP3.LUT R14, R13, 0x7fffe000, RZ, 0xc0, !PT ;  /* 0x7fffe0000d0e7812 */ /* 0x000fc400078ec0ff */
[----:B------:R-:W-:Y:S02]  /*bb80*/  LOP3.LUT R15, R15, R10, RZ, 0x3c, !PT ;  /* 0x0000000a0f0f7212 */ /* 0x000fe400078e3cff */
[----:B------:R-:W-:Y:S02]  /*bb90*/  LEA R12, R87, R12, 0x9 ;  /* 0x0000000c570c7211 */ /* 0x000fe400078e48ff */
[----:B------:R-:W-:Y:S01]  /*bba0*/  LOP3.LUT R8, R9, R10, RZ, 0x3c, !PT ;  /* 0x0000000a09087212 */ /* 0x000fe200078e3cff */
[----:B------:R-:W-:Y:S01]  /*bbb0*/  IMAD R9, R87, 0x200, R14 ;  /* 0x0000020057097824 */ /* 0x000fe200078e020e */
[----:B------:R-:W-:Y:S01]  /*bbc0*/  SHF.R.U32.HI R74, RZ, 0x10, R61 ;  /* 0x00000010ff4a7819 */ /* 0x000fe2000001163d */
[----:B------:R-:W-:Y:S01]  /*bbd0*/  IMAD.IADD R12, R12, 0x1, R15 ;  /* 0x000000010c0c7824 */ /* 0x000fe200078e020f */
[--C-:B------:R-:W-:Y:S02]  /*bbe0*/  SHF.R.U64 R64, R64, 0x10, R65.reuse ;  /* 0x0000001040407819 */ /* 0x100fe40000001241 */
        /* <DEDUP_REMOVED lines=12> */
[----:B------:R-:W-:-:S02]  /*bcb0*/  SHF.R.U64 R62, R62, 0x10, R63 ;  /* 0x000000103e3e7819 */ /* 0x000fc4000000123f */
[----:B------:R-:W-:Y:S01]  /*bcc0*/  SHF.R.U32.HI R63, RZ, 0x10, R63 ;  /* 0x00000010ff3f7819 */ /* 0x000fe2000001163f */
[----:B------:R-:W-:Y:S02]  /*bcd0*/  HADD2.F32 R116, -RZ, R66.H0_H0 ;  /* 0x20000042ff747230 */ /* 0x000fe40000004100 */
        /* <DEDUP_REMOVED lines=16> */
[----:B------:R-:W-:Y:S01]  /*bde0*/  HADD2.F32 R101, -RZ, R8.H0_H0 ;  /* 0x20000008ff657230 */ /* 0x000fe20000004100 */
[----:B------:R-:W-:Y:S01]  /*bdf0*/  FMUL.FTZ R9, R80, R96 ;  /* 0x0000006050097220 */ /* 0x000fe20000410000 */
[----:B------:R-:W-:Y:S01]  /*be00*/  HADD2.F32 R81, -RZ, R12.H1_H1 ;  /* 0x3000000cff517230 */ /* 0x000fe20000004100 */
[----:B------:R-:W-:Y:S01]  /*be10*/  FMUL.FTZ R66, R15, R100 ;  /* 0x000000640f427220 */ /* 0x000fe20000410000 */
[----:B------:R-:W-:Y:S01]  /*be20*/  HADD2.F32 R11, -RZ, R11.H1_H1 ;  /* 0x3000000bff0b7230 */ /* 0x000fe20000004100 */
[C---:B------:R-:W-:Y:S01]  /*be30*/  FMUL.FTZ R63, R101.reuse, R96 ;  /* 0x00000060653f7220 */ /* 0x040fe20000410000 */
[----:B------:R-:W-:Y:S01]  /*be40*/  HADD2.F32 R12, -RZ, R14.H0_H0 ;  /* 0x2000000eff0c7230 */ /* 0x000fe20000004100 */
[----:B------:R-:W-:Y:S01]  /*be50*/  FFMA.FTZ R101, R101, R98, R9 ;  /* 0x0000006265657223 */ /* 0x000fe20000010009 */
[----:B------:R-:W-:Y:S01]  /*be60*/  HADD2.F32 R102, -RZ, R8.H1_H1 ;  /* 0x30000008ff667230 */ /* 0x000fe20000004100 */
[----:B------:R-:W-:Y:S01]  /*be70*/  FMUL.FTZ R100, R11, R100 ;  /* 0x000000640b647220 */ /* 0x000fe20000410000 */
[----:B------:R-:W-:Y:S01]  /*be80*/  HADD2.F32 R8, -RZ, R10.H0_H0 ;  /* 0x2000000aff087230 */ /* 0x000fe20000004100 */
[C---:B------:R-:W-:Y:S01]  /*be90*/  FMUL.FTZ R82, R83.reuse, R82 ;  /* 0x0000005253527220 */ /* 0x040fe20000410000 */
[----:B------:R-:W-:Y:S01]  /*bea0*/  HADD2.F32 R14, -RZ, R14.H1_H1 ;  /* 0x3000000eff0e7230 */ /* 0x000fe20000004100 */
[----:B------:R-:W-:Y:S01]  /*beb0*/  FFMA.FTZ R104, R83, R106, R104 ;  /* 0x0000006a53687223 */ /* 0x000fe20000010068 */
[----:B------:R-:W-:Y:S01]  /*bec0*/  HADD2.F32 R83, -RZ, R62.H0_H0 ;  /* 0x2000003eff537230 */ /* 0x000fe20000004100 */
[----:B------:R-:W-:Y:S01]  /*bed0*/  FFMA.FTZ R11, R11, R116, R66 ;  /* 0x000000740b0b7223 */ /* 0x000fe20000010042 */
[----:B------:R-:W-:Y:S01]  /*bee0*/  HADD2.F32 R66, -RZ, R60.H0_H0 ;  /* 0x2000003cff427230 */ /* 0x000fe20000004100 */
[-C--:B------:R-:W-:Y:S01]  /*bef0*/  FMUL.FTZ R9, R12, R97.reuse ;  /* 0x000000610c097220 */ /* 0x080fe20000410000 */
[----:B------:R-:W-:Y:S01]  /*bf00*/  HADD2.F32 R10, -RZ, R10.H1_H1 ;  /* 0x3000000aff0a7230 */ /* 0x000fe20000004100 */
[C---:B------:R-:W-:Y:S01]  /*bf10*/  FMUL.FTZ R97, R8.reuse, R97 ;  /* 0x0000006108617220 */ /* 0x040fe20000410000 */
[----:B------:R-:W-:Y:S01]  /*bf20*/  F2FP.PACK_AB R11, R11, R112 ;  /* 0x000000700b0b723e */ /* 0x000fe200000000ff */
[----:B------:R-:W-:Y:S01]  /*bf30*/  FFMA.FTZ R60, R8, R99, R9 ;  /* 0x00000063083c7223 */ /* 0x000fe20000010009 */
[----:B------:R-:W-:Y:S01]  /*bf40*/  HADD2.F32 R9, -RZ, R61.H0_H0 ;  /* 0x2000003dff097230 */ /* 0x000fe20000004100 */
[----:B------:R-:W-:-:S02]  /*bf50*/  FMUL.FTZ R103, R81, R66 ;  /* 0x0000004251677220 */ /* 0x000fc40000410000 */
[-C--:B------:R-:W-:Y:S02]  /*bf60*/  FMUL.FTZ R61, R14, R83.reuse ;  /* 0x000000530e3d7220 */ /* 0x080fe40000410000 */
[----:B------:R-:W-:Y:S02]  /*bf70*/  FMUL.FTZ R66, R102, R66 ;  /* 0x0000004266427220 */ /* 0x000fe40000410000 */
[----:B------:R-:W-:Y:S02]  /*bf80*/  FMUL.FTZ R83, R10, R83 ;  /* 0x000000530a537220 */ /* 0x000fe40000410000 */
[----:B------:R-:W-:Y:S02]  /*bf90*/  FFMA.FTZ R97, R12, R99, -R97 ;  /* 0x000000630c617223 */ /* 0x000fe40000010861 */
        /* <DEDUP_REMOVED lines=15> */
[----:B------:R1:W-:Y:S01]  /*c090*/  STS.128 [R73+0xc100], R12 ;  /* 0x00c1000c49007388 */ /* 0x0003e20000000c00 */
[----:B------:R-:W-:-:S05]  /*c0a0*/  F2FP.PACK_AB R10, R61, R60 ;  /* 0x0000003c3d0a723e */ /* 0x000fca00000000ff */
[----:B------:R1:W-:Y:S02]  /*c0b0*/  STS.128 [R72+0xc100], R8 ;  /* 0x00c1000848007388 */ /* 0x0003e40000000c00 */
.L_x_609:
[----:B------:R-:W-:Y:S05]  /*c0c0*/  BSYNC B0 ;  /* 0x0000000000007941 */ /* 0x000fea0003800000 */
.L_x_608:
        /* <DEDUP_REMOVED lines=33> */
[----:B------:R-:W-:Y:S01]  /*c2e0*/  SHF.R.U64 R40, R40, 0x10, R41 ;  /* 0x0000001028287819 */ /* 0x000fe20000001229 */
[----:B------:R-:W-:Y:S01]  /*c2f0*/  IMAD.IADD R12, R12, 0x1, R15 ;  /* 0x000000010c0c7824 */ /* 0x000fe200078e020f */
[----:B------:R-:W-:Y:S02]  /*c300*/  SHF.R.U32.HI R62, RZ, 0x10, R41 ;  /* 0x00000010ff3e7819 */ /* 0x000fe40000011629 */
[----:B------:R-:W-:-:S02]  /*c310*/  IADD3 R8, R9, R8, RZ ;  /* 0x0000000809087210 */ /* 0x000fc40007ffe0ff */
[----:B------:R-:W-:Y:S01]  /*c320*/  SHF.L.U32 R61, R12, 0x1, RZ ;  /* 0x000000010c3d7819 */ /* 0x000fe200000006ff */
[----:B------:R-:W-:Y:S01]  /*c330*/  HADD2.F32 R62, -RZ, R62.H0_H0 ;  /* 0x2000003eff3e7230 */ /* 0x000fe20000004100 */
[--C-:B------:R-:W-:Y:S01]  /*c340*/  SHF.R.U64 R41, R50, 0x10, R51.reuse ;  /* 0x0000001032297819 */ /* 0x100fe20000001233 */
[----:B------:R-:W-:Y:S01]  /*c350*/  IMAD.SHL.U32 R60, R8, 0x2, RZ ;  /* 0x00000002083c7824 */ /* 0x000fe200078e00ff */
[----:B------:R-:W-:Y:S01]  /*c360*/  SHF.R.U32.HI R50, RZ, 0x10, R51 ;  /* 0x00000010ff327819 */ /* 0x000fe20000011633 */
[----:B------:R-:W1:Y:S01]  /*c370*/  LDS.128 R12, [R61+0xc100] ;  /* 0x00c100003d0c7984 */ /* 0x000e620000000c00 */
[--C-:B------:R-:W-:Y:S02]  /*c380*/  SHF.R.U64 R48, R48, 0x10, R49.reuse ;  /* 0x0000001030307819 */ /* 0x100fe40000001231 */
[----:B------:R-:W-:Y:S01]  /*c390*/  SHF.R.U32.HI R49, RZ, 0x10, R49 ;  /* 0x00000010ff317819 */ /* 0x000fe20000011631 */
[----:B------:R-:W2:Y:S01]  /*c3a0*/  LDS.128 R8, [R60+0xc100] ;  /* 0x00c100003c087984 */ /* 0x000ea20000000c00 */
[--C-:B------:R-:W-:Y:S01]  /*c3b0*/  SHF.R.U64 R42, R42, 0x10, R43.reuse ;  /* 0x000000102a2a7819 */ /* 0x100fe2000000122b */
[----:B------:R-:W-:Y:S01]  /*c3c0*/  HADD2.F32 R104, -RZ, R50.H0_H0 ;  /* 0x20000032ff687230 */ /* 0x000fe20000004100 */
[----:B------:R-:W-:Y:S01]  /*c3d0*/  SHF.R.U32.HI R43, RZ, 0x10, R43 ;  /* 0x00000010ff2b7819 */ /* 0x000fe2000001162b */
[----:B------:R-:W-:-:S02]  /*c3e0*/  HADD2.F32 R98, -RZ, R49.H0_H0 ;  /* 0x20000031ff627230 */ /* 0x000fc40000004100 */
        /* <DEDUP_REMOVED lines=26> */
[----:B------:R-:W-:Y:S01]  /*c590*/  FFMA.FTZ R80, R67, R82, R80 ;  /* 0x0000005243507223 */ /* 0x000fe20000010050 */
[----:B------:R-:W-:Y:S01]  /*c5a0*/  HADD2.F32 R14, -RZ, R14.H1_H1 ;  /* 0x3000000eff0e7230 */ /* 0x000fe20000004100 */
[----:B------:R-:W-:Y:S01]  /*c5b0*/  FMUL.FTZ R9, R12, R93 ;  /* 0x0000005d0c097220 */ /* 0x000fe20000410000 */
[----:B------:R-:W-:Y:S01]  /*c5c0*/  HADD2.F32 R43, -RZ, R40.H0_H0 ;  /* 0x20000028ff2b7230 */ /* 0x000fe20000004100 */
[----:B------:R-:W-:Y:S01]  /*c5d0*/  FMUL.FTZ R50, R15, R72 ;  /* 0x000000480f327220 */ /* 0x000fe20000410000 */
[----:B------:R-:W-:Y:S01]  /*c5e0*/  HADD2.F32 R67, -RZ, R42.H0_H0 ;  /* 0x2000002aff437230 */ /* 0x000fe20000004100 */
[C---:B------:R-:W-:Y:S01]  /*c5f0*/  FFMA.FTZ R40, R8.reuse, R95, R9 ;  /* 0x0000005f08287223 */ /* 0x040fe20000010009 */
[----:B------:R-:W-:Y:S01]  /*c600*/  HADD2.F32 R11, -RZ, R11.H1_H1 ;  /* 0x3000000bff0b7230 */ /* 0x000fe20000004100 */
[----:B------:R-:W-:Y:S01]  /*c610*/  FMUL.FTZ R93, R8, R93 ;  /* 0x0000005d085d7220 */ /* 0x000fe20000410000 */
[----:B------:R-:W-:Y:S01]  /*c620*/  HADD2.F32 R10, -RZ, R10.H1_H1 ;  /* 0x3000000aff0a7230 */ /* 0x000fe20000004100 */
[----:B------:R-:W-:Y:S01]  /*c630*/  FMUL.FTZ R75, R65, R43 ;  /* 0x0000002b414b7220 */ /* 0x000fe20000410000 */
[----:B------:R-:W-:Y:S01]  /*c640*/  HADD2.F32 R9, -RZ, R41.H0_H0 ;  /* 0x20000029ff097230 */ /* 0x000fe20000004100 */
[----:B------:R-:W-:-:S02]  /*c650*/  FMUL.FTZ R41, R14, R67 ;  /* 0x000000430e297220 */ /* 0x000fc40000410000 */
[----:B------:R-:W-:Y:S02]  /*c660*/  FMUL.FTZ R72, R11, R72 ;  /* 0x000000480b487220 */ /* 0x000fe40000410000 */
        /* <DEDUP_REMOVED lines=23> */
.L_x_605:
[----:B------:R-:W-:Y:S05]  /*c7e0*/  BSYNC B1 ;  /* 0x0000000000017941 */ /* 0x000fea0003800000 */
.L_x_604:
[----:B------:R-:W-:-:S04]  /*c7f0*/  IADD3 R89, R89, 0x40, RZ ;  /* 0x0000004059597810 */ /* 0x000fc80007ffe0ff */
[----:B------:R-:W-:-:S13]  /*c800*/  ISETP.GE.AND P0, PT, R89, R88, PT ;  /* 0x000000585900720c */ /* 0x000fda0003f06270 */
        /* <DEDUP_REMOVED lines=21> */
[----:B------:R-:W-:Y:S02]  /*c960*/  LOP3.LUT R12, R10, 0x38, R57, 0xf8, !PT ;  /* 0x000000380a0c7812 */ /* 0x000fe400078ef839 */
        /* <DEDUP_REMOVED lines=87> */
.L_x_611:
[----:B------:R-:W-:Y:S05]  /*cee0*/  BSYNC B0 ;  /* 0x0000000000007941 */ /* 0x000fea0003800000 */
.L_x_610:
        /* <DEDUP_REMOVED lines=13> */
[----:B------:R-:W-:Y:S01]  /*cfc0*/  HADD2.F32 R66, -RZ, R70.H0_H0 ;  /* 0x20000046ff427230 */ /* 0x000fe20000004100 */
[----:B------:R-:W-:Y:S01]  /*cfd0*/  LEA.HI R9, R8, R89, RZ, 0x3 ;  /* 0x0000005908097211 */ /* 0x000fe200078f18ff */
[----:B------:R-:W-:Y:S01]  /*cfe0*/  HADD2.F32 R50, -RZ, R69.H0_H0 ;  /* 0x20000045ff327230 */ /* 0x000fe20000004100 */
[----:B------:R-:W-:Y:S01]  /*cff0*/  LEA.HI R13, R13, R10, RZ, 0x1d ;  /* 0x0000000a0d0d7211 */ /* 0x000fe200078fe8ff */
[----:B------:R-:W-:Y:S01]  /*d000*/  HADD2.F32 R58, -RZ, R58.H1_H1 ;  /* 0x3000003aff3a7230 */ /* 0x000fe20000004100 */
[----:B------:R-:W-:Y:S01]  /*d010*/  LOP3.LUT R14, R14, 0x1c0, RZ, 0xc0, !PT ;  /* 0x000001c00e0e7812 */ /* 0x000fe200078ec0ff */
[----:B------:R-:W-:Y:S01]  /*d020*/  IMAD.SHL.U32 R9, R9, 0x40, RZ ;  /* 0x0000004009097824 */ /* 0x000fe200078e00ff */
[----:B------:R-:W-:Y:S01]  /*d030*/  SHF.R.S32.HI R8, RZ, 0x1f, R13 ;  /* 0x0000001fff087819 */ /* 0x000fe2000001140d */
[----:B------:R-:W-:Y:S01]  /*d040*/  IMAD.SHL.U32 R11, R13, 0x8, RZ ;  /* 0x000000080d0b7824 */ /* 0x000fe200078e00ff */
[----:B------:R-:W-:Y:S01]  /*d050*/  SHF.L.U32 R12, R12, 0x7, RZ ;  /* 0x000000070c0c7819 */ /* 0x000fe200000006ff */
[----:B------:R-:W-:Y:S01]  /*d060*/  HADD2.F32 R59, -RZ, R59.H1_H1 ;  /* 0x3000003bff3b7230 */ /* 0x000fe20000004100 */
[----:B------:R-:W-:Y:S01]  /*d070*/  LOP3.LUT R15, R14, 0x38, R15, 0xf8, !PT ;  /* 0x000000380e0f7812 */ /* 0x000fe200078ef80f */
[----:B------:R-:W-:Y:S01]  /*d080*/  HADD2.F32 R69, -RZ, R69.H1_H1 ;  /* 0x30000045ff457230 */ /* 0x000fe20000004100 */
[----:B------:R-:W-:-:S02]  /*d090*/  SHF.R.U32.HI R10, RZ, 0x3, R14 ;  /* 0x00000003ff0a7819 */ /* 0x000fc4000001160e */
[----:B------:R-:W-:Y:S02]  /*d0a0*/  LEA.HI R8, R8, R13, RZ, 0x3 ;  /* 0x0000000d08087211 */ /* 0x000fe400078f18ff */
[----:B------:R-:W-:Y:S02]  /*d0b0*/  LOP3.LUT R12, R12, 0x7fffe000, RZ, 0xc0, !PT ;  /* 0x7fffe0000c0c7812 */ /* 0x000fe400078ec0ff */
[----:B------:R-:W-:Y:S02]  /*d0c0*/  LOP3.LUT R15, R15, R10, RZ, 0x3c, !PT ;  /* 0x0000000a0f0f7212 */ /* 0x000fe400078e3cff */
[----:B------:R-:W-:Y:S02]  /*d0d0*/  LOP3.LUT R9, R9, 0xfffffe00, RZ, 0xc0, !PT ;  /* 0xfffffe0009097812 */ /* 0x000fe400078ec0ff */
[----:B------:R-:W-:Y:S02]  /*d0e0*/  LOP3.LUT R11, R14, 0x38, R11, 0xf8, !PT ;  /* 0x000000380e0b7812 */ /* 0x000fe400078ef80b */
[----:B------:R-:W-:-:S02]  /*d0f0*/  SHF.L.U32 R8, R8, 0xa, RZ ;  /* 0x0000000a08087819 */ /* 0x000fc400000006ff */
[----:B------:R-:W-:Y:S02]  /*d100*/  IADD3 R12, R15, R12, R9 ;  /* 0x0000000c0f0c7210 */ /* 0x000fe40007ffe009 */
[----:B------:R-:W-:Y:S02]  /*d110*/  LOP3.LUT R10, R11, R10, RZ, 0x3c, !PT ;  /* 0x0000000a0b0a7212 */ /* 0x000fe400078e3cff */
[----:B------:R-:W-:Y:S01]  /*d120*/  LOP3.LUT R8, R8, 0x7fffe000, RZ, 0xc0, !PT ;  /* 0x7fffe00008087812 */ /* 0x000fe200078ec0ff */
[----:B------:R-:W-:Y:S01]  /*d130*/  IMAD.SHL.U32 R33, R12, 0x2, RZ ;  /* 0x000000020c217824 */ /* 0x000fe200078e00ff */
[----:B------:R-:W-:Y:S02]  /*d140*/  SHF.R.U32.HI R34, RZ, 0x10, R17 ;  /* 0x00000010ff227819 */ /* 0x000fe40000011611 */
[----:B------:R-:W-:Y:S02]  /*d150*/  IADD3 R8, R10, R8, R9 ;  /* 0x000000080a087210 */ /* 0x000fe40007ffe009 */
[----:B------:R-:W1:Y:S01]  /*d160*/  LDS.128 R12, [R33+0xc100] ;  /* 0x00c10000210c7984 */ /* 0x000e620000000c00 */
[----:B------:R-:W-:Y:S01]  /*d170*/  SHF.R.U64 R24, R24, 0x10, R25 ;  /* 0x0000001018187819 */ /* 0x000fe20000001219 */
[----:B------:R-:W-:Y:S01]  /*d180*/  HADD2.F32 R34, -RZ, R34.H0_H0 ;  /* 0x20000022ff227230 */ /* 0x000fe20000004100 */
[----:B------:R-:W-:-:S02]  /*d190*/  SHF.L.U32 R32, R8, 0x1, RZ ;  /* 0x0000000108207819 */ /* 0x000fc400000006ff */
[----:B------:R-:W-:Y:S01]  /*d1a0*/  SHF.R.U32.HI R25, RZ, 0x10, R25 ;  /* 0x00000010ff197819 */ /* 0x000fe20000011619 */
[----:B------:R-:W-:Y:S01]  /*d1b0*/  HADD2.F32 R24, -RZ, R24.H0_H0 ;  /* 0x20000018ff187230 */ /* 0x000fe20000004100 */
[----:B------:R-:W-:Y:S01]  /*d1c0*/  SHF.R.U64 R18, R18, 0x10, R19 ;  /* 0x0000001012127819 */ /* 0x000fe20000001213 */
[----:B------:R-:W2:Y:S01]  /*d1d0*/  LDS.128 R8, [R32+0xc100] ;  /* 0x00c1000020087984 */ /* 0x000ea20000000c00 */
[----:B------:R-:W-:Y:S01]  /*d1e0*/  SHF.R.U64 R16, R16, 0x10, R17 ;  /* 0x0000001010107819 */ /* 0x000fe20000001211 */
[----:B------:R-:W-:Y:S01]  /*d1f0*/  HADD2.F32 R62, -RZ, R25.H0_H0 ;  /* 0x20000019ff3e7230 */ /* 0x000fe20000004100 */
[----:B------:R-:W-:Y:S02]  /*d200*/  SHF.R.U32.HI R19, RZ, 0x10, R19 ;  /* 0x00000010ff137819 */ /* 0x000fe40000011613 */
[--C-:B------:R-:W-:Y:S02]  /*d210*/  SHF.R.U64 R17, R26, 0x10, R27.reuse ;  /* 0x000000101a117819 */ /* 0x100fe4000000121b */
[----:B------:R-:W-:-:S05]  /*d220*/  SHF.R.U32.HI R26, RZ, 0x10, R27 ;  /* 0x00000010ff1a7819 */ /* 0x000fca000001161b */
[----:B------:R-:W-:Y:S02]  /*d230*/  HADD2.F32 R72, -RZ, R26.H0_H0 ;  /* 0x2000001aff487230 */ /* 0x000fe40000004100 */
[--C-:B-1----:R-:W-:Y:S02]  /*d240*/  HADD2.F32 R35, -RZ, R13.reuse.H1_H1 ;  /* 0x3000000dff237230 */ /* 0x102fe40000004100 */
[----:B------:R-:W-:Y:S02]  /*d250*/  HADD2.F32 R27, -RZ, R13.H0_H0 ;  /* 0x2000000dff1b7230 */ /* 0x000fe40000004100 */
[--C-:B------:R-:W-:Y:S01]  /*d260*/  HADD2.F32 R13, -RZ, R15.reuse.H0_H0 ;  /* 0x2000000fff0d7230 */ /* 0x100fe20000004100 */
[----:B------:R-:W-:Y:S01]  /*d270*/  FMUL.FTZ R25, R35, R34 ;  /* 0x0000002223197220 */ /* 0x000fe20000410000 */
[----:B------:R-:W-:Y:S01]  /*d280*/  HADD2.F32 R15, -RZ, R15.H1_H1 ;  /* 0x3000000fff0f7230 */ /* 0x000fe20000004100 */
[----:B------:R-:W-:Y:S01]  /*d290*/  FMUL.FTZ R48, R27, R38 ;  /* 0x000000261b307220 */ /* 0x000fe20000410000 */
[--C-:B--2---:R-:W-:Y:S01]  /*d2a0*/  HADD2.F32 R40, -RZ, R9.reuse.H1_H1 ;  /* 0x30000009ff287230 */ /* 0x104fe20000004100 */
[----:B------:R-:W-:Y:S01]  /*d2b0*/  FMUL.FTZ R64, R13, R60 ;  /* 0x0000003c0d407220 */ /* 0x000fe20000410000 */
[----:B------:R-:W-:-:S02]  /*d2c0*/  HADD2.F32 R39, -RZ, R9.H0_H0 ;  /* 0x20000009ff277230 */ /* 0x000fc40000004100 */
[--C-:B------:R-:W-:Y:S01]  /*d2d0*/  HADD2.F32 R9, -RZ, R11.reuse.H0_H0 ;  /* 0x2000000bff097230 */ /* 0x100fe20000004100 */
[C---:B------:R-:W-:Y:S01]  /*d2e0*/  FMUL.FTZ R34, R40.reuse, R34 ;  /* 0x0000002228227220 */ /* 0x040fe20000410000 */
[----:B------:R-:W-:Y:S01]  /*d2f0*/  HADD2.F32 R11, -RZ, R11.H1_H1 ;  /* 0x3000000bff0b7230 */ /* 0x000fe20000004100 */
[----:B------:R-:W-:Y:S01]  /*d300*/  FFMA.FTZ R25, R40, R62, R25 ;  /* 0x0000003e28197223 */ /* 0x000fe20000010019 */
[----:B------:R-:W-:Y:S01]  /*d310*/  HADD2.F32 R40, -RZ, R19.H0_H0 ;  /* 0x20000013ff287230 */ /* 0x000fe20000004100 */
[C---:B------:R-:W-:Y:S01]  /*d320*/  FMUL.FTZ R60, R9.reuse, R60 ;  /* 0x0000003c093c7220 */ /* 0x040fe20000410000 */
[--C-:B------:R-:W-:Y:S01]  /*d330*/  HADD2.F32 R36, -RZ, R12.reuse.H0_H0 ;  /* 0x2000000cff247230 */ /* 0x100fe20000004100 */
[----:B------:R-:W-:Y:S01]  /*d340*/  FFMA.FTZ R64, R9, R66, R64 ;  /* 0x0000004209407223 */ /* 0x000fe20000010040 */
[----:B------:R-:W-:Y:S01]  /*d350*/  HADD2.F32 R37, -RZ, R12.H1_H1 ;  /* 0x3000000cff257230 */ /* 0x000fe20000004100 */
[-C--:B------:R-:W-:Y:S01]  /*d360*/  FMUL.FTZ R26, R15, R40.reuse ;  /* 0x000000280f1a7220 */ /* 0x080fe20000410000 */
[----:B------:R-:W-:Y:S01]  /*d370*/  HADD2.F32 R12, -RZ, R14.H0_H0 ;  /* 0x2000000eff0c7230 */ /* 0x000fe20000004100 */
[----:B------:R-:W-:Y:S01]  /*d380*/  FMUL.FTZ R40, R11, R40 ;  /* 0x000000280b287220 */ /* 0x000fe20000410000 */
[--C-:B------:R-:W-:Y:S01]  /*d390*/  HADD2.F32 R41, -RZ, R8.reuse.H0_H0 ;  /* 0x20000008ff297230 */ /* 0x100fe20000004100 */
[C---:B------:R-:W-:Y:S01]  /*d3a0*/  FMUL.FTZ R38, R39.reuse, R38 ;  /* 0x0000002627267220 */ /* 0x040fe20000410000 */
[----:B------:R-:W-:Y:S01]  /*d3b0*/  HADD2.F32 R42, -RZ, R8.H1_H1 ;  /* 0x30000008ff2a7230 */ /* 0x000fe20000004100 */
[----:B------:R-:W-:Y:S01]  /*d3c0*/  FFMA.FTZ R48, R39, R50, R48 ;  /* 0x0000003227307223 */ /* 0x000fe20000010030 */
[----:B------:R-:W-:Y:S01]  /*d3d0*/  HADD2.F32 R8, -RZ, R10.H0_H0 ;  /* 0x2000000aff087230 */ /* 0x000fe20000004100 */
[----:B------:R-:W-:Y:S01]  /*d3e0*/  FMUL.FTZ R74, R36, R58 ;  /* 0x0000003a244a7220 */ /* 0x000fe20000410000 */
[----:B------:R-:W-:Y:S01]  /*d3f0*/  HADD2.F32 R9, -RZ, R70.H1_H1 ;  /* 0x30000046ff097230 */ /* 0x000fe20000004100 */
[----:B------:R-:W-:Y:S01]  /*d400*/  FFMA.FTZ R11, R11, R72, R26 ;  /* 0x000000480b0b7223 */ /* 0x000fe2000001001a */
[----:B------:R-:W-:Y:S01]  /*d410*/  HADD2.F32 R14, -RZ, R14.H1_H1 ;  /* 0x3000000eff0e7230 */ /* 0x000fe20000004100 */
[----:B------:R-:W-:Y:S01]  /*d420*/  FMUL.FTZ R19, R12, R59 ;  /* 0x0000003b0c137220 */ /* 0x000fe20000410000 */
[----:B------:R-:W-:Y:S01]  /*d430*/  HADD2.F32 R26, -RZ, R16.H0_H0 ;  /* 0x20000010ff1a7230 */ /* 0x000fe20000004100 */
[C---:B------:R-:W-:Y:S01]  /*d440*/  FMUL.FTZ R58, R41.reuse, R58 ;  /* 0x0000003a293a7220 */ /* 0x040fe20000410000 */
[----:B------:R-:W-:Y:S01]  /*d450*/  HADD2.F32 R39, -RZ, R18.H0_H0 ;  /* 0x20000012ff277230 */ /* 0x000fe20000004100 */
[----:B------:R-:W-:Y:S01]  /*d460*/  FFMA.FTZ R74, R41, R69, R74 ;  /* 0x00000045294a7223 */ /* 0x000fe2000001004a */
        /* <DEDUP_REMOVED lines=8> */
[----:B------:R-:W-:Y:S02]  /*d4f0*/  FMUL.FTZ R39, R10, R39 ;  /* 0x000000270a277220 */ /* 0x000fe40000410000 */
        /* <DEDUP_REMOVED lines=8> */
[----:B------:R-:W-:Y:S01]  /*d580*/  FFMA.FTZ R37, R37, R24, -R26 ;  /* 0x0000001825257223 */ /* 0x000fe2000001081a */
[----:B------:R-:W-:Y:S01]  /*d590*/  F2FP.PACK_AB R9, R25, R48 ;  /* 0x000000301909723e */ /* 0x000fe200000000ff */
[-C--:B------:R-:W-:Y:S02]  /*d5a0*/  FFMA.FTZ R14, R14, R41.reuse, -R39 ;  /* 0x000000290e0e7223 */ /* 0x080fe40000010827 */
        /* <DEDUP_REMOVED lines=8> */
.L_x_613:
[----:B------:R-:W-:Y:S05]  /*d630*/  BSYNC B0 ;  /* 0x0000000000007941 */ /* 0x000fea0003800000 */
.L_x_612:
[----:B-1----:R-:W-:-:S04]  /*d640*/  IADD3 R14, R57, 0x40, RZ ;  /* 0x00000040390e7810 */ /* 0x002fc80007ffe0ff */
[----:B------:R-:W-:-:S13]  /*d650*/  ISETP.GE.AND P0, PT, R14, c[0x0][0x27c], PT ;  /* 0x00009f000e007a0c */ /* 0x000fda0003f06270 */
[----:B------:R-:W-:Y:S05]  /*d660*/  @P0 BRA `(.L_x_589) ;  /* 0x0000070000000947 */ /* 0x000fea0003800000 */
[----:B------:R-:W-:Y:S01]  /*d670*/  SHF.R.S32.HI R13, RZ, 0x1f, R14 ;  /* 0x0000001fff0d7819 */ /* 0x000fe2000001140e */
[----:B------:R-:W-:Y:S01]  /*d680*/  IMAD.MOV.U32 R11, RZ, RZ, c[0x0][0x27c] ;  /* 0x00009f00ff0b7624 */ /* 0x000fe200078e00ff */
[----:B------:R-:W-:Y:S01]  /*d690*/  SHF.R.S32.HI R8, RZ, 0x1f, R89 ;  /* 0x0000001fff087819 */ /* 0x000fe20000011459 */
[----:B------:R-:W-:Y:S01]  /*d6a0*/  IMAD.SHL.U32 R12, R89, 0x40, RZ ;  /* 0x00000040590c7824 */ /* 0x000fe200078e00ff */
[----:B------:R-:W-:Y:S01]  /*d6b0*/  LEA.HI R9, R13, R14, RZ, 0x3 ;  /* 0x0000000e0d097211 */ /* 0x000fe200078f18ff */
[----:B------:R-:W-:Y:S01]  /*d6c0*/  HADD2.F32 R37, -RZ, R56.H0_H0 ;  /* 0x20000038ff257230 */ /* 0x000fe20000004100 */
[----:B------:R-:W-:Y:S01]  /*d6d0*/  LEA.HI R8, R8, R89, RZ, 0x3 ;  /* 0x0000005908087211 */ /* 0x000fe200078f18ff */
[----:B------:R-:W-:Y:S01]  /*d6e0*/  HADD2.F32 R38, -RZ, R53.H0_H0 ;  /* 0x20000035ff267230 */ /* 0x000fe20000004100 */
[----:B------:R-:W-:Y:S01]  /*d6f0*/  SHF.R.S32.HI R10, RZ, 0x3, R9 ;  /* 0x00000003ff0a7819 */ /* 0x000fe20000011409 */
[----:B------:R-:W-:Y:S01]  /*d700*/  HADD2.F32 R42, -RZ, R55.H0_H0 ;  /* 0x20000037ff2a7230 */ /* 0x000fe20000004100 */
[----:B------:R-:W-:Y:S01]  /*d710*/  LOP3.LUT R12, R12, 0x1c0, RZ, 0xc0, !PT ;  /* 0x000001c00c0c7812 */ /* 0x000fe200078ec0ff */
[----:B------:R-:W-:Y:S01]  /*d720*/  IMAD.SHL.U32 R8, R8, 0x40, RZ ;  /* 0x0000004008087824 */ /* 0x000fe200078e00ff */
[----:B------:R-:W-:Y:S01]  /*d730*/  LEA.HI R11, R11, R10, RZ, 0x1d ;  /* 0x0000000a0b0b7211 */ /* 0x000fe200078fe8ff */
[----:B------:R-:W-:Y:S01]  /*d740*/  HADD2.F32 R53, -RZ, R53.H1_H1 ;  /* 0x30000035ff357230 */ /* 0x000fe20000004100 */
[----:B------:R-:W-:Y:S01]  /*d750*/  LEA.HI R13, R13, R14, RZ, 0x6 ;  /* 0x0000000e0d0d7211 */ /* 0x000fe200078f30ff */
[----:B------:R-:W-:Y:S01]  /*d760*/  HADD2.F32 R55, -RZ, R55.H1_H1 ;  /* 0x30000037ff377230 */ /* 0x000fe20000004100 */
[----:B------:R-:W-:Y:S01]  /*d770*/  SHF.R.S32.HI R10, RZ, 0x1f, R11 ;  /* 0x0000001fff0a7819 */ /* 0x000fe2000001140b */
[----:B------:R-:W-:Y:S01]  /*d780*/  IMAD.SHL.U32 R15, R11, 0x8, RZ ;  /* 0x000000080b0f7824 */ /* 0x000fe200078e00ff */
[----:B------:R-:W-:-:S02]  /*d790*/  LOP3.LUT R14, R12, 0x38, R9, 0xf8, !PT ;  /* 0x000000380c0e7812 */ /* 0x000fc400078ef809 */
[----:B------:R-:W-:Y:S02]  /*d7a0*/  SHF.L.U32 R13, R13, 0x7, RZ ;  /* 0x000000070d0d7819 */ /* 0x000fe400000006ff */
[----:B------:R-:W-:Y:S02]  /*d7b0*/  SHF.R.U32.HI R9, RZ, 0x3, R12 ;  /* 0x00000003ff097819 */ /* 0x000fe4000001160c */
[----:B------:R-:W-:Y:S02]  /*d7c0*/  LEA.HI R10, R10, R11, RZ, 0x3 ;  /* 0x0000000b0a0a7211 */ /* 0x000fe400078f18ff */
[----:B------:R-:W-:Y:S02]  /*d7d0*/  LOP3.LUT R13, R13, 0x7fffe000, RZ, 0xc0, !PT ;  /* 0x7fffe0000d0d7812 */ /* 0x000fe400078ec0ff */
[----:B------:R-:W-:Y:S02]  /*d7e0*/  LOP3.LUT R8, R8, 0xfffffe00, RZ, 0xc0, !PT ;  /* 0xfffffe0008087812 */ /* 0x000fe400078ec0ff */
[----:B------:R-:W-:-:S02]  /*d7f0*/  LOP3.LUT R14, R14, R9, RZ, 0x3c, !PT ;  /* 0x000000090e0e7212 */ /* 0x000fc400078e3cff */
[----:B------:R-:W-:Y:S02]  /*d800*/  LOP3.LUT R12, R12, 0x38, R15, 0xf8, !PT ;  /* 0x000000380c0c7812 */ /* 0x000fe400078ef80f */
[----:B------:R-:W-:Y:S02]  /*d810*/  SHF.L.U32 R11, R10, 0xa, RZ ;  /* 0x0000000a0a0b7819 */ /* 0x000fe400000006ff */
[----:B------:R-:W-:Y:S02]  /*d820*/  IADD3 R13, R14, R13, R8 ;  /* 0x0000000d0e0d7210 */ /* 0x000fe40007ffe008 */
[----:B------:R-:W-:Y:S02]  /*d830*/  LOP3.LUT R10, R12, R9, RZ, 0x3c, !PT ;  /* 0x000000090c0a7212 */ /* 0x000fe400078e3cff */
[----:B------:R-:W-:Y:S01]  /*d840*/  LOP3.LUT R9, R11, 0x7fffe000, RZ, 0xc0, !PT ;  /* 0x7fffe0000b097812 */ /* 0x000fe200078ec0ff */
[----:B------:R-:W-:Y:S01]  /*d850*/  IMAD.SHL.U32 R17, R13, 0x2, RZ ;  /* 0x000000020d117824 */ /* 0x000fe200078e00ff */
[----:B------:R-:W-:-:S02]  /*d860*/  SHF.R.U64 R19, R22, 0x10, R23 ;  /* 0x0000001016137819 */ /* 0x000fc40000001217 */
[----:B------:R-:W-:Y:S02]  /*d870*/  IADD3 R9, R10, R9, R8 ;  /* 0x000000090a097210 */ /* 0x000fe40007ffe008 */
[----:B------:R-:W1:Y:S01]  /*d880*/  LDS.128 R12, [R17+0xc100] ;  /* 0x00c10000110c7984 */ /* 0x000e620000000c00 */
[--C-:B------:R-:W-:Y:S02]  /*d890*/  SHF.R.U64 R22, R28, 0x10, R29.reuse ;  /* 0x000000101c167819 */ /* 0x100fe4000000121d */
[----:B------:R-:W-:Y:S02]  /*d8a0*/  SHF.L.U32 R16, R9, 0x1, RZ ;  /* 0x0000000109107819 */ /* 0x000fe400000006ff */
[----:B------:R-:W-:Y:S01]  /*d8b0*/  SHF.R.U32.HI R28, RZ, 0x10, R29 ;  /* 0x00000010ff1c7819 */ /* 0x000fe2000001161d */
[----:B------:R-:W-:Y:S01]  /*d8c0*/  HADD2.F32 R29, -RZ, R54.H0_H0 ;  /* 0x20000036ff1d7230 */ /* 0x000fe20000004100 */
[----:B------:R-:W-:Y:S01]  /*d8d0*/  SHF.R.U32.HI R23, RZ, 0x10, R23 ;  /* 0x00000010ff177819 */ /* 0x000fe20000011617 */
[----:B------:R-:W2:Y:S01]  /*d8e0*/  LDS.128 R8, [R16+0xc100] ;  /* 0x00c1000010087984 */ /* 0x000ea20000000c00 */
[--C-:B------:R-:W-:Y:S01]  /*d8f0*/  SHF.R.U64 R18, R30, 0x10, R31.reuse ;  /* 0x000000101e127819 */ /* 0x100fe2000000121f */
[----:B------:R-:W-:Y:S01]  /*d900*/  HADD2.F32 R50, -RZ, R28.H0_H0 ;  /* 0x2000001cff327230 */ /* 0x000fe20000004100 */
[----:B------:R-:W-:Y:S01]  /*d910*/  SHF.R.U32.HI R30, RZ, 0x10, R31 ;  /* 0x00000010ff1e7819 */ /* 0x000fe2000001161f */
[----:B------:R-:W-:Y:S01]  /*d920*/  HADD2.F32 R36, -RZ, R23.H0_H0 ;  /* 0x20000017ff247230 */ /* 0x000fe20000004100 */
[--C-:B------:R-:W-:Y:S01]  /*d930*/  SHF.R.U64 R20, R20, 0x10, R21.reuse ;  /* 0x0000001014147819 */ /* 0x100fe20000001215 */
[----:B------:R-:W-:Y:S01]  /*d940*/  HADD2.F32 R22, -RZ, R22.H0_H0 ;  /* 0x20000016ff167230 */ /* 0x000fe20000004100 */
[----:B------:R-:W-:-:S03]  /*d950*/  SHF.R.U32.HI R21, RZ, 0x10, R21 ;  /* 0x00000010ff157819 */ /* 0x000fc60000011615 */
[----:B------:R-:W-:Y:S02]  /*d960*/  HADD2.F32 R20, -RZ, R20.H0_H0 ;  /* 0x20000014ff147230 */ /* 0x000fe40000004100 */
[----:B------:R-:W-:Y:S02]  /*d970*/  HADD2.F32 R48, -RZ, R21.H0_H0 ;  /* 0x20000015ff307230 */ /* 0x000fe40000004100 */
[----:B------:R-:W-:Y:S02]  /*d980*/  HADD2.F32 R21, -RZ, R56.H1_H1 ;  /* 0x30000038ff157230 */ /* 0x000fe40000004100 */
[--C-:B-1----:R-:W-:Y:S02]  /*d990*/  HADD2.F32 R24, -RZ, R15.reuse.H0_H0 ;  /* 0x2000000fff187230 */ /* 0x102fe40000004100 */
[----:B------:R-:W-:Y:S02]  /*d9a0*/  HADD2.F32 R15, -RZ, R15.H1_H1 ;  /* 0x3000000fff0f7230 */ /* 0x000fe40000004100 */
[----:B------:R-:W-:Y:S01]  /*d9b0*/  HADD2.F32 R25, -RZ, R13.H0_H0 ;  /* 0x2000000dff197230 */ /* 0x000fe20000004100 */
[----:B------:R-:W-:Y:S01]  /*d9c0*/  FMUL.FTZ R35, R24, R29 ;  /* 0x0000001d18237220 */ /* 0x000fe20000410000 */
[----:B------:R-:W-:-:S02]  /*d9d0*/  HADD2.F32 R26, -RZ, R12.H0_H0 ;  /* 0x2000000cff1a7230 */ /* 0x000fc40000004100 */
[--C-:B--2---:R-:W-:Y:S01]  /*d9e0*/  HADD2.F32 R32, -RZ, R11.reuse.H0_H0 ;  /* 0x2000000bff207230 */ /* 0x104fe20000004100 */
[----:B------:R-:W-:Y:S01]  /*d9f0*/  FMUL.FTZ R40, R25, R38 ;  /* 0x0000002619287220 */ /* 0x000fe20000410000 */
[----:B------:R-:W-:Y:S02]  /*da00*/  HADD2.F32 R11, -RZ, R11.H1_H1 ;  /* 0x3000000bff0b7230 */ /* 0x000fe40000004100 */
[----:B------:R-:W-:Y:S01]  /*da10*/  HADD2.F32 R27, -RZ, R12.H1_H1 ;  /* 0x3000000cff1b7230 */ /* 0x000fe20000004100 */
[C---:B------:R-:W-:Y:S01]  /*da20*/  FMUL.FTZ R29, R32.reuse, R29 ;  /* 0x0000001d201d7220 */ /* 0x040fe20000410000 */
[----:B------:R-:W-:Y:S01]  /*da30*/  HADD2.F32 R31, -RZ, R9.H0_H0 ;  /* 0x20000009ff1f7230 */ /* 0x000fe20000004100 */
[----:B------:R-:W-:Y:S01]  /*da40*/  FFMA.FTZ R35, R32, R37, R35 ;  /* 0x0000002520237223 */ /* 0x000fe20000010023 */
[----:B------:R-:W-:Y:S01]  /*da50*/  HADD2.F32 R32, -RZ, R30.H0_H0 ;  /* 0x2000001eff207230 */ /* 0x000fe20000004100 */
        /* <DEDUP_REMOVED lines=22> */
[----:B------:R-:W-:-:S02]  /*dbc0*/  FMUL.FTZ R28, R13, R48 ;  /* 0x000000300d1c7220 */ /* 0x000fc40000410000 */
[----:B------:R-:W-:Y:S02]  /*dbd0*/  FMUL.FTZ R23, R27, R20 ;  /* 0x000000141b177220 */ /* 0x000fe40000410000 */
[-C--:B------:R-:W-:Y:S02]  /*dbe0*/  FMUL.FTZ R8, R14, R31.reuse ;  /* 0x0000001f0e087220 */ /* 0x080fe40000410000 */
[----:B------:R-:W-:Y:S02]  /*dbf0*/  FMUL.FTZ R48, R9, R48 ;  /* 0x0000003009307220 */ /* 0x000fe40000410000 */
[----:B------:R-:W-:Y:S02]  /*dc00*/  FMUL.FTZ R20, R34, R20 ;  /* 0x0000001422147220 */ /* 0x000fe40000410000 */
[----:B------:R-:W-:Y:S02]  /*dc10*/  FMUL.FTZ R31, R10, R31 ;  /* 0x0000001f0a1f7220 */ /* 0x000fe40000410000 */
[----:B------:R-:W-:Y:S01]  /*dc20*/  FFMA.FTZ R21, R12, R21, -R11 ;  /* 0x000000150c157223 */ /* 0x000fe2000001080b */
[----:B------:R-:W-:Y:S01]  /*dc30*/  F2FP.PACK_AB R11, R30, R35 ;  /* 0x000000231e0b723e */ /* 0x000fe200000000ff */
[----:B------:R-:W-:-:S02]  /*dc40*/  FFMA.FTZ R29, R24, R37, -R29 ;  /* 0x00000025181d7223 */ /* 0x000fc4000001081d */
[----:B------:R-:W-:Y:S02]  /*dc50*/  FFMA.FTZ R36, R15, R32, -R36 ;  /* 0x000000200f247223 */ /* 0x000fe40000010824 */
[----:B------:R-:W-:Y:S02]  /*dc60*/  FFMA.FTZ R38, R25, R42, -R38 ;  /* 0x0000002a19267223 */ /* 0x000fe40000010826 */
[----:B------:R-:W-:Y:S01]  /*dc70*/  FFMA.FTZ R13, R13, R50, -R48 ;  /* 0x000000320d0d7223 */ /* 0x000fe20000010830 */
[----:B------:R-:W-:Y:S01]  /*dc80*/  F2FP.PACK_AB R15, R36, R29 ;  /* 0x0000001d240f723e */ /* 0x000fe200000000ff */
[----:B------:R-:W-:Y:S02]  /*dc90*/  FFMA.FTZ R53, R26, R55, -R53 ;  /* 0x000000371a357223 */ /* 0x000fe40000010835 */
[----:B------:R-:W-:Y:S01]  /*dca0*/  FFMA.FTZ R12, R27, R22, -R20 ;  /* 0x000000161b0c7223 */ /* 0x000fe20000010814 */
[----:B------:R-:W-:Y:S01]  /*dcb0*/  F2FP.PACK_AB R13, R13, R38 ;  /* 0x000000260d0d723e */ /* 0x000fe200000000ff */
[----:B------:R-:W-:-:S02]  /*dcc0*/  FFMA.FTZ R14, R14, R33, -R31 ;  /* 0x000000210e0e7223 */ /* 0x000fc4000001081f */
[----:B------:R-:W-:Y:S01]  /*dcd0*/  FFMA.FTZ R9, R9, R50, R28 ;  /* 0x0000003209097223 */ /* 0x000fe2000001001c */
[----:B------:R-:W-:Y:S01]  /*dce0*/  F2FP.PACK_AB R12, R12, R53 ;  /* 0x000000350c0c723e */ /* 0x000fe200000000ff */
[----:B------:R-:W-:Y:S01]  /*dcf0*/  FFMA.FTZ R23, R34, R22, R23 ;  /* 0x0000001622177223 */ /* 0x000fe20000010017 */
[----:B------:R-:W-:Y:S01]  /*dd00*/  F2FP.PACK_AB R14, R14, R21 ;  /* 0x000000150e0e723e */ /* 0x000fe200000000ff */
[----:B------:R-:W-:Y:S01]  /*dd10*/  FFMA.FTZ R10, R10, R33, R8 ;  /* 0x000000210a0a7223 */ /* 0x000fe20000010008 */
[----:B------:R-:W-:Y:S02]  /*dd20*/  F2FP.PACK_AB R9, R9, R40 ;  /* 0x000000280909723e */ /* 0x000fe400000000ff */
[----:B------:R-:W-:Y:S01]  /*dd30*/  F2FP.PACK_AB R8, R23, R54 ;  /* 0x000000361708723e */ /* 0x000fe200000000ff */
[----:B------:R1:W-:Y:S01]  /*dd40*/  STS.128 [R17+0xc100], R12 ;  /* 0x00c1000c11007388 */ /* 0x0003e20000000c00 */
[----:B------:R-:W-:-:S05]  /*dd50*/  F2FP.PACK_AB R10, R10, R19 ;  /* 0x000000130a0a723e */ /* 0x000fca00000000ff */
[----:B------:R1:W-:Y:S02]  /*dd60*/  STS.128 [R16+0xc100], R8 ;  /* 0x00c1000810007388 */ /* 0x0003e40000000c00 */
.L_x_589:
[----:B------:R-:W-:Y:S05]  /*dd70*/  BSYNC B2 ;  /* 0x0000000000027941 */ /* 0x000fea0003800000 */
.L_x_571:
[----:B-1----:R-:W-:Y:S01]  /*dd80*/  IMAD.SHL.U32 R8, R0, 0x40, RZ ;  /* 0x0000004000087824 */ /* 0x002fe200078e00ff */
[----:B------:R-:W-:-:S04]  /*dd90*/  DEPBAR.LE SB0, 0x0 ;  /* 0x000080000000791a */ /* 0x000fc80000000000 */
[----:B------:R-:W-:Y:S01]  /*dda0*/  IMAD.SHL.U32 R9, R45, 0x8, RZ ;  /* 0x000000082d097824 */ /* 0x000fe200078e00ff */
[----:B------:R-:W-:Y:S01]  /*ddb0*/  LOP3.LUT R8, R8, 0x1c0, RZ, 0xc0, !PT ;  /* 0x000001c008087812 */ /* 0x000fe200078ec0ff */
[----:B------:R-:W-:Y:S01]  /*ddc0*/  IMAD R52, R52, c[0x0][0x208], RZ ;  /* 0x0000820034347a24 */ /* 0x000fe200078e02ff */
[----:B------:R-:W-:Y:S01]  /*ddd0*/  LOP3.LUT P1, RZ, R0, 0x2, RZ, 0xc0, !PT ;  /* 0x0000000200ff7812 */ /* 0x000fe2000782c0ff */
[C---:B------:R-:W-:Y:S01]  /*dde0*/  IMAD.WIDE.U32 R12, R85.reuse, c[0x0][0x208], RZ ;  /* 0x00008200550c7a25 */ /* 0x040fe200078e00ff */
[----:B------:R-:W-:Y:S02]  /*ddf0*/  LOP3.LUT R9, R8, 0x8, R9, 0xf8, !PT ;  /* 0x0000000808097812 */ /* 0x000fe400078ef809 */
[----:B------:R-:W-:Y:S01]  /*de00*/  SHF.R.U32.HI R8, RZ, 0x3, R8 ;  /* 0x00000003ff087819 */ /* 0x000fe20000011608 */
[C---:B------:R-:W-:Y:S01]  /*de10*/  IMAD R15, R85.reuse, c[0x0][0x20c], R52 ;  /* 0x00008300550f7a24 */ /* 0x040fe200078e0234 */
[----:B------:R-:W-:Y:S01]  /*de20*/  SEL R11, RZ, 0x2, P6 ;  /* 0x00000002ff0b7807 */ /* 0x000fe20003000000 */
[----:B------:R-:W-:Y:S01]  /*de30*/  IMAD R76, R85, -0x40, R172 ;  /* 0xffffffc0554c7824 */ /* 0x000fe200078e02ac */
[----:B------:R-:W-:Y:S01]  /*de40*/  LOP3.LUT R8, R9, R8, RZ, 0x3c, !PT ;  /* 0x0000000809087212 */ /* 0x000fe200078e3cff */
[----:B------:R-:W-:Y:S01]  /*de50*/  IMAD.IADD R13, R13, 0x1, R15 ;  /* 0x000000010d0d7824 */ /* 0x000fe200078e020f */
[----:B------:R-:W-:Y:S01]  /*de60*/  SEL R9, RZ, 0x4, P4 ;  /* 0x00000004ff097807 */ /* 0x000fe20002000000 */
[----:B------:R-:W-:Y:S01]  /*de70*/  IMAD R198, R87, 0x400, R4 ;  /* 0x0000040057c67824 */ /* 0x000fe200078e0204 */
[----:B------:R-:W-:Y:S01]  /*de80*/  LEA.HI R77, R77, R78, RZ, 0x2 ;  /* 0x0000004e4d4d7211 */ /* 0x000fe200078f10ff */
[----:B------:R-:W-:Y:S01]  /*de90*/  IMAD R197, R47, 0x200, R8 ;  /* 0x000002002fc57824 */ /* 0x000fe200078e0208 */
[----:B------:R-:W-:Y:S01]  /*dea0*/  LEA R8, P0, R12, R204, 0x6 ;  /* 0x000000cc0c087211 */ /* 0x000fe200078030ff */
[----:B------:R-:W-:Y:S01]  /*deb0*/  IMAD.SHL.U32 R198, R198, 0x2, RZ ;  /* 0x00000002c6c67824 */ /* 0x000fe200078e00ff */
[----:B------:R-:W-:Y:S01]  /*dec0*/  BAR.SYNC.DEFER_BLOCKING 0x0 ;  /* 0x0000000000007b1d */ /* 0x000fe20000010000 */
[----:B------:R-:W-:Y:S01]  /*ded0*/  IMAD.SHL.U32 R197, R197, 0x2, RZ ;  /* 0x00000002c5c57824 */ /* 0x000fe200078e00ff */
[----:B------:R-:W-:Y:S01]  /*dee0*/  IADD3 R46, R9, R11, R46 ;  /* 0x0000000b092e7210 */ /* 0x000fe20007ffe02e */
[--C-:B------:R-:W-:Y:S01]  /*def0*/  IMAD R194, R2, 0x2, R198.reuse ;  /* 0x0000000202c27824 */ /* 0x100fe200078e02c6 */
[----:B------:R-:W-:Y:S01]  /*df00*/  LEA.HI.X R9, R12, R211, R13, 0x6, P0 ;  /* 0x000000d30c097211 */ /* 0x000fe200000f340d */
[----:B------:R-:W-:Y:S01]  /*df10*/  IMAD.IADD R12, R76, 0x1, -R45 ;  /* 0x000000014c0c7824 */ /* 0x000fe200078e0a2d */
[----:B------:R-:W-:Y:S01]  /*df20*/  IADD3 R10, R197, 0x6100, RZ ;  /* 0x00006100c50a7810 */ /* 0x000fe20007ffe0ff */
[----:B------:R-:W-:Y:S01]  /*df30*/  IMAD.SHL.U32 R206, R44, 0x2, RZ ;  /* 0x000000022cce7824 */ /* 0x000fe200078e00ff */
[----:B------:R-:W-:Y:S01]  /*df40*/  LEA R14, P0, R8, c[0x0][0x1f8], 0x1 ;  /* 0x00007e00080e7a11 */ /* 0x000fe200078008ff */
[----:B------:R-:W-:Y:S01]  /*df50*/  IMAD.MOV.U32 R207, RZ, RZ, c[0x0][0x208] ;  /* 0x00008200ffcf7624 */ /* 0x000fe200078e00ff */
[----:B------:R-:W-:Y:S01]  /*df60*/  LOP3.LUT P4, RZ, R46, 0x2, RZ, 0xc0, !PT ;  /* 0x000000022eff7812 */ /* 0x000fe2000788c0ff */
[----:B------:R-:W-:Y:S01]  /*df70*/  IMAD R193, R3, 0x2, R198 ;  /* 0x0000000203c17824 */ /* 0x000fe200078e02c6 */
[----:B------:R-:W-:Y:S01]  /*df80*/  IADD3 R196, R197, 0x6120, RZ ;  /* 0x00006120c5c47810 */ /* 0x000fe20007ffe0ff */
[----:B------:R-:W-:Y:S01]  /*df90*/  IMAD.SHL.U32 R80, R207, 0x40, RZ ;  /* 0x00000040cf507824 */ /* 0x000fe200078e00ff */
[----:B------:R-:W-:Y:S01]  /*dfa0*/  @P1 IADD3 R196, R10, -0x20, RZ ;  /* 0xffffffe00ac41810 */ /* 0x000fe20007ffe0ff */
[----:B------:R-:W-:Y:S01]  /*dfb0*/  IMAD R191, R3, 0x2, R194 ;  /* 0x0000000203bf7824 */ /* 0x000fe200078e02c2 */
[----:B------:R-:W-:Y:S01]  /*dfc0*/  ISETP.LT.OR P1, PT, R12, 0x1, P5 ;  /* 0x000000010c00780c */ /* 0x000fe20002f21670 */
[----:B------:R-:W-:Y:S01]  /*dfd0*/  IMAD.SHL.U32 R195, R4, 0x2, RZ ;  /* 0x0000000204c37824 */ /* 0x000fe200078e00ff */
[----:B------:R-:W-:-:S02]  /*dfe0*/  LEA.HI.X R15, R8, c[0x0][0x1fc], R9, 0x1, P0 ;  /* 0x00007f00080f7a11 */ /* 0x000fc400000f0c09 */
[----:B------:R-:W-:Y:S01]  /*dff0*/  ISETP.LT.OR P0, PT, R12, 0x1, !P4 ;  /* 0x000000010c00780c */ /* 0x000fe20006701670 */
[--C-:B------:R-:W-:Y:S01]  /*e000*/  IMAD R190, R2, 0x2, R195.reuse ;  /* 0x0000000202be7824 */ /* 0x100fe200078e02c3 */
[----:B------:R-:W-:Y:S01]  /*e010*/  LOP3.LUT P2, RZ, R46, 0x4, RZ, 0xc0, !PT ;  /* 0x000000042eff7812 */ /* 0x000fe2000784c0ff */
[----:B------:R-:W-:Y:S01]  /*e020*/  IMAD R189, R3, 0x2, R195 ;  /* 0x0000000203bd7824 */ /* 0x000fe200078e02c3 */
[----:B------:R-:W-:Y:S01]  /*e030*/  LDSM.16.M88.4 R48, [R198+0xc100] ;  /* 0x00c10000c630783b */ /* 0x000fe20000000200 */
[----:B------:R-:W-:Y:S01]  /*e040*/  SHF.L.U64.HI R207, R207, R68, c[0x0][0x20c] ;  /* 0x00008300cfcf7619 */ /* 0x000fe20000010244 */
[----:B------:R-:W-:Y:S01]  /*e050*/  IMAD R188, R3, 0x2, R190 ;  /* 0x0000000203bc7824 */ /* 0x000fe200078e02be */
[----:B------:R-:W-:Y:S01]  /*e060*/  ISETP.LT.OR P3, PT, R12, 0x21, P5 ;  /* 0x000000210c00780c */ /* 0x000fe20002f61670 */
[----:B------:R-:W1:Y:S01]  /*e070*/  LDSM.16.M88.4 R40, [R197+0x6100] ;  /* 0x00610000c528783b */ /* 0x000e620000000200 */
[----:B------:R-:W-:Y:S02]  /*e080*/  LOP3.LUT R77, R77, 0xfffffffc, RZ, 0xc0, !PT ;  /* 0xfffffffc4d4d7812 */ /* 0x000fe400078ec0ff */
[----:B------:R-:W-:Y:S01]  /*e090*/  IADD3 R217, R7, -0x2, RZ ;  /* 0xfffffffe07d97810 */ /* 0x000fe20007ffe0ff */
[----:B------:R-:W-:Y:S01]  /*e0a0*/  LDSM.16.M88.4 R56, [R194+0xc100] ;  /* 0x00c10000c238783b */ /* 0x000fe20000000200 */
[----:B------:R-:W-:-:S02]  /*e0b0*/  IADD3 R186, R196, 0x1000, RZ ;  /* 0x00001000c4ba7810 */ /* 0x000fc40007ffe0ff */
[C---:B------:R-:W-:Y:S01]  /*e0c0*/  IADD3 R182, R196.reuse, 0x2800, RZ ;  /* 0x00002800c4b67810 */ /* 0x040fe20007ffe0ff */
[----:B------:R-:W2:Y:S01]  /*e0d0*/  LDSM.16.M88.4 R32, [R197+0x6900] ;  /* 0x00690000c520783b */ /* 0x000ea20000000200 */
[C---:B------:R-:W-:Y:S02]  /*e0e0*/  IADD3 R180, R196.reuse, 0x3800, RZ ;  /* 0x00003800c4b47810 */ /* 0x040fe40007ffe0ff */
[C---:B------:R-:W-:Y:S01]  /*e0f0*/  IADD3 R178, R196.reuse, 0x4800, RZ ;  /* 0x00004800c4b27810 */ /* 0x040fe20007ffe0ff */
[----:B------:R-:W3:Y:S01]  /*e100*/  LDSM.16.M88.4 R24, [R197+0x7100] ;  /* 0x00710000c518783b */ /* 0x000ee20000000200 */
[----:B------:R-:W-:-:S03]  /*e110*/  IADD3 R176, R196, 0x5800, RZ ;  /* 0x00005800c4b07810 */ /* 0x000fc60007ffe0ff */
[----:B------:R-:W4:Y:S04]  /*e120*/  LDSM.16.M88.4 R60, [R197+0x7900] ;  /* 0x00790000c53c783b */ /* 0x000f280000000200 */
[----:B------:R-:W3:Y:S04]  /*e130*/  LDSM.16.M88.4 R8, [R196] ;  /* 0x00000000c408783b */ /* 0x000ee80000000200 */
[----:B------:R-:W3:Y:S04]  /*e140*/  LDSM.16.M88.4 R52, [R196+0x800] ;  /* 0x00080000c434783b */ /* 0x000ee80000000200 */
[----:B------:R-:W3:Y:S04]  /*e150*/  LDSM.16.M88.4 R72, [R196+0x1000] ;  /* 0x00100000c448783b */ /* 0x000ee80000000200 */
[----:B------:R-:W3:Y:S04]  /*e160*/  LDSM.16.M88.4 R64, [R196+0x1800] ;  /* 0x00180000c440783b */ /* 0x000ee80000000200 */
[----:B------:R-:W-:Y:S01]  /*e170*/  @!PT LDS RZ, [RZ] ;  /* 0x00000000fffff984 */ /* 0x000fe20000000800 */
[----:B------:R-:W-:Y:S01]  /*e180*/  @!PT LDS RZ, [RZ] ;  /* 0x00000000fffff984 */ /* 0x000fe20000000800 */
[----:B------:R-:W-:Y:S01]  /*e190*/  @!PT LDS RZ, [RZ] ;  /* 0x00000000fffff984 */ /* 0x000fe20000000800 */
[----:B------:R3:W-:Y:S01]  /*e1a0*/  LDGSTS.E.BYPASS.LTC128B.128 [R206+0x100], [R14.64], !P1 ;  /* 0x001000000ece7fae */ /* 0x0007e2000c901d46 */
[----:B------:R-:W-:-:S02]  /*e1b0*/  ISETP.LT.OR P1, PT, R12, 0x21, !P4 ;  /* 0x000000210c00780c */ /* 0x000fc40006721670 */
[----:B------:R-:W-:Y:S01]  /*e1c0*/  ISETP.NE.AND P4, PT, R173, 0x1, PT ;  /* 0x00000001ad00780c */ /* 0x000fe20003f85270 */
[----:B------:R3:W-:Y:S01]  /*e1d0*/  LDGSTS.E.BYPASS.LTC128B.128 [R206+0x2100], [R14.64+0x80], !P0 ;  /* 0x021000800ece7fae */ /* 0x0007e2000c101d46 */
[----:B------:R-:W-:Y:S01]  /*e1e0*/  ISETP.LT.OR P0, PT, R12, 0x1, !P2 ;  /* 0x000000010c00780c */ /* 0x000fe20005701670 */
[C---:B-1----:R-:W-:Y:S08]  /*e1f0*/  HMMA.16816.F32 R44, R48.reuse, R40, RZ ;  /* 0x00000028302c723c */ /* 0x042ff000000018ff */
[----:B------:R-:W-:Y:S04]  /*e200*/  HMMA.16816.F32 R40, R48, R42, RZ ;  /* 0x0000002a3028723c */ /* 0x000fe800000018ff */
[----:B------:R1:W-:Y:S01]  /*e210*/  LDGSTS.E.BYPASS.LTC128B.128 [R206+0x4100], [R14.64+0x100], !P0 ;  /* 0x041001000ece7fae */ /* 0x0003e2000c101d46 */
[----:B------:R-:W-:-:S03]  /*e220*/  IADD3 R80, P0, R80, R14, RZ ;  /* 0x0000000e50507210 */ /* 0x000fc60007f1e0ff */
[----:B--2---:R-:W-:Y:S02]  /*e230*/  HMMA.16816.F32 R36, R48, R32, RZ ;  /* 0x000000203024723c */ /* 0x004fe400000018ff */
[----:B------:R-:W-:Y:S01]  /*e240*/  IMAD.X R81, R207, 0x1, R15, P0 ;  /* 0x00000001cf517824 */ /* 0x000fe200000e060f */
[----:B------:R-:W-:Y:S01]  /*e250*/  LOP3.LUT P0, RZ, R0, 0x4, RZ, 0xc0, !PT ;  /* 0x0000000400ff7812 */ /* 0x000fe2000780c0ff */
[----:B------:R-:W-:-:S03]  /*e260*/  IMAD.MOV.U32 R0, RZ, RZ, 0x40 ;  /* 0x00000040ff007424 */ /* 0x000fc600078e00ff */
[----:B------:R2:W-:Y:S01]  /*e270*/  LDGSTS.E.BYPASS.LTC128B.128 [R206+0x1100], [R80.64], !P3 ;  /* 0x0110000050ce7fae */ /* 0x0005e2000d901d46 */
[C---:B------:R-:W-:Y:S01]  /*e280*/  HMMA.16816.F32 R32, R48.reuse, R34, RZ ;  /* 0x000000223020723c */ /* 0x040fe200000018ff */
[----:B------:R-:W-:Y:S02]  /*e290*/  SEL R0, R0, 0xffffffc0, !P0 ;  /* 0xffffffc000007807 */ /* 0x000fe40004000000 */
[----:B------:R-:W-:Y:S01]  /*e2a0*/  ISETP.LT.OR P0, PT, R12, 0x21, !P2 ;  /* 0x000000210c00780c */ /* 0x000fe20005701670 */
[----:B------:R2:W-:Y:S02]  /*e2b0*/  LDGSTS.E.BYPASS.LTC128B.128 [R206+0x3100], [R80.64+0x80], !P1 ;  /* 0x0310008050ce7fae */ /* 0x0005e4000c901d46 */
[----:B------:R-:W-:Y:S02]  /*e2c0*/  IMAD.IADD R192, R197, 0x1, R0 ;  /* 0x00000001c5c07824 */ /* 0x000fe400078e0200 */
[----:B---3--:R-:W-:Y:S01]  /*e2d0*/  HMMA.16816.F32 R28, R48, R24, RZ ;  /* 0x00000018301c723c */ /* 0x008fe200000018ff */
[----:B------:R-:W-:-:S07]  /*e2e0*/  IMAD.IADD R184, R0, 0x1, R196 ;  /* 0x0000000100b87824 */ /* 0x000fce00078e02c4 */
[----:B------:R2:W-:Y:S01]  /*e2f0*/  LDGSTS.E.BYPASS.LTC128B.128 [R206+0x5100], [R80.64+0x100], !P0 ;  /* 0x0510010050ce7fae */ /* 0x0005e2000c101d46 */
[C---:B------:R-:W-:Y:S03]  /*e300*/  HMMA.16816.F32 R24, R48.reuse, R26, RZ ;  /* 0x0000001a3018723c */ /* 0x040fe600000018ff */
[----:B------:R-:W-:Y:S04]  /*e310*/  LDSM.16.M88.4 R68, [R193+0xc100] ;  /* 0x00c10000c144783b */ /* 0x000fe80000000200 */
[----:B-1----:R-:W1:Y:S01]  /*e320*/  LDSM.16.M88.4 R12, [R192+0x6100] ;  /* 0x00610000c00c783b */ /* 0x002e620000000200 */
[C---:B----4-:R-:W-:Y:S03]  /*e330*/  HMMA.16816.F32 R20, R48.reuse, R60, RZ ;  /* 0x0000003c3014723c */ /* 0x050fe600000018ff */
[----:B------:R-:W3:Y:S04]  /*e340*/  LDSM.16.M88.4 R16, [R192+0x6900] ;  /* 0x00690000c010783b */ /* 0x000ee80000000200 */
[----:B------:R-:W0:Y:S01]  /*e350*/  LDGDEPBAR ;  /* 0x00000000000079af */ /* 0x000e220000000000 */
[----:B------:R-:W-:Y:S03]  /*e360*/  HMMA.16816.F32 R48, R48, R62, RZ ;  /* 0x0000003e3030723c */ /* 0x000fe600000018ff */
[----:B------:R-:W-:Y:S05]  /*e370*/  LDSM.16.M88.4 R60, [R192+0x7900] ;  /* 0x00790000c03c783b */ /* 0x000fea0000000200 */
[C---:B------:R-:W-:Y:S01]  /*e380*/  HMMA.16816.F32 R44, R56.reuse, R8, R44 ;  /* 0x00000008382c723c */ /* 0x040fe2000000182c */
[----:B--2---:R-:W-:Y:S07]  /*e390*/  LDSM.16.M88.4 R80, [R184] ;  /* 0x00000000b850783b */ /* 0x004fee0000000200 */
[C---:B------:R-:W-:Y:S01]  /*e3a0*/  HMMA.16816.F32 R40, R56.reuse, R10, R40 ;  /* 0x0000000a3828723c */ /* 0x040fe20000001828 */
[----:B------:R-:W2:Y:S07]  /*e3b0*/  LDSM.16.M88.4 R8, [R192+0x7100] ;  /* 0x00710000c008783b */ /* 0x000eae0000000200 */
[C---:B------:R-:W-:Y:S08]  /*e3c0*/  HMMA.16816.F32 R36, R56.reuse, R52, R36 ;  /* 0x000000343824723c */ /* 0x040ff00000001824 */
[C---:B------:R-:W-:Y:S01]  /*e3d0*/  HMMA.16816.F32 R32, R56.reuse, R54, R32 ;  /* 0x000000363820723c */ /* 0x040fe20000001820 */
[----:B------:R-:W4:Y:S07]  /*e3e0*/  LDSM.16.M88.4 R52, [R191+0xc100] ;  /* 0x00c10000bf34783b */ /* 0x000f2e0000000200 */
[C---:B------:R-:W-:Y:S08]  /*e3f0*/  HMMA.16816.F32 R28, R56.reuse, R72, R28 ;  /* 0x00000048381c723c */ /* 0x040ff0000000181c */
[C---:B------:R-:W-:Y:S01]  /*e400*/  HMMA.16816.F32 R24, R56.reuse, R74, R24 ;  /* 0x0000004a3818723c */ /* 0x040fe20000001818 */
[----:B------:R-:W-:Y:S07]  /*e410*/  LDSM.16.M88.4 R72, [R184+0x1800] ;  /* 0x00180000b848783b */ /* 0x000fee0000000200 */
[C---:B------:R-:W-:Y:S08]  /*e420*/  HMMA.16816.F32 R20, R56.reuse, R64, R20 ;  /* 0x000000403814723c */ /* 0x040ff00000001814 */
[----:B------:R-:W-:Y:S01]  /*e430*/  HMMA.16816.F32 R48, R56, R66, R48 ;  /* 0x000000423830723c */ /* 0x000fe20000001830 */
[----:B------:R-:W4:Y:S04]  /*e440*/  LDSM.16.M88.4 R56, [R184+0x800] ;  /* 0x00080000b838783b */ /* 0x000f280000000200 */
[----:B------:R-:W-:Y:S03]  /*e450*/  LDSM.16.M88.4 R64, [R197+0x8900] ;  /* 0x00890000c540783b */ /* 0x000fe60000000200 */
[C---:B-1----:R-:W-:Y:S08]  /*e460*/  HMMA.16816.F32 R44, R68.reuse, R12, R44 ;  /* 0x0000000c442c723c */ /* 0x042ff0000000182c */
[C---:B------:R-:W-:Y:S01]  /*e470*/  HMMA.16816.F32 R40, R68.reuse, R14, R40 ;  /* 0x0000000e4428723c */ /* 0x040fe20000001828 */
[----:B------:R-:W1:Y:S07]  /*e480*/  LDSM.16.M88.4 R12, [R184+0x1000] ;  /* 0x00100000b80c783b */ /* 0x000e6e0000000200 */
[C---:B---3--:R-:W-:Y:S08]  /*e490*/  HMMA.16816.F32 R36, R68.reuse, R16, R36 ;  /* 0x000000104424723c */ /* 0x048ff00000001824 */
[C---:B------:R-:W-:Y:S01]  /*e4a0*/  HMMA.16816.F32 R32, R68.reuse, R18, R32 ;  /* 0x000000124420723c */ /* 0x040fe20000001820 */
[----:B------:R-:W-:Y:S07]  /*e4b0*/  LDSM.16.M88.4 R16, [R197+0x8100] ;  /* 0x00810000c510783b */ /* 0x000fee0000000200 */
[C---:B--2---:R-:W-:Y:S08]  /*e4c0*/  HMMA.16816.F32 R28, R68.reuse, R8, R28 ;  /* 0x00000008441c723c */ /* 0x044ff0000000181c */
[C---:B------:R-:W-:Y:S01]  /*e4d0*/  HMMA.16816.F32 R24, R68.reuse, R10, R24 ;  /* 0x0000000a4418723c */ /* 0x040fe20000001818 */
[----:B------:R-:W2:Y:S07]  /*e4e0*/  LDSM.16.M88.4 R8, [R198+0x10100] ;  /* 0x01010000c608783b */ /* 0x000eae0000000200 */
[C---:B------:R-:W-:Y:S08]  /*e4f0*/  HMMA.16816.F32 R20, R68.reuse, R60, R20 ;  /* 0x0000003c4414723c */ /* 0x040ff00000001814 */
[----:B------:R-:W-:Y:S01]  /*e500*/  HMMA.16816.F32 R68, R68, R62, R48 ;  /* 0x0000003e4444723c */ /* 0x000fe20000001830 */
[----:B------:R-:W3:Y:S04]  /*e510*/  LDSM.16.M88.4 R60, [R197+0x9100] ;  /* 0x00910000c53c783b */ /* 0x000ee80000000200 */
[----:B------:R-:W2:Y:S03]  /*e520*/  LDSM.16.M88.4 R48, [R197+0x9900] ;  /* 0x00990000c530783b */ /* 0x000ea60000000200 */
[C---:B----4-:R-:W-:Y:S08]  /*e530*/  HMMA.16816.F32 R44, R52.reuse, R80, R44 ;  /* 0x00000050342c723c */ /* 0x050ff0000000182c */
[C---:B------:R-:W-:Y:S01]  /*e540*/  HMMA.16816.F32 R40, R52.reuse, R82, R40 ;  /* 0x000000523428723c */ /* 0x040fe20000001828 */
[----:B------:R-:W-:Y:S07]  /*e550*/  LDSM.16.M88.4 R80, [R184+0x3800] ;  /* 0x00380000b850783b */ /* 0x000fee0000000200 */
[C---:B------:R-:W-:Y:S08]  /*e560*/  HMMA.16816.F32 R36, R52.reuse, R56, R36 ;  /* 0x000000383424723c */ /* 0x040ff00000001824 */
[C---:B------:R-:W-:Y:S01]  /*e570*/  HMMA.16816.F32 R32, R52.reuse, R58, R32 ;  /* 0x0000003a3420723c */ /* 0x040fe20000001820 */
[----:B------:R-:W-:Y:S07]  /*e580*/  LDSM.16.M88.4 R56, [R196+0x2000] ;  /* 0x00200000c438783b */ /* 0x000fee0000000200 */
[C---:B-1----:R-:W-:Y:S08]  /*e590*/  HMMA.16816.F32 R28, R52.reuse, R12, R28 ;  /* 0x0000000c341c723c */ /* 0x042ff0000000181c */
[C---:B------:R-:W-:Y:S01]  /*e5a0*/  HMMA.16816.F32 R24, R52.reuse, R14, R24 ;  /* 0x0000000e3418723c */ /* 0x040fe20000001818 */
[----:B------:R-:W1:Y:S07]  /*e5b0*/  LDSM.16.M88.4 R12, [R194+0x10100] ;  /* 0x01010000c20c783b */ /* 0x000e6e0000000200 */
[C---:B------:R-:W-:Y:S08]  /*e5c0*/  HMMA.16816.F32 R20, R52.reuse, R72, R20 ;  /* 0x000000483414723c */ /* 0x040ff00000001814 */
[----:B------:R-:W-:Y:S01]  /*e5d0*/  HMMA.16816.F32 R68, R52, R74, R68 ;  /* 0x0000004a3444723c */ /* 0x000fe20000001844 */
[----:B------:R-:W4:Y:S04]  /*e5e0*/  LDSM.16.M88.4 R52, [R196+0x2800] ;  /* 0x00280000c434783b */ /* 0x000f280000000200 */
[----:B------:R-:W-:Y:S03]  /*e5f0*/  LDSM.16.M88.4 R72, [R191+0x10100] ;  /* 0x01010000bf48783b */ /* 0x000fe60000000200 */
        /* <DEDUP_REMOVED lines=8> */
[----:B------:R-:W-:Y:S07]  /*e680*/  LDSM.16.M88.4 R60, [R192+0x8900] ;  /* 0x00890000c03c783b */ /* 0x000fee0000000200 */
[C---:B------:R-:W-:Y:S08]  /*e690*/  HMMA.16816.F32 R20, R8.reuse, R48, R20 ;  /* 0x000000300814723c */ /* 0x040ff00000001814 */
[----:B------:R-:W-:Y:S01]  /*e6a0*/  HMMA.16816.F32 R68, R8, R50, R68 ;  /* 0x000000320844723c */ /* 0x000fe20000001844 */
[----:B------:R-:W-:Y:S04]  /*e6b0*/  LDSM.16.M88.4 R48, [R193+0x10100] ;  /* 0x01010000c130783b */ /* 0x000fe80000000200 */
[----:B------:R-:W3:Y:S03]  /*e6c0*/  LDSM.16.M88.4 R8, [R192+0x8100] ;  /* 0x00810000c008783b */ /* 0x000ee60000000200 */
        /* <DEDUP_REMOVED lines=9> */
[C---:B------:R-:W-:Y:S08]  /*e760*/  HMMA.16816.F32 R20, R12.reuse, R64, R20 ;  /* 0x000000400c14723c */ /* 0x040ff00000001814 */
[----:B------:R-:W-:Y:S01]  /*e770*/  HMMA.16816.F32 R68, R12, R66, R68 ;  /* 0x000000420c44723c */ /* 0x000fe20000001844 */
[----:B------:R-:W2:Y:S04]  /*e780*/  LDSM.16.M88.4 R12, [R184+0x2800] ;  /* 0x00280000b80c783b */ /* 0x000ea80000000200 */
[----:B------:R-:W-:Y:S03]  /*e790*/  LDSM.16.M88.4 R64, [R198+0x14100] ;  /* 0x01410000c640783b */ /* 0x000fe60000000200 */
[C---:B---3--:R-:W-:Y:S08]  /*e7a0*/  HMMA.16816.F32 R44, R48.reuse, R8, R44 ;  /* 0x00000008302c723c */ /* 0x048ff0000000182c */
[C---:B------:R-:W-:Y:S01]  /*e7b0*/  HMMA.16816.F32 R40, R48.reuse, R10, R40 ;  /* 0x0000000a3028723c */ /* 0x040fe20000001828 */
[----:B------:R-:W3:Y:S07]  /*e7c0*/  LDSM.16.M88.4 R8, [R184+0x3000] ;  /* 0x00300000b808783b */ /* 0x000eee0000000200 */
[C---:B------:R-:W-:Y:S08]  /*e7d0*/  HMMA.16816.F32 R36, R48.reuse, R60, R36 ;  /* 0x0000003c3024723c */ /* 0x040ff00000001824 */
[C---:B------:R-:W-:Y:S01]  /*e7e0*/  HMMA.16816.F32 R32, R48.reuse, R62, R32 ;  /* 0x0000003e3020723c */ /* 0x040fe20000001820 */
[----:B------:R-:W3:Y:S07]  /*e7f0*/  LDSM.16.M88.4 R60, [R197+0xa100] ;  /* 0x00a10000c53c783b */ /* 0x000eee0000000200 */
[C---:B-1----:R-:W-:Y:S08]  /*e800*/  HMMA.16816.F32 R28, R48.reuse, R56, R28 ;  /* 0x00000038301c723c */ /* 0x042ff0000000181c */
[C---:B------:R-:W-:Y:S01]  /*e810*/  HMMA.16816.F32 R24, R48.reuse, R58, R24 ;  /* 0x0000003a3018723c */ /* 0x040fe20000001818 */
[----:B------:R-:W1:Y:S07]  /*e820*/  LDSM.16.M88.4 R56, [R197+0xa900] ;  /* 0x00a90000c538783b */ /* 0x000e6e0000000200 */
[----:B----4-:R-:W-:Y:S08]  /*e830*/  HMMA.16816.F32 R20, R48, R52, R20 ;  /* 0x000000343014723c */ /* 0x010ff00000001814 */
[C---:B--2---:R-:W-:Y:S08]  /*e840*/  HMMA.16816.F32 R44, R72.reuse, R16, R44 ;  /* 0x00000010482c723c */ /* 0x044ff0000000182c */
[----:B------:R-:W-:Y:S01]  /*e850*/  HMMA.16816.F32 R40, R72, R18, R40 ;  /* 0x000000124828723c */ /* 0x000fe20000001828 */
[----:B------:R-:W-:Y:S07]  /*e860*/  LDSM.16.M88.4 R16, [R194+0x14100] ;  /* 0x01410000c210783b */ /* 0x000fee0000000200 */
[----:B------:R-:W-:Y:S01]  /*e870*/  HMMA.16816.F32 R68, R48, R54, R68 ;  /* 0x000000363044723c */ /* 0x000fe20000001844 */
[----:B------:R-:W2:Y:S04]  /*e880*/  LDSM.16.M88.4 R48, [R197+0xb900] ;  /* 0x00b90000c530783b */ /* 0x000ea80000000200 */
[----:B------:R-:W4:Y:S03]  /*e890*/  LDSM.16.M88.4 R52, [R197+0xb100] ;  /* 0x00b10000c534783b */ /* 0x000f260000000200 */
[C---:B------:R-:W-:Y:S08]  /*e8a0*/  HMMA.16816.F32 R36, R72.reuse, R12, R36 ;  /* 0x0000000c4824723c */ /* 0x040ff00000001824 */
[C---:B------:R-:W-:Y:S01]  /*e8b0*/  HMMA.16816.F32 R32, R72.reuse, R14, R32 ;  /* 0x0000000e4820723c */ /* 0x040fe20000001820 */
[----:B------:R-:W1:Y:S07]  /*e8c0*/  LDSM.16.M88.4 R12, [R196+0x4000] ;  /* 0x00400000c40c783b */ /* 0x000e6e0000000200 */
[C---:B---3--:R-:W-:Y:S08]  /*e8d0*/  HMMA.16816.F32 R28, R72.reuse, R8, R28 ;  /* 0x00000008481c723c */ /* 0x048ff0000000181c */
[C---:B------:R-:W-:Y:S01]  /*e8e0*/  HMMA.16816.F32 R24, R72.reuse, R10, R24 ;  /* 0x0000000a4818723c */ /* 0x040fe20000001818 */
[----:B------:R-:W3:Y:S07]  /*e8f0*/  LDSM.16.M88.4 R8, [R196+0x4800] ;  /* 0x00480000c408783b */ /* 0x000eee0000000200 */
[----:B------:R-:W-:Y:S08]  /*e900*/  HMMA.16816.F32 R20, R72, R80, R20 ;  /* 0x000000504814723c */ /* 0x000ff00000001814 */
[C---:B------:R-:W-:Y:S08]  /*e910*/  HMMA.16816.F32 R44, R64.reuse, R60, R44 ;  /* 0x0000003c402c723c */ /* 0x040ff0000000182c */
[C---:B------:R-:W-:Y:S01]  /*e920*/  HMMA.16816.F32 R40, R64.reuse, R62, R40 ;  /* 0x0000003e4028723c */ /* 0x040fe20000001828 */
[----:B------:R-:W-:Y:S07]  /*e930*/  LDSM.16.M88.4 R60, [R193+0x14100] ;  /* 0x01410000c13c783b */ /* 0x000fee0000000200 */
[C---:B-1----:R-:W-:Y:S08]  /*e940*/  HMMA.16816.F32 R36, R64.reuse, R56, R36 ;  /* 0x000000384024723c */ /* 0x042ff00000001824 */
[----:B------:R-:W-:Y:S01]  /*e950*/  HMMA.16816.F32 R32, R64, R58, R32 ;  /* 0x0000003a4020723c */ /* 0x000fe20000001820 */
[----:B------:R-:W1:Y:S07]  /*e960*/  LDSM.16.M88.4 R56, [R196+0x5800] ;  /* 0x00580000c438783b */ /* 0x000e6e0000000200 */
[----:B------:R-:W-:Y:S08]  /*e970*/  HMMA.16816.F32 R68, R72, R82, R68 ;  /* 0x000000524844723c */ /* 0x000ff00000001844 */
[C---:B--2---:R-:W-:Y:S08]  /*e980*/  HMMA.16816.F32 R20, R64.reuse, R48, R20 ;  /* 0x000000304014723c */ /* 0x044ff00000001814 */
[C---:B----4-:R-:W-:Y:S08]  /*e990*/  HMMA.16816.F32 R28, R64.reuse, R52, R28 ;  /* 0x00000034401c723c */ /* 0x050ff0000000181c */
[----:B------:R-:W-:Y:S01]  /*e9a0*/  HMMA.16816.F32 R24, R64, R54, R24 ;  /* 0x000000364018723c */ /* 0x000fe20000001818 */
[----:B------:R-:W2:Y:S07]  /*e9b0*/  LDSM.16.M88.4 R52, [R196+0x5000] ;  /* 0x00500000c434783b */ /* 0x000eae0000000200 */
[C---:B------:R-:W-:Y:S08]  /*e9c0*/  HMMA.16816.F32 R44, R16.reuse, R12, R44 ;  /* 0x0000000c102c723c */ /* 0x040ff0000000182c */
[C---:B------:R-:W-:Y:S01]  /*e9d0*/  HMMA.16816.F32 R40, R16.reuse, R14, R40 ;  /* 0x0000000e1028723c */ /* 0x040fe20000001828 */
[----:B------:R-:W4:Y:S07]  /*e9e0*/  LDSM.16.M88.4 R12, [R192+0xa900] ;  /* 0x00a90000c00c783b */ /* 0x000f2e0000000200 */
[C---:B---3--:R-:W-:Y:S08]  /*e9f0*/  HMMA.16816.F32 R36, R16.reuse, R8, R36 ;  /* 0x000000081024723c */ /* 0x048ff00000001824 */
[----:B------:R-:W-:Y:S01]  /*ea00*/  HMMA.16816.F32 R32, R16, R10, R32 ;  /* 0x0000000a1020723c */ /* 0x000fe20000001820 */
[----:B------:R-:W3:Y:S07]  /*ea10*/  LDSM.16.M88.4 R8, [R192+0xb900] ;  /* 0x00b90000c008783b */ /* 0x000eee0000000200 */
[----:B------:R-:W-:Y:S01]  /*ea20*/  HMMA.16816.F32 R68, R64, R50, R68 ;  /* 0x000000324044723c */ /* 0x000fe20000001844 */
[----:B------:R-:W3:Y:S04]  /*ea30*/  LDSM.16.M88.4 R48, [R192+0xa100] ;  /* 0x00a10000c030783b */ /* 0x000ee80000000200 */
[----:B------:R-:W3:Y:S03]  /*ea40*/  LDSM.16.M88.4 R64, [R192+0xb100] ;  /* 0x00b10000c040783b */ /* 0x000ee60000000200 */
[C---:B-1----:R-:W-:Y:S01]  /*ea50*/  HMMA.16816.F32 R72, R16.reuse, R56, R20 ;  /* 0x000000381048723c */ /* 0x042fe20000001814 */
[----:B------:R-:W-:Y:S07]  /*ea60*/  LDSM.16.M88.4 R20, [R191+0x14100] ;  /* 0x01410000bf14783b */ /* 0x000fee0000000200 */
[C---:B--2---:R-:W-:Y:S08]  /*ea70*/  HMMA.16816.F32 R28, R16.reuse, R52, R28 ;  /* 0x00000034101c723c */ /* 0x044ff0000000181c */
[C---:B------:R-:W-:Y:S01]  /*ea80*/  HMMA.16816.F32 R24, R16.reuse, R54, R24 ;  /* 0x000000361018723c */ /* 0x040fe20000001818 */
[----:B------:R-:W-:Y:S07]  /*ea90*/  LDSM.16.M88.4 R52, [R184+0x4000] ;  /* 0x00400000b834783b */ /* 0x000fee0000000200 */
[----:B------:R-:W-:Y:S07]  /*eaa0*/  HMMA.16816.F32 R68, R16, R58, R68 ;  /* 0x0000003a1044723c */ /* 0x000fee0000001844 */
[----:B------:R-:W-:Y:S01]  /*eab0*/  LOP3.LUT R17, R84, 0xffffffe0, RZ, 0xc0, !PT ;  /* 0xffffffe054117812 */ /* 0x000fe200078ec0ff */
[----:B----4-:R-:W-:Y:S04]  /*eac0*/  HMMA.16816.F32 R36, R60, R12, R36 ;  /* 0x0000000c3c24723c */ /* 0x010fe80000001824 */
[----:B------:R-:W-:-:S02]  /*ead0*/  IMAD.IADD R0, R78, 0x1, -R17 ;  /* 0x000000014e007824 */ /* 0x000fc400078e0a11 */
[----:B------:R-:W-:Y:S02]  /*eae0*/  IMAD.IADD R78, R78, 0x1, -R77 ;  /* 0x000000014e4e7824 */ /* 0x000fe400078e0a4d */
[----:B------:R-:W-:Y:S01]  /*eaf0*/  HMMA.16816.F32 R32, R60, R14, R32 ;  /* 0x0000000e3c20723c */ /* 0x000fe20000001820 */
[----:B------:R-:W1:Y:S02]  /*eb00*/  LDSM.16.M88.4 R12, [R184+0x4800] ;  /* 0x00480000b80c783b */ /* 0x000e640000000200 */
[----:B------:R-:W-:-:S04]  /*eb10*/  LEA.HI R17, R78, R78, RZ, 0x1 ;  /* 0x0000004e4e117211 */ /* 0x000fc800078f08ff */
[----:B------:R-:W-:Y:S01]  /*eb20*/  LOP3.LUT R17, R17, 0x1ffffffe, RZ, 0xc0, !PT ;  /* 0x1ffffffe11117812 */ /* 0x000fe200078ec0ff */
[----:B---3--:R-:W-:Y:S04]  /*eb30*/  HMMA.16816.F32 R72, R60, R8, R72 ;  /* 0x000000083c48723c */ /* 0x008fe80000001848 */
[----:B------:R-:W-:-:S03]  /*eb40*/  IMAD.IADD R17, R78, 0x1, -R17 ;  /* 0x000000014e117824 */ /* 0x000fc600078e0a11 */
[----:B------:R-:W-:Y:S01]  /*eb50*/  SHF.R.S32.HI R8, RZ, 0x1f, R87 ;  /* 0x0000001fff087819 */ /* 0x000fe20000011457 */
[----:B------:R-:W-:Y:S03]  /*eb60*/  HMMA.16816.F32 R44, R60, R48, R44 ;  /* 0x000000303c2c723c */ /* 0x000fe6000000182c */
[----:B------:R-:W-:-:S04]  /*eb70*/  LEA.HI R8, R8, R87, RZ, 0x3 ;  /* 0x0000005708087211 */ /* 0x000fc800078f18ff */
[----:B------:R-:W-:Y:S01]  /*eb80*/  SHF.R.S32.HI R49, RZ, 0x1f, R0 ;  /* 0x0000001fff317819 */ /* 0x000fe20000011400 */
[C---:B------:R-:W-:Y:S01]  /*eb90*/  HMMA.16816.F32 R68, R60.reuse, R10, R68 ;  /* 0x0000000a3c44723c */ /* 0x040fe20000001844 */
[----:B------:R-:W-:Y:S02]  /*eba0*/  LOP3.LUT R16, R8, 0xffffff8, RZ, 0xc0, !PT ;  /* 0x0ffffff808107812 */ /* 0x000fe400078ec0ff */
[----:B------:R-:W-:Y:S01]  /*ebb0*/  LEA.HI R49, R49, R0, RZ, 0x2 ;  /* 0x0000000031317211 */ /* 0x000fe200078f10ff */
[----:B------:R-:W-:Y:S02]  /*ebc0*/  LDSM.16.M88.4 R8, [R184+0x5000] ;  /* 0x00500000b808783b */ /* 0x000fe40000000200 */
[----:B------:R-:W-:Y:S01]  /*ebd0*/  IMAD.IADD R87, R87, 0x1, -R16 ;  /* 0x0000000157577824 */ /* 0x000fe200078e0a10 */
[C---:B------:R-:W-:Y:S01]  /*ebe0*/  LEA.HI.SX32 R16, R49.reuse, R92, 0x1e ;  /* 0x0000005c31107211 */ /* 0x040fe200078ff2ff */
[----:B------:R-:W-:Y:S01]  /*ebf0*/  HMMA.16816.F32 R40, R60, R50, R40 ;  /* 0x000000323c28723c */ /* 0x000fe20000001828 */
[----:B------:R-:W-:-:S03]  /*ec00*/  LOP3.LUT R219, R49, 0x7ffffffc, RZ, 0xc0, !PT ;  /* 0x7ffffffc31db7812 */ /* 0x000fc600078ec0ff */
[----:B------:R-:W-:Y:S02]  /*ec10*/  IMAD R16, R87, 0x10, R16 ;  /* 0x0000001057107824 */ /* 0x000fe400078e0210 */
[----:B------:R-:W-:Y:S02]  /*ec20*/  IMAD.IADD R219, R0, 0x1, -R219 ;  /* 0x0000000100db7824 */ /* 0x000fe400078e0adb */
[----:B------:R-:W-:Y:S01]  /*ec30*/  IMAD R174, R17, 0x8, R16 ;  /* 0x0000000811ae7824 */ /* 0x000fe200078e0210 */
[----:B------:R-:W-:Y:S01]  /*ec40*/  HMMA.16816.F32 R28, R60, R64, R28 ;  /* 0x000000403c1c723c */ /* 0x000fe2000000181c */
[----:B------:R-:W-:Y:S01]  /*ec50*/  LDSM.16.M88.4 R16, [R184+0x5800] ;  /* 0x00580000b810783b */ /* 0x000fe20000000200 */
[----:B------:R-:W-:Y:S01]  /*ec60*/  IMAD.SHL.U32 R219, R219, 0x2, RZ ;  /* 0x00000002dbdb7824 */ /* 0x000fe200078e00ff */
[----:B------:R-:W-:-:S04]  /*ec70*/  DEPBAR.LE SB0, 0x0 ;  /* 0x000080000000791a */ /* 0x000fc80000000000 */
[----:B------:R-:W-:Y:S01]  /*ec80*/  @P4 IMAD.HI.U32 R50, R174, c[0x0][0x2c8], RZ ;  /* 0x0000b200ae324a27 */ /* 0x000fe200078e00ff */
[----:B-1----:R-:W-:Y:S03]  /*ec90*/  HMMA.16816.F32 R36, R20, R12, R36 ;  /* 0x0000000c1424723c */ /* 0x002fe60000001824 */
[----:B------:R-:W-:Y:S01]  /*eca0*/  IMAD.MOV.U32 R48, RZ, RZ, R174 ;  /* 0x000000ffff307224 */ /* 0x000fe200078e00ae */
[----:B------:R-:W-:Y:S01]  /*ecb0*/  @P4 SHF.R.U32.HI R48, RZ, c[0x0][0x2cc], R50 ;  /* 0x0000b300ff304a19 */ /* 0x000fe20000011632 */
[----:B------:R-:W-:-:S03]  /*ecc0*/  IMAD.IADD R76, R76, 0x1, -R219 ;  /* 0x000000014c4c7824 */ /* 0x000fc600078e0adb */
[C---:B------:R-:W-:Y:S01]  /*ecd0*/  HMMA.16816.F32 R32, R20.reuse, R14, R32 ;  /* 0x0000000e1420723c */ /* 0x040fe20000001820 */
[----:B------:R-:W-:Y:S04]  /*ece0*/  SHFL.IDX PT, R12, R48, RZ, 0x1c1f ;  /* 0x001c1fff300c7589 */ /* 0x000fe800000e0000 */
[----:B------:R-:W1:Y:S02]  /*ecf0*/  SHFL.IDX PT, R13, R48, 0x1, 0x1c1f ;  /* 0x003c1f00300d7f89 */ /* 0x000e6400000e0000 */
[----:B------:R-:W-:Y:S01]  /*ed00*/  IMAD.MOV.U32 R14, RZ, RZ, -0x40 ;  /* 0xffffffc0ff0e7424 */ /* 0x000fe200078e00ff */
[----:B------:R-:W-:Y:S03]  /*ed10*/  HMMA.16816.F32 R44, R20, R52, R44 ;  /* 0x00000034142c723c */ /* 0x000fe6000000182c */
[----:B------:R-:W-:-:S05]  /*ed20*/  IMAD R85, R85, R14, 0x1 ;  /* 0x0000000155557424 */ /* 0x000fca00078e020e */
[----:B------:R-:W-:Y:S01]  /*ed30*/  IADD3 R0, -R219, R85, R172 ;  /* 0x00000055db007210 */ /* 0x000fe20007ffe1ac */
[----:B------:R-:W-:Y:S04]  /*ed40*/  HMMA.16816.F32 R24, R60, R66, R24 ;  /* 0x000000423c18723c */ /* 0x000fe80000001818 */
[----:B------:R-:W-:-:S04]  /*ed50*/  IMAD.IADD R0, R0, 0x1, -R175 ;  /* 0x0000000100007824 */ /* 0x000fc800078e0aaf */
[----:B------:R-:W-:Y:S01]  /*ed60*/  HMMA.16816.F32 R40, R20, R54, R40 ;  /* 0x000000361428723c */ /* 0x000fe20000001828 */
[----:B-1----:R-:W-:-:S07]  /*ed70*/  IMAD.IADD R13, R0, 0x1, R13 ;  /* 0x00000001000d7824 */ /* 0x002fce00078e020d */
[C---:B------:R-:W-:Y:S07]  /*ed80*/  HMMA.16816.F32 R28, R20.reuse, R8, R28 ;  /* 0x00000008141c723c */ /* 0x040fee000000181c */
[----:B------:R-:W-:Y:S01]  /*ed90*/  IMAD.IADD R9, R0, 0x1, R12 ;  /* 0x0000000100097824 */ /* 0x000fe200078e020c */
[C---:B------:R-:W-:Y:S01]  /*eda0*/  IMNMX R0, R76.reuse, R13, PT ;  /* 0x0000000d4c007217 */ /* 0x040fe20003800200 */
[----:B------:R-:W-:Y:S03]  /*edb0*/  HMMA.16816.F32 R24, R20, R10, R24 ;  /* 0x0000000a1418723c */ /* 0x000fe60000001818 */
[----:B------:R-:W-:Y:S01]  /*edc0*/  IMNMX R8, R76, R9, PT ;  /* 0x000000094c087217 */ /* 0x000fe20003800200 */
[----:B------:R-:W-:Y:S01]  /*edd0*/  BAR.SYNC.DEFER_BLOCKING 0x0 ;  /* 0x0000000000007b1d */ /* 0x000fe20000010000 */
[----:B------:R-:W-:-:S02]  /*ede0*/  ISETP.GT.AND P2, PT, R0, RZ, PT ;  /* 0x000000ff0000720c */ /* 0x000fc40003f44270 */
[C---:B------:R-:W-:Y:S01]  /*edf0*/  ISETP.GT.AND P0, PT, R8.reuse, RZ, PT ;  /* 0x000000ff0800720c */ /* 0x040fe20003f04270 */
[C---:B------:R-:W-:Y:S01]  /*ee00*/  HMMA.16816.F32 R72, R20.reuse, R16, R72 ;  /* 0x000000101448723c */ /* 0x040fe20000001848 */
[----:B------:R-:W-:Y:S02]  /*ee10*/  ISETP.GT.AND P1, PT, R8, 0x1, PT ;  /* 0x000000010800780c */ /* 0x000fe40003f24270 */
[----:B------:R-:W-:Y:S02]  /*ee20*/  FSEL R44, R44, -INF , P0 ;  /* 0xff8000002c2c7808 */ /* 0x000fe40000000000 */
[C---:B------:R-:W-:Y:S02]  /*ee30*/  ISETP.GT.AND P3, PT, R8.reuse, 0x8, PT ;  /* 0x000000080800780c */ /* 0x040fe40003f64270 */
[----:B------:R-:W-:Y:S01]  /*ee40*/  ISETP.GT.AND P0, PT, R8, 0x9, PT ;  /* 0x000000090800780c */ /* 0x000fe20003f04270 */
[----:B------:R-:W-:Y:S01]  /*ee50*/  HMMA.16816.F32 R68, R20, R18, R68 ;  /* 0x000000121444723c */ /* 0x000fe20000001844 */
[----:B------:R-:W-:-:S02]  /*ee60*/  FSEL R49, R45, -INF , P1 ;  /* 0xff8000002d317808 */ /* 0x000fc40000800000 */
[----:B------:R-:W-:Y:S02]  /*ee70*/  FSEL R45, R40, -INF , P3 ;  /* 0xff800000282d7808 */ /* 0x000fe40001800000 */
[----:B------:R-:W-:Y:S02]  /*ee80*/  FSEL R41, R41, -INF , P0 ;  /* 0xff80000029297808 */ /* 0x000fe40000000000 */
[----:B------:R-:W-:Y:S02]  /*ee90*/  FMNMX.FTZ R10, R44, R49, !PT ;  /* 0x000000312c0a7209 */ /* 0x000fe40007810000 */
[----:B------:R-:W-:Y:S02]  /*eea0*/  ISETP.GT.AND P0, PT, R0, 0x9, PT ;  /* 0x000000090000780c */ /* 0x000fe40003f04270 */
[----:B------:R-:W-:Y:S02]  /*eeb0*/  FSEL R46, R46, -INF , P2 ;  /* 0xff8000002e2e7808 */ /* 0x000fe40001000000 */
[----:B------:R-:W-:-:S02]  /*eec0*/  ISETP.GT.AND P2, PT, R8, 0x10, PT ;  /* 0x000000100800780c */ /* 0x000fc40003f44270 */
[----:B------:R-:W-:Y:S02]  /*eed0*/  FMNMX.FTZ R10, R45, R10, !PT ;  /* 0x0000000a2d0a7209 */ /* 0x000fe40007810000 */
[----:B------:R-:W-:Y:S02]  /*eee0*/  FSEL R43, R43, -INF , P0 ;  /* 0xff8000002b2b7808 */ /* 0x000fe40000000000 */
[----:B------:R-:W-:Y:S02]  /*eef0*/  ISETP.GT.AND P0, PT, R8, 0x11, PT ;  /* 0x000000110800780c */ /* 0x000fe40003f04270 */
[----:B------:R-:W-:Y:S02]  /*ef00*/  FSEL R21, R36, -INF , P2 ;  /* 0xff80000024157808 */ /* 0x000fe40001000000 */
[----:B------:R-:W-:Y:S02]  /*ef10*/  FMNMX.FTZ R10, R41, R10, !PT ;  /* 0x0000000a290a7209 */ /* 0x000fe40007810000 */
[----:B------:R-:W-:-:S02]  /*ef20*/  ISETP.GT.AND P1, PT, R0, 0x8, PT ;  /* 0x000000080000780c */ /* 0x000fc40003f24270 */
[----:B------:R-:W-:Y:S02]  /*ef30*/  FSEL R19, R37, -INF , P0 ;  /* 0xff80000025137808 */ /* 0x000fe40000000000 */
[----:B------:R-:W-:Y:S02]  /*ef40*/  ISETP.GT.AND P0, PT, R0, 0x11, PT ;  /* 0x000000110000780c */ /* 0x000fe40003f04270 */
[----:B------:R-:W-:Y:S02]  /*ef50*/  ISETP.GT.AND P2, PT, R8, 0x18, PT ;  /* 0x000000180800780c */ /* 0x000fe40003f44270 */
[----:B------:R-:W-:Y:S02]  /*ef60*/  FMNMX.FTZ R10, R21, R10, !PT ;  /* 0x0000000a150a7209 */ /* 0x000fe40007810000 */
[----:B------:R-:W-:Y:S02]  /*ef70*/  FSEL R23, R42, -INF , P1 ;  /* 0xff8000002a177808 */ /* 0x000fe40000800000 */
[----:B------:R-:W-:-:S02]  /*ef80*/  ISETP.GT.AND P1, PT, R0, 0x10, PT ;  /* 0x000000100000780c */ /* 0x000fc40003f24270 */
[----:B------:R-:W-:Y:S02]  /*ef90*/  FSEL R13, R39, -INF , P0 ;  /* 0xff800000270d7808 */ /* 0x000fe40000000000 */
[----:B------:R-:W-:Y:S02]  /*efa0*/  ISETP.GT.AND P0, PT, R8, 0x19, PT ;  /* 0x000000190800780c */ /* 0x000fe40003f04270 */
[----:B------:R-:W-:Y:S02]  /*efb0*/  FSEL R17, R32, -INF , P2 ;  /* 0xff80000020117808 */ /* 0x000fe40001000000 */
[----:B------:R-:W-:Y:S02]  /*efc0*/  FMNMX.FTZ R10, R19, R10, !PT ;  /* 0x0000000a130a7209 */ /* 0x000fe40007810000 */
[----:B------:R-:W-:Y:S02]  /*efd0*/  ISETP.GT.AND P3, PT, R0, 0x1, PT ;  /* 0x000000010000780c */ /* 0x000fe40003f64270 */
[----:B------:R-:W-:-:S02]  /*efe0*/  FSEL R15, R38, -INF , P1 ;  /* 0xff800000260f7808 */ /* 0x000fc40000800000 */
[C---:B------:R-:W-:Y:S02]  /*eff0*/  ISETP.GT.AND P1, PT, R8.reuse, 0x20, PT ;  /* 0x000000200800780c */ /* 0x040fe40003f24270 */
[----:B------:R-:W-:Y:S02]  /*f000*/  FSEL R33, R33, -INF , P0 ;  /* 0xff80000021217808 */ /* 0x000fe40000000000 */
[----:B------:R-:W-:Y:S02]  /*f010*/  FMNMX.FTZ R10, R17, R10, !PT ;  /* 0x0000000a110a7209 */ /* 0x000fe40007810000 */
[----:B------:R-:W-:Y:S02]  /*f020*/  FSEL R47, R47, -INF , P3 ;  /* 0xff8000002f2f7808 */ /* 0x000fe40001800000 */
        /* <DEDUP_REMOVED lines=8> */
[----:B------:R-:W-:Y:S02]  /*f0b0*/  ISETP.GT.AND P0, PT, R8, 0x29, PT ;  /* 0x000000290800780c */ /* 0x000fe40003f04270 */
[----:B------:R-:W-:Y:S02]  /*f0c0*/  FSEL R157, R24, -INF , P1 ;  /* 0xff800000189d7808 */ /* 0x000fe40000800000 */
[----:B------:R-:W-:Y:S02]  /*f0d0*/  ISETP.GT.AND P1, PT, R8, 0x30, PT ;  /* 0x000000300800780c */ /* 0x000fe40003f24270 */
[----:B------:R-:W-:Y:S02]  /*f0e0*/  FMNMX.FTZ R12, R215, R10, !PT ;  /* 0x0000000ad70c7209 */ /* 0x000fe40007810000 */
[----:B------:R-:W-:Y:S02]  /*f0f0*/  FMNMX.FTZ R10, R43, R14, !PT ;  /* 0x0000000e2b0a7209 */ /* 0x000fe40007810000 */
[----:B------:R-:W-:-:S02]  /*f100*/  FSEL R187, R25, -INF , P0 ;  /* 0xff80000019bb7808 */ /* 0x000fc40000000000 */
[----:B------:R-:W-:Y:S02]  /*f110*/  ISETP.GT.AND P0, PT, R8, 0x31, PT ;  /* 0x000000310800780c */ /* 0x000fe40003f04270 */
[----:B------:R-:W-:Y:S02]  /*f120*/  FSEL R181, R72, -INF , P1 ;  /* 0xff80000048b57808 */ /* 0x000fe40000800000 */
[C---:B------:R-:W-:Y:S02]  /*f130*/  ISETP.GT.AND P1, PT, R0.reuse, 0x18, PT ;  /* 0x000000180000780c */ /* 0x040fe40003f24270 */
[----:B------:R-:W-:Y:S02]  /*f140*/  FMNMX.FTZ R10, R15, R10, !PT ;  /* 0x0000000a0f0a7209 */ /* 0x000fe40007810000 */
[----:B------:R-:W-:Y:S02]  /*f150*/  FSEL R179, R73, -INF , P0 ;  /* 0xff80000049b37808 */ /* 0x000fe40000000000 */
[----:B------:R-:W-:-:S02]  /*f160*/  ISETP.GT.AND P0, PT, R0, 0x19, PT ;  /* 0x000000190000780c */ /* 0x000fc40003f04270 */
[----:B------:R-:W-:Y:S02]  /*f170*/  FSEL R11, R34, -INF , P1 ;  /* 0xff800000220b7808 */ /* 0x000fe40000800000 */
[----:B------:R-:W-:Y:S02]  /*f180*/  FMNMX.FTZ R10, R13, R10, !PT ;  /* 0x0000000a0d0a7209 */ /* 0x000fe40007810000 */
[----:B------:R-:W-:Y:S02]  /*f190*/  FSEL R9, R35, -INF , P0 ;  /* 0xff80000023097808 */ /* 0x000fe40000000000 */
[----:B------:R-:W-:Y:S02]  /*f1a0*/  ISETP.GT.AND P1, PT, R0, 0x20, PT ;  /* 0x000000200000780c */ /* 0x000fe40003f24270 */
[----:B------:R-:W-:Y:S02]  /*f1b0*/  FMNMX.FTZ R10, R11, R10, !PT ;  /* 0x0000000a0b0a7209 */ /* 0x000fe40007810000 */
[----:B------:R-:W-:-:S02]  /*f1c0*/  FMNMX.FTZ R12, R157, R12, !PT ;  /* 0x0000000c9d0c7209 */ /* 0x000fc40007810000 */
[C---:B------:R-:W-:Y:S02]  /*f1d0*/  ISETP.GT.AND P3, PT, R8.reuse, 0x38, PT ;  /* 0x000000380800780c */ /* 0x040fe40003f64270 */
[----:B------:R-:W-:Y:S02]  /*f1e0*/  ISETP.GT.AND P2, PT, R8, 0x39, PT ;  /* 0x000000390800780c */ /* 0x000fe40003f44270 */
[----:B------:R-:W-:Y:S02]  /*f1f0*/  ISETP.GT.AND P0, PT, R0, 0x21, PT ;  /* 0x000000210000780c */ /* 0x000fe40003f04270 */
[----:B------:R-:W-:Y:S02]  /*f200*/  FSEL R163, R30, -INF , P1 ;  /* 0xff8000001ea37808 */ /* 0x000fe40000800000 */
[----:B------:R-:W-:Y:S02]  /*f210*/  FMNMX.FTZ R10, R9, R10, !PT ;  /* 0x0000000a090a7209 */ /* 0x000fe40007810000 */
[----:B------:R-:W-:-:S02]  /*f220*/  FMNMX.FTZ R8, R187, R12, !PT ;  /* 0x0000000cbb087209 */ /* 0x000fc40007810000 */
[----:B------:R-:W-:Y:S02]  /*f230*/  FSEL R185, R31, -INF , P0 ;  /* 0xff8000001fb97808 */ /* 0x000fe40000000000 */
[C---:B------:R-:W-:Y:S02]  /*f240*/  ISETP.GT.AND P1, PT, R0.reuse, 0x28, PT ;  /* 0x000000280000780c */ /* 0x040fe40003f24270 */
[----:B------:R-:W-:Y:S02]  /*f250*/  FMNMX.FTZ R10, R163, R10, !PT ;  /* 0x0000000aa30a7209 */ /* 0x000fe40007810000 */
[----:B------:R-:W-:Y:S02]  /*f260*/  FMNMX.FTZ R8, R181, R8, !PT ;  /* 0x00000008b5087209 */ /* 0x000fe40007810000 */
[----:B------:R-:W-:Y:S02]  /*f270*/  ISETP.GT.AND P0, PT, R0, 0x29, PT ;  /* 0x000000290000780c */ /* 0x000fe40003f04270 */
[----:B------:R-:W-:-:S02]  /*f280*/  FSEL R183, R26, -INF , P1 ;  /* 0xff8000001ab77808 */ /* 0x000fc40000800000 */
[----:B------:R-:W-:Y:S02]  /*f290*/  FMNMX.FTZ R10, R185, R10, !PT ;  /* 0x0000000ab90a7209 */ /* 0x000fe40007810000 */
[----:B------:R-:W-:Y:S02]  /*f2a0*/  FSEL R171, R68, -INF , P3 ;  /* 0xff80000044ab7808 */ /* 0x000fe40001800000 */
[----:B------:R-:W-:Y:S02]  /*f2b0*/  FMNMX.FTZ R8, R179, R8, !PT ;  /* 0x00000008b3087209 */ /* 0x000fe40007810000 */
[----:B------:R-:W-:Y:S02]  /*f2c0*/  FSEL R177, R27, -INF , P0 ;  /* 0xff8000001bb17808 */ /* 0x000fe40000000000 */
[----:B------:R-:W-:Y:S02]  /*f2d0*/  ISETP.GT.AND P1, PT, R0, 0x30, PT ;  /* 0x000000300000780c */ /* 0x000fe40003f24270 */
[----:B------:R-:W-:-:S02]  /*f2e0*/  FMNMX.FTZ R10, R183, R10, !PT ;  /* 0x0000000ab70a7209 */ /* 0x000fc40007810000 */
[----:B------:R-:W-:Y:S02]  /*f2f0*/  FSEL R169, R69, -INF , P2 ;  /* 0xff80000045a97808 */ /* 0x000fe40001000000 */
[----:B------:R-:W-:Y:S02]  /*f300*/  FMNMX.FTZ R8, R171, R8, !PT ;  /* 0x00000008ab087209 */ /* 0x000fe40007810000 */
[----:B------:R-:W-:Y:S02]  /*f310*/  ISETP.GT.AND P0, PT, R0, 0x31, PT ;  /* 0x000000310000780c */ /* 0x000fe40003f04270 */
[----:B------:R-:W-:Y:S02]  /*f320*/  FSEL R167, R74, -INF , P1 ;  /* 0xff8000004aa77808 */ /* 0x000fe40000800000 */
[----:B------:R-:W-:Y:S02]  /*f330*/  FMNMX.FTZ R10, R177, R10, !PT ;  /* 0x0000000ab10a7209 */ /* 0x000fe40007810000 */
[----:B------:R-:W-:-:S02]  /*f340*/  FMNMX.FTZ R8, R169, R8, !PT ;  /* 0x00000008a9087209 */ /* 0x000fc40007810000 */
[----:B------:R-:W-:Y:S02]  /*f350*/  FSEL R165, R75, -INF , P0 ;  /* 0xff8000004ba57808 */ /* 0x000fe40000000000 */
[C---:B------:R-:W-:Y:S01]  /*f360*/  ISETP.GT.AND P1, PT, R0.reuse, 0x38, PT ;  /* 0x000000380000780c */ /* 0x040fe20003f24270 */
[----:B------:R-:W1:Y:S01]  /*f370*/  SHFL.BFLY PT, R25, R8, 0x2, 0x1f ;  /* 0x0c401f0008197f89 */ /* 0x000e6200000e0000 */
[----:B------:R-:W-:Y:S02]  /*f380*/  FMNMX.FTZ R10, R167, R10, !PT ;  /* 0x0000000aa70a7209 */ /* 0x000fe40007810000 */
[----:B------:R-:W-:Y:S02]  /*f390*/  ISETP.GT.AND P0, PT, R0, 0x39, PT ;  /* 0x000000390000780c */ /* 0x000fe40003f04270 */
[----:B------:R-:W-:Y:S02]  /*f3a0*/  FSEL R161, R70, -INF , P1 ;  /* 0xff80000046a17808 */ /* 0x000fe40000800000 */
[----:B------:R-:W-:-:S02]  /*f3b0*/  FMNMX.FTZ R10, R165, R10, !PT ;  /* 0x0000000aa50a7209 */ /* 0x000fc40007810000 */
[----:B------:R-:W-:Y:S02]  /*f3c0*/  FSEL R159, R71, -INF , P0 ;  /* 0xff800000479f7808 */ /* 0x000fe40000000000 */
[----:B------:R-:W-:Y:S02]  /*f3d0*/  FMNMX.FTZ R10, R161, R10, !PT ;  /* 0x0000000aa10a7209 */ /* 0x000fe40007810000 */
[----:B------:R-:W-:Y:S02]  /*f3e0*/  ISETP.GE.AND P0, PT, R7, 0x2, PT ;  /* 0x000000020700780c */ /* 0x000fe40003f06270 */
[----:B------:R-:W-:Y:S02]  /*f3f0*/  FMNMX.FTZ R10, R159, R10, !PT ;  /* 0x0000000a9f0a7209 */ /* 0x000fe40007810000 */
[----:B------:R-:W-:-:S03]  /*f400*/  ISETP.NE.AND P3, PT, R203, RZ, PT ;  /* 0x000000ffcb00720c */ /* 0x000fc60003f65270 */
[----:B------:R-:W2:Y:S01]  /*f410*/  SHFL.BFLY PT, R27, R10, 0x2, 0x1f ;  /* 0x0c401f000a1b7f89 */ /* 0x000ea200000e0000 */
[----:B-1----:R-:W-:-:S05]  /*f420*/  FMNMX.FTZ R25, R8, R25, !PT ;  /* 0x0000001908197209 */ /* 0x002fca0007810000 */
[----:B------:R-:W-:Y:S01]  /*f430*/  @P0 SHF.R.S32.HI R8, RZ, 0x1f, R217 ;  /* 0x0000001fff080819 */ /* 0x000fe200000114d9 */
[----:B------:R-:W-:Y:S01]  /*f440*/  @P0 IMAD R6, R6, R217, RZ ;  /* 0x000000d906060224 */ /* 0x000fe200078e02ff */
[----:B------:R-:W1:Y:S03]  /*f450*/  SHFL.BFLY PT, R0, R25, 0x1, 0x1f ;  /* 0x0c201f0019007f89 */ /* 0x000e6600000e0000 */
[----:B------:R-:W-:Y:S01]  /*f460*/  @P0 IMAD R6, R8, R5, R6 ;  /* 0x0000000508060224 */ /* 0x000fe200078e0206 */
[----:B--2---:R-:W-:-:S05]  /*f470*/  FMNMX.FTZ R132, R10, R27, !PT ;  /* 0x0000001b0a847209 */ /* 0x004fca0007810000 */
[----:B------:R-:W2:Y:S01]  /*f480*/  SHFL.BFLY PT, R7, R132, 0x1, 0x1f ;  /* 0x0c201f0084077f89 */ /* 0x000ea200000e0000 */
[----:B-1----:R-:W-:Y:S01]  /*f490*/  FMNMX.FTZ R0, R25, R0, !PT ;  /* 0x0000000019007209 */ /* 0x002fe20007810000 */
[----:B------:R-:W-:-:S03]  /*f4a0*/  @P0 IMAD.WIDE.U32 R24, R217, R5, R212 ;  /* 0x00000005d9180225 */ /* 0x000fc600078e00d4 */
[C---:B------:R-:W-:Y:S01]  /*f4b0*/  FSETP.NEU.FTZ.AND P1, PT, R0.reuse, -INF , PT ;  /* 0xff8000000000780b */ /* 0x040fe20003f3d000 */
[----:B------:R-:W-:Y:S02]  /*f4c0*/  FMUL.FTZ R166, R0, c[0x0][0x2d0] ;  /* 0x0000b40000a67a20 */ /* 0x000fe40000410000 */
[----:B------:R-:W-:-:S03]  /*f4d0*/  @P0 IMAD.IADD R5, R25, 0x1, R6 ;  /* 0x0000000119050824 */ /* 0x000fc600078e0206 */
[----:B------:R-:W-:Y:S02]  /*f4e0*/  FSEL R166, R166, RZ, P1 ;  /* 0x000000ffa6a67208 */ /* 0x000fe40000800000 */
[----:B------:R-:W-:-:S03]  /*f4f0*/  @P0 LEA R26, P1, R24, c[0x0][0x1c8], 0x1 ;  /* 0x00007200181a0a11 */ /* 0x000fc600078208ff */
[--C-:B------:R-:W-:Y:S01]  /*f500*/  FFMA.FTZ R135, R41, c[0x0][0x2d0], -R166.reuse ;  /* 0x0000b40029877a23 */ /* 0x100fe200000108a6 */
[----:B------:R-:W-:Y:S01]  /*f510*/  @P0 LEA.HI.X R27, R24, c[0x0][0x1cc], R5, 0x1, P1 ;  /* 0x00007300181b0a11 */ /* 0x000fe200008f0c05 */
[--C-:B------:R-:W-:Y:S01]  /*f520*/  FFMA.FTZ R154, R44, c[0x0][0x2d0], -R166.reuse ;  /* 0x0000b4002c9a7a23 */ /* 0x100fe200000108a6 */
[----:B------:R-:W-:Y:S01]  /*f530*/  @P0 LEA R6, P1, R202, R26, 0x1 ;  /* 0x0000001aca060211 */ /* 0x000fe200078208ff */
[--C-:B------:R-:W-:Y:S01]  /*f540*/  FFMA.FTZ R151, R49, c[0x0][0x2d0], -R166.reuse ;  /* 0x0000b40031977a23 */ /* 0x100fe200000108a6 */
[----:B--2---:R-:W-:Y:S01]  /*f550*/  FMNMX.FTZ R132, R132, R7, !PT ;  /* 0x0000000784847209 */ /* 0x004fe20007810000 */
[----:B------:R1:W-:Y:S01]  /*f560*/  @P0 LDGSTS.E.BYPASS.LTC128B.128 [R206+0x6100], [R26.64], !P5 ;  /* 0x061000001ace0fae */ /* 0x0003e2000e901d46 */
[----:B------:R-:W-:Y:S01]  /*f570*/  @P0 LEA.HI.X R7, R202, R27, R201, 0x1, P1 ;  /* 0x0000001bca070211 */ /* 0x000fe200008f0cc9 */
[--C-:B------:R-:W-:Y:S01]  /*f580*/  FFMA.FTZ R152, R45, c[0x0][0x2d0], -R166.reuse ;  /* 0x0000b4002d987a23 */ /* 0x100fe200000108a6 */
[C---:B------:R-:W-:Y:S01]  /*f590*/  FSETP.NEU.FTZ.AND P1, PT, R132.reuse, -INF , PT ;  /* 0xff8000008400780b */ /* 0x040fe20003f3d000 */
[----:B------:R-:W-:Y:S01]  /*f5a0*/  FMUL.FTZ R158, R132, c[0x0][0x2d0] ;  /* 0x0000b400849e7a20 */ /* 0x000fe20000410000 */
[----:B------:R1:W-:Y:S01]  /*f5b0*/  @P0 LDGSTS.E.BYPASS.LTC128B.128 [R206+0x8100], [R26.64+0x80], !P6 ;  /* 0x081000801ace0fae */ /* 0x0003e2000f101d46 */
[----:B------:R-:W-:Y:S01]  /*f5c0*/  MUFU.EX2 R154, R154 ;  /* 0x0000009a009a7308 */ /* 0x000fe20000000800 */
[----:B------:R-:W-:-:S02]  /*f5d0*/  FFMA.FTZ R133, R19, c[0x0][0x2d0], -R166 ;  /* 0x0000b40013857a23 */ /* 0x000fc400000108a6 */
[----:B------:R-:W-:Y:S01]  /*f5e0*/  FSEL R158, R158, RZ, P1 ;  /* 0x000000ff9e9e7208 */ /* 0x000fe20000800000 */
[----:B------:R1:W-:Y:S01]  /*f5f0*/  @P0 LDGSTS.E.BYPASS.LTC128B.128 [R206+0xa100], [R26.64+0x100], !P3 ;  /* 0x0a1001001ace0fae */ /* 0x0003e2000d901d46 */
[--C-:B------:R-:W-:Y:S02]  /*f600*/  FFMA.FTZ R3, R17, c[0x0][0x2d0], -R166.reuse ;  /* 0x0000b40011037a23 */ /* 0x100fe400000108a6 */
[----:B------:R-:W-:Y:S01]  /*f610*/  FFMA.FTZ R148, R21, c[0x0][0x2d0], -R166 ;  /* 0x0000b40015947a23 */ /* 0x000fe200000108a6 */
[----:B------:R2:W-:Y:S01]  /*f620*/  @P0 LDGSTS.E.BYPASS.LTC128B.128 [R206+0x7100], [R6.64], !P5 ;  /* 0x0710000006ce0fae */ /* 0x0005e2000e901d46 */
[--C-:B------:R-:W-:Y:S01]  /*f630*/  FFMA.FTZ R149, R43, c[0x0][0x2d0], -R158.reuse ;  /* 0x0000b4002b957a23 */ /* 0x100fe2000001089e */
[----:B------:R-:W3:Y:S01]  /*f640*/  MUFU.EX2 R151, R151 ;  /* 0x0000009700977308 */ /* 0x000ee20000000800 */
[--C-:B------:R-:W-:Y:S01]  /*f650*/  FFMA.FTZ R153, R46, c[0x0][0x2d0], -R158.reuse ;  /* 0x0000b4002e997a23 */ /* 0x100fe2000001089e */
[----:B------:R2:W-:Y:S01]  /*f660*/  @P0 LDGSTS.E.BYPASS.LTC128B.128 [R206+0x9100], [R6.64+0x80], !P6 ;  /* 0x0910008006ce0fae */ /* 0x0005e2000f101d46 */
[----:B------:R-:W-:-:S02]  /*f670*/  FFMA.FTZ R156, R47, c[0x0][0x2d0], -R158 ;  /* 0x0000b4002f9c7a23 */ /* 0x000fc4000001089e */
[----:B------:R-:W-:Y:S01]  /*f680*/  FFMA.FTZ R150, R23, c[0x0][0x2d0], -R158 ;  /* 0x0000b40017967a23 */ /* 0x000fe2000001089e */
[----:B------:R2:W-:Y:S01]  /*f690*/  @P0 LDGSTS.E.BYPASS.LTC128B.128 [R206+0xb100], [R6.64+0x100], !P3 ;  /* 0x0b10010006ce0fae */ /* 0x0005e2000d901d46 */
[----:B------:R-:W-:Y:S01]  /*f6a0*/  FFMA.FTZ R2, R33, c[0x0][0x2d0], -R166 ;  /* 0x0000b40021027a23 */ /* 0x000fe200000108a6 */
[----:B------:R-:W-:Y:S01]  /*f6b0*/  MUFU.EX2 R152, R152 ;  /* 0x0000009800987308 */ /* 0x000fe20000000800 */
[--C-:B------:R-:W-:Y:S01]  /*f6c0*/  FFMA.FTZ R134, R15, c[0x0][0x2d0], -R158.reuse ;  /* 0x0000b4000f867a23 */ /* 0x100fe2000001089e */
[----:B------:R-:W4:Y:S01]  /*f6d0*/  LDSM.16.MT88.4 R40, [R195+0x2100] ;  /* 0x00210000c328783b */ /* 0x000f220000004200 */
[--C-:B------:R-:W-:Y:S02]  /*f6e0*/  FFMA.FTZ R95, R13, c[0x0][0x2d0], -R158.reuse ;  /* 0x0000b4000d5f7a23 */ /* 0x100fe4000001089e */
[--C-:B------:R-:W-:Y:S01]  /*f6f0*/  FFMA.FTZ R93, R11, c[0x0][0x2d0], -R158.reuse ;  /* 0x0000b4000b5d7a23 */ /* 0x100fe2000001089e */
[----:B------:R-:W1:Y:S01]  /*f700*/  LDSM.16.MT88.4 R124, [R195+0x100] ;  /* 0x00010000c37c783b */ /* 0x000e620000004200 */
[----:B------:R-:W-:Y:S01]  /*f710*/  FFMA.FTZ R94, R9, c[0x0][0x2d0], -R158 ;  /* 0x0000b400095e7a23 */ /* 0x000fe2000001089e */
[----:B------:R-:W2:Y:S01]  /*f720*/  MUFU.EX2 R135, R135 ;  /* 0x0000008700877308 */ /* 0x000ea20000000800 */
[----:B---3--:R-:W-:Y:S01]  /*f730*/  F2FP.PACK_AB R96, R151, R154 ;  /* 0x0000009a9760723e */ /* 0x008fe200000000ff */
[----:B------:R-:W3:Y:S01]  /*f740*/  LDSM.16.MT88.4 R104, [R190+0x100] ;  /* 0x00010000be68783b */ /* 0x000ee20000004200 */
[----:B------:R-:W-:-:S02]  /*f750*/  FFMA.FTZ R155, R155, c[0x0][0x2d0], -R166 ;  /* 0x0000b4009b9b7a23 */ /* 0x000fc400000108a6 */
[--C-:B------:R-:W-:Y:S01]  /*f760*/  FFMA.FTZ R160, R215, c[0x0][0x2d0], -R166.reuse ;  /* 0x0000b400d7a07a23 */ /* 0x100fe200000108a6 */
[----:B------:R-:W1:Y:S01]  /*f770*/  LDSM.16.MT88.4 R112, [R189+0x100] ;  /* 0x00010000bd70783b */ /* 0x000e620000004200 */
[--C-:B------:R-:W-:Y:S01]  /*f780*/  FFMA.FTZ R157, R157, c[0x0][0x2d0], -R166.reuse ;  /* 0x0000b4009d9d7a23 */ /* 0x100fe200000108a6 */
[----:B------:R-:W-:Y:S01]  /*f790*/  MUFU.EX2 R153, R153 ;  /* 0x0000009900997308 */ /* 0x000fe20000000800 */
[----:B------:R-:W-:Y:S01]  /*f7a0*/  FFMA.FTZ R162, R187, c[0x0][0x2d0], -R166 ;  /* 0x0000b400bba27a23 */ /* 0x000fe200000108a6 */
[----:B------:R-:W1:Y:S01]  /*f7b0*/  LDSM.16.MT88.4 R120, [R188+0x100] ;  /* 0x00010000bc78783b */ /* 0x000e620000004200 */
[--C-:B------:R-:W-:Y:S01]  /*f7c0*/  FFMA.FTZ R163, R163, c[0x0][0x2d0], -R158.reuse ;  /* 0x0000b400a3a37a23 */ /* 0x100fe2000001089e */
[C---:B------:R-:W-:Y:S01]  /*f7d0*/  IADD3 R187, R196.reuse, 0x800, RZ ;  /* 0x00000800c4bb7810 */ /* 0x040fe20007ffe0ff */
[--C-:B------:R-:W-:Y:S01]  /*f7e0*/  FFMA.FTZ R168, R185, c[0x0][0x2d0], -R158.reuse ;  /* 0x0000b400b9a87a23 */ /* 0x100fe2000001089e */
[----:B------:R-:W1:Y:S01]  /*f7f0*/  LDSM.16.MT88.4 R48, [R190+0x2100] ;  /* 0x00210000be30783b */ /* 0x000e620000004200 */
[--C-:B------:R-:W-:Y:S01]  /*f800*/  FFMA.FTZ R164, R183, c[0x0][0x2d0], -R158.reuse ;  /* 0x0000b400b7a47a23 */ /* 0x100fe2000001089e */
[----:B------:R-:W4:Y:S01]  /*f810*/  MUFU.EX2 R156, R156 ;  /* 0x0000009c009c7308 */ /* 0x000f220000000800 */
[----:B--2---:R-:W-:Y:S01]  /*f820*/  F2FP.PACK_AB R98, R135, R152 ;  /* 0x000000988762723e */ /* 0x004fe200000000ff */
[----:B------:R-:W2:Y:S01]  /*f830*/  LDSM.16.MT88.4 R56, [R189+0x2100] ;  /* 0x00210000bd38783b */ /* 0x000ea20000004200 */
[----:B------:R-:W-:Y:S01]  /*f840*/  FFMA.FTZ R177, R177, c[0x0][0x2d0], -R158 ;  /* 0x0000b400b1b17a23 */ /* 0x000fe2000001089e */
[C---:B------:R-:W-:Y:S01]  /*f850*/  IADD3 R185, R196.reuse, 0x1800, RZ ;  /* 0x00001800c4b97810 */ /* 0x040fe20007ffe0ff */
[--C-:B------:R-:W-:Y:S01]  /*f860*/  FFMA.FTZ R170, R181, c[0x0][0x2d0], -R166.reuse ;  /* 0x0000b400b5aa7a23 */ /* 0x100fe200000108a6 */
[----:B------:R-:W1:Y:S01]  /*f870*/  LDSM.16.MT88.4 R64, [R188+0x2100] ;  /* 0x00210000bc40783b */ /* 0x000e620000004200 */
[--C-:B------:R-:W-:Y:S01]  /*f880*/  FFMA.FTZ R179, R179, c[0x0][0x2d0], -R166.reuse ;  /* 0x0000b400b3b37a23 */ /* 0x100fe200000108a6 */
[----:B------:R-:W-:Y:S01]  /*f890*/  MUFU.EX2 R150, R150 ;  /* 0x0000009600967308 */ /* 0x000fe20000000800 */
[--C-:B------:R-:W-:Y:S01]  /*f8a0*/  FFMA.FTZ R171, R171, c[0x0][0x2d0], -R166.reuse ;  /* 0x0000b400abab7a23 */ /* 0x100fe200000108a6 */
[----:B------:R-:W1:Y:S01]  /*f8b0*/  LDSM.16.MT88.4 R72, [R195+0x4100] ;  /* 0x00410000c348783b */ /* 0x000e620000004200 */
[----:B------:R-:W-:Y:S01]  /*f8c0*/  FFMA.FTZ R214, R169, c[0x0][0x2d0], -R166 ;  /* 0x0000b400a9d67a23 */ /* 0x000fe200000108a6 */
[----:B------:R-:W-:Y:S01]  /*f8d0*/  IADD3 R183, R196, 0x2000, RZ ;  /* 0x00002000c4b77810 */ /* 0x000fe20007ffe0ff */
[--C-:B------:R-:W-:Y:S01]  /*f8e0*/  FFMA.FTZ R166, R167, c[0x0][0x2d0], -R158.reuse ;  /* 0x0000b400a7a67a23 */ /* 0x100fe2000001089e */
[----:B------:R-:W1:Y:S01]  /*f8f0*/  LDSM.16.MT88.4 R80, [R190+0x4100] ;  /* 0x00410000be50783b */ /* 0x000e620000004200 */
[--C-:B------:R-:W-:Y:S01]  /*f900*/  FFMA.FTZ R165, R165, c[0x0][0x2d0], -R158.reuse ;  /* 0x0000b400a5a57a23 */ /* 0x100fe2000001089e */
[----:B------:R-:W3:Y:S01]  /*f910*/  MUFU.EX2 R149, R149 ;  /* 0x0000009500957308 */ /* 0x000ee20000000800 */
[----:B----4-:R-:W-:Y:S01]  /*f920*/  F2FP.PACK_AB R97, R156, R153 ;  /* 0x000000999c61723e */ /* 0x010fe200000000ff */
[----:B------:R-:W4:Y:S01]  /*f930*/  LDSM.16.MT88.4 R88, [R189+0x4100] ;  /* 0x00410000bd58783b */ /* 0x000f220000004200 */
[--C-:B------:R-:W-:Y:S01]  /*f940*/  FFMA.FTZ R161, R161, c[0x0][0x2d0], -R158.reuse ;  /* 0x0000b400a1a17a23 */ /* 0x100fe2000001089e */
[----:B------:R-:W-:Y:S01]  /*f950*/  IADD3 R181, R196, 0x3000, RZ ;  /* 0x00003000c4b57810 */ /* 0x000fe20007ffe0ff */
[----:B------:R-:W-:Y:S01]  /*f960*/  FFMA.FTZ R158, R159, c[0x0][0x2d0], -R158 ;  /* 0x0000b4009f9e7a23 */ /* 0x000fe2000001089e */
[----:B------:R-:W2:Y:S01]  /*f970*/  LDSM.16.MT88.4 R4, [R188+0x4100] ;  /* 0x00410000bc04783b */ /* 0x000ea20000004200 */
[----:B------:R-:W-:Y:S01]  /*f980*/  FADD.FTZ R151, R154, R151 ;  /* 0x000000979a977221 */ /* 0x000fe20000010000 */
[----:B------:R-:W-:Y:S01]  /*f990*/  MUFU.EX2 R148, R148 ;  /* 0x0000009400947308 */ /* 0x000fe20000000800 */
[----:B------:R-:W-:Y:S01]  /*f9a0*/  FADD.FTZ R153, R153, R156 ;  /* 0x0000009c99997221 */ /* 0x000fe20000010000 */
[----:B------:R-:W2:Y:S01]  /*f9b0*/  LDSM.16.MT88.4 R16, [R195+0x2900] ;  /* 0x00290000c310783b */ /* 0x000ea20000004200 */
[----:B------:R-:W-:-:S03]  /*f9c0*/  FADD.FTZ R152, R152, R151 ;  /* 0x0000009798987221 */ /* 0x000fc60000010000 */
[----:B------:R-:W2:Y:S01]  /*f9d0*/  LDSM.16.MT88.4 R20, [R195+0x4900] ;  /* 0x00490000c314783b */ /* 0x000ea20000004200 */
[----:B------:R-:W-:Y:S01]  /*f9e0*/  FADD.FTZ R135, R135, R152 ;  /* 0x0000009887877221 */ /* 0x000fe20000010000 */
[----:B---3--:R-:W-:Y:S01]  /*f9f0*/  F2FP.PACK_AB R99, R149, R150 ;  /* 0x000000969563723e */ /* 0x008fe200000000ff */
[----:B------:R-:W3:Y:S01]  /*fa00*/  MUFU.EX2 R133, R133 ;  /* 0x0000008500857308 */ /* 0x000ee20000000800 */
[----:B------:R-:W2:Y:S01]  /*fa10*/  LDSM.16.MT88.4 R12, [R188+0x2900] ;  /* 0x00290000bc0c783b */ /* 0x000ea20000004200 */
[----:B------:R-:W-:-:S03]  /*fa20*/  FADD.FTZ R150, R150, R153 ;  /* 0x0000009996967221 */ /* 0x000fc60000010000 */
[----:B------:R-:W2:Y:S01]  /*fa30*/  LDSM.16.MT88.4 R144, [R195+0x900] ;  /* 0x00090000c390783b */ /* 0x000ea20000004200 */
[C---:B------:R-:W-:Y:S01]  /*fa40*/  HMMA.16816.F32 R36, R96.reuse, R40, RZ ;  /* 0x000000286024723c */ /* 0x040fe200000018ff */
[----:B------:R-:W-:Y:S01]  /*fa50*/  FADD.FTZ R149, R149, R150 ;  /* 0x0000009695957221 */ /* 0x000fe20000010000 */
[----:B------:R-:W-:Y:S01]  /*fa60*/  MUFU.EX2 R3, R3 ;  /* 0x0000000300037308 */ /* 0x000fe20000000800 */
[----:B------:R-:W-:Y:S04]  /*fa70*/  LDSM.16.MT88.4 R140, [R190+0x900] ;  /* 0x00090000be8c783b */ /* 0x000fe80000004200 */
[----:B------:R-:W-:Y:S01]  /*fa80*/  LDSM.16.MT88.4 R136, [R189+0x900] ;  /* 0x00090000bd88783b */ /* 0x000fe20000004200 */
[C---:B------:R-:W-:Y:S02]  /*fa90*/  HMMA.16816.F32 R40, R96.reuse, R42, RZ ;  /* 0x0000002a6028723c */ /* 0x040fe400000018ff */
[----:B------:R-:W-:Y:S01]  /*faa0*/  MUFU.EX2 R2, R2 ;  /* 0x0000000200027308 */ /* 0x000fe20000000800 */
[----:B------:R-:W-:Y:S04]  /*fab0*/  LDSM.16.MT88.4 R32, [R188+0x900] ;  /* 0x00090000bc20783b */ /* 0x000fe80000004200 */
[----:B------:R-:W-:Y:S01]  /*fac0*/  LDSM.16.MT88.4 R28, [R190+0x2900] ;  /* 0x00290000be1c783b */ /* 0x000fe20000004200 */
[C---:B-1----:R-:W-:Y:S02]  /*fad0*/  HMMA.16816.F32 R128, R96.reuse, R124, RZ ;  /* 0x0000007c6080723c */ /* 0x042fe400000018ff */
[----:B------:R-:W-:Y:S01]  /*fae0*/  MUFU.EX2 R134, R134 ;  /* 0x0000008600867308 */ /* 0x000fe20000000800 */
[----:B------:R-:W-:Y:S04]  /*faf0*/  LDSM.16.MT88.4 R24, [R189+0x2900] ;  /* 0x00290000bd18783b */ /* 0x000fe80000004200 */
[----:B------:R-:W0:Y:S01]  /*fb00*/  LDGDEPBAR ;  /* 0x00000000000079af */ /* 0x000e220000000000 */
        /* <DEDUP_REMOVED lines=8> */
[C---:B--2---:R-:W-:Y:S02]  /*fb90*/  HMMA.16816.F32 R52, R96.reuse, R56, RZ ;  /* 0x000000386034723c */ /* 0x044fe400000018ff */
[----:B------:R-:W2:Y:S06]  /*fba0*/  MUFU.EX2 R160, R160 ;  /* 0x000000a000a07308 */ /* 0x000eac0000000800 */
[C---:B------:R-:W-:Y:S02]  /*fbb0*/  HMMA.16816.F32 R60, R96.reuse, R64, RZ ;  /* 0x00000040603c723c */ /* 0x040fe400000018ff */
[----:B------:R-:W-:Y:S06]  /*fbc0*/  MUFU.EX2 R157, R157 ;  /* 0x0000009d009d7308 */ /* 0x000fec0000000800 */
[C---:B------:R-:W-:Y:S02]  /*fbd0*/  HMMA.16816.F32 R68, R96.reuse, R72, RZ ;  /* 0x000000486044723c */ /* 0x040fe400000018ff */
[----:B------:R-:W1:Y:S06]  /*fbe0*/  MUFU.EX2 R162, R162 ;  /* 0x000000a200a27308 */ /* 0x000e6c0000000800 */
[C---:B-----5:R-:W-:Y:S02]  /*fbf0*/  HMMA.16816.F32 R76, R96.reuse, R80, RZ ;  /* 0x00000050604c723c */ /* 0x060fe400000018ff */
[----:B------:R-:W-:Y:S06]  /*fc00*/  MUFU.EX2 R163, R163 ;  /* 0x000000a300a37308 */ /* 0x000fec0000000800 */
[C---:B----4-:R-:W-:Y:S02]  /*fc10*/  HMMA.16816.F32 R84, R96.reuse, R88, RZ ;  /* 0x000000586054723c */ /* 0x050fe400000018ff */
        /* <DEDUP_REMOVED lines=20> */
[----:B------:R-:W2:Y:S06]  /*fd60*/  MUFU.EX2 R158, R158 ;  /* 0x0000009e009e7308 */ /* 0x000eac0000000800 */
[C---:B------:R-:W-:Y:S07]  /*fd70*/  HMMA.16816.F32 R8, R96.reuse, R4, RZ ;  /* 0x000000046008723c */ /* 0x040fee00000018ff */
[----:B---3--:R-:W-:Y:S01]  /*fd80*/  F2FP.PACK_AB R4, R133, R148 ;  /* 0x000000948504723e */ /* 0x008fe200000000ff */
[----:B------:R-:W-:Y:S01]  /*fd90*/  HMMA.16816.F32 R96, R96, R6, RZ ;  /* 0x000000066060723c */ /* 0x000fe200000018ff */
[----:B-1----:R-:W-:-:S06]  /*fda0*/  F2FP.PACK_AB R5, R95, R134 ;  /* 0x000000865f05723e */ /* 0x002fcc00000000ff */
[----:B------:R-:W-:Y:S02]  /*fdb0*/  F2FP.PACK_AB R6, R2, R3 ;  /* 0x000000030206723e */ /* 0x000fe400000000ff */
[----:B------:R-:W-:-:S07]  /*fdc0*/  F2FP.PACK_AB R7, R94, R93 ;  /* 0x0000005d5e07723e */ /* 0x000fce00000000ff */
[C---:B------:R-:W-:Y:S08]  /*fdd0*/  HMMA.16816.F32 R36, R4.reuse, R16, R36 ;  /* 0x000000100424723c */ /* 0x040ff00000001824 */
[C---:B------:R-:W-:Y:S01]  /*fde0*/  HMMA.16816.F32 R40, R4.reuse, R18, R40 ;  /* 0x000000120428723c */ /* 0x040fe20000001828 */
[----:B------:R-:W1:Y:S07]  /*fdf0*/  LDSM.16.MT88.4 R16, [R190+0x4900] ;  /* 0x00490000be10783b */ /* 0x000e6e0000004200 */
[C---:B------:R-:W-:Y:S08]  /*fe00*/  HMMA.16816.F32 R68, R4.reuse, R20, R68 ;  /* 0x000000140444723c */ /* 0x040ff00000001844 */
[C---:B------:R-:W-:Y:S01]  /*fe10*/  HMMA.16816.F32 R72, R4.reuse, R22, R72 ;  /* 0x000000160448723c */ /* 0x040fe20000001848 */
[----:B------:R-:W3:Y:S07]  /*fe20*/  LDSM.16.MT88.4 R20, [R188+0x4900] ;  /* 0x00490000bc14783b */ /* 0x000eee0000004200 */
[C---:B------:R-:W-:Y:S08]  /*fe30*/  HMMA.16816.F32 R60, R4.reuse, R12, R60 ;  /* 0x0000000c043c723c */ /* 0x040ff0000000183c */
[C---:B------:R-:W-:Y:S01]  /*fe40*/  HMMA.16816.F32 R64, R4.reuse, R14, R64 ;  /* 0x0000000e0440723c */ /* 0x040fe20000001840 */
[----:B------:R-:W2:Y:S07]  /*fe50*/  LDSM.16.MT88.4 R12, [R189+0x4900] ;  /* 0x00490000bd0c783b */ /* 0x000eae0000004200 */
[C---:B------:R-:W-:Y:S08]  /*fe60*/  HMMA.16816.F32 R128, R4.reuse, R144, R128 ;  /* 0x000000900480723c */ /* 0x040ff00000001880 */
[C---:B-1----:R-:W-:Y:S08]  /*fe70*/  HMMA.16816.F32 R76, R4.reuse, R16, R76 ;  /* 0x00000010044c723c */ /* 0x042ff0000000184c */
[C---:B------:R-:W-:Y:S01]  /*fe80*/  HMMA.16816.F32 R80, R4.reuse, R18, R80 ;  /* 0x000000120450723c */ /* 0x040fe20000001850 */
[----:B------:R-:W1:Y:S07]  /*fe90*/  LDSM.16.MT88.4 R16, [R195+0x3100] ;  /* 0x00310000c310783b */ /* 0x000e6e0000004200 */
        /* <DEDUP_REMOVED lines=21> */
[----:B------:R-:W-:Y:S01]  /*fff0*/  HMMA.16816.F32 R88, R4, R14, R88 ;  /* 0x0000000e0458723c */ /* 0x000fe20000001858 */
[----:B------:R-:W2:Y:S06]  /*10000*/  LDSM.16.MT88.4 R12, [R188+0x3100] ;  /* 0x00310000bc0c783b */ /* 0x000eac0000004200 */
[----:B------:R-:W-:-:S02]  /*10010*/  F2FP.PACK_AB R4, R160, R155 ;  /* 0x0000009ba004723e */ /* 0x000fc400000000ff */
[----:B------:R-:W-:Y:S02]  /*10020*/  F2FP.PACK_AB R6, R162, R157 ;  /* 0x0000009da206723e */ /* 0x000fe400000000ff */
[----:B----4-:R-:W-:Y:S02]  /*10030*/  F2FP.PACK_AB R5, R168, R163 ;  /* 0x000000a3a805723e */ /* 0x010fe400000000ff */
[----:B------:R-:W-:-:S07]  /*10040*/  F2FP.PACK_AB R7, R177, R164 ;  /* 0x000000a4b107723e */ /* 0x000fce00000000ff */
        /* <DEDUP_REMOVED lines=9> */
[C---:B------:R-:W-:Y:S08]  /*100e0*/  HMMA.16816.F32 R108, R4.reuse, R136, R108 ;  /* 0x00000088046c723c */ /* 0x040ff0000000186c */
[C---:B-1----:R-:W-:Y:S08]  /*100f0*/  HMMA.16816.F32 R76, R4.reuse, R16, R76 ;  /* 0x00000010044c723c */ /* 0x042ff0000000184c */
[C---:B------:R-:W-:Y:S01]  /*10100*/  HMMA.16816.F32 R80, R4.reuse, R18, R80 ;  /* 0x000000120450723c */ /* 0x040fe20000001850 */
[----:B------:R-:W1:Y:S07]  /*10110*/  LDSM.16.MT88.4 R16, [R189+0x1900] ;  /* 0x00190000bd10783b */ /* 0x000e6e0000004200 */
[C---:B------:R-:W-:Y:S01]  /*10120*/  HMMA.16816.F32 R112, R4.reuse, R138, R112 ;  /* 0x0000008a0470723c */ /* 0x040fe20000001870 */
[----:B------:R-:W-:Y:S07]  /*10130*/  LDSM.16.MT88.4 R136, [R188+0x1900] ;  /* 0x00190000bc88783b */ /* 0x000fee0000004200 */
        /* <DEDUP_REMOVED lines=18> */
[C---:B--2---:R-:W-:Y:S08]  /*10260*/  HMMA.16816.F32 R84, R4.reuse, R12, R84 ;  /* 0x0000000c0454723c */ /* 0x044ff00000001854 */
[----:B------:R-:W-:Y:S01]  /*10270*/  HMMA.16816.F32 R88, R4, R14, R88 ;  /* 0x0000000e0458723c */ /* 0x000fe20000001858 */
[----:B------:R-:W2:Y:S06]  /*10280*/  LDSM.16.MT88.4 R12, [R189+0x3900] ;  /* 0x00390000bd0c783b */ /* 0x000eac0000004200 */
[----:B------:R-:W-:-:S02]  /*10290*/  F2FP.PACK_AB R4, R179, R170 ;  /* 0x000000aab304723e */ /* 0x000fc400000000ff */
[----:B------:R-:W-:Y:S02]  /*102a0*/  F2FP.PACK_AB R6, R214, R171 ;  /* 0x000000abd606723e */ /* 0x000fe400000000ff */
[----:B------:R-:W-:Y:S02]  /*102b0*/  F2FP.PACK_AB R5, R165, R166 ;  /* 0x000000a6a505723e */ /* 0x000fe400000000ff */
[----:B------:R-:W-:-:S07]  /*102c0*/  F2FP.PACK_AB R7, R158, R161 ;  /* 0x000000a19e07723e */ /* 0x000fce00000000ff */
[C---:B-1----:R-:W-:Y:S08]  /*102d0*/  HMMA.16816.F32 R108, R4.reuse, R16, R108 ;  /* 0x00000010046c723c */ /* 0x042ff0000000186c */
[C---:B------:R-:W-:Y:S01]  /*102e0*/  HMMA.16816.F32 R112, R4.reuse, R18, R112 ;  /* 0x000000120470723c */ /* 0x040fe20000001870 */
[----:B------:R-:W1:Y:S07]  /*102f0*/  LDSM.16.MT88.4 R16, [R190+0x5900] ;  /* 0x00590000be10783b */ /* 0x000e6e0000004200 */
[C---:B---3--:R-:W-:Y:S08]  /*10300*/  HMMA.16816.F32 R68, R4.reuse, R20, R68 ;  /* 0x000000140444723c */ /* 0x048ff00000001844 */
[C---:B------:R-:W-:Y:S01]  /*10310*/  HMMA.16816.F32 R72, R4.reuse, R22, R72 ;  /* 0x000000160448723c */ /* 0x040fe20000001848 */
[----:B------:R-:W3:Y:S07]  /*10320*/  LDSM.16.MT88.4 R20, [R188+0x5900] ;  /* 0x00590000bc14783b */ /* 0x000eee0000004200 */
[C---:B----4-:R-:W-:Y:S07]  /*10330*/  HMMA.16816.F32 R60, R4.reuse, R24, R60 ;  /* 0x00000018043c723c */ /* 0x050fee000000183c */
[----:B------:R-:W-:Y:S01]  /*10340*/  FADD.FTZ R24, R134, R149 ;  /* 0x0000009586187221 */ /* 0x000fe20000010000 */
[----:B--2---:R-:W-:Y:S03]  /*10350*/  HMMA.16816.F32 R52, R4, R12, R52 ;  /* 0x0000000c0434723c */ /* 0x004fe60000001834 */
[----:B------:R-:W-:-:S04]  /*10360*/  FADD.FTZ R24, R95, R24 ;  /* 0x000000185f187221 */ /* 0x000fc80000010000 */
[----:B------:R-:W-:Y:S01]  /*10370*/  FADD.FTZ R93, R93, R24 ;  /* 0x000000185d5d7221 */ /* 0x000fe20000010000 */
[----:B------:R-:W-:Y:S01]  /*10380*/  HMMA.16816.F32 R56, R4, R14, R56 ;  /* 0x0000000e0438723c */ /* 0x000fe20000001838 */
[----:B------:R-:W2:Y:S02]  /*10390*/  LDSM.16.MT88.4 R12, [R189+0x5900] ;  /* 0x00590000bd0c783b */ /* 0x000ea40000004200 */
[----:B------:R-:W-:-:S05]  /*103a0*/  FADD.FTZ R94, R94, R93 ;  /* 0x0000005d5e5e7221 */ /* 0x000fca0000010000 */
[C---:B-1----:R-:W-:Y:S07]  /*103b0*/  HMMA.16816.F32 R76, R4.reuse, R16, R76 ;  /* 0x00000010044c723c */ /* 0x042fee000000184c */
[----:B------:R-:W-:Y:S01]  /*103c0*/  FADD.FTZ R16, R148, R135 ;  /* 0x0000008794107221 */ /* 0x000fe20000010000 */
[----:B------:R-:W-:Y:S03]  /*103d0*/  HMMA.16816.F32 R128, R4, R144, R128 ;  /* 0x000000900480723c */ /* 0x000fe60000001880 */
[----:B------:R-:W-:-:S04]  /*103e0*/  FADD.FTZ R16, R133, R16 ;  /* 0x0000001085107221 */ /* 0x000fc80000010000 */
[----:B------:R-:W-:Y:S01]  /*103f0*/  FADD.FTZ R3, R3, R16 ;  /* 0x0000001003037221 */ /* 0x000fe20000010000 */
[C---:B------:R-:W-:Y:S03]  /*10400*/  HMMA.16816.F32 R124, R4.reuse, R146, R124 ;  /* 0x00000092047c723c */ /* 0x040fe6000000187c */
[----:B------:R-:W-:Y:S02]  /*10410*/  FADD.FTZ R2, R2, R3 ;  /* 0x0000000302027221 */ /* 0x000fe40000010000 */
[----:B------:R-:W-:Y:S02]  /*10420*/  FADD.FTZ R3, R163, R94 ;  /* 0x0000005ea3037221 */ /* 0x000fe40000010000 */
[----:B------:R-:W-:Y:S01]  /*10430*/  FADD.FTZ R155, R155, R2 ;  /* 0x000000029b9b7221 */ /* 0x000fe20000010000 */
[----:B------:R-:W-:Y:S01]  /*10440*/  HMMA.16816.F32 R100, R4, R140, R100 ;  /* 0x0000008c0464723c */ /* 0x000fe20000001864 */
[----:B------:R-:W-:-:S04]  /*10450*/  @P4 IMAD.HI.U32 R2, R92, c[0x0][0x2c8], RZ ;  /* 0x0000b2005c024a27 */ /* 0x000fc800078e00ff */
[----:B------:R-:W-:Y:S01]  /*10460*/  FADD.FTZ R160, R160, R155 ;  /* 0x0000009ba0a07221 */ /* 0x000fe20000010000 */
[----:B------:R-:W-:Y:S01]  /*10470*/  @P4 SHF.R.U32.HI R92, RZ, c[0x0][0x2cc], R2 ;  /* 0x0000b300ff5c4a19 */ /* 0x000fe20000011602 */
[----:B------:R-:W-:Y:S01]  /*10480*/  FADD.FTZ R3, R168, R3 ;  /* 0x00000003a8037221 */ /* 0x000fe20000010000 */
[C---:B------:R-:W-:Y:S01]  /*10490*/  HMMA.16816.F32 R104, R4.reuse, R142, R104 ;  /* 0x0000008e0468723c */ /* 0x040fe20000001868 */
[----:B------:R-:W-:Y:S01]  /*104a0*/  FADD.FTZ R157, R157, R160 ;  /* 0x000000a09d9d7221 */ /* 0x000fe20000010000 */
[----:B------:R-:W-:Y:S01]  /*104b0*/  IADD3 R2, R92, R172, -R175 ;  /* 0x000000ac5c027210 */ /* 0x000fe20007ffe8af */
[----:B------:R-:W-:Y:S02]  /*104c0*/  FADD.FTZ R164, R164, R3 ;  /* 0x00000003a4a47221 */ /* 0x000fe40000010000 */
[----:B------:R-:W-:Y:S02]  /*104d0*/  FADD.FTZ R3, R162, R157 ;  /* 0x0000009da2037221 */ /* 0x000fe40000010000 */
[----:B------:R-:W-:Y:S01]  /*104e0*/  FADD.FTZ R177, R177, R164 ;  /* 0x000000a4b1b17221 */ /* 0x000fe20000010000 */
[C---:B---3--:R-:W-:Y:S07]  /*104f0*/  HMMA.16816.F32 R92, R4.reuse, R20, R8 ;  /* 0x00000014045c723c */ /* 0x048fee0000001808 */
[----:B------:R-:W-:Y:S01]  /*10500*/  FADD.FTZ R8, R170, R3 ;  /* 0x00000003aa087221 */ /* 0x000fe20000010000 */
[----:B------:R-:W-:Y:S01]  /*10510*/  SHF.R.S32.HI R3, RZ, 0x1f, R2 ;  /* 0x0000001fff037819 */ /* 0x000fe20000011402 */
[----:B------:R-:W-:Y:S01]  /*10520*/  FADD.FTZ R10, R166, R177 ;  /* 0x000000b1a60a7221 */ /* 0x000fe20000010000 */
[C---:B------:R-:W-:Y:S01]  /*10530*/  HMMA.16816.F32 R116, R4.reuse, R136, R116 ;  /* 0x000000880474723c */ /* 0x040fe20000001874 */
[----:B------:R-:W-:Y:S01]  /*10540*/  FADD.FTZ R8, R179, R8 ;  /* 0x00000008b3087221 */ /* 0x000fe20000010000 */
[----:B------:R-:W-:Y:S01]  /*10550*/  LEA.HI R2, R3, R2, RZ, 0x6 ;  /* 0x0000000203027211 */ /* 0x000fe200078f30ff */
[----:B------:R-:W-:Y:S01]  /*10560*/  FADD.FTZ R10, R165, R10 ;  /* 0x0000000aa50a7221 */ /* 0x000fe20000010000 */
[----:B------:R-:W-:Y:S01]  /*10570*/  IADD3 R179, R196, 0x4000, RZ ;  /* 0x00004000c4b37810 */ /* 0x000fe20007ffe0ff */
[----:B------:R-:W-:Y:S01]  /*10580*/  FADD.FTZ R171, R171, R8 ;  /* 0x00000008abab7221 */ /* 0x000fe20000010000 */
[----:B------:R-:W-:Y:S01]  /*10590*/  SHF.R.S32.HI R2, RZ, 0x6, R2 ;  /* 0x00000006ff027819 */ /* 0x000fe20000011402 */
[----:B------:R-:W-:Y:S01]  /*105a0*/  FADD.FTZ R161, R161, R10 ;  /* 0x0000000aa1a17221 */ /* 0x000fe20000010000 */
[----:B------:R-:W-:Y:S01]  /*105b0*/  HMMA.16816.F32 R120, R4, R138, R120 ;  /* 0x0000008a0478723c */ /* 0x000fe20000001878 */
[----:B------:R-:W-:Y:S01]  /*105c0*/  FADD.FTZ R214, R214, R171 ;  /* 0x000000abd6d67221 */ /* 0x000fe20000010000 */
[----:B------:R-:W-:Y:S01]  /*105d0*/  IMNMX R230, RZ, R2, !PT ;  /* 0x00000002ffe67217 */ /* 0x000fe20007800200 */
[----:B------:R-:W-:Y:S01]  /*105e0*/  FADD.FTZ R215, R158, R161 ;  /* 0x000000a19ed77221 */ /* 0x000fe20000010000 */
[----:B------:R-:W-:-:S02]  /*105f0*/  IADD3 R177, R196, 0x5000, RZ ;  /* 0x00005000c4b17810 */ /* 0x000fc40007ffe0ff */
[----:B------:R-:W-:Y:S02]  /*10600*/  ISETP.GE.AND P0, PT, R217, R230, PT ;  /* 0x000000e6d900720c */ /* 0x000fe40003f06270 */
[C---:B------:R-:W-:Y:S08]  /*10610*/  HMMA.16816.F32 R36, R4.reuse, R32, R36 ;  /* 0x000000200424723c */ /* 0x040ff00000001824 */
[C---:B------:R-:W-:Y:S08]  /*10620*/  HMMA.16816.F32 R40, R4.reuse, R34, R40 ;  /* 0x000000220428723c */ /* 0x040ff00000001828 */
[C---:B------:R-:W-:Y:S08]  /*10630*/  HMMA.16816.F32 R44, R4.reuse, R28, R44 ;  /* 0x0000001c042c723c */ /* 0x040ff0000000182c */
[C---:B------:R-:W-:Y:S08]  /*10640*/  HMMA.16816.F32 R48, R4.reuse, R30, R48 ;  /* 0x0000001e0430723c */ /* 0x040ff00000001830 */
[C---:B------:R-:W-:Y:S08]  /*10650*/  HMMA.16816.F32 R64, R4.reuse, R26, R64 ;  /* 0x0000001a0440723c */ /* 0x040ff00000001840 */
[C---:B------:R-:W-:Y:S08]  /*10660*/  HMMA.16816.F32 R80, R4.reuse, R18, R80 ;  /* 0x000000120450723c */ /* 0x040ff00000001850 */
[C---:B--2---:R-:W-:Y:S08]  /*10670*/  HMMA.16816.F32 R84, R4.reuse, R12, R84 ;  /* 0x0000000c0454723c */ /* 0x044ff00000001854 */
[C---:B------:R-:W-:Y:S08]  /*10680*/  HMMA.16816.F32 R88, R4.reuse, R14, R88 ;  /* 0x0000000e0458723c */ /* 0x040ff00000001858 */
[----:B------:R-:W-:Y:S01]  /*10690*/  HMMA.16816.F32 R96, R4, R22, R96 ;  /* 0x000000160460723c */ /* 0x000fe20000001860 */
[----:B------:R-:W-:Y:S07]  /*106a0*/  @!P0 BRA `(.L_x_614) ;  /* 0x00002ed000008947 */ /* 0x000fee0003800000 */
[----:B------:R-:W-:Y:S01]  /*106b0*/  IADD3 RZ, P0, R208, 0x80, RZ ;  /* 0x00000080d0ff7810 */ /* 0x000fe20007f1e0ff */
[----:B------:R-:W-:Y:S01]  /*106c0*/  IMAD.MOV.U32 R2, RZ, RZ, R132 ;  /* 0x000000ffff027224 */ /* 0x000fe200078e0084 */
[----:B------:R-:W-:Y:S01]  /*106d0*/  IADD3 R222, P1, R204, 0x40, RZ ;  /* 0x00000040ccde7810 */ /* 0x000fe20007f3e0ff */
[----:B------:R-:W-:Y:S01]  /*106e0*/  IMAD.MOV.U32 R3, RZ, RZ, R0 ;  /* 0x000000ffff037224 */ /* 0x000fe200078e0000 */
[----:B------:R-:W-:Y:S01]  /*106f0*/  IADD3 R224, P2, R208, 0x40, RZ ;  /* 0x00000040d0e07810 */ /* 0x000fe20007f5e0ff */
[----:B------:R-:W-:Y:S01]  /*10700*/  IMAD.X R228, RZ, RZ, R213, P0 ;  /* 0x000000ffffe47224 */ /* 0x000fe200000e06d5 */
[----:B------:R-:W-:Y:S01]  /*10710*/  IADD3 R221, P0, R204, 0x80, RZ ;  /* 0x00000080ccdd7810 */ /* 0x000fe20007f1e0ff */
[----:B------:R-:W-:Y:S01]  /*10720*/  IMAD.MOV.U32 R227, RZ, RZ, c[0x0][0x208] ;  /* 0x00008200ffe37624 */ /* 0x000fe200078e00ff */
[----:B------:R-:W-:Y:S01]  /*10730*/  MOV R229, R217 ;  /* 0x000000d900e57202 */ /* 0x000fe20000000f00 */
[----:B------:R-:W-:Y:S01]  /*10740*/  @P4 IMAD.HI.U32 R226, R174, c[0x0][0x2c8], RZ ;  /* 0x0000b200aee24a27 */ /* 0x000fe200078e00ff */
[----:B------:R-:W-:-:S02]  /*10750*/  IADD3 R220, R208, 0x80, RZ ;  /* 0x00000080d0dc7810 */ /* 0x000fc40007ffe0ff */
[----:B------:R-:W-:Y:S01]  /*10760*/  MOV R232, c[0x0][0x20c] ;  /* 0x0000830000e87a02 */ /* 0x000fe20000000f00 */
[----:B------:R-:W-:Y:S01]  /*10770*/  IMAD.MOV.U32 R225, RZ, RZ, -0x40 ;  /* 0xffffffc0ffe17424 */ /* 0x000fe200078e00ff */
[----:B------:R-:W-:Y:S01]  /*10780*/  IADD3.X R223, RZ, R213, RZ, P2, !PT ;  /* 0x000000d5ffdf7210 */ /* 0x000fe200017fe4ff */
[----:B------:R-:W-:Y:S01]  /*10790*/  IMAD.X R218, RZ, RZ, R211, P1 ;  /* 0x000000ffffda7224 */ /* 0x000fe200008e06d3 */
[----:B------:R-:W-:Y:S02]  /*107a0*/  IADD3.X R216, RZ, R211, RZ, P0, !PT ;  /* 0x000000d3ffd87210 */ /* 0x000fe400007fe4ff */
.L_x_615:
[----:B------:R-:W-:Y:S04]  /*107b0*/  DEPBAR.LE SB0, 0x0 ;  /* 0x000080000000791a */ /* 0x000fe80000000000 */
[----:B------:R-:W-:Y:S01]  /*107c0*/  BAR.SYNC.DEFER_BLOCKING 0x0 ;  /* 0x0000000000007b1d */ /* 0x000fe20000010000 */
[----:B------:R-:W-:Y:S02]  /*107d0*/  ISETP.GE.AND P0, PT, R229, RZ, PT ;  /* 0x000000ffe500720c */ /* 0x000fe40003f06270 */
[----:B------:R-:W-:Y:S11]  /*107e0*/  ISETP.NE.AND P4, PT, R203, RZ, PT ;  /* 0x000000ffcb00720c */ /* 0x000ff60003f85270 */
[----:B------:R-:W-:Y:S01]  /*107f0*/  @P0 SHF.R.S32.HI R17, RZ, 0x1f, R229 ;  /* 0x0000001fff110819 */ /* 0x000fe200000114e5 */
[----:B------:R-:W-:Y:S04]  /*10800*/  @P0 IMAD.WIDE.U32 R8, R229, c[0x0][0x208], RZ ;  /* 0x00008200e5080a25 */ /* 0x000fe800078e00ff */
[----:B------:R-:W-:Y:S02]  /*10810*/  @P0 IMAD R17, R17, c[0x0][0x208], RZ ;  /* 0x0000820011110a24 */ /* 0x000fe400078e02ff */
[C---:B------:R-:W-:Y:S02]  /*10820*/  @P0 IMAD.SHL.U32 R15, R8.reuse, 0x40, RZ ;  /* 0x00000040080f0824 */ /* 0x040fe400078e00ff */
[----:B------:R-:W-:Y:S01]  /*10830*/  @P0 IMAD R17, R229, c[0x0][0x20c], R17 ;  /* 0x00008300e5110a24 */ /* 0x000fe200078e0211 */
[----:B------:R-:W-:Y:S02]  /*10840*/  LDSM.16.M88.4 R136, [R198+0xc100] ;  /* 0x00c10000c688783b */ /* 0x000fe40000000200 */
[----:B------:R-:W-:Y:S01]  /*10850*/  @P0 IADD3 R11, P1, R15, R222, RZ ;  /* 0x000000de0f0b0210 */ /* 0x000fe20007f3e0ff */
[----:B------:R-:W-:Y:S01]  /*10860*/  @P0 IMAD.IADD R17, R9, 0x1, R17 ;  /* 0x0000000109110824 */ /* 0x000fe200078e0211 */
[-C--:B------:R-:W-:Y:S04]  /*10870*/  @P0 IADD3 R9, P2, R15, R204.reuse, RZ ;  /* 0x000000cc0f090210 */ /* 0x080fe80007f5e0ff */
[----:B------:R-:W1:Y:S01]  /*10880*/  LDSM.16.M88.4 R140, [R197+0x6100] ;  /* 0x00610000c58c783b */ /* 0x000e620000000200 */
[----:B------:R-:W-:Y:S02]  /*10890*/  @P0 SHF.L.U64.HI R17, R8, 0x6, R17 ;  /* 0x0000000608110819 */ /* 0x000fe40000010211 */
[----:B------:R-:W-:Y:S02]  /*108a0*/  @P0 LEA R28, P3, R9, c[0x0][0x1f8], 0x1 ;  /* 0x00007e00091c0a11 */ /* 0x000fe400078608ff */
[C---:B------:R-:W-:Y:S01]  /*108b0*/  @P0 IADD3.X R8, R17.reuse, R211, RZ, P2, !PT ;  /* 0x000000d311080210 */ /* 0x040fe200017fe4ff */
[----:B------:R-:W-:Y:S01]  /*108c0*/  @P0 IMAD.X R0, R17, 0x1, R218, P1 ;  /* 0x0000000111000824 */ /* 0x000fe200008e06da */
[----:B------:R-:W-:Y:S01]  /*108d0*/  @P0 LEA R32, P2, R11, c[0x0][0x1f8], 0x1 ;  /* 0x00007e000b200a11 */ /* 0x000fe200078408ff */
[----:B------:R-:W2:Y:S01]  /*108e0*/  LDSM.16.M88.4 R144, [R197+0x6900] ;  /* 0x00690000c590783b */ /* 0x000ea20000000200 */
[----:B------:R-:W-:Y:S02]  /*108f0*/  @P0 LEA.HI.X R29, R9, c[0x0][0x1fc], R8, 0x1, P3 ;  /* 0x00007f00091d0a11 */ /* 0x000fe400018f0c08 */
[----:B------:R-:W-:Y:S02]  /*10900*/  @P0 LEA R9, P1, R227, R15, 0x5 ;  /* 0x0000000fe3090211 */ /* 0x000fe400078228ff */
[----:B------:R-:W-:Y:S02]  /*10910*/  @P0 LEA.HI.X R33, R11, c[0x0][0x1fc], R0, 0x1, P2 ;  /* 0x00007f000b210a11 */ /* 0x000fe400010f0c00 */
[----:B------:R-:W-:Y:S01]  /*10920*/  @P0 LEA.HI.X R13, R227, R17, R232, 0x5, P1 ;  /* 0x00000011e30d0211 */ /* 0x000fe200008f2ce8 */
[----:B------:R-:W3:Y:S01]  /*10930*/  LDSM.16.M88.4 R148, [R197+0x7100] ;  /* 0x00710000c594783b */ /* 0x000ee20000000200 */
[----:B------:R-:W-:Y:S02]  /*10940*/  @P0 IADD3 R11, P1, R9, R204, RZ ;  /* 0x000000cc090b0210 */ /* 0x000fe40007f3e0ff */
[-C--:B------:R-:W-:Y:S02]  /*10950*/  @P0 IADD3 R15, P2, R15, R221.reuse, RZ ;  /* 0x000000dd0f0f0210 */ /* 0x080fe40007f5e0ff */
[----:B------:R-:W-:Y:S01]  /*10960*/  ISETP.NE.AND P3, PT, R173, 0x1, PT ;  /* 0x00000001ad00780c */ /* 0x000fe20003f65270 */
[----:B------:R-:W-:Y:S01]  /*10970*/  @P0 IMAD.X R0, R13, 0x1, R211, P1 ;  /* 0x000000010d000824 */ /* 0x000fe200008e06d3 */
[----:B------:R-:W-:Y:S01]  /*10980*/  @P0 LEA R238, P1, R11, c[0x0][0x1f8], 0x1 ;  /* 0x00007e000bee0a11 */ /* 0x000fe200078208ff */
[----:B------:R-:W4:Y:S01]  /*10990*/  LDSM.16.M88.4 R152, [R197+0x7900] ;  /* 0x00790000c598783b */ /* 0x000f220000000200 */
[----:B------:R-:W-:Y:S02]  /*109a0*/  @P0 IADD3.X R8, R17, R216, RZ, P2, !PT ;  /* 0x000000d811080210 */ /* 0x000fe400017fe4ff */
[----:B------:R-:W-:Y:S02]  /*109b0*/  @P0 LEA R240, P2, R15, c[0x0][0x1f8], 0x1 ;  /* 0x00007e000ff00a11 */ /* 0x000fe400078408ff */
[----:B------:R-:W-:Y:S02]  /*109c0*/  @P0 LEA.HI.X R239, R11, c[0x0][0x1fc], R0, 0x1, P1 ;  /* 0x00007f000bef0a11 */ /* 0x000fe400008f0c00 */
[----:B------:R-:W-:Y:S01]  /*109d0*/  @P0 LEA.HI.X R241, R15, c[0x0][0x1fc], R8, 0x1, P2 ;  /* 0x00007f000ff10a11 */ /* 0x000fe200010f0c08 */
[----:B------:R-:W-:Y:S01]  /*109e0*/  LDSM.16.M88.4 R132, [R194+0xc100] ;  /* 0x00c10000c284783b */ /* 0x000fe20000000200 */
[C---:B------:R-:W-:Y:S02]  /*109f0*/  @P0 IADD3 R12, P1, R9.reuse, R221, RZ ;  /* 0x000000dd090c0210 */ /* 0x040fe40007f3e0ff */
[----:B------:R-:W-:Y:S04]  /*10a00*/  @P0 IADD3 R0, P2, R9, R222, RZ ;  /* 0x000000de09000210 */ /* 0x000fe80007f5e0ff */
[C---:B------:R-:W-:Y:S01]  /*10a10*/  @P0 IADD3.X R15, R13.reuse, R218, RZ, P2, !PT ;  /* 0x000000da0d0f0210 */ /* 0x040fe200017fe4ff */
[C---:B-1----:R-:W-:Y:S01]  /*10a20*/  HMMA.16816.F32 R4, R136.reuse, R140, RZ ;  /* 0x0000008c8804723c */ /* 0x042fe200000018ff */
[----:B------:R-:W1:Y:S02]  /*10a30*/  LDSM.16.M88.4 R156, [R196] ;  /* 0x00000000c49c783b */ /* 0x000e640000000200 */
[----:B------:R-:W-:Y:S01]  /*10a40*/  @P0 LEA R236, P2, R0, c[0x0][0x1f8], 0x1 ;  /* 0x00007e0000ec0a11 */ /* 0x000fe200078408ff */
[----:B------:R-:W-:Y:S01]  /*10a50*/  @P0 IMAD.X R13, R13, 0x1, R216, P1 ;  /* 0x000000010d0d0824 */ /* 0x000fe200008e06d8 */
[----:B------:R-:W-:Y:S02]  /*10a60*/  @P0 LEA R234, P1, R12, c[0x0][0x1f8], 0x1 ;  /* 0x00007e000cea0a11 */ /* 0x000fe400078208ff */
[----:B------:R-:W-:Y:S01]  /*10a70*/  @P0 LEA.HI.X R237, R0, c[0x0][0x1fc], R15, 0x1, P2 ;  /* 0x00007f0000ed0a11 */ /* 0x000fe200010f0c0f */
[C---:B------:R-:W-:Y:S01]  /*10a80*/  HMMA.16816.F32 R8, R136.reuse, R142, RZ ;  /* 0x0000008e8808723c */ /* 0x040fe200000018ff */
[----:B------:R-:W5:Y:S03]  /*10a90*/  LDSM.16.M88.4 R160, [R187] ;  /* 0x00000000bba0783b */ /* 0x000f660000000200 */
[----:B------:R-:W-:Y:S04]  /*10aa0*/  @P0 LEA.HI.X R235, R12, c[0x0][0x1fc], R13, 0x1, P1 ;  /* 0x00007f000ceb0a11 */ /* 0x000fe800008f0c0d */
[C---:B--2---:R-:W-:Y:S01]  /*10ab0*/  HMMA.16816.F32 R12, R136.reuse, R144, RZ ;  /* 0x00000090880c723c */ /* 0x044fe200000018ff */
[----:B------:R-:W2:Y:S07]  /*10ac0*/  LDSM.16.M88.4 R140, [R186] ;  /* 0x00000000ba8c783b */ /* 0x000eae0000000200 */
[C---:B------:R-:W-:Y:S01]  /*10ad0*/  HMMA.16816.F32 R16, R136.reuse, R146, RZ ;  /* 0x000000928810723c */ /* 0x040fe200000018ff */
[----:B------:R-:W1:Y:S07]  /*10ae0*/  LDSM.16.M88.4 R164, [R185] ;  /* 0x00000000b9a4783b */ /* 0x000e6e0000000200 */
[C---:B---3--:R-:W-:Y:S01]  /*10af0*/  HMMA.16816.F32 R20, R136.reuse, R148, RZ ;  /* 0x000000948814723c */ /* 0x048fe200000018ff */
[----:B------:R-:W-:Y:S01]  /*10b00*/  @!PT LDS RZ, [RZ] ;  /* 0x00000000fffff984 */ /* 0x000fe20000000800 */
[----:B------:R-:W-:Y:S01]  /*10b10*/  @!PT LDS RZ, [RZ] ;  /* 0x00000000fffff984 */ /* 0x000fe20000000800 */
[----:B------:R-:W-:Y:S01]  /*10b20*/  @!PT LDS RZ, [RZ] ;  /* 0x00000000fffff984 */ /* 0x000fe20000000800 */
[----:B------:R4:W-:Y:S07]  /*10b30*/  @P0 LDGSTS.E.BYPASS.LTC128B.128 [R206+0x100], [R28.64], !P5 ;  /* 0x001000001cce0fae */ /* 0x0009ee000e901d46 */
[C---:B------:R-:W-:Y:S01]  /*10b40*/  HMMA.16816.F32 R24, R136.reuse, R150, RZ ;  /* 0x000000968818723c */ /* 0x040fe200000018ff */
[----:B------:R3:W-:Y:S08]  /*10b50*/  @P0 LDGSTS.E.BYPASS.LTC128B.128 [R206+0x2100], [R32.64], !P6 ;  /* 0x0210000020ce0fae */ /* 0x0007f0000f101d46 */
[----:B------:R1:W-:Y:S08]  /*10b60*/  @P0 LDGSTS.E.BYPASS.LTC128B.128 [R206+0x4100], [R240.64], !P4 ;  /* 0x04100000f0ce0fae */ /* 0x0003f0000e101d46 */
[----:B------:R2:W-:Y:S01]  /*10b70*/  @P0 LDGSTS.E.BYPASS.LTC128B.128 [R206+0x1100], [R238.64], !P5 ;  /* 0x01100000eece0fae */ /* 0x0005e2000e901d46 */
[C---:B----4-:R-:W-:Y:S07]  /*10b80*/  HMMA.16816.F32 R28, R136.reuse, R152, RZ ;  /* 0x00000098881c723c */ /* 0x050fee00000018ff */
[----:B------:R4:W-:Y:S01]  /*10b90*/  @P0 LDGSTS.E.BYPASS.LTC128B.128 [R206+0x3100], [R236.64], !P6 ;  /* 0x03100000ecce0fae */ /* 0x0009e2000f101d46 */
[----:B---3--:R-:W-:Y:S07]  /*10ba0*/  HMMA.16816.F32 R32, R136, R154, RZ ;  /* 0x0000009a8820723c */ /* 0x008fee00000018ff */
[----:B------:R3:W-:Y:S01]  /*10bb0*/  @P0 LDGSTS.E.BYPASS.LTC128B.128 [R206+0x5100], [R234.64], !P4 ;  /* 0x05100000eace0fae */ /* 0x0007e2000e101d46 */
[C---:B-1----:R-:W-:Y:S07]  /*10bc0*/  HMMA.16816.F32 R4, R132.reuse, R156, R4 ;  /* 0x0000009c8404723c */ /* 0x042fee0000001804 */
[----:B------:R-:W-:Y:S01]  /*10bd0*/  LDSM.16.M88.4 R144, [R193+0xc100] ;  /* 0x00c10000c190783b */ /* 0x000fe20000000200 */
[C---:B------:R-:W-:Y:S07]  /*10be0*/  HMMA.16816.F32 R8, R132.reuse, R158, R8 ;  /* 0x0000009e8408723c */ /* 0x040fee0000001808 */
[----:B------:R-:W0:Y:S01]  /*10bf0*/  LDGDEPBAR ;  /* 0x00000000000079af */ /* 0x000e220000000000 */
[C---:B-----5:R-:W-:Y:S07]  /*10c00*/  HMMA.16816.F32 R12, R132.reuse, R160, R12 ;  /* 0x000000a0840c723c */ /* 0x060fee000000180c */
[----:B------:R-:W1:Y:S01]  /*10c10*/  LDSM.16.M88.4 R168, [R192+0x6100] ;  /* 0x00610000c0a8783b */ /* 0x000e620000000200 */
[C---:B------:R-:W-:Y:S07]  /*10c20*/  HMMA.16816.F32 R16, R132.reuse, R162, R16 ;  /* 0x000000a28410723c */ /* 0x040fee0000001810 */
[----:B------:R-:W5:Y:S01]  /*10c30*/  LDSM.16.M88.4 R136, [R192+0x6900] ;  /* 0x00690000c088783b */ /* 0x000f620000000200 */
[C---:B--2---:R-:W-:Y:S07]  /*10c40*/  HMMA.16816.F32 R20, R132.reuse, R140, R20 ;  /* 0x0000008c8414723c */ /* 0x044fee0000001814 */
[----:B------:R-:W2:Y:S01]  /*10c50*/  LDSM.16.M88.4 R148, [R192+0x7100] ;  /* 0x00710000c094783b */ /* 0x000ea20000000200 */
[C---:B------:R-:W-:Y:S07]  /*10c60*/  HMMA.16816.F32 R24, R132.reuse, R142, R24 ;  /* 0x0000008e8418723c */ /* 0x040fee0000001818 */
[----:B------:R-:W2:Y:S01]  /*10c70*/  LDSM.16.M88.4 R152, [R192+0x7900] ;  /* 0x00790000c098783b */ /* 0x000ea20000000200 */
[C---:B------:R-:W-:Y:S07]  /*10c80*/  HMMA.16816.F32 R28, R132.reuse, R164, R28 ;  /* 0x000000a4841c723c */ /* 0x040fee000000181c */
[----:B------:R-:W-:Y:S01]  /*10c90*/  LDSM.16.M88.4 R156, [R191+0xc100] ;  /* 0x00c10000bf9c783b */ /* 0x000fe20000000200 */
[----:B------:R-:W-:Y:S07]  /*10ca0*/  HMMA.16816.F32 R32, R132, R166, R32 ;  /* 0x000000a68420723c */ /* 0x000fee0000001820 */
[----:B------:R-:W3:Y:S01]  /*10cb0*/  LDSM.16.M88.4 R160, [R184] ;  /* 0x00000000b8a0783b */ /* 0x000ee20000000200 */
[C---:B-1----:R-:W-:Y:S07]  /*10cc0*/  HMMA.16816.F32 R4, R144.reuse, R168, R4 ;  /* 0x000000a89004723c */ /* 0x042fee0000001804 */
[----:B------:R-:W1:Y:S01]  /*10cd0*/  LDSM.16.M88.4 R132, [R184+0x800] ;  /* 0x00080000b884783b */ /* 0x000e620000000200 */
[C---:B------:R-:W-:Y:S07]  /*10ce0*/  HMMA.16816.F32 R8, R144.reuse, R170, R8 ;  /* 0x000000aa9008723c */ /* 0x040fee0000001808 */
[----:B------:R-:W1:Y:S01]  /*10cf0*/  LDSM.16.M88.4 R140, [R184+0x1000] ;  /* 0x00100000b88c783b */ /* 0x000e620000000200 */
[C---:B-----5:R-:W-:Y:S07]  /*10d00*/  HMMA.16816.F32 R12, R144.reuse, R136, R12 ;  /* 0x00000088900c723c */ /* 0x060fee000000180c */
[----:B------:R-:W5:Y:S01]  /*10d10*/  LDSM.16.M88.4 R164, [R184+0x1800] ;  /* 0x00180000b8a4783b */ /* 0x000f620000000200 */
[C---:B------:R-:W-:Y:S07]  /*10d20*/  HMMA.16816.F32 R16, R144.reuse, R138, R16 ;  /* 0x0000008a9010723c */ /* 0x040fee0000001810 */
[----:B------:R-:W-:Y:S01]  /*10d30*/  LDSM.16.M88.4 R136, [R198+0x10100] ;  /* 0x01010000c688783b */ /* 0x000fe20000000200 */
[C---:B--2---:R-:W-:Y:S07]  /*10d40*/  HMMA.16816.F32 R20, R144.reuse, R148, R20 ;  /* 0x000000949014723c */ /* 0x044fee0000001814 */
[----:B------:R-:W-:Y:S01]  /*10d50*/  LDSM.16.M88.4 R168, [R182] ;  /* 0x00000000b6a8783b */ /* 0x000fe20000000200 */
[C---:B------:R-:W-:Y:S07]  /*10d60*/  HMMA.16816.F32 R24, R144.reuse, R150, R24 ;  /* 0x000000969018723c */ /* 0x040fee0000001818 */
[----:B------:R-:W-:Y:S01]  /*10d70*/  LDSM.16.M88.4 R148, [R197+0x8900] ;  /* 0x00890000c594783b */ /* 0x000fe20000000200 */
[C---:B------:R-:W-:Y:S08]  /*10d80*/  HMMA.16816.F32 R28, R144.reuse, R152, R28 ;  /* 0x00000098901c723c */ /* 0x040ff0000000181c */
[----:B------:R-:W-:Y:S01]  /*10d90*/  HMMA.16816.F32 R32, R144, R154, R32 ;  /* 0x0000009a9020723c */ /* 0x000fe20000001820 */
[----:B------:R-:W2:Y:S07]  /*10da0*/  LDSM.16.M88.4 R144, [R197+0x8100] ;  /* 0x00810000c590783b */ /* 0x000eae0000000200 */
[C---:B---3--:R-:W-:Y:S01]  /*10db0*/  HMMA.16816.F32 R4, R156.reuse, R160, R4 ;  /* 0x000000a09c04723c */ /* 0x048fe20000001804 */
[----:B------:R-:W3:Y:S07]  /*10dc0*/  LDSM.16.M88.4 R152, [R197+0x9100] ;  /* 0x00910000c598783b */ /* 0x000eee0000000200 */
[C---:B------:R-:W-:Y:S01]  /*10dd0*/  HMMA.16816.F32 R8, R156.reuse, R162, R8 ;  /* 0x000000a29c08723c */ /* 0x040fe20000001808 */
[----:B------:R-:W2:Y:S07]  /*10de0*/  LDSM.16.M88.4 R160, [R197+0x9900] ;  /* 0x00990000c5a0783b */ /* 0x000eae0000000200 */
[C---:B-1----:R-:W-:Y:S08]  /*10df0*/  HMMA.16816.F32 R12, R156.reuse, R132, R12 ;  /* 0x000000849c0c723c */ /* 0x042ff0000000180c */
[C---:B------:R-:W-:Y:S01]  /*10e00*/  HMMA.16816.F32 R16, R156.reuse, R134, R16 ;  /* 0x000000869c10723c */ /* 0x040fe20000001810 */
[----:B------:R-:W-:Y:S07]  /*10e10*/  LDSM.16.M88.4 R132, [R194+0x10100] ;  /* 0x01010000c284783b */ /* 0x000fee0000000200 */
[C---:B------:R-:W-:Y:S08]  /*10e20*/  HMMA.16816.F32 R20, R156.reuse, R140, R20 ;  /* 0x0000008c9c14723c */ /* 0x040ff00000001814 */
[C---:B------:R-:W-:Y:S01]  /*10e30*/  HMMA.16816.F32 R24, R156.reuse, R142, R24 ;  /* 0x0000008e9c18723c */ /* 0x040fe20000001818 */
[----:B------:R-:W1:Y:S07]  /*10e40*/  LDSM.16.M88.4 R140, [R183] ;  /* 0x00000000b78c783b */ /* 0x000e6e0000000200 */
[C---:B-----5:R-:W-:Y:S08]  /*10e50*/  HMMA.16816.F32 R28, R156.reuse, R164, R28 ;  /* 0x000000a49c1c723c */ /* 0x060ff0000000181c */
[----:B------:R-:W-:Y:S01]  /*10e60*/  HMMA.16816.F32 R32, R156, R166, R32 ;  /* 0x000000a69c20723c */ /* 0x000fe20000001820 */
[----:B------:R-:W-:Y:S07]  /*10e70*/  LDSM.16.M88.4 R156, [R192+0x9100] ;  /* 0x00910000c09c783b */ /* 0x000fee0000000200 */
[C---:B--2---:R-:W-:Y:S01]  /*10e80*/  HMMA.16816.F32 R4, R136.reuse, R144, R4 ;  /* 0x000000908804723c */ /* 0x044fe20000001804 */
[----:B------:R-:W-:Y:S07]  /*10e90*/  LDSM.16.M88.4 R164, [R184+0x3000] ;  /* 0x00300000b8a4783b */ /* 0x000fee0000000200 */
[C---:B------:R-:W-:Y:S01]  /*10ea0*/  HMMA.16816.F32 R8, R136.reuse, R146, R8 ;  /* 0x000000928808723c */ /* 0x040fe20000001808 */
[----:B------:R-:W2:Y:S07]  /*10eb0*/  LDSM.16.M88.4 R144, [R181] ;  /* 0x00000000b590783b */ /* 0x000eae0000000200 */
[C---:B------:R-:W-:Y:S08]  /*10ec0*/  HMMA.16816.F32 R12, R136.reuse, R148, R12 ;  /* 0x00000094880c723c */ /* 0x040ff0000000180c */
[C---:B------:R-:W-:Y:S01]  /*10ed0*/  HMMA.16816.F32 R16, R136.reuse, R150, R16 ;  /* 0x000000968810723c */ /* 0x040fe20000001810 */
[----:B------:R-:W5:Y:S07]  /*10ee0*/  LDSM.16.M88.4 R148, [R180] ;  /* 0x00000000b494783b */ /* 0x000f6e0000000200 */
[C---:B---3--:R-:W-:Y:S08]  /*10ef0*/  HMMA.16816.F32 R20, R136.reuse, R152, R20 ;  /* 0x000000988814723c */ /* 0x048ff00000001814 */
[C---:B------:R-:W-:Y:S01]  /*10f00*/  HMMA.16816.F32 R24, R136.reuse, R154, R24 ;  /* 0x0000009a8818723c */ /* 0x040fe20000001818 */
[----:B------:R-:W-:Y:S07]  /*10f10*/  LDSM.16.M88.4 R152, [R192+0x8100] ;  /* 0x00810000c098783b */ /* 0x000fee0000000200 */
[C---:B------:R-:W-:Y:S08]  /*10f20*/  HMMA.16816.F32 R28, R136.reuse, R160, R28 ;  /* 0x000000a0881c723c */ /* 0x040ff0000000181c */
[----:B------:R-:W-:Y:S01]  /*10f30*/  HMMA.16816.F32 R32, R136, R162, R32 ;  /* 0x000000a28820723c */ /* 0x000fe20000001820 */
[----:B------:R-:W3:Y:S07]  /*10f40*/  LDSM.16.M88.4 R136, [R193+0x10100] ;  /* 0x01010000c188783b */ /* 0x000eee0000000200 */
[C---:B-1----:R-:W-:Y:S01]  /*10f50*/  HMMA.16816.F32 R4, R132.reuse, R140, R4 ;  /* 0x0000008c8404723c */ /* 0x042fe20000001804 */
[----:B------:R-:W-:Y:S07]  /*10f60*/  LDSM.16.M88.4 R160, [R192+0x9900] ;  /* 0x00990000c0a0783b */ /* 0x000fee0000000200 */
[C---:B------:R-:W-:Y:S01]  /*10f70*/  HMMA.16816.F32 R8, R132.reuse, R142, R8 ;  /* 0x0000008e8408723c */ /* 0x040fe20000001808 */
[----:B------:R-:W1:Y:S07]  /*10f80*/  LDSM.16.M88.4 R140, [R192+0x8900] ;  /* 0x00890000c08c783b */ /* 0x000e6e0000000200 */
[C---:B------:R-:W-:Y:S08]  /*10f90*/  HMMA.16816.F32 R12, R132.reuse, R168, R12 ;  /* 0x000000a8840c723c */ /* 0x040ff0000000180c */
[C---:B------:R-:W-:Y:S08]  /*10fa0*/  HMMA.16816.F32 R16, R132.reuse, R170, R16 ;  /* 0x000000aa8410723c */ /* 0x040ff00000001810 */
[C---:B--2---:R-:W-:Y:S08]  /*10fb0*/  HMMA.16816.F32 R20, R132.reuse, R144, R20 ;  /* 0x000000908414723c */ /* 0x044ff00000001814 */
[C---:B------:R-:W-:Y:S01]  /*10fc0*/  HMMA.16816.F32 R24, R132.reuse, R146, R24 ;  /* 0x000000928418723c */ /* 0x040fe20000001818 */
[----:B------:R-:W-:Y:S07]  /*10fd0*/  LDSM.16.M88.4 R144, [R184+0x2000] ;  /* 0x00200000b890783b */ /* 0x000fee0000000200 */
[C---:B-----5:R-:W-:Y:S08]  /*10fe0*/  HMMA.16816.F32 R28, R132.reuse, R148, R28 ;  /* 0x00000094841c723c */ /* 0x060ff0000000181c */
[----:B------:R-:W-:Y:S01]  /*10ff0*/  HMMA.16816.F32 R32, R132, R150, R32 ;  /* 0x000000968420723c */ /* 0x000fe20000001820 */
[----:B------:R-:W2:Y:S07]  /*11000*/  LDSM.16.M88.4 R132, [R191+0x10100] ;  /* 0x01010000bf84783b */ /* 0x000eae0000000200 */
[C---:B---3--:R-:W-:Y:S01]  /*11010*/  HMMA.16816.F32 R4, R136.reuse, R152, R4 ;  /* 0x000000988804723c */ /* 0x048fe20000001804 */
[----:B------:R-:W3:Y:S07]  /*11020*/  LDSM.16.M88.4 R148, [R184+0x2800] ;  /* 0x00280000b894783b */ /* 0x000eee0000000200 */
[C---:B------:R-:W-:Y:S01]  /*11030*/  HMMA.16816.F32 R8, R136.reuse, R154, R8 ;  /* 0x0000009a8808723c */ /* 0x040fe20000001808 */
[----:B------:R-:W-:Y:S07]  /*11040*/  LDSM.16.M88.4 R152, [R198+0x14100] ;  /* 0x01410000c698783b */ /* 0x000fee0000000200 */
        /* <DEDUP_REMOVED lines=10> */
[----:B------:R-:W-:Y:S07]  /*110f0*/  LDSM.16.M88.4 R160, [R194+0x14100] ;  /* 0x01410000c2a0783b */ /* 0x000fee0000000200 */
[C---:B------:R-:W-:Y:S01]  /*11100*/  HMMA.16816.F32 R8, R132.reuse, R146, R8 ;  /* 0x000000928408723c */ /* 0x040fe20000001808 */
[----:B------:R-:W2:Y:S07]  /*11110*/  LDSM.16.M88.4 R144, [R197+0xb100] ;  /* 0x00b10000c590783b */ /* 0x000eae0000000200 */
[C---:B---3--:R-:W-:Y:S08]  /*11120*/  HMMA.16816.F32 R12, R132.reuse, R148, R12 ;  /* 0x00000094840c723c */ /* 0x048ff0000000180c */
[C---:B------:R-:W-:Y:S01]  /*11130*/  HMMA.16816.F32 R16, R132.reuse, R150, R16 ;  /* 0x000000968410723c */ /* 0x040fe20000001810 */
[----:B------:R-:W3:Y:S07]  /*11140*/  LDSM.16.M88.4 R148, [R197+0xb900] ;  /* 0x00b90000c594783b */ /* 0x000eee0000000200 */
[C---:B------:R-:W-:Y:S08]  /*11150*/  HMMA.16816.F32 R20, R132.reuse, R164, R20 ;  /* 0x000000a48414723c */ /* 0x040ff00000001814 */
[C---:B------:R-:W-:Y:S01]  /*11160*/  HMMA.16816.F32 R24, R132.reuse, R166, R24 ;  /* 0x000000a68418723c */ /* 0x040fe20000001818 */
[----:B------:R-:W2:Y:S07]  /*11170*/  LDSM.16.M88.4 R164, [R179] ;  /* 0x00000000b3a4783b */ /* 0x000eae0000000200 */
[C---:B-1----:R-:W-:Y:S08]  /*11180*/  HMMA.16816.F32 R28, R132.reuse, R140, R28 ;  /* 0x0000008c841c723c */ /* 0x042ff0000000181c */
[----:B------:R-:W-:Y:S01]  /*11190*/  HMMA.16816.F32 R32, R132, R142, R32 ;  /* 0x0000008e8420723c */ /* 0x000fe20000001820 */
[----:B------:R-:W1:Y:S07]  /*111a0*/  LDSM.16.M88.4 R132, [R178] ;  /* 0x00000000b284783b */ /* 0x000e6e0000000200 */
[C---:B-----5:R-:W-:Y:S01]  /*111b0*/  HMMA.16816.F32 R4, R152.reuse, R156, R4 ;  /* 0x0000009c9804723c */ /* 0x060fe20000001804 */
[----:B------:R-:W5:Y:S07]  /*111c0*/  LDSM.16.M88.4 R140, [R177] ;  /* 0x00000000b18c783b */ /* 0x000f6e0000000200 */
[C---:B------:R-:W-:Y:S01]  /*111d0*/  HMMA.16816.F32 R8, R152.reuse, R158, R8 ;  /* 0x0000009e9808723c */ /* 0x040fe20000001808 */
[----:B------:R-:W-:Y:S07]  /*111e0*/  LDSM.16.M88.4 R156, [R192+0xb900] ;  /* 0x00b90000c09c783b */ /* 0x000fee0000000200 */
[C---:B------:R-:W-:Y:S08]  /*111f0*/  HMMA.16816.F32 R12, R152.reuse, R136, R12 ;  /* 0x00000088980c723c */ /* 0x040ff0000000180c */
[C---:B------:R-:W-:Y:S01]  /*11200*/  HMMA.16816.F32 R16, R152.reuse, R138, R16 ;  /* 0x0000008a9810723c */ /* 0x040fe20000001810 */
[----:B------:R-:W1:Y:S07]  /*11210*/  LDSM.16.M88.4 R136, [R176] ;  /* 0x00000000b088783b */ /* 0x000e6e0000000200 */
[C---:B--2---:R-:W-:Y:S08]  /*11220*/  HMMA.16816.F32 R20, R152.reuse, R144, R20 ;  /* 0x000000909814723c */ /* 0x044ff00000001814 */
[C---:B------:R-:W-:Y:S01]  /*11230*/  HMMA.16816.F32 R24, R152.reuse, R146, R24 ;  /* 0x000000929818723c */ /* 0x040fe20000001818 */
[----:B------:R-:W-:Y:S07]  /*11240*/  LDSM.16.M88.4 R144, [R193+0x14100] ;  /* 0x01410000c190783b */ /* 0x000fee0000000200 */
[C---:B---3--:R-:W-:Y:S08]  /*11250*/  HMMA.16816.F32 R28, R152.reuse, R148, R28 ;  /* 0x00000094981c723c */ /* 0x048ff0000000181c */
[----:B------:R-:W-:Y:S01]  /*11260*/  HMMA.16816.F32 R32, R152, R150, R32 ;  /* 0x000000969820723c */ /* 0x000fe20000001820 */
[----:B------:R-:W2:Y:S07]  /*11270*/  LDSM.16.M88.4 R148, [R192+0xa100] ;  /* 0x00a10000c094783b */ /* 0x000eae0000000200 */
[C---:B------:R-:W-:Y:S01]  /*11280*/  HMMA.16816.F32 R4, R160.reuse, R164, R4 ;  /* 0x000000a4a004723c */ /* 0x040fe20000001804 */
[----:B------:R-:W3:Y:S07]  /*11290*/  LDSM.16.M88.4 R152, [R192+0xa900] ;  /* 0x00a90000c098783b */ /* 0x000eee0000000200 */
[C---:B------:R-:W-:Y:S01]  /*112a0*/  HMMA.16816.F32 R8, R160.reuse, R166, R8 ;  /* 0x000000a6a008723c */ /* 0x040fe20000001808 */
[----:B------:R-:W-:Y:S07]  /*112b0*/  LDSM.16.M88.4 R164, [R184+0x4000] ;  /* 0x00400000b8a4783b */ /* 0x000fee0000000200 */
[C---:B-1----:R-:W-:Y:S08]  /*112c0*/  HMMA.16816.F32 R12, R160.reuse, R132, R12 ;  /* 0x00000084a00c723c */ /* 0x042ff0000000180c */
[C---:B------:R-:W-:Y:S01]  /*112d0*/  HMMA.16816.F32 R16, R160.reuse, R134, R16 ;  /* 0x00000086a010723c */ /* 0x040fe20000001810 */
[----:B------:R-:W1:Y:S07]  /*112e0*/  LDSM.16.M88.4 R132, [R192+0xb100] ;  /* 0x00b10000c084783b */ /* 0x000e6e0000000200 */
[C---:B-----5:R-:W-:Y:S08]  /*112f0*/  HMMA.16816.F32 R20, R160.reuse, R140, R20 ;  /* 0x0000008ca014723c */ /* 0x060ff00000001814 */
[C---:B------:R-:W-:Y:S01]  /*11300*/  HMMA.16816.F32 R24, R160.reuse, R142, R24 ;  /* 0x0000008ea018723c */ /* 0x040fe20000001818 */
[----:B------:R-:W5:Y:S07]  /*11310*/  LDSM.16.M88.4 R140, [R191+0x14100] ;  /* 0x01410000bf8c783b */ /* 0x000f6e0000000200 */
[C---:B------:R-:W-:Y:S08]  /*11320*/  HMMA.16816.F32 R28, R160.reuse, R136, R28 ;  /* 0x00000088a01c723c */ /* 0x040ff0000000181c */
[----:B------:R-:W-:Y:S01]  /*11330*/  HMMA.16816.F32 R32, R160, R138, R32 ;  /* 0x0000008aa020723c */ /* 0x000fe20000001820 */
[----:B------:R-:W-:Y:S07]  /*11340*/  LDSM.16.M88.4 R136, [R184+0x5000] ;  /* 0x00500000b888783b */ /* 0x000fee0000000200 */
[C---:B--2---:R-:W-:Y:S08]  /*11350*/  HMMA.16816.F32 R4, R144.reuse, R148, R4 ;  /* 0x000000949004723c */ /* 0x044ff00000001804 */
[C---:B------:R-:W-:Y:S08]  /*11360*/  HMMA.16816.F32 R8, R144.reuse, R150, R8 ;  /* 0x000000969008723c */ /* 0x040ff00000001808 */
[C---:B---3--:R-:W-:Y:S08]  /*11370*/  HMMA.16816.F32 R12, R144.reuse, R152, R12 ;  /* 0x00000098900c723c */ /* 0x048ff0000000180c */
[C---:B------:R-:W-:Y:S08]  /*11380*/  HMMA.16816.F32 R16, R144.reuse, R154, R16 ;  /* 0x0000009a9010723c */ /* 0x040ff00000001810 */
[C---:B-1----:R-:W-:Y:S08]  /*11390*/  HMMA.16816.F32 R20, R144.reuse, R132, R20 ;  /* 0x000000849014723c */ /* 0x042ff00000001814 */
[C---:B------:R-:W-:Y:S01]  /*113a0*/  HMMA.16816.F32 R24, R144.reuse, R134, R24 ;  /* 0x000000869018723c */ /* 0x040fe20000001818 */
[----:B------:R-:W1:Y:S07]  /*113b0*/  LDSM.16.M88.4 R132, [R184+0x4800] ;  /* 0x00480000b884783b */ /* 0x000e6e0000000200 */
[C---:B------:R-:W-:Y:S07]  /*113c0*/  HMMA.16816.F32 R28, R144.reuse, R156, R28 ;  /* 0x0000009c901c723c */ /* 0x040fee000000181c */
[----:B------:R-:W-:Y:S01]  /*113d0*/  MOV R157, R174 ;  /* 0x000000ae009d7202 */ /* 0x000fe20000000f00 */
[----:B------:R-:W-:Y:S01]  /*113e0*/  HMMA.16816.F32 R32, R144, R158, R32 ;  /* 0x0000009e9020723c */ /* 0x000fe20000001820 */
[----:B------:R-:W-:Y:S01]  /*113f0*/  LDSM.16.M88.4 R144, [R184+0x5800] ;  /* 0x00580000b890783b */ /* 0x000fe20000000200 */
[----:B------:R-:W-:Y:S04]  /*11400*/  DEPBAR.LE SB0, 0x0 ;  /* 0x000080000000791a */ /* 0x000fe80000000000 */
[----:B------:R-:W-:Y:S01]  /*11410*/  @P3 SHF.R.U32.HI R157, RZ, c[0x0][0x2cc], R226 ;  /* 0x0000b300ff9d3a19 */ /* 0x000fe200000116e2 */
[----:B------:R-:W-:Y:S01]  /*11420*/  IMAD R158, R229, R225, 0x1 ;  /* 0x00000001e59e7424 */ /* 0x000fe200078e02e1 */
[C---:B-----5:R-:W-:Y:S03]  /*11430*/  HMMA.16816.F32 R4, R140.reuse, R164, R4 ;  /* 0x000000a48c04723c */ /* 0x060fe60000001804 */
[----:B------:R-:W2:Y:S02]  /*11440*/  SHFL.IDX PT, R156, R157, RZ, 0x1c1f ;  /* 0x001c1fff9d9c7589 */ /* 0x000ea400000e0000 */
[----:B------:R-:W-:Y:S03]  /*11450*/  IADD3 R158, R172, R158, -R219 ;  /* 0x0000009eac9e7210 */ /* 0x000fe60007ffe8db */
[C---:B------:R-:W-:Y:S03]  /*11460*/  HMMA.16816.F32 R8, R140.reuse, R166, R8 ;  /* 0x000000a68c08723c */ /* 0x040fe60000001808 */
[----:B------:R-:W3:Y:S01]  /*11470*/  SHFL.IDX PT, R0, R157, 0x1, 0x1c1f ;  /* 0x003c1f009d007f89 */ /* 0x000ee200000e0000 */
[----:B------:R-:W-:Y:S04]  /*11480*/  IMAD.IADD R159, R158, 0x1, -R175 ;  /* 0x000000019e9f7824 */ /* 0x000fe800078e0aaf */
[C---:B-1----:R-:W-:Y:S03]  /*11490*/  HMMA.16816.F32 R12, R140.reuse, R132, R12 ;  /* 0x000000848c0c723c */ /* 0x042fe6000000180c */
[----:B------:R-:W-:Y:S05]  /*114a0*/  BAR.SYNC.DEFER_BLOCKING 0x0 ;  /* 0x0000000000007b1d */ /* 0x000fea0000010000 */
[C---:B------:R-:W-:Y:S04]  /*114b0*/  HMMA.16816.F32 R16, R140.reuse, R134, R16 ;  /* 0x000000868c10723c */ /* 0x040fe80000001810 */
[C---:B--2---:R-:W-:Y:S04]  /*114c0*/  IADD3 R132, R159.reuse, R156, RZ ;  /* 0x0000009c9f847210 */ /* 0x044fe80007ffe0ff */
[C---:B------:R-:W-:Y:S03]  /*114d0*/  HMMA.16816.F32 R20, R140.reuse, R136, R20 ;  /* 0x000000888c14723c */ /* 0x040fe60000001814 */
[C---:B------:R-:W-:Y:S01]  /*114e0*/  ISETP.GT.AND P0, PT, R132.reuse, RZ, PT ;  /* 0x000000ff8400720c */ /* 0x040fe20003f04270 */
[----:B---3--:R-:W-:Y:S01]  /*114f0*/  IMAD.IADD R0, R159, 0x1, R0 ;  /* 0x000000019f007824 */ /* 0x008fe200078e0200 */
[----:B------:R-:W-:Y:S02]  /*11500*/  ISETP.GT.AND P2, PT, R132, 0x1, PT ;  /* 0x000000018400780c */ /* 0x000fe40003f44270 */
[----:B------:R-:W-:Y:S01]  /*11510*/  FSEL R134, R4, -INF , P0 ;  /* 0xff80000004867808 */ /* 0x000fe20000000000 */
[C---:B------:R-:W-:Y:S03]  /*11520*/  HMMA.16816.F32 R24, R140.reuse, R138, R24 ;  /* 0x0000008a8c18723c */ /* 0x040fe60000001818 */
[C---:B------:R-:W-:Y:S02]  /*11530*/  ISETP.GT.AND P1, PT, R0.reuse, RZ, PT ;  /* 0x000000ff0000720c */ /* 0x040fe40003f24270 */
[----:B------:R-:W-:Y:S02]  /*11540*/  ISETP.GT.AND P0, PT, R0, 0x1, PT ;  /* 0x000000010000780c */ /* 0x000fe40003f04270 */
[----:B------:R-:W-:Y:S01]  /*11550*/  FSEL R161, R6, -INF , P1 ;  /* 0xff80000006a17808 */ /* 0x000fe20000800000 */
[C---:B------:R-:W-:Y:S03]  /*11560*/  HMMA.16816.F32 R28, R140.reuse, R144, R28 ;  /* 0x000000908c1c723c */ /* 0x040fe6000000181c */
[----:B------:R-:W-:Y:S02]  /*11570*/  ISETP.GT.AND P1, PT, R0, 0x8, PT ;  /* 0x000000080000780c */ /* 0x000fe40003f24270 */
[----:B------:R-:W-:Y:S02]  /*11580*/  FSEL R135, R7, -INF , P0 ;  /* 0xff80000007877808 */ /* 0x000fe40000000000 */
[----:B------:R-:W-:Y:S01]  /*11590*/  FSEL R163, R5, -INF , P2 ;  /* 0xff80000005a37808 */ /* 0x000fe20001000000 */
[----:B------:R-:W-:Y:S03]  /*115a0*/  HMMA.16816.F32 R32, R140, R146, R32 ;  /* 0x000000928c20723c */ /* 0x000fe60000001820 */
[C---:B------:R-:W-:Y:S02]  /*115b0*/  ISETP.GT.AND P2, PT, R132.reuse, 0x9, PT ;  /* 0x000000098400780c */ /* 0x040fe40003f44270 */
[C---:B------:R-:W-:Y:S02]  /*115c0*/  ISETP.GT.AND P0, PT, R132.reuse, 0x8, PT ;  /* 0x000000088400780c */ /* 0x040fe40003f04270 */
[----:B------:R-:W-:Y:S02]  /*115d0*/  ISETP.GT.AND P3, PT, R132, 0x28, PT ;  /* 0x000000288400780c */ /* 0x000fe40003f64270 */
[----:B------:R-:W-:Y:S02]  /*115e0*/  FSEL R156, R8, -INF , P0 ;  /* 0xff800000089c7808 */ /* 0x000fe40000000000 */
[----:B------:R-:W-:Y:S02]  /*115f0*/  ISETP.GT.AND P0, PT, R0, 0x9, PT ;  /* 0x000000090000780c */ /* 0x000fe40003f04270 */
[----:B------:R-:W-:Y:S02]  /*11600*/  FSEL R8, R9, -INF , P2 ;  /* 0xff80000009087808 */ /* 0x000fe40001000000 */
[----:B------:R-:W-:Y:S02]  /*11610*/  FSEL R9, R10, -INF , P1 ;  /* 0xff8000000a097808 */ /* 0x000fe40000800000 */
[----:B------:R-:W-:Y:S02]  /*11620*/  FMNMX.FTZ R10, R134, R3, !PT ;  /* 0x00000003860a7209 */ /* 0x000fe40007810000 */
[----:B------:R-:W-:Y:S02]  /*11630*/  ISETP.GT.AND P2, PT, R132, 0x11, PT ;  /* 0x000000118400780c */ /* 0x000fe40003f44270 */
[----:B------:R-:W-:Y:S02]  /*11640*/  FMNMX.FTZ R133, R163, R10, !PT ;  /* 0x0000000aa3857209 */ /* 0x000fe40007810000 */
[----:B------:R-:W-:Y:S02]  /*11650*/  FSEL R11, R11, -INF , P0 ;  /* 0xff8000000b0b7808 */ /* 0x000fe40000000000 */
[----:B------:R-:W-:Y:S02]  /*11660*/  FSEL R231, R13, -INF , P2 ;  /* 0xff8000000de77808 */ /* 0x000fe40001000000 */
[----:B------:R-:W-:Y:S02]  /*11670*/  FMNMX.FTZ R13, R156, R133, !PT ;  /* 0x000000859c0d7209 */ /* 0x000fe40007810000 */
[----:B------:R-:W-:Y:S02]  /*11680*/  ISETP.GT.AND P0, PT, R132, 0x10, PT ;  /* 0x000000108400780c */ /* 0x000fe40003f04270 */
[----:B------:R-:W-:Y:S02]  /*11690*/  FMNMX.FTZ R13, R8, R13, !PT ;  /* 0x0000000d080d7209 */ /* 0x000fe40007810000 */
[----:B------:R-:W-:Y:S02]  /*116a0*/  FSEL R168, R12, -INF , P0 ;  /* 0xff8000000ca87808 */ /* 0x000fe40000000000 */
[C---:B------:R-:W-:Y:S02]  /*116b0*/  ISETP.GT.AND P0, PT, R0.reuse, 0x11, PT ;  /* 0x000000110000780c */ /* 0x040fe40003f04270 */
[----:B------:R-:W-:Y:S02]  /*116c0*/  ISETP.GT.AND P1, PT, R0, 0x10, PT ;  /* 0x000000100000780c */ /* 0x000fe40003f24270 */
[----:B------:R-:W-:Y:S02]  /*116d0*/  FSEL R233, R15, -INF , P0 ;  /* 0xff8000000fe97808 */ /* 0x000fe40000000000 */
[----:B------:R-:W-:Y:S02]  /*116e0*/  FMNMX.FTZ R10, R168, R13, !PT ;  /* 0x0000000da80a7209 */ /* 0x000fe40007810000 */
[----:B------:R-:W-:Y:S02]  /*116f0*/  ISETP.GT.AND P0, PT, R132, 0x18, PT ;  /* 0x000000188400780c */ /* 0x000fe40003f04270 */
[----:B------:R-:W-:Y:S02]  /*11700*/  FSEL R170, R14, -INF , P1 ;  /* 0xff8000000eaa7808 */ /* 0x000fe40000800000 */
[----:B------:R-:W-:Y:S02]  /*11710*/  ISETP.GT.AND P1, PT, R0, 0x18, PT ;  /* 0x000000180000780c */ /* 0x000fe40003f24270 */
[----:B------:R-:W-:Y:S02]  /*11720*/  ISETP.GT.AND P2, PT, R132, 0x19, PT ;  /* 0x000000198400780c */ /* 0x000fe40003f44270 */
[----:B------:R-:W-:Y:S02]  /*11730*/  FSEL R234, R16, -INF , P0 ;  /* 0xff80000010ea7808 */ /* 0x000fe40000000000 */
[----:B------:R-:W-:Y:S02]  /*11740*/  FMNMX.FTZ R13, R231, R10, !PT ;  /* 0x0000000ae70d7209 */ /* 0x000fe40007810000 */
[----:B----4-:R-:W-:Y:S02]  /*11750*/  FSEL R236, R18, -INF , P1 ;  /* 0xff80000012ec7808 */ /* 0x010fe40000800000 */
[----:B------:R-:W-:Y:S02]  /*11760*/  ISETP.GT.AND P0, PT, R0, 0x19, PT ;  /* 0x000000190000780c */ /* 0x000fe40003f04270 */
[----:B------:R-:W-:Y:S02]  /*11770*/  FSEL R235, R17, -INF , P2 ;  /* 0xff80000011eb7808 */ /* 0x000fe40001000000 */
[----:B------:R-:W-:Y:S02]  /*11780*/  FMNMX.FTZ R10, R234, R13, !PT ;  /* 0x0000000dea0a7209 */ /* 0x000fe40007810000 */
[----:B------:R-:W-:Y:S02]  /*11790*/  ISETP.GT.AND P1, PT, R132, 0x20, PT ;  /* 0x000000208400780c */ /* 0x000fe40003f24270 */
[----:B------:R-:W-:Y:S02]  /*117a0*/  FMNMX.FTZ R12, R161, R2, !PT ;  /* 0x00000002a10c7209 */ /* 0x000fe40007810000 */
[----:B------:R-:W-:Y:S02]  /*117b0*/  FSEL R238, R20, -INF , P1 ;  /* 0xff80000014ee7808 */ /* 0x000fe40000800000 */
[----:B------:R-:W-:Y:S02]  /*117c0*/  FSEL R237, R19, -INF , P0 ;  /* 0xff80000013ed7808 */ /* 0x000fe40000000000 */
[----:B------:R-:W-:Y:S02]  /*117d0*/  ISETP.GT.AND P0, PT, R132, 0x21, PT ;  /* 0x000000218400780c */ /* 0x000fe40003f04270 */
[----:B------:R-:W-:Y:S02]  /*117e0*/  FMNMX.FTZ R13, R235, R10, !PT ;  /* 0x0000000aeb0d7209 */ /* 0x000fe40007810000 */
[----:B------:R-:W-:Y:S02]  /*117f0*/  FMNMX.FTZ R12, R135, R12, !PT ;  /* 0x0000000c870c7209 */ /* 0x000fe40007810000 */
[----:B------:R-:W-:Y:S02]  /*11800*/  FSEL R251, R21, -INF , P0 ;  /* 0xff80000015fb7808 */ /* 0x000fe40000000000 */
[----:B------:R-:W-:Y:S02]  /*11810*/  FMNMX.FTZ R12, R9, R12, !PT ;  /* 0x0000000c090c7209 */ /* 0x000fe40007810000 */
[----:B------:R-:W-:Y:S02]  /*11820*/  FMNMX.FTZ R10, R238, R13, !PT ;  /* 0x0000000dee0a7209 */ /* 0x000fe40007810000 */
[----:B------:R-:W-:Y:S02]  /*11830*/  FSEL R245, R24, -INF , P3 ;  /* 0xff80000018f57808 */ /* 0x000fe40001800000 */
[----:B------:R-:W-:Y:S02]  /*11840*/  FMNMX.FTZ R13, R11, R12, !PT ;  /* 0x0000000c0b0d7209 */ /* 0x000fe40007810000 */
[C---:B------:R-:W-:Y:S02]  /*11850*/  ISETP.GT.AND P1, PT, R132.reuse, 0x29, PT ;  /* 0x000000298400780c */ /* 0x040fe40003f24270 */
[----:B------:R-:W-:Y:S02]  /*11860*/  FMNMX.FTZ R10, R251, R10, !PT ;  /* 0x0000000afb0a7209 */ /* 0x000fe40007810000 */
[----:B------:R-:W-:Y:S02]  /*11870*/  FSEL R241, R25, -INF , P1 ;  /* 0xff80000019f17808 */ /* 0x000fe40000800000 */
[----:B------:R-:W-:Y:S02]  /*11880*/  ISETP.GT.AND P0, PT, R132, 0x30, PT ;  /* 0x000000308400780c */ /* 0x000fe40003f04270 */
[----:B------:R-:W-:Y:S02]  /*11890*/  FMNMX.FTZ R12, R170, R13, !PT ;  /* 0x0000000daa0c7209 */ /* 0x000fe40007810000 */
[----:B------:R-:W-:Y:S02]  /*118a0*/  FMNMX.FTZ R10, R245, R10, !PT ;  /* 0x0000000af50a7209 */ /* 0x000fe40007810000 */
[----:B------:R-:W-:Y:S02]  /*118b0*/  FSEL R217, R28, -INF , P0 ;  /* 0xff8000001cd97808 */ /* 0x000fe40000000000 */
[----:B------:R-:W-:Y:S02]  /*118c0*/  FMNMX.FTZ R10, R241, R10, !PT ;  /* 0x0000000af10a7209 */ /* 0x000fe40007810000 */
[----:B------:R-:W-:Y:S02]  /*118d0*/  FMNMX.FTZ R13, R233, R12, !PT ;  /* 0x0000000ce90d7209 */ /* 0x000fe40007810000 */
[----:B------:R-:W-:Y:S02]  /*118e0*/  ISETP.GT.AND P2, PT, R0, 0x20, PT ;  /* 0x000000200000780c */ /* 0x000fe40003f44270 */
[----:B------:R-:W-:Y:S02]  /*118f0*/  FMNMX.FTZ R12, R217, R10, !PT ;  /* 0x0000000ad90c7209 */ /* 0x000fe40007810000 */
[----:B------:R-:W-:Y:S02]  /*11900*/  FMNMX.FTZ R10, R236, R13, !PT ;  /* 0x0000000dec0a7209 */ /* 0x000fe40007810000 */
[----:B------:R-:W-:Y:S02]  /*11910*/  ISETP.GT.AND P3, PT, R132, 0x31, PT ;  /* 0x000000318400780c */ /* 0x000fe40003f64270 */
[----:B------:R-:W-:Y:S02]  /*11920*/  FSEL R249, R22, -INF , P2 ;  /* 0xff80000016f97808 */ /* 0x000fe40001000000 */
[----:B------:R-:W-:Y:S02]  /*11930*/  ISETP.GT.AND P1, PT, R132, 0x39, PT ;  /* 0x000000398400780c */ /* 0x000fe40003f24270 */
[----:B------:R-:W-:Y:S02]  /*11940*/  ISETP.GT.AND P0, PT, R0, 0x21, PT ;  /* 0x000000210000780c */ /* 0x000fe40003f04270 */
[----:B------:R-:W-:Y:S02]  /*11950*/  FMNMX.FTZ R10, R237, R10, !PT ;  /* 0x0000000aed0a7209 */ /* 0x000fe40007810000 */
[----:B------:R-:W-:Y:S02]  /*11960*/  FSEL R169, R29, -INF , P3 ;  /* 0xff8000001da97808 */ /* 0x000fe40001800000 */
[----:B------:R-:W-:Y:S02]  /*11970*/  ISETP.GT.AND P2, PT, R132, 0x38, PT ;  /* 0x000000388400780c */ /* 0x000fe40003f44270 */
[----:B------:R-:W-:Y:S02]  /*11980*/  FSEL R157, R33, -INF , P1 ;  /* 0xff800000219d7808 */ /* 0x000fe40000800000 */
[----:B------:R-:W-:Y:S02]  /*11990*/  FSEL R247, R23, -INF , P0 ;  /* 0xff80000017f77808 */ /* 0x000fe40000000000 */
        /* <DEDUP_REMOVED lines=8> */
[----:B------:R-:W-:Y:S02]  /*11a20*/  ISETP.GE.AND P2, PT, R229, 0x1, PT ;  /* 0x00000001e500780c */ /* 0x000fe40003f46270 */
[----:B------:R-:W-:Y:S02]  /*11a30*/  ISETP.GT.AND P1, PT, R0, 0x30, PT ;  /* 0x000000300000780c */ /* 0x000fe40003f24270 */
[----:B------:R-:W-:Y:S02]  /*11a40*/  FSEL R239, R27, -INF , P0 ;  /* 0xff8000001bef7808 */ /* 0x000fe40000000000 */
[----:B------:R-:W-:Y:S02]  /*11a50*/  FMNMX.FTZ R14, R243, R14, !PT ;  /* 0x0000000ef30e7209 */ /* 0x000fe40007810000 */
[----:B------:R-:W-:Y:S02]  /*11a60*/  FMNMX.FTZ R19, R157, R12, !PT ;  /* 0x0000000c9d137209 */ /* 0x000fe40007810000 */
[----:B------:R-:W-:Y:S02]  /*11a70*/  FSEL R171, R30, -INF , P1 ;  /* 0xff8000001eab7808 */ /* 0x000fe40000800000 */
[C---:B------:R-:W-:Y:S01]  /*11a80*/  ISETP.GT.AND P0, PT, R0.reuse, 0x31, PT ;  /* 0x000000310000780c */ /* 0x040fe20003f04270 */
[----:B------:R-:W1:Y:S01]  /*11a90*/  SHFL.BFLY PT, R10, R19, 0x2, 0x1f ;  /* 0x0c401f00130a7f89 */ /* 0x000e6200000e0000 */
[----:B------:R-:W-:Y:S02]  /*11aa0*/  FMNMX.FTZ R14, R239, R14, !PT ;  /* 0x0000000eef0e7209 */ /* 0x000fe40007810000 */
[----:B------:R-:W-:Y:S02]  /*11ab0*/  FSEL R167, R31, -INF , P0 ;  /* 0xff8000001fa77808 */ /* 0x000fe40000000000 */
[----:B------:R-:W-:Y:S02]  /*11ac0*/  ISETP.GT.AND P1, PT, R0, 0x38, PT ;  /* 0x000000380000780c */ /* 0x000fe40003f24270 */
[----:B------:R-:W-:Y:S02]  /*11ad0*/  FMNMX.FTZ R14, R171, R14, !PT ;  /* 0x0000000eab0e7209 */ /* 0x000fe40007810000 */
[----:B------:R-:W-:Y:S02]  /*11ae0*/  IADD3 R12, R229, -0x1, RZ ;  /* 0xffffffffe50c7810 */ /* 0x000fe40007ffe0ff */
[----:B------:R-:W-:Y:S02]  /*11af0*/  FSEL R159, R34, -INF , P1 ;  /* 0xff800000229f7808 */ /* 0x000fe40000800000 */
[----:B------:R-:W-:Y:S01]  /*11b00*/  FMNMX.FTZ R14, R167, R14, !PT ;  /* 0x0000000ea70e7209 */ /* 0x000fe20007810000 */
[----:B------:R-:W-:Y:S01]  /*11b10*/  @P2 IMAD.WIDE.U32 R16, R12, c[0x0][0x1e0], RZ ;  /* 0x000078000c102a25 */ /* 0x000fe200078e00ff */
[----:B------:R-:W-:Y:S02]  /*11b20*/  ISETP.GT.AND P0, PT, R0, 0x39, PT ;  /* 0x000000390000780c */ /* 0x000fe40003f04270 */
[----:B------:R-:W-:Y:S02]  /*11b30*/  @P2 SHF.R.S32.HI R13, RZ, 0x1f, R12 ;  /* 0x0000001fff0d2819 */ /* 0x000fe4000001140c */
[----:B------:R-:W-:Y:S02]  /*11b40*/  FMNMX.FTZ R4, R159, R14, !PT ;  /* 0x0000000e9f047209 */ /* 0x000fe40007810000 */
[----:B------:R-:W-:Y:S01]  /*11b50*/  FSEL R133, R35, -INF , P0 ;  /* 0xff80000023857808 */ /* 0x000fe20000000000 */
[----:B------:R-:W-:Y:S01]  /*11b60*/  @P2 IMAD R13, R13, c[0x0][0x1e0], RZ ;  /* 0x000078000d0d2a24 */ /* 0x000fe200078e02ff */
[----:B------:R-:W-:Y:S02]  /*11b70*/  @P2 SHF.L.U32 R15, R16, 0x6, RZ ;  /* 0x00000006100f2819 */ /* 0x000fe400000006ff */
[----:B------:R-:W-:Y:S01]  /*11b80*/  FMNMX.FTZ R0, R133, R4, !PT ;  /* 0x0000000485007209 */ /* 0x000fe20007810000 */
[----:B------:R-:W-:Y:S01]  /*11b90*/  @P2 IMAD R13, R12, c[0x0][0x1e4], R13 ;  /* 0x000079000c0d2a24 */ /* 0x000fe200078e020d */
[----:B-1----:R-:W-:Y:S03]  /*11ba0*/  FMNMX.FTZ R19, R19, R10, !PT ;  /* 0x0000000a13137209 */ /* 0x002fe60007810000 */
[----:B------:R-:W1:Y:S01]  /*11bb0*/  SHFL.BFLY PT, R5, R0, 0x2, 0x1f ;  /* 0x0c401f0000057f89 */ /* 0x000e6200000e0000 */
[----:B------:R-:W-:Y:S01]  /*11bc0*/  @P2 IMAD.IADD R13, R17, 0x1, R13 ;  /* 0x00000001110d2824 */ /* 0x000fe200078e020d */
[----:B------:R-:W-:Y:S04]  /*11bd0*/  @P2 IADD3 R17, P0, R15, R208, RZ ;  /* 0x000000d00f112210 */ /* 0x000fe80007f1e0ff */
[----:B------:R-:W-:Y:S02]  /*11be0*/  @P2 SHF.L.U64.HI R23, R16, 0x6, R13 ;  /* 0x0000000610172819 */ /* 0x000fe4000001020d */
[----:B------:R-:W-:Y:S01]  /*11bf0*/  @P2 LEA R24, P1, R17, c[0x0][0x1c8], 0x1 ;  /* 0x0000720011182a11 */ /* 0x000fe200078208ff */
[----:B------:R-:W2:Y:S01]  /*11c00*/  SHFL.BFLY PT, R14, R19, 0x1, 0x1f ;  /* 0x0c201f00130e7f89 */ /* 0x000ea200000e0000 */
[----:B------:R-:W-:Y:S02]  /*11c10*/  @P2 IADD3.X R10, R23, R213, RZ, P0, !PT ;  /* 0x000000d5170a2210 */ /* 0x000fe400007fe4ff */
[----:B------:R-:W-:Y:S02]  /*11c20*/  @P2 IADD3 R13, P0, R15, R224, RZ ;  /* 0x000000e00f0d2210 */ /* 0x000fe40007f1e0ff */
[----:B------:R-:W-:Y:S02]  /*11c30*/  @P2 LEA.HI.X R25, R17, c[0x0][0x1cc], R10, 0x1, P1 ;  /* 0x0000730011192a11 */ /* 0x000fe400008f0c0a */
[----:B------:R-:W-:Y:S01]  /*11c40*/  @P2 LEA R12, P1, R13, c[0x0][0x1c8], 0x1 ;  /* 0x000072000d0c2a11 */ /* 0x000fe200078208ff */
[----:B------:R-:W-:Y:S01]  /*11c50*/  @P2 IMAD.X R10, R23, 0x1, R223, P0 ;  /* 0x00000001170a2824 */ /* 0x000fe200000e06df */
[----:B------:R-:W-:Y:S01]  /*11c60*/  @P2 IADD3 R17, P0, R15, R220, RZ ;  /* 0x000000dc0f112210 */ /* 0x000fe20007f1e0ff */
[----:B------:R3:W-:Y:S03]  /*11c70*/  @P2 LDGSTS.E.BYPASS.LTC128B.128 [R206+0x6100], [R24.64], !P5 ;  /* 0x0610000018ce2fae */ /* 0x0007e6000e901d46 */
[----:B------:R-:W-:Y:S02]  /*11c80*/  @P2 LEA.HI.X R13, R13, c[0x0][0x1cc], R10, 0x1, P1 ;  /* 0x000073000d0d2a11 */ /* 0x000fe400008f0c0a */
[----:B------:R-:W-:Y:S02]  /*11c90*/  @P2 IADD3.X R10, R23, R228, RZ, P0, !PT ;  /* 0x000000e4170a2210 */ /* 0x000fe400007fe4ff */
[----:B------:R-:W-:Y:S01]  /*11ca0*/  @P2 IADD3 R15, P0, R202, R15, RZ ;  /* 0x0000000fca0f2210 */ /* 0x000fe20007f1e0ff */
[----:B------:R4:W-:Y:S01]  /*11cb0*/  @P2 LDGSTS.E.BYPASS.LTC128B.128 [R206+0x8100], [R12.64], !P6 ;  /* 0x081000000cce2fae */ /* 0x0009e2000f101d46 */
[----:B------:R-:W-:Y:S02]  /*11cc0*/  @P2 LEA R20, P1, R17, c[0x0][0x1c8], 0x1 ;  /* 0x0000720011142a11 */ /* 0x000fe400078208ff */
[----:B-1----:R-:W-:Y:S01]  /*11cd0*/  FMNMX.FTZ R5, R0, R5, !PT ;  /* 0x0000000500057209 */ /* 0x002fe20007810000 */
[----:B------:R-:W-:Y:S01]  /*11ce0*/  @P2 IMAD.X R23, R201, 0x1, R23, P0 ;  /* 0x00000001c9172824 */ /* 0x000fe200000e0617 */
[----:B------:R-:W-:Y:S02]  /*11cf0*/  @P2 LEA.HI.X R21, R17, c[0x0][0x1cc], R10, 0x1, P1 ;  /* 0x0000730011152a11 */ /* 0x000fe400008f0c0a */
[----:B------:R-:W-:Y:S01]  /*11d00*/  @P2 IADD3 R17, P3, R15, R208, RZ ;  /* 0x000000d00f112210 */ /* 0x000fe20007f7e0ff */
[----:B------:R-:W1:Y:S01]  /*11d10*/  SHFL.BFLY PT, R132, R5, 0x1, 0x1f ;  /* 0x0c201f0005847f89 */ /* 0x000e6200000e0000 */
[----:B--2---:R-:W-:Y:S02]  /*11d20*/  FMNMX.FTZ R0, R19, R14, !PT ;  /* 0x0000000e13007209 */ /* 0x004fe40007810000 */
[----:B------:R-:W-:Y:S02]  /*11d30*/  @P2 LEA R18, P0, R17, c[0x0][0x1c8], 0x1 ;  /* 0x0000720011122a11 */ /* 0x000fe400078008ff */
[----:B------:R-:W-:Y:S01]  /*11d40*/  @P2 IADD3.X R10, R23, R213, RZ, P3, !PT ;  /* 0x000000d5170a2210 */ /* 0x000fe20001ffe4ff */
[C---:B------:R-:W-:Y:S01]  /*11d50*/  FMUL.FTZ R166, R0.reuse, c[0x0][0x2d0] ;  /* 0x0000b40000a67a20 */ /* 0x040fe20000410000 */
[----:B------:R-:W-:Y:S01]  /*11d60*/  FSETP.NEU.FTZ.AND P1, PT, R0, -INF , PT ;  /* 0xff8000000000780b */ /* 0x000fe20003f3d000 */
[----:B------:R2:W-:Y:S01]  /*11d70*/  @P2 LDGSTS.E.BYPASS.LTC128B.128 [R206+0xa100], [R20.64], !P4 ;  /* 0x0a10000014ce2fae */ /* 0x0005e2000e101d46 */
[----:B------:R-:W-:Y:S02]  /*11d80*/  @P2 LEA.HI.X R19, R17, c[0x0][0x1cc], R10, 0x1, P0 ;  /* 0x0000730011132a11 */ /* 0x000fe400000f0c0a */
[----:B------:R-:W-:Y:S02]  /*11d90*/  @P2 IADD3 R17, P0, R15, R224, RZ ;  /* 0x000000e00f112210 */ /* 0x000fe40007f1e0ff */
[----:B------:R-:W-:Y:S02]  /*11da0*/  FSEL R166, R166, RZ, P1 ;  /* 0x000000ffa6a67208 */ /* 0x000fe40000800000 */
[----:B------:R-:W-:Y:S01]  /*11db0*/  FSEL R4, R0, RZ, P1 ;  /* 0x000000ff00047208 */ /* 0x000fe20000800000 */
[----:B------:R-:W-:Y:S01]  /*11dc0*/  @P2 IMAD.X R10, R23, 0x1, R223, P0 ;  /* 0x00000001170a2824 */ /* 0x000fe200000e06df */
[C---:B------:R-:W-:Y:S01]  /*11dd0*/  @P2 LEA R16, P0, R17.reuse, c[0x0][0x1c8], 0x1 ;  /* 0x0000720011102a11 */ /* 0x040fe200078008ff */
[----:B------:R5:W-:Y:S01]  /*11de0*/  @P2 LDGSTS.E.BYPASS.LTC128B.128 [R206+0x7100], [R18.64], !P5 ;  /* 0x0710000012ce2fae */ /* 0x000be2000e901d46 */
[----:B------:R-:W-:Y:S02]  /*11df0*/  FFMA.FTZ R164, R156, c[0x0][0x2d0], -R166 ;  /* 0x0000b4009ca47a23 */ /* 0x000fe400000108a6 */
[----:B------:R-:W-:Y:S01]  /*11e00*/  @P2 LEA.HI.X R17, R17, c[0x0][0x1cc], R10, 0x1, P0 ;  /* 0x0000730011112a11 */ /* 0x000fe200000f0c0a */
[----:B------:R-:W-:Y:S01]  /*11e10*/  FADD.FTZ R4, -R4, R3 ;  /* 0x0000000304047221 */ /* 0x000fe20000010100 */
[----:B------:R-:W-:Y:S01]  /*11e20*/  @P2 IADD3 R15, P0, R15, R220, RZ ;  /* 0x000000dc0f0f2210 */ /* 0x000fe20007f1e0ff */
[--C-:B------:R-:W-:Y:S01]  /*11e30*/  FFMA.FTZ R165, R134, c[0x0][0x2d0], -R166.reuse ;  /* 0x0000b40086a57a23 */ /* 0x100fe200000108a6 */
[----:B-1----:R-:W-:Y:S01]  /*11e40*/  FMNMX.FTZ R132, R5, R132, !PT ;  /* 0x0000008405847209 */ /* 0x002fe20007810000 */
[----:B------:R1:W-:Y:S01]  /*11e50*/  @P2 LDGSTS.E.BYPASS.LTC128B.128 [R206+0x9100], [R16.64], !P6 ;  /* 0x0910000010ce2fae */ /* 0x0003e2000f101d46 */
[----:B------:R-:W-:Y:S01]  /*11e60*/  @P2 IADD3.X R10, R23, R228, RZ, P0, !PT ;  /* 0x000000e4170a2210 */ /* 0x000fe200007fe4ff */
[--C-:B------:R-:W-:Y:S01]  /*11e70*/  FFMA.FTZ R134, R163, c[0x0][0x2d0], -R166.reuse ;  /* 0x0000b400a3867a23 */ /* 0x100fe200000108a6 */
[C---:B------:R-:W-:Y:S01]  /*11e80*/  @P2 LEA R26, P0, R15.reuse, c[0x0][0x1c8], 0x1 ;  /* 0x000072000f1a2a11 */ /* 0x040fe200078008ff */
[----:B------:R-:W-:Y:S01]  /*11e90*/  FMUL.FTZ R156, R132, c[0x0][0x2d0] ;  /* 0x0000b400849c7a20 */ /* 0x000fe20000410000 */
[----:B------:R-:W-:Y:S01]  /*11ea0*/  MUFU.EX2 R165, R165 ;  /* 0x000000a500a57308 */ /* 0x000fe20000000800 */
[----:B------:R-:W-:Y:S01]  /*11eb0*/  FFMA.FTZ R163, R8, c[0x0][0x2d0], -R166 ;  /* 0x0000b40008a37a23 */ /* 0x000fe200000108a6 */
[----:B------:R-:W-:Y:S01]  /*11ec0*/  @P2 LEA.HI.X R27, R15, c[0x0][0x1cc], R10, 0x1, P0 ;  /* 0x000073000f1b2a11 */ /* 0x000fe200000f0c0a */
[----:B------:R-:W-:Y:S01]  /*11ed0*/  FMUL.FTZ R3, R4, c[0x0][0x2d0] ;  /* 0x0000b40004037a20 */ /* 0x000fe20000410000 */
[----:B------:R-:W-:Y:S01]  /*11ee0*/  FSETP.NEU.FTZ.AND P0, PT, R132, -INF , PT ;  /* 0xff8000008400780b */ /* 0x000fe20003f1d000 */
[--C-:B------:R-:W-:Y:S02]  /*11ef0*/  FFMA.FTZ R168, R168, c[0x0][0x2d0], -R166.reuse ;  /* 0x0000b400a8a87a23 */ /* 0x100fe400000108a6 */
[----:B------:R1:W-:Y:S01]  /*11f00*/  @P2 LDGSTS.E.BYPASS.LTC128B.128 [R206+0xb100], [R26.64], !P4 ;  /* 0x0b1000001ace2fae */ /* 0x0003e2000e101d46 */
[----:B------:R-:W-:Y:S01]  /*11f10*/  FSEL R5, R132, RZ, P0 ;  /* 0x000000ff84057208 */ /* 0x000fe20000000000 */
[--C-:B------:R-:W-:Y:S01]  /*11f20*/  FFMA.FTZ R231, R231, c[0x0][0x2d0], -R166.reuse ;  /* 0x0000b400e7e77a23 */ /* 0x100fe200000108a6 */
[----:B------:R-:W-:Y:S01]  /*11f30*/  FSEL R156, R156, RZ, P0 ;  /* 0x000000ff9c9c7208 */ /* 0x000fe20000000000 */
[----:B------:R-:W1:Y:S01]  /*11f40*/  MUFU.EX2 R134, R134 ;  /* 0x0000008600867308 */ /* 0x000e620000000800 */
[----:B------:R-:W-:Y:S01]  /*11f50*/  FFMA.FTZ R234, R234, c[0x0][0x2d0], -R166 ;  /* 0x0000b400eaea7a23 */ /* 0x000fe200000108a6 */
[----:B------:R-:W-:Y:S01]  /*11f60*/  ISETP.GT.AND P0, PT, R229, R230, PT ;  /* 0x000000e6e500720c */ /* 0x000fe20003f04270 */
[----:B------:R-:W-:Y:S01]  /*11f70*/  FADD.FTZ R5, -R5, R2 ;  /* 0x0000000205057221 */ /* 0x000fe20000010100 */
[----:B----4-:R-:W4:Y:S01]  /*11f80*/  LDSM.16.MT88.4 R12, [R195+0x100] ;  /* 0x00010000c30c783b */ /* 0x010f220000004200 */
[--C-:B------:R-:W-:Y:S02]  /*11f90*/  FFMA.FTZ R162, R161, c[0x0][0x2d0], -R156.reuse ;  /* 0x0000b400a1a27a23 */ /* 0x100fe4000001089c */
[--C-:B------:R-:W-:Y:S02]  /*11fa0*/  FFMA.FTZ R161, R135, c[0x0][0x2d0], -R156.reuse ;  /* 0x0000b40087a17a23 */ /* 0x100fe4000001089c */
[--C-:B------:R-:W-:Y:S01]  /*11fb0*/  FFMA.FTZ R160, R9, c[0x0][0x2d0], -R156.reuse ;  /* 0x0000b40009a07a23 */ /* 0x100fe2000001089c */
[----:B------:R-:W-:Y:S01]  /*11fc0*/  MUFU.EX2 R164, R164 ;  /* 0x000000a400a47308 */ /* 0x000fe20000000800 */
[--C-:B------:R-:W-:Y:S01]  /*11fd0*/  FFMA.FTZ R135, R11, c[0x0][0x2d0], -R156.reuse ;  /* 0x0000b4000b877a23 */ /* 0x100fe2000001089c */
[----:B--2---:R-:W2:Y:S01]  /*11fe0*/  LDSM.16.MT88.4 R20, [R190+0x100] ;  /* 0x00010000be14783b */ /* 0x004ea20000004200 */
[----:B------:R-:W-:Y:S02]  /*11ff0*/  FMUL.FTZ R2, R5, c[0x0][0x2d0] ;  /* 0x0000b40005027a20 */ /* 0x000fe40000410000 */
[--C-:B------:R-:W-:Y:S02]  /*12000*/  FFMA.FTZ R170, R170, c[0x0][0x2d0], -R156.reuse ;  /* 0x0000b400aaaa7a23 */ /* 0x100fe4000001089c */
[----:B------:R-:W-:Y:S02]  /*12010*/  FFMA.FTZ R233, R233, c[0x0][0x2d0], -R156 ;  /* 0x0000b400e9e97a23 */ /* 0x000fe4000001089c */
[----:B------:R-:W-:Y:S01]  /*12020*/  FFMA.FTZ R235, R235, c[0x0][0x2d0], -R166 ;  /* 0x0000b400ebeb7a23 */ /* 0x000fe200000108a6 */
[----:B------:R-:W3:Y:S01]  /*12030*/  MUFU.EX2 R163, R163 ;  /* 0x000000a300a37308 */ /* 0x000ee20000000800 */
[----:B------:R-:W2:Y:S01]  /*12040*/  LDSM.16.MT88.4 R28, [R189+0x100] ;  /* 0x00010000bd1c783b */ /* 0x000ea20000004200 */
[--C-:B------:R-:W-:Y:S01]  /*12050*/  FFMA.FTZ R236, R236, c[0x0][0x2d0], -R156.reuse ;  /* 0x0000b400ecec7a23 */ /* 0x100fe2000001089c */
[----:B-1----:R-:W-:Y:S01]  /*12060*/  F2FP.PACK_AB R136, R134, R165 ;  /* 0x000000a58688723e */ /* 0x002fe200000000ff */
[----:B------:R-:W-:Y:S02]  /*12070*/  FFMA.FTZ R237, R237, c[0x0][0x2d0], -R156 ;  /* 0x0000b400eded7a23 */ /* 0x000fe4000001089c */
[--C-:B------:R-:W-:Y:S03]  /*12080*/  FFMA.FTZ R238, R238, c[0x0][0x2d0], -R166.reuse ;  /* 0x0000b400eeee7a23 */ /* 0x100fe600000108a6 */
[----:B------:R-:W-:Y:S01]  /*12090*/  LDSM.16.MT88.4 R140, [R189+0x2900] ;  /* 0x00290000bd8c783b */ /* 0x000fe20000004200 */
[----:B------:R-:W-:Y:S01]  /*120a0*/  MUFU.EX2 R162, R162 ;  /* 0x000000a200a27308 */ /* 0x000fe20000000800 */
[----:B------:R-:W-:Y:S02]  /*120b0*/  FFMA.FTZ R251, R251, c[0x0][0x2d0], -R166 ;  /* 0x0000b400fbfb7a23 */ /* 0x000fe400000108a6 */
[--C-:B------:R-:W-:Y:S02]  /*120c0*/  FFMA.FTZ R240, R249, c[0x0][0x2d0], -R156.reuse ;  /* 0x0000b400f9f07a23 */ /* 0x100fe4000001089c */
[----:B------:R-:W-:Y:S02]  /*120d0*/  FFMA.FTZ R247, R247, c[0x0][0x2d0], -R156 ;  /* 0x0000b400f7f77a23 */ /* 0x000fe4000001089c */
[----:B------:R-:W-:Y:S01]  /*120e0*/  LDSM.16.MT88.4 R144, [R190+0x3900] ;  /* 0x00390000be90783b */ /* 0x000fe20000004200 */
[--C-:B------:R-:W-:Y:S02]  /*120f0*/  FFMA.FTZ R242, R245, c[0x0][0x2d0], -R166.reuse ;  /* 0x0000b400f5f27a23 */ /* 0x100fe400000108a6 */
[----:B------:R-:W1:Y:S01]  /*12100*/  MUFU.EX2 R161, R161 ;  /* 0x000000a100a17308 */ /* 0x000e620000000800 */
[----:B------:R-:W-:Y:S02]  /*12110*/  FFMA.FTZ R241, R241, c[0x0][0x2d0], -R166 ;  /* 0x0000b400f1f17a23 */ /* 0x000fe400000108a6 */
[--C-:B------:R-:W-:Y:S01]  /*12120*/  FFMA.FTZ R243, R243, c[0x0][0x2d0], -R156.reuse ;  /* 0x0000b400f3f37a23 */ /* 0x100fe2000001089c */
[----:B---3--:R-:W-:Y:S01]  /*12130*/  F2FP.PACK_AB R138, R163, R164 ;  /* 0x000000a4a38a723e */ /* 0x008fe200000000ff */
[----:B------:R-:W-:Y:S01]  /*12140*/  LDSM.16.MT88.4 R148, [R189+0x3900] ;  /* 0x00390000bd94783b */ /* 0x000fe20000004200 */
[----:B------:R-:W-:Y:S02]  /*12150*/  FFMA.FTZ R244, R239, c[0x0][0x2d0], -R156 ;  /* 0x0000b400eff47a23 */ /* 0x000fe4000001089c */
[--C-:B------:R-:W-:Y:S02]  /*12160*/  FFMA.FTZ R217, R217, c[0x0][0x2d0], -R166.reuse ;  /* 0x0000b400d9d97a23 */ /* 0x100fe400000108a6 */
[----:B------:R-:W-:Y:S01]  /*12170*/  MUFU.EX2 R160, R160 ;  /* 0x000000a000a07308 */ /* 0x000fe20000000800 */
[----:B------:R-:W-:Y:S02]  /*12180*/  FFMA.FTZ R246, R169, c[0x0][0x2d0], -R166 ;  /* 0x0000b400a9f67a23 */ /* 0x000fe400000108a6 */
[----:B------:R-:W-:Y:S01]  /*12190*/  LDSM.16.MT88.4 R152, [R188+0x3900] ;  /* 0x00390000bc98783b */ /* 0x000fe20000004200 */
[--C-:B------:R-:W-:Y:S02]  /*121a0*/  FFMA.FTZ R169, R171, c[0x0][0x2d0], -R156.reuse ;  /* 0x0000b400aba97a23 */ /* 0x100fe4000001089c */
[--C-:B------:R-:W-:Y:S02]  /*121b0*/  FFMA.FTZ R171, R159, c[0x0][0x2d0], -R156.reuse ;  /* 0x0000b4009fab7a23 */ /* 0x100fe4000001089c */
[----:B------:R-:W-:Y:S02]  /*121c0*/  FFMA.FTZ R248, R167, c[0x0][0x2d0], -R156 ;  /* 0x0000b400a7f87a23 */ /* 0x000fe4000001089c */
[----:B------:R-:W3:Y:S01]  /*121d0*/  MUFU.EX2 R135, R135 ;  /* 0x0000008700877308 */ /* 0x000ee20000000800 */
[----:B------:R-:W0:Y:S01]  /*121e0*/  LDGDEPBAR ;  /* 0x00000000000079af */ /* 0x000e220000000000 */
[--C-:B------:R-:W-:Y:S01]  /*121f0*/  FFMA.FTZ R167, R158, c[0x0][0x2d0], -R166.reuse ;  /* 0x0000b4009ea77a23 */ /* 0x100fe200000108a6 */
[----:B-1----:R-:W-:Y:S01]  /*12200*/  F2FP.PACK_AB R137, R161, R162 ;  /* 0x000000a2a189723e */ /* 0x002fe200000000ff */
[----:B------:R-:W-:Y:S02]  /*12210*/  FFMA.FTZ R166, R157, c[0x0][0x2d0], -R166 ;  /* 0x0000b4009da67a23 */ /* 0x000fe400000108a6 */
[----:B------:R-:W-:Y:S04]  /*12220*/  FFMA.FTZ R156, R133, c[0x0][0x2d0], -R156 ;  /* 0x0000b400859c7a23 */ /* 0x000fe8000001089c */
[----:B------:R-:W1:Y:S10]  /*12230*/  MUFU.EX2 R3, R3 ;  /* 0x0000000300037308 */ /* 0x000e740000000800 */
[----:B------:R-:W2:Y:S01]  /*12240*/  MUFU.EX2 R2, R2 ;  /* 0x0000000200027308 */ /* 0x000ea20000000800 */
[----:B---3--:R-:W-:Y:S09]  /*12250*/  F2FP.PACK_AB R139, R135, R160 ;  /* 0x000000a0878b723e */ /* 0x008ff200000000ff */
[----:B------:R3:W-:Y:S01]  /*12260*/  MUFU.EX2 R250, R156 ;  /* 0x0000009c00fa7308 */ /* 0x0007e20000000800 */
[C---:B-1----:R-:W-:Y:S02]  /*12270*/  FMUL.FTZ R4, R3.reuse, R128 ;  /* 0x0000008003047220 */ /* 0x042fe40000410000 */
[C---:B------:R-:W-:Y:S02]  /*12280*/  FMUL.FTZ R5, R3.reuse, R129 ;  /* 0x0000008103057220 */ /* 0x040fe40000410000 */
[C---:B------:R-:W-:Y:S02]  /*12290*/  FMUL.FTZ R8, R3.reuse, R124 ;  /* 0x0000007c03087220 */ /* 0x040fe40000410000 */
[C---:B------:R-:W-:Y:S03]  /*122a0*/  FMUL.FTZ R9, R3.reuse, R125 ;  /* 0x0000007d03097220 */ /* 0x040fe60000410000 */
[----:B------:R-:W-:Y:S01]  /*122b0*/  MUFU.EX2 R168, R168 ;  /* 0x000000a800a87308 */ /* 0x000fe20000000800 */
[C---:B------:R-:W-:Y:S02]  /*122c0*/  FMUL.FTZ R16, R3.reuse, R104 ;  /* 0x0000006803107220 */ /* 0x040fe40000410000 */
[C---:B--2---:R-:W-:Y:S02]  /*122d0*/  FMUL.FTZ R6, R2.reuse, R130 ;  /* 0x0000008202067220 */ /* 0x044fe40000410000 */
[C---:B------:R-:W-:Y:S02]  /*122e0*/  FMUL.FTZ R7, R2.reuse, R131 ;  /* 0x0000008302077220 */ /* 0x040fe40000410000 */
[----:B------:R-:W-:Y:S01]  /*122f0*/  LDSM.16.MT88.4 R128, [R190+0x2900] ;  /* 0x00290000be80783b */ /* 0x000fe20000004200 */
[C---:B------:R-:W-:Y:S02]  /*12300*/  FMUL.FTZ R10, R2.reuse, R126 ;  /* 0x0000007e020a7220 */ /* 0x040fe40000410000 */
[C---:B------:R-:W-:Y:S01]  /*12310*/  FMUL.FTZ R11, R2.reuse, R127 ;  /* 0x0000007f020b7220 */ /* 0x040fe20000410000 */
[----:B------:R-:W1:Y:S01]  /*12320*/  MUFU.EX2 R231, R231 ;  /* 0x000000e700e77308 */ /* 0x000e620000000800 */
[C---:B----4-:R-:W-:Y:S03]  /*12330*/  HMMA.16816.F32 R4, R136.reuse, R12, R4 ;  /* 0x0000000c8804723c */ /* 0x050fe60000001804 */
[----:B------:R-:W-:Y:S02]  /*12340*/  LDSM.16.MT88.4 R124, [R195+0x2900] ;  /* 0x00290000c37c783b */ /* 0x000fe40000004200 */
[C---:B------:R-:W-:Y:S02]  /*12350*/  FMUL.FTZ R17, R3.reuse, R105 ;  /* 0x0000006903117220 */ /* 0x040fe40000410000 */
[C---:B------:R-:W-:Y:S01]  /*12360*/  FMUL.FTZ R12, R3.reuse, R100 ;  /* 0x00000064030c7220 */ /* 0x040fe20000410000 */
[C---:B------:R-:W-:Y:S01]  /*12370*/  HMMA.16816.F32 R8, R136.reuse, R14, R8 ;  /* 0x0000000e8808723c */ /* 0x040fe20000001808 */
[----:B------:R-:W-:Y:S02]  /*12380*/  MUFU.EX2 R170, R170 ;  /* 0x000000aa00aa7308 */ /* 0x000fe40000000800 */
[----:B---3--:R-:W-:Y:S01]  /*12390*/  LDSM.16.MT88.4 R156, [R195+0x5900] ;  /* 0x00590000c39c783b */ /* 0x008fe20000004200 */
[C---:B------:R-:W-:Y:S02]  /*123a0*/  FMUL.FTZ R13, R3.reuse, R101 ;  /* 0x00000065030d7220 */ /* 0x040fe40000410000 */
[C---:B-----5:R-:W-:Y:S02]  /*123b0*/  FMUL.FTZ R18, R2.reuse, R106 ;  /* 0x0000006a02127220 */ /* 0x060fe40000410000 */
[C---:B------:R-:W-:Y:S03]  /*123c0*/  FMUL.FTZ R14, R2.reuse, R102 ;  /* 0x00000066020e7220 */ /* 0x040fe60000410000 */
[----:B------:R-:W2:Y:S01]  /*123d0*/  MUFU.EX2 R233, R233 ;  /* 0x000000e900e97308 */ /* 0x000ea20000000800 */
[C---:B------:R-:W-:Y:S02]  /*123e0*/  FMUL.FTZ R15, R2.reuse, R103 ;  /* 0x00000067020f7220 */ /* 0x040fe40000410000 */
[----:B------:R-:W3:Y:S01]  /*123f0*/  LDSM.16.MT88.4 R100, [R188+0x100] ;  /* 0x00010000bc64783b */ /* 0x000ee20000004200 */
[C---:B------:R-:W-:Y:S02]  /*12400*/  FMUL.FTZ R19, R2.reuse, R107 ;  /* 0x0000006b02137220 */ /* 0x040fe40000410000 */
[C---:B------:R-:W-:Y:S02]  /*12410*/  FMUL.FTZ R24, R3.reuse, R112 ;  /* 0x0000007003187220 */ /* 0x040fe40000410000 */
[C---:B------:R-:W-:Y:S02]  /*12420*/  HMMA.16816.F32 R12, R136.reuse, R20, R12 ;  /* 0x00000014880c723c */ /* 0x040fe4000000180c */
[----:B------:R-:W-:Y:S01]  /*12430*/  MUFU.EX2 R234, R234 ;  /* 0x000000ea00ea7308 */ /* 0x000fe20000000800 */
[----:B------:R-:W4:Y:S01]  /*12440*/  LDSM.16.MT88.4 R104, [R195+0x2100] ;  /* 0x00210000c368783b */ /* 0x000f220000004200 */
[C---:B------:R-:W-:Y:S02]  /*12450*/  FMUL.FTZ R25, R3.reuse, R113 ;  /* 0x0000007103197220 */ /* 0x040fe40000410000 */
[C---:B------:R-:W-:Y:S02]  /*12460*/  FMUL.FTZ R26, R2.reuse, R114 ;  /* 0x00000072021a7220 */ /* 0x040fe40000410000 */
[C---:B------:R-:W-:Y:S04]  /*12470*/  HMMA.16816.F32 R16, R136.reuse, R22, R16 ;  /* 0x000000168810723c */ /* 0x040fe80000001810 */
[C---:B------:R-:W-:Y:S01]  /*12480*/  FMUL.FTZ R20, R3.reuse, R108 ;  /* 0x0000006c03147220 */ /* 0x040fe20000410000 */
[----:B------:R-:W5:Y:S01]  /*12490*/  MUFU.EX2 R235, R235 ;  /* 0x000000eb00eb7308 */ /* 0x000f620000000800 */
[C---:B------:R-:W-:Y:S02]  /*124a0*/  FMUL.FTZ R21, R3.reuse, R109 ;  /* 0x0000006d03157220 */ /* 0x040fe40000410000 */
[C---:B------:R-:W-:Y:S04]  /*124b0*/  FMUL.FTZ R22, R2.reuse, R110 ;  /* 0x0000006e02167220 */ /* 0x040fe80000410000 */
[C---:B------:R-:W-:Y:S02]  /*124c0*/  FMUL.FTZ R23, R2.reuse, R111 ;  /* 0x0000006f02177220 */ /* 0x040fe40000410000 */
[----:B------:R-:W1:Y:S01]  /*124d0*/  LDSM.16.MT88.4 R108, [R190+0x2100] ;  /* 0x00210000be6c783b */ /* 0x000e620000004200 */
[C---:B------:R-:W-:Y:S01]  /*124e0*/  FMUL.FTZ R27, R2.reuse, R115 ;  /* 0x00000073021b7220 */ /* 0x040fe20000410000 */
[----:B------:R-:W-:Y:S01]  /*124f0*/  MUFU.EX2 R236, R236 ;  /* 0x000000ec00ec7308 */ /* 0x000fe20000000800 */
[C---:B------:R-:W-:Y:S02]  /*12500*/  FMUL.FTZ R32, R3.reuse, R120 ;  /* 0x0000007803207220 */ /* 0x040fe40000410000 */
[C---:B------:R-:W-:Y:S03]  /*12510*/  HMMA.16816.F32 R20, R136.reuse, R28, R20 ;  /* 0x0000001c8814723c */ /* 0x040fe60000001814 */
[----:B------:R-:W-:Y:S01]  /*12520*/  LDSM.16.MT88.4 R112, [R195+0x900] ;  /* 0x00090000c370783b */ /* 0x000fe20000004200 */
[C---:B------:R-:W-:Y:S02]  /*12530*/  FMUL.FTZ R33, R3.reuse, R121 ;  /* 0x0000007903217220 */ /* 0x040fe40000410000 */
[C---:B------:R-:W-:Y:S01]  /*12540*/  FMUL.FTZ R34, R2.reuse, R122 ;  /* 0x0000007a02227220 */ /* 0x040fe20000410000 */
[----:B------:R-:W1:Y:S01]  /*12550*/  MUFU.EX2 R237, R237 ;  /* 0x000000ed00ed7308 */ /* 0x000e620000000800 */
[C---:B------:R-:W-:Y:S04]  /*12560*/  HMMA.16816.F32 R24, R136.reuse, R30, R24 ;  /* 0x0000001e8818723c */ /* 0x040fe80000001818 */
[C---:B------:R-:W-:Y:S02]  /*12570*/  FMUL.FTZ R28, R3.reuse, R116 ;  /* 0x00000074031c7220 */ /* 0x040fe40000410000 */
[C---:B------:R-:W-:Y:S02]  /*12580*/  FMUL.FTZ R29, R3.reuse, R117 ;  /* 0x00000075031d7220 */ /* 0x040fe40000410000 */
[C---:B------:R-:W-:Y:S01]  /*12590*/  FMUL.FTZ R30, R2.reuse, R118 ;  /* 0x00000076021e7220 */ /* 0x040fe20000410000 */
[----:B------:R-:W-:Y:S03]  /*125a0*/  MUFU.EX2 R238, R238 ;  /* 0x000000ee00ee7308 */ /* 0x000fe60000000800 */
[C---:B------:R-:W-:Y:S02]  /*125b0*/  FMUL.FTZ R31, R2.reuse, R119 ;  /* 0x00000077021f7220 */ /* 0x040fe40000410000 */
[----:B------:R-:W-:Y:S01]  /*125c0*/  LDSM.16.MT88.4 R116, [R190+0x900] ;  /* 0x00090000be74783b */ /* 0x000fe20000004200 */
[C---:B------:R-:W-:Y:S02]  /*125d0*/  FMUL.FTZ R35, R2.reuse, R123 ;  /* 0x0000007b02237220 */ /* 0x040fe40000410000 */
[C---:B------:R-:W-:Y:S02]  /*125e0*/  FMUL.FTZ R36, R3.reuse, R36 ;  /* 0x0000002403247220 */ /* 0x040fe40000410000 */
[C---:B---3--:R-:W-:Y:S01]  /*125f0*/  HMMA.16816.F32 R28, R136.reuse, R100, R28 ;  /* 0x00000064881c723c */ /* 0x048fe2000000181c */
[----:B------:R-:W-:Y:S02]  /*12600*/  MUFU.EX2 R251, R251 ;  /* 0x000000fb00fb7308 */ /* 0x000fe40000000800 */
[----:B------:R-:W-:Y:S01]  /*12610*/  LDSM.16.MT88.4 R120, [R188+0x900] ;  /* 0x00090000bc78783b */ /* 0x000fe20000004200 */
[C---:B------:R-:W-:Y:S02]  /*12620*/  FMUL.FTZ R37, R3.reuse, R37 ;  /* 0x0000002503257220 */ /* 0x040fe40000410000 */
[C---:B------:R-:W-:Y:S02]  /*12630*/  FMUL.FTZ R38, R2.reuse, R38 ;  /* 0x0000002602267220 */ /* 0x040fe40000410000 */
[C---:B------:R-:W-:Y:S03]  /*12640*/  HMMA.16816.F32 R32, R136.reuse, R102, R32 ;  /* 0x000000668820723c */ /* 0x040fe60000001820 */
[----:B------:R-:W3:Y:S01]  /*12650*/  LDSM.16.MT88.4 R100, [R189+0x2100] ;  /* 0x00210000bd64783b */ /* 0x000ee20000004200 */
[C---:B------:R-:W-:Y:S01]  /*12660*/  FMUL.FTZ R39, R2.reuse, R39 ;  /* 0x0000002702277220 */ /* 0x040fe20000410000 */
[----:B------:R-:W1:Y:S01]  /*12670*/  MUFU.EX2 R240, R240 ;  /* 0x000000f000f07308 */ /* 0x000e620000000800 */
[C---:B------:R-:W-:Y:S02]  /*12680*/  FMUL.FTZ R40, R3.reuse, R40 ;  /* 0x0000002803287220 */ /* 0x040fe40000410000 */
[C---:B------:R-:W-:Y:S03]  /*12690*/  FMUL.FTZ R41, R3.reuse, R41 ;  /* 0x0000002903297220 */ /* 0x040fe60000410000 */
[C---:B----4-:R-:W-:Y:S03]  /*126a0*/  HMMA.16816.F32 R36, R136.reuse, R104, R36 ;  /* 0x000000688824723c */ /* 0x050fe60000001824 */
[C---:B------:R-:W-:Y:S01]  /*126b0*/  FMUL.FTZ R42, R2.reuse, R42 ;  /* 0x0000002a022a7220 */ /* 0x040fe20000410000 */
[----:B------:R-:W4:Y:S01]  /*126c0*/  MUFU.EX2 R247, R247 ;  /* 0x000000f700f77308 */ /* 0x000f220000000800 */
[C---:B------:R-:W-:Y:S02]  /*126d0*/  FMUL.FTZ R43, R2.reuse, R43 ;  /* 0x0000002b022b7220 */ /* 0x040fe40000410000 */
        /* <DEDUP_REMOVED lines=8> */
[C---:B------:R-:W-:Y:S03]  /*12760*/  FMUL.FTZ R49, R3.reuse, R49 ;  /* 0x0000003103317220 */ /* 0x040fe60000410000 */
[C---:B-1----:R-:W-:Y:S01]  /*12770*/  HMMA.16816.F32 R44, R136.reuse, R108, R44 ;  /* 0x0000006c882c723c */ /* 0x042fe2000000182c */
[----:B------:R-:W1:Y:S02]  /*12780*/  MUFU.EX2 R241, R241 ;  /* 0x000000f100f17308 */ /* 0x000e640000000800 */
[C---:B------:R-:W-:Y:S02]  /*12790*/  FMUL.FTZ R50, R2.reuse, R50 ;  /* 0x0000003202327220 */ /* 0x040fe40000410000 */
[C---:B------:R-:W-:Y:S02]  /*127a0*/  FMUL.FTZ R51, R2.reuse, R51 ;  /* 0x0000003302337220 */ /* 0x040fe40000410000 */
[C---:B------:R-:W-:Y:S02]  /*127b0*/  FMUL.FTZ R52, R3.reuse, R52 ;  /* 0x0000003403347220 */ /* 0x040fe40000410000 */
[C---:B------:R-:W-:Y:S02]  /*127c0*/  FMUL.FTZ R53, R3.reuse, R53 ;  /* 0x0000003503357220 */ /* 0x040fe40000410000 */
[----:B------:R-:W-:Y:S01]  /*127d0*/  MUFU.EX2 R243, R243 ;  /* 0x000000f300f37308 */ /* 0x000fe20000000800 */
[C---:B------:R-:W-:Y:S01]  /*127e0*/  HMMA.16816.F32 R48, R136.reuse, R110, R48 ;  /* 0x0000006e8830723c */ /* 0x040fe20000001830 */
[----:B------:R-:W1:Y:S02]  /*127f0*/  LDSM.16.MT88.4 R108, [R195+0x4100] ;  /* 0x00410000c36c783b */ /* 0x000e640000004200 */
[C---:B------:R-:W-:Y:S02]  /*12800*/  FMUL.FTZ R54, R2.reuse, R54 ;  /* 0x0000003602367220 */ /* 0x040fe40000410000 */
[C---:B------:R-:W-:Y:S02]  /*12810*/  FMUL.FTZ R55, R2.reuse, R55 ;  /* 0x0000003702377220 */ /* 0x040fe40000410000 */
[C---:B------:R-:W-:Y:S02]  /*12820*/  FMUL.FTZ R56, R3.reuse, R56 ;  /* 0x0000003803387220 */ /* 0x040fe40000410000 */
[C---:B------:R-:W-:Y:S01]  /*12830*/  FMUL.FTZ R57, R3.reuse, R57 ;  /* 0x0000003903397220 */ /* 0x040fe20000410000 */
[----:B------:R-:W1:Y:S02]  /*12840*/  MUFU.EX2 R244, R244 ;  /* 0x000000f400f47308 */ /* 0x000e640000000800 */
[C---:B---3--:R-:W-:Y:S03]  /*12850*/  HMMA.16816.F32 R52, R136.reuse, R100, R52 ;  /* 0x000000648834723c */ /* 0x048fe60000001834 */
[C---:B------:R-:W-:Y:S02]  /*12860*/  FMUL.FTZ R58, R2.reuse, R58 ;  /* 0x0000003a023a7220 */ /* 0x040fe40000410000 */
[C---:B------:R-:W-:Y:S02]  /*12870*/  FMUL.FTZ R59, R2.reuse, R59 ;  /* 0x0000003b023b7220 */ /* 0x040fe40000410000 */
[C---:B------:R-:W-:Y:S01]  /*12880*/  FMUL.FTZ R60, R3.reuse, R60 ;  /* 0x0000003c033c7220 */ /* 0x040fe20000410000 */
[----:B------:R-:W-:Y:S01]  /*12890*/  MUFU.EX2 R217, R217 ;  /* 0x000000d900d97308 */ /* 0x000fe20000000800 */
[C---:B------:R-:W-:Y:S03]  /*128a0*/  FMUL.FTZ R61, R3.reuse, R61 ;  /* 0x0000003d033d7220 */ /* 0x040fe60000410000 */
[C---:B------:R-:W-:Y:S01]  /*128b0*/  HMMA.16816.F32 R56, R136.reuse, R102, R56 ;  /* 0x000000668838723c */ /* 0x040fe20000001838 */
[----:B------:R-:W3:Y:S02]  /*128c0*/  LDSM.16.MT88.4 R100, [R190+0x4100] ;  /* 0x00410000be64783b */ /* 0x000ee40000004200 */
[C---:B------:R-:W-:Y:S02]  /*128d0*/  FMUL.FTZ R62, R2.reuse, R62 ;  /* 0x0000003e023e7220 */ /* 0x040fe40000410000 */
[C---:B------:R-:W-:Y:S01]  /*128e0*/  FMUL.FTZ R63, R2.reuse, R63 ;  /* 0x0000003f023f7220 */ /* 0x040fe20000410000 */
[----:B------:R-:W1:Y:S01]  /*128f0*/  MUFU.EX2 R246, R246 ;  /* 0x000000f600f67308 */ /* 0x000e620000000800 */
[C---:B------:R-:W-:Y:S02]  /*12900*/  FMUL.FTZ R64, R3.reuse, R64 ;  /* 0x0000004003407220 */ /* 0x040fe40000410000 */
[C---:B------:R-:W-:Y:S03]  /*12910*/  FMUL.FTZ R65, R3.reuse, R65 ;  /* 0x0000004103417220 */ /* 0x040fe60000410000 */
[C---:B--2---:R-:W-:Y:S03]  /*12920*/  HMMA.16816.F32 R60, R136.reuse, R104, R60 ;  /* 0x00000068883c723c */ /* 0x044fe6000000183c */
[C---:B------:R-:W-:Y:S01]  /*12930*/  FMUL.FTZ R66, R2.reuse, R66 ;  /* 0x0000004202427220 */ /* 0x040fe20000410000 */
[----:B------:R-:W-:Y:S01]  /*12940*/  MUFU.EX2 R169, R169 ;  /* 0x000000a900a97308 */ /* 0x000fe20000000800 */
[C---:B------:R-:W-:Y:S02]  /*12950*/  FMUL.FTZ R67, R2.reuse, R67 ;  /* 0x0000004302437220 */ /* 0x040fe40000410000 */
[C---:B------:R-:W-:Y:S02]  /*12960*/  FMUL.FTZ R68, R3.reuse, R68 ;  /* 0x0000004403447220 */ /* 0x040fe40000410000 */
[C---:B------:R-:W-:Y:S03]  /*12970*/  FMUL.FTZ R69, R3.reuse, R69 ;  /* 0x0000004503457220 */ /* 0x040fe60000410000 */
[C---:B------:R-:W-:Y:S01]  /*12980*/  HMMA.16816.F32 R64, R136.reuse, R106, R64 ;  /* 0x0000006a8840723c */ /* 0x040fe20000001840 */
[----:B------:R-:W2:Y:S01]  /*12990*/  LDSM.16.MT88.4 R104, [R189+0x4100] ;  /* 0x00410000bd68783b */ /* 0x000ea20000004200 */
[----:B------:R-:W2:Y:S01]  /*129a0*/  MUFU.EX2 R248, R248 ;  /* 0x000000f800f87308 */ /* 0x000ea20000000800 */
[C---:B------:R-:W-:Y:S02]  /*129b0*/  FMUL.FTZ R70, R2.reuse, R70 ;  /* 0x0000004602467220 */ /* 0x040fe40000410000 */
[C---:B------:R-:W-:Y:S02]  /*129c0*/  FMUL.FTZ R71, R2.reuse, R71 ;  /* 0x0000004702477220 */ /* 0x040fe40000410000 */
[C---:B------:R-:W-:Y:S02]  /*129d0*/  FMUL.FTZ R72, R3.reuse, R72 ;  /* 0x0000004803487220 */ /* 0x040fe40000410000 */
[C---:B------:R-:W-:Y:S03]  /*129e0*/  FMUL.FTZ R73, R3.reuse, R73 ;  /* 0x0000004903497220 */ /* 0x040fe60000410000 */
[C---:B-1----:R-:W-:Y:S01]  /*129f0*/  HMMA.16816.F32 R68, R136.reuse, R108, R68 ;  /* 0x0000006c8844723c */ /* 0x042fe20000001844 */
[----:B------:R-:W-:Y:S02]  /*12a00*/  MUFU.EX2 R167, R167 ;  /* 0x000000a700a77308 */ /* 0x000fe40000000800 */
[C---:B------:R-:W-:Y:S02]  /*12a10*/  FMUL.FTZ R74, R2.reuse, R74 ;  /* 0x0000004a024a7220 */ /* 0x040fe40000410000 */
[C---:B------:R-:W-:Y:S02]  /*12a20*/  FMUL.FTZ R75, R2.reuse, R75 ;  /* 0x0000004b024b7220 */ /* 0x040fe40000410000 */
[C---:B------:R-:W-:Y:S02]  /*12a30*/  FMUL.FTZ R76, R3.reuse, R76 ;  /* 0x0000004c034c7220 */ /* 0x040fe40000410000 */
[C---:B------:R-:W-:Y:S02]  /*12a40*/  FMUL.FTZ R77, R3.reuse, R77 ;  /* 0x0000004d034d7220 */ /* 0x040fe40000410000 */
[----:B------:R-:W1:Y:S01]  /*12a50*/  MUFU.EX2 R166, R166 ;  /* 0x000000a600a67308 */ /* 0x000e620000000800 */
        /* <DEDUP_REMOVED lines=10> */
[----:B------:R-:W-:Y:S01]  /*12b00*/  FMUL.FTZ R84, R3, R84 ;  /* 0x0000005403547220 */ /* 0x000fe20000410000 */
[----:B------:R-:W-:Y:S01]  /*12b10*/  F2FP.PACK_AB R100, R231, R168 ;  /* 0x000000a8e764723e */ /* 0x000fe200000000ff */
[----:B------:R-:W-:Y:S03]  /*12b20*/  FMUL.FTZ R85, R3, R85 ;  /* 0x0000005503557220 */ /* 0x000fe60000410000 */
[C---:B------:R-:W-:Y:S03]  /*12b30*/  HMMA.16816.F32 R80, R136.reuse, R102, R80 ;  /* 0x000000668850723c */ /* 0x040fe60000001850 */
[C---:B------:R-:W-:Y:S01]  /*12b40*/  FMUL.FTZ R86, R2.reuse, R86 ;  /* 0x0000005602567220 */ /* 0x040fe20000410000 */
[----:B------:R-:W-:Y:S01]  /*12b50*/  F2FP.PACK_AB R101, R233, R170 ;  /* 0x000000aae965723e */ /* 0x000fe200000000ff */
[C---:B------:R-:W-:Y:S02]  /*12b60*/  FMUL.FTZ R87, R2.reuse, R87 ;  /* 0x0000005702577220 */ /* 0x040fe40000410000 */
[----:B------:R-:W-:Y:S01]  /*12b70*/  FMUL.FTZ R88, R3, R88 ;  /* 0x0000005803587220 */ /* 0x000fe20000410000 */
[----:B-----5:R-:W-:Y:S01]  /*12b80*/  F2FP.PACK_AB R102, R235, R234 ;  /* 0x000000eaeb66723e */ /* 0x020fe200000000ff */
[----:B------:R-:W-:Y:S03]  /*12b90*/  FMUL.FTZ R89, R3, R89 ;  /* 0x0000005903597220 */ /* 0x000fe60000410000 */
[C---:B--2---:R-:W-:Y:S03]  /*12ba0*/  HMMA.16816.F32 R84, R136.reuse, R104, R84 ;  /* 0x000000688854723c */ /* 0x044fe60000001854 */
[C---:B------:R-:W-:Y:S01]  /*12bb0*/  FMUL.FTZ R90, R2.reuse, R90 ;  /* 0x0000005a025a7220 */ /* 0x040fe20000410000 */
[----:B------:R-:W-:Y:S01]  /*12bc0*/  F2FP.PACK_AB R103, R237, R236 ;  /* 0x000000eced67723e */ /* 0x000fe200000000ff */
        /* <DEDUP_REMOVED lines=12> */
[----:B------:R-:W-:Y:S01]  /*12c90*/  FFMA.FTZ R165, R3, R214, R165 ;  /* 0x000000d603a57223 */ /* 0x000fe200000100a5 */
[----:B------:R-:W-:Y:S01]  /*12ca0*/  MOV R3, R0 ;  /* 0x0000000000037202 */ /* 0x000fe20000000f00 */
[----:B------:R-:W-:Y:S03]  /*12cb0*/  FFMA.FTZ R162, R2, R215, R162 ;  /* 0x000000d702a27223 */ /* 0x000fe600000100a2 */
[----:B------:R-:W-:Y:S01]  /*12cc0*/  HMMA.16816.F32 R96, R136, R110, R96 ;  /* 0x0000006e8860723c */ /* 0x000fe20000001860 */
[----:B------:R-:W1:Y:S02]  /*12cd0*/  LDSM.16.MT88.4 R108, [R188+0x2900] ;  /* 0x00290000bc6c783b */ /* 0x000e640000004200 */
[----:B------:R-:W-:Y:S02]  /*12ce0*/  FADD.FTZ R165, R134, R165 ;  /* 0x000000a586a57221 */ /* 0x000fe40000010000 */
[----:B------:R-:W-:Y:S02]  /*12cf0*/  FADD.FTZ R161, R161, R162 ;  /* 0x000000a2a1a17221 */ /* 0x000fe40000010000 */
[----:B------:R-:W-:Y:S01]  /*12d00*/  FADD.FTZ R164, R164, R165 ;  /* 0x000000a5a4a47221 */ /* 0x000fe20000010000 */
[C---:B------:R-:W-:Y:S01]  /*12d10*/  HMMA.16816.F32 R4, R100.reuse, R112, R4 ;  /* 0x000000706404723c */ /* 0x040fe20000001804 */
[----:B------:R-:W-:Y:S04]  /*12d20*/  LDSM.16.MT88.4 R136, [R189+0x3100] ;  /* 0x00310000bd88783b */ /* 0x000fe80000004200 */
[----:B------:R-:W-:Y:S02]  /*12d30*/  FADD.FTZ R160, R160, R161 ;  /* 0x000000a1a0a07221 */ /* 0x000fe40000010000 */
[----:B------:R-:W-:Y:S01]  /*12d40*/  FADD.FTZ R163, R163, R164 ;  /* 0x000000a4a3a37221 */ /* 0x000fe20000010000 */
[C---:B------:R-:W-:Y:S01]  /*12d50*/  HMMA.16816.F32 R8, R100.reuse, R114, R8 ;  /* 0x000000726408723c */ /* 0x040fe20000001808 */
[----:B------:R-:W-:Y:S03]  /*12d60*/  LDSM.16.MT88.4 R112, [R190+0x4900] ;  /* 0x00490000be70783b */ /* 0x000fe60000004200 */
        /* <DEDUP_REMOVED lines=9> */
[C---:B--2---:R-:W-:Y:S04]  /*12e00*/  HMMA.16816.F32 R20, R100.reuse, R104, R20 ;  /* 0x000000686414723c */ /* 0x044fe80000001814 */
[----:B------:R-:W-:Y:S02]  /*12e10*/  FADD.FTZ R236, R236, R233 ;  /* 0x000000e9ecec7221 */ /* 0x000fe40000010000 */
[----:B------:R-:W-:Y:S02]  /*12e20*/  FADD.FTZ R235, R235, R234 ;  /* 0x000000eaebeb7221 */ /* 0x000fe40000010000 */
[C---:B------:R-:W-:Y:S01]  /*12e30*/  HMMA.16816.F32 R24, R100.reuse, R106, R24 ;  /* 0x0000006a6418723c */ /* 0x040fe20000001818 */
[----:B------:R-:W2:Y:S03]  /*12e40*/  LDSM.16.MT88.4 R104, [R195+0x4900] ;  /* 0x00490000c368783b */ /* 0x000ea60000004200 */
[----:B------:R-:W-:Y:S04]  /*12e50*/  FADD.FTZ R237, R237, R236 ;  /* 0x000000eceded7221 */ /* 0x000fe80000010000 */
[C---:B------:R-:W-:Y:S04]  /*12e60*/  HMMA.16816.F32 R28, R100.reuse, R120, R28 ;  /* 0x00000078641c723c */ /* 0x040fe8000000181c */
[----:B------:R-:W-:Y:S04]  /*12e70*/  FADD.FTZ R2, R240, R237 ;  /* 0x000000edf0027221 */ /* 0x000fe80000010000 */
[C---:B------:R-:W-:Y:S01]  /*12e80*/  HMMA.16816.F32 R32, R100.reuse, R122, R32 ;  /* 0x0000007a6420723c */ /* 0x040fe20000001820 */
[----:B------:R-:W-:Y:S03]  /*12e90*/  LDSM.16.MT88.4 R120, [R190+0x1100] ;  /* 0x00110000be78783b */ /* 0x000fe60000004200 */
[----:B----4-:R-:W-:Y:S04]  /*12ea0*/  FADD.FTZ R2, R247, R2 ;  /* 0x00000002f7027221 */ /* 0x010fe80000010000 */
        /* <DEDUP_REMOVED lines=23> */
[----:B------:R-:W-:Y:S06]  /*13020*/  LDSM.16.MT88.4 R108, [R195+0x5100] ;  /* 0x00510000c36c783b */ /* 0x000fec0000004200 */
[----:B------:R-:W-:Y:S01]  /*13030*/  F2FP.PACK_AB R100, R251, R238 ;  /* 0x000000eefb64723e */ /* 0x000fe200000000ff */
[----:B------:R-:W-:Y:S01]  /*13040*/  FADD.FTZ R238, R238, R235 ;  /* 0x000000ebeeee7221 */ /* 0x000fe20000010000 */
[----:B------:R-:W-:Y:S03]  /*13050*/  F2FP.PACK_AB R101, R247, R240 ;  /* 0x000000f0f765723e */ /* 0x000fe600000000ff */
[----:B------:R-:W-:Y:S01]  /*13060*/  F2FP.PACK_AB R102, R241, R242 ;  /* 0x000000f2f166723e */ /* 0x000fe200000000ff */
[----:B------:R-:W-:Y:S01]  /*13070*/  FADD.FTZ R251, R251, R238 ;  /* 0x000000eefbfb7221 */ /* 0x000fe20000010000 */
[----:B------:R-:W-:Y:S01]  /*13080*/  F2FP.PACK_AB R103, R244, R243 ;  /* 0x000000f3f467723e */ /* 0x000fe200000000ff */
[----:B------:R-:W-:Y:S01]  /*13090*/  FADD.FTZ R243, R243, R2 ;  /* 0x00000002f3f37221 */ /* 0x000fe20000010000 */
[----:B------:R-:W-:Y:S01]  /*130a0*/  MOV R2, R132 ;  /* 0x0000008400027202 */ /* 0x000fe20000000f00 */
[----:B------:R-:W-:Y:S02]  /*130b0*/  FADD.FTZ R242, R242, R251 ;  /* 0x000000fbf2f27221 */ /* 0x000fe40000010000 */
[----:B------:R-:W-:Y:S02]  /*130c0*/  FADD.FTZ R244, R244, R243 ;  /* 0x000000f3f4f47221 */ /* 0x000fe40000010000 */
        /* <DEDUP_REMOVED lines=13> */
[C---:B----4-:R-:W-:Y:S08]  /*131a0*/  HMMA.16816.F32 R36, R100.reuse, R116, R36 ;  /* 0x000000746424723c */ /* 0x050ff00000001824 */
        /* <DEDUP_REMOVED lines=12> */
[----:B------:R-:W-:Y:S02]  /*13270*/  FADD.FTZ R169, R169, R244 ;  /* 0x000000f4a9a97221 */ /* 0x000fe40000010000 */
[----:B------:R-:W-:Y:S01]  /*13280*/  FADD.FTZ R246, R246, R217 ;  /* 0x000000d9f6f67221 */ /* 0x000fe20000010000 */
[C---:B------:R-:W-:Y:S01]  /*13290*/  HMMA.16816.F32 R64, R100.reuse, R106, R64 ;  /* 0x0000006a6440723c */ /* 0x040fe20000001840 */
[----:B------:R-:W1:Y:S03]  /*132a0*/  LDSM.16.MT88.4 R104, [R188+0x5100] ;  /* 0x00510000bc68783b */ /* 0x000e660000004200 */
[----:B------:R-:W-:Y:S01]  /*132b0*/  IADD3 R217, R229, -0x1, RZ ;  /* 0xffffffffe5d97810 */ /* 0x000fe20007ffe0ff */
[----:B------:R-:W-:Y:S02]  /*132c0*/  FADD.FTZ R248, R248, R169 ;  /* 0x000000a9f8f87221 */ /* 0x000fe40000010000 */
[----:B------:R-:W-:Y:S01]  /*132d0*/  FADD.FTZ R167, R167, R246 ;  /* 0x000000f6a7a77221 */ /* 0x000fe20000010000 */
[C---:B------:R-:W-:Y:S04]  /*132e0*/  HMMA.16816.F32 R68, R100.reuse, R108, R68 ;  /* 0x0000006c6444723c */ /* 0x040fe80000001844 */
[----:B------:R-:W-:Y:S02]  /*132f0*/  FADD.FTZ R171, R171, R248 ;  /* 0x000000f8abab7221 */ /* 0x000fe40000010000 */
[----:B------:R-:W-:Y:S02]  /*13300*/  FADD.FTZ R214, R166, R167 ;  /* 0x000000a7a6d67221 */ /* 0x000fe40000010000 */
[C---:B------:R-:W-:Y:S01]  /*13310*/  HMMA.16816.F32 R72, R100.reuse, R110, R72 ;  /* 0x0000006e6448723c */ /* 0x040fe20000001848 */
[----:B------:R-:W4:Y:S03]  /*13320*/  LDSM.16.MT88.4 R108, [R190+0x1900] ;  /* 0x00190000be6c783b */ /* 0x000f260000004200 */
[----:B------:R-:W-:Y:S02]  /*13330*/  FADD.FTZ R215, R250, R171 ;  /* 0x000000abfad77221 */ /* 0x000fe40000010000 */
[----:B------:R-:W-:Y:S02]  /*13340*/  IMAD.MOV.U32 R229, RZ, RZ, R217 ;  /* 0x000000ffffe57224 */ /* 0x000fe400078e00d9 */
[C---:B--2---:R-:W-:Y:S08]  /*13350*/  HMMA.16816.F32 R76, R100.reuse, R112, R76 ;  /* 0x00000070644c723c */ /* 0x044ff0000000184c */
[C---:B------:R-:W-:Y:S01]  /*13360*/  HMMA.16816.F32 R80, R100.reuse, R114, R80 ;  /* 0x000000726450723c */ /* 0x040fe20000001850 */
[----:B------:R-:W2:Y:S07]  /*13370*/  LDSM.16.MT88.4 R112, [R189+0x1900] ;  /* 0x00190000bd70783b */ /* 0x000eae0000004200 */
[C---:B---3--:R-:W-:Y:S08]  /*13380*/  HMMA.16816.F32 R84, R100.reuse, R116, R84 ;  /* 0x000000746454723c */ /* 0x048ff00000001854 */
[C---:B------:R-:W-:Y:S08]  /*13390*/  HMMA.16816.F32 R88, R100.reuse, R118, R88 ;  /* 0x000000766458723c */ /* 0x040ff00000001858 */
[C---:B-1----:R-:W-:Y:S08]  /*133a0*/  HMMA.16816.F32 R92, R100.reuse, R104, R92 ;  /* 0x00000068645c723c */ /* 0x042ff0000000185c */
[----:B------:R-:W-:Y:S08]  /*133b0*/  HMMA.16816.F32 R96, R100, R106, R96 ;  /* 0x0000006a6460723c */ /* 0x000ff00000001860 */
[C---:B------:R-:W-:Y:S08]  /*133c0*/  HMMA.16816.F32 R128, R136.reuse, R124, R4 ;  /* 0x0000007c8880723c */ /* 0x040ff00000001804 */
[C---:B------:R-:W-:Y:S01]  /*133d0*/  HMMA.16816.F32 R124, R136.reuse, R126, R8 ;  /* 0x0000007e887c723c */ /* 0x040fe20000001808 */
[----:B------:R-:W1:Y:S07]  /*133e0*/  LDSM.16.MT88.4 R8, [R190+0x5900] ;  /* 0x00590000be08783b */ /* 0x000e6e0000004200 */
[C---:B----4-:R-:W-:Y:S01]  /*133f0*/  HMMA.16816.F32 R100, R136.reuse, R108, R12 ;  /* 0x0000006c8864723c */ /* 0x050fe2000000180c */
[----:B------:R-:W3:Y:S07]  /*13400*/  LDSM.16.MT88.4 R12, [R189+0x5900] ;  /* 0x00590000bd0c783b */ /* 0x000eee0000004200 */
[C---:B------:R-:W-:Y:S01]  /*13410*/  HMMA.16816.F32 R104, R136.reuse, R110, R16 ;  /* 0x0000006e8868723c */ /* 0x040fe20000001810 */
[----:B------:R-:W4:Y:S07]  /*13420*/  LDSM.16.MT88.4 R16, [R188+0x5900] ;  /* 0x00590000bc10783b */ /* 0x000f2e0000004200 */
        /* <DEDUP_REMOVED lines=21> */
.L_x_614:
[----:B------:R-:W-:-:S13]  /*13580*/  ISETP.GE.AND P0, PT, R217, RZ, PT ;  /* 0x000000ffd900720c */ /* 0x000fda0003f06270 */
[----:B------:R-:W-:Y:S05]  /*13590*/  @!P0 BRA `(.L_x_616) ;  /* 0x000029c000008947 */ /* 0x000fea0003800000 */
[C---:B------:R-:W-:Y:S01]  /*135a0*/  IADD3 RZ, P3, R204.reuse, 0x40, RZ ;  /* 0x00000040ccff7810 */ /* 0x040fe20007f7e0ff */
[----:B------:R-:W-:Y:S01]  /*135b0*/  ULDC.64 UR4, c[0x0][0x208] ;  /* 0x0000820000047ab9 */ /* 0x000fe20000000a00 */
[----:B------:R-:W-:Y:S01]  /*135c0*/  IADD3 RZ, P2, R204, 0x80, RZ ;  /* 0x00000080ccff7810 */ /* 0x000fe20007f5e0ff */
[----:B------:R-:W-:Y:S01]  /*135d0*/  USHF.L.U64.HI UR5, UR4, 0x5, UR5 ;  /* 0x0000000504057899 */ /* 0x000fe20008010205 */
[C---:B------:R-:W-:Y:S01]  /*135e0*/  IADD3 RZ, P1, R208.reuse, 0x40, RZ ;  /* 0x00000040d0ff7810 */ /* 0x040fe20007f3e0ff */
[----:B------:R-:W-:Y:S01]  /*135f0*/  USHF.L.U32 UR8, UR4, 0x5, URZ ;  /* 0x0000000504087899 */ /* 0x000fe2000800063f */
[C---:B------:R-:W-:Y:S01]  /*13600*/  IADD3 RZ, P0, R208.reuse, 0x80, RZ ;  /* 0x00000080d0ff7810 */ /* 0x040fe20007f1e0ff */
        /* <DEDUP_REMOVED lines=11> */
[----:B------:R-:W-:Y:S01]  /*136c0*/  USHF.L.U32 UR4, UR4, 0x6, URZ ;  /* 0x0000000604047899 */ /* 0x000fe2000800063f */
[----:B------:R-:W-:-:S02]  /*136d0*/  IMAD.MOV.U32 R210, RZ, RZ, R204 ;  /* 0x000000ffffd27224 */ /* 0x000fc400078e00cc */
.L_x_617:
[----:B------:R-:W-:Y:S04]  /*136e0*/  DEPBAR.LE SB0, 0x0 ;  /* 0x000080000000791a */ /* 0x000fe80000000000 */
[----:B------:R-:W-:Y:S01]  /*136f0*/  BAR.SYNC.DEFER_BLOCKING 0x0 ;  /* 0x0000000000007b1d */ /* 0x000fe20000010000 */
[----:B------:R-:W-:Y:S01]  /*13700*/  SHF.R.S32.HI R0, RZ, 0x1f, R217 ;  /* 0x0000001fff007819 */ /* 0x000fe200000114d9 */
[----:B------:R-:W-:Y:S01]  /*13710*/  IMAD R165, R207, R217, RZ ;  /* 0x000000d9cfa57224 */ /* 0x000fe200078e02ff */
[----:B------:R-:W-:Y:S01]  /*13720*/  MOV R28, UR8 ;  /* 0x00000008001c7c02 */ /* 0x000fe20008000f00 */
[----:B------:R-:W-:Y:S01]  /*13730*/  IMAD.WIDE.U32 R20, R217, UR4, R210 ;  /* 0x00000004d9147c25 */ /* 0x000fe2000f8e00d2 */
[----:B------:R-:W-:Y:S02]  /*13740*/  MOV R29, UR5 ;  /* 0x00000005001d7c02 */ /* 0x000fe40008000f00 */
[----:B------:R-:W-:Y:S01]  /*13750*/  ISETP.NE.AND P3, PT, R203, RZ, PT ;  /* 0x000000ffcb00720c */ /* 0x000fe20003f65270 */
[----:B------:R-:W-:Y:S01]  /*13760*/  IMAD R165, R0, UR4, R165 ;  /* 0x0000000400a57c24 */ /* 0x000fe2000f8e02a5 */
[C---:B------:R-:W-:Y:S01]  /*13770*/  LEA R160, P0, R20.reuse, c[0x0][0x1f8], 0x1 ;  /* 0x00007e0014a07a11 */ /* 0x040fe200078008ff */
[----:B------:R-:W-:Y:S03]  /*13780*/  IMAD.WIDE.U32 R30, R217, UR4, R220 ;  /* 0x00000004d91e7c25 */ /* 0x000fe6000f8e00dc */
[----:B------:R-:W-:Y:S01]  /*13790*/  IADD3 R0, R21, R165, RZ ;  /* 0x000000a515007210 */ /* 0x000fe20007ffe0ff */
[C---:B------:R-:W-:Y:S03]  /*137a0*/  IMAD.WIDE.U32 R28, R217.reuse, UR4, R28 ;  /* 0x00000004d91c7c25 */ /* 0x040fe6000f8e001c */
[----:B------:R-:W-:Y:S01]  /*137b0*/  LEA.HI.X R161, R20, c[0x0][0x1fc], R0, 0x1, P0 ;  /* 0x00007f0014a17a11 */ /* 0x000fe200000f0c00 */
[----:B------:R-:W-:Y:S01]  /*137c0*/  IMAD.WIDE.U32 R20, R217, UR4, R222 ;  /* 0x00000004d9147c25 */ /* 0x000fe2000f8e00de */
[----:B------:R-:W-:Y:S02]  /*137d0*/  LEA R168, P0, R30, c[0x0][0x1f8], 0x1 ;  /* 0x00007e001ea87a11 */ /* 0x000fe400078008ff */
[C---:B------:R-:W-:Y:S02]  /*137e0*/  IADD3 R0, R165.reuse, R31, RZ ;  /* 0x0000001fa5007210 */ /* 0x040fe40007ffe0ff */
[----:B------:R-:W-:Y:S01]  /*137f0*/  LEA R166, P1, R20, c[0x0][0x1f8], 0x1 ;  /* 0x00007e0014a67a11 */ /* 0x000fe200078208ff */
[----:B------:R-:W-:Y:S01]  /*13800*/  LDSM.16.M88.4 R32, [R198+0xc100] ;  /* 0x00c10000c620783b */ /* 0x000fe20000000200 */
[C---:B------:R-:W-:Y:S02]  /*13810*/  IADD3 R2, R165.reuse, R21, RZ ;  /* 0x00000015a5027210 */ /* 0x040fe40007ffe0ff */
[----:B------:R-:W-:Y:S02]  /*13820*/  LEA.HI.X R169, R30, c[0x0][0x1fc], R0, 0x1, P0 ;  /* 0x00007f001ea97a11 */ /* 0x000fe400000f0c00 */
[----:B------:R-:W-:Y:S02]  /*13830*/  LEA.HI.X R167, R20, c[0x0][0x1fc], R2, 0x1, P1 ;  /* 0x00007f0014a77a11 */ /* 0x000fe400008f0c02 */
[----:B------:R-:W-:Y:S01]  /*13840*/  IADD3 R165, R165, R29, RZ ;  /* 0x0000001da5a57210 */ /* 0x000fe20007ffe0ff */
[----:B------:R-:W1:Y:S01]  /*13850*/  LDSM.16.M88.4 R8, [R197+0x6100] ;  /* 0x00610000c508783b */ /* 0x000e620000000200 */
[-C--:B------:R-:W-:Y:S02]  /*13860*/  IADD3 R0, P2, R204, R28.reuse, RZ ;  /* 0x0000001ccc007210 */ /* 0x080fe40007f5e0ff */
[-C--:B------:R-:W-:Y:S02]  /*13870*/  IADD3 R2, P1, R222, R28.reuse, RZ ;  /* 0x0000001cde027210 */ /* 0x080fe40007f3e0ff */
[----:B------:R-:W-:Y:S02]  /*13880*/  IADD3 R132, P0, R220, R28, RZ ;  /* 0x0000001cdc847210 */ /* 0x000fe40007f1e0ff */
[C---:B------:R-:W-:Y:S01]  /*13890*/  IADD3.X R163, R165.reuse, R223, RZ, P1, !PT ;  /* 0x000000dfa5a37210 */ /* 0x040fe20000ffe4ff */
[----:B------:R-:W2:Y:S01]  /*138a0*/  LDSM.16.M88.4 R16, [R197+0x6900] ;  /* 0x00690000c510783b */ /* 0x000ea20000000200 */
[----:B------:R-:W-:Y:S02]  /*138b0*/  LEA R170, P1, R2, c[0x0][0x1f8], 0x1 ;  /* 0x00007e0002aa7a11 */ /* 0x000fe400078208ff */
[C---:B------:R-:W-:Y:S02]  /*138c0*/  IADD3.X R135, R165.reuse, R211, RZ, P2, !PT ;  /* 0x000000d3a5877210 */ /* 0x040fe400017fe4ff */
[----:B------:R-:W-:Y:S02]  /*138d0*/  IADD3.X R165, R165, R221, RZ, P0, !PT ;  /* 0x000000dda5a57210 */ /* 0x000fe400007fe4ff */
[----:B------:R-:W-:Y:S01]  /*138e0*/  LEA R172, P2, R0, c[0x0][0x1f8], 0x1 ;  /* 0x00007e0000ac7a11 */ /* 0x000fe200078408ff */
[----:B------:R-:W3:Y:S01]  /*138f0*/  LDSM.16.M88.4 R24, [R197+0x7100] ;  /* 0x00710000c518783b */ /* 0x000ee20000000200 */
[----:B------:R-:W-:Y:S02]  /*13900*/  LEA.HI.X R171, R2, c[0x0][0x1fc], R163, 0x1, P1 ;  /* 0x00007f0002ab7a11 */ /* 0x000fe400008f0ca3 */
[----:B------:R-:W-:Y:S02]  /*13910*/  LEA.HI.X R173, R0, c[0x0][0x1fc], R135, 0x1, P2 ;  /* 0x00007f0000ad7a11 */ /* 0x000fe400010f0c87 */
[C---:B------:R-:W-:Y:S03]  /*13920*/  LEA R174, P0, R132.reuse, c[0x0][0x1f8], 0x1 ;  /* 0x00007e0084ae7a11 */ /* 0x040fe600078008ff */
[----:B------:R-:W4:Y:S01]  /*13930*/  LDSM.16.M88.4 R136, [R197+0x7900] ;  /* 0x00790000c588783b */ /* 0x000f220000000200 */
[----:B------:R-:W-:Y:S02]  /*13940*/  LEA.HI.X R175, R132, c[0x0][0x1fc], R165, 0x1, P0 ;  /* 0x00007f0084af7a11 */ /* 0x000fe400000f0ca5 */
[C---:B------:R-:W-:Y:S02]  /*13950*/  ISETP.GT.AND P0, PT, R217.reuse, RZ, PT ;  /* 0x000000ffd900720c */ /* 0x040fe40003f04270 */
[----:B------:R-:W-:Y:S03]  /*13960*/  IADD3 R217, R217, -0x1, RZ ;  /* 0xffffffffd9d97810 */ /* 0x000fe60007ffe0ff */
[----:B------:R-:W-:Y:S01]  /*13970*/  LDSM.16.M88.4 R140, [R194+0xc100] ;  /* 0x00c10000c28c783b */ /* 0x000fe20000000200 */
[C---:B-1----:R-:W-:Y:S07]  /*13980*/  HMMA.16816.F32 R4, R32.reuse, R8, RZ ;  /* 0x000000082004723c */ /* 0x042fee00000018ff */
[----:B------:R-:W1:Y:S01]  /*13990*/  LDSM.16.M88.4 R144, [R196] ;  /* 0x00000000c490783b */ /* 0x000e620000000200 */
[C---:B------:R-:W-:Y:S07]  /*139a0*/  HMMA.16816.F32 R8, R32.reuse, R10, RZ ;  /* 0x0000000a2008723c */ /* 0x040fee00000018ff */
[----:B------:R-:W5:Y:S01]  /*139b0*/  LDSM.16.M88.4 R148, [R187] ;  /* 0x00000000bb94783b */ /* 0x000f620000000200 */
[C---:B--2---:R-:W-:Y:S07]  /*139c0*/  HMMA.16816.F32 R12, R32.reuse, R16, RZ ;  /* 0x00000010200c723c */ /* 0x044fee00000018ff */
[----:B------:R-:W2:Y:S01]  /*139d0*/  LDSM.16.M88.4 R152, [R186] ;  /* 0x00000000ba98783b */ /* 0x000ea20000000200 */
[C---:B------:R-:W-:Y:S07]  /*139e0*/  HMMA.16816.F32 R16, R32.reuse, R18, RZ ;  /* 0x000000122010723c */ /* 0x040fee00000018ff */
[----:B------:R-:W2:Y:S01]  /*139f0*/  LDSM.16.M88.4 R156, [R185] ;  /* 0x00000000b99c783b */ /* 0x000ea20000000200 */
[C---:B---3--:R-:W-:Y:S07]  /*13a00*/  HMMA.16816.F32 R20, R32.reuse, R24, RZ ;  /* 0x000000182014723c */ /* 0x048fee00000018ff */
[----:B------:R-:W-:Y:S01]  /*13a10*/  @!PT LDS RZ, [RZ] ;  /* 0x00000000fffff984 */ /* 0x000fe20000000800 */
[----:B------:R-:W-:Y:S01]  /*13a20*/  @!PT LDS RZ, [RZ] ;  /* 0x00000000fffff984 */ /* 0x000fe20000000800 */
[----:B------:R-:W-:Y:S01]  /*13a30*/  @!PT LDS RZ, [RZ] ;  /* 0x00000000fffff984 */ /* 0x000fe20000000800 */
[----:B------:R3:W-:Y:S01]  /*13a40*/  LDGSTS.E.BYPASS.LTC128B.128 [R206+0x100], [R160.64], !P5 ;  /* 0x00100000a0ce7fae */ /* 0x0007e2000e901d46 */
[C---:B------:R-:W-:Y:S07]  /*13a50*/  HMMA.16816.F32 R24, R32.reuse, R26, RZ ;  /* 0x0000001a2018723c */ /* 0x040fee00000018ff */
[----:B------:R2:W-:Y:S01]  /*13a60*/  LDGSTS.E.BYPASS.LTC128B.128 [R206+0x2100], [R166.64], !P6 ;  /* 0x02100000a6ce7fae */ /* 0x0005e2000f101d46 */
[C---:B----4-:R-:W-:Y:S07]  /*13a70*/  HMMA.16816.F32 R28, R32.reuse, R136, RZ ;  /* 0x00000088201c723c */ /* 0x050fee00000018ff */
[----:B------:R4:W-:Y:S01]  /*13a80*/  LDGSTS.E.BYPASS.LTC128B.128 [R206+0x4100], [R168.64], !P3 ;  /* 0x04100000a8ce7fae */ /* 0x0009e2000d901d46 */
[----:B------:R-:W-:Y:S07]  /*13a90*/  HMMA.16816.F32 R32, R32, R138, RZ ;  /* 0x0000008a2020723c */ /* 0x000fee00000018ff */
[----:B------:R2:W-:Y:S01]  /*13aa0*/  LDGSTS.E.BYPASS.LTC128B.128 [R206+0x1100], [R172.64], !P5 ;  /* 0x01100000acce7fae */ /* 0x0005e2000e901d46 */
[C---:B-1----:R-:W-:Y:S07]  /*13ab0*/  HMMA.16816.F32 R4, R140.reuse, R144, R4 ;  /* 0x000000908c04723c */ /* 0x042fee0000001804 */
[----:B------:R4:W-:Y:S01]  /*13ac0*/  LDGSTS.E.BYPASS.LTC128B.128 [R206+0x3100], [R170.64], !P6 ;  /* 0x03100000aace7fae */ /* 0x0009e2000f101d46 */
[C---:B------:R-:W-:Y:S07]  /*13ad0*/  HMMA.16816.F32 R8, R140.reuse, R146, R8 ;  /* 0x000000928c08723c */ /* 0x040fee0000001808 */
[----:B------:R1:W-:Y:S01]  /*13ae0*/  LDGSTS.E.BYPASS.LTC128B.128 [R206+0x5100], [R174.64], !P3 ;  /* 0x05100000aece7fae */ /* 0x0003e2000d901d46 */
[C---:B-----5:R-:W-:Y:S07]  /*13af0*/  HMMA.16816.F32 R12, R140.reuse, R148, R12 ;  /* 0x000000948c0c723c */ /* 0x060fee000000180c */
[----:B------:R-:W-:Y:S01]  /*13b00*/  LDSM.16.M88.4 R136, [R193+0xc100] ;  /* 0x00c10000c188783b */ /* 0x000fe20000000200 */
[C---:B------:R-:W-:Y:S07]  /*13b10*/  HMMA.16816.F32 R16, R140.reuse, R150, R16 ;  /* 0x000000968c10723c */ /* 0x040fee0000001810 */
[----:B---3--:R-:W3:Y:S01]  /*13b20*/  LDSM.16.M88.4 R160, [R192+0x6100] ;  /* 0x00610000c0a0783b */ /* 0x008ee20000000200 */
[C---:B--2---:R-:W-:Y:S07]  /*13b30*/  HMMA.16816.F32 R20, R140.reuse, R152, R20 ;  /* 0x000000988c14723c */ /* 0x044fee0000001814 */
[----:B------:R-:W0:Y:S01]  /*13b40*/  LDGDEPBAR ;  /* 0x00000000000079af */ /* 0x000e220000000000 */
[C---:B------:R-:W-:Y:S07]  /*13b50*/  HMMA.16816.F32 R24, R140.reuse, R154, R24 ;  /* 0x0000009a8c18723c */ /* 0x040fee0000001818 */
[----:B------:R-:W2:Y:S01]  /*13b60*/  LDSM.16.M88.4 R144, [R192+0x6900] ;  /* 0x00690000c090783b */ /* 0x000ea20000000200 */
[C---:B------:R-:W-:Y:S07]  /*13b70*/  HMMA.16816.F32 R28, R140.reuse, R156, R28 ;  /* 0x0000009c8c1c723c */ /* 0x040fee000000181c */
[----:B------:R-:W5:Y:S01]  /*13b80*/  LDSM.16.M88.4 R164, [R192+0x7100] ;  /* 0x00710000c0a4783b */ /* 0x000f620000000200 */
[----:B------:R-:W-:Y:S07]  /*13b90*/  HMMA.16816.F32 R32, R140, R158, R32 ;  /* 0x0000009e8c20723c */ /* 0x000fee0000001820 */
[----:B------:R-:W1:Y:S01]  /*13ba0*/  LDSM.16.M88.4 R148, [R192+0x7900] ;  /* 0x00790000c094783b */ /* 0x000e620000000200 */
[C---:B---3--:R-:W-:Y:S07]  /*13bb0*/  HMMA.16816.F32 R4, R136.reuse, R160, R4 ;  /* 0x000000a08804723c */ /* 0x048fee0000001804 */
[----:B------:R-:W-:Y:S01]  /*13bc0*/  LDSM.16.M88.4 R152, [R191+0xc100] ;  /* 0x00c10000bf98783b */ /* 0x000fe20000000200 */
[C---:B------:R-:W-:Y:S07]  /*13bd0*/  HMMA.16816.F32 R8, R136.reuse, R162, R8 ;  /* 0x000000a28808723c */ /* 0x040fee0000001808 */
[----:B----4-:R-:W3:Y:S01]  /*13be0*/  LDSM.16.M88.4 R168, [R184] ;  /* 0x00000000b8a8783b */ /* 0x010ee20000000200 */
[C---:B--2---:R-:W-:Y:S07]  /*13bf0*/  HMMA.16816.F32 R12, R136.reuse, R144, R12 ;  /* 0x00000090880c723c */ /* 0x044fee000000180c */
[----:B------:R-:W2:Y:S01]  /*13c00*/  LDSM.16.M88.4 R140, [R184+0x800] ;  /* 0x00080000b88c783b */ /* 0x000ea20000000200 */
[C---:B------:R-:W-:Y:S07]  /*13c10*/  HMMA.16816.F32 R16, R136.reuse, R146, R16 ;  /* 0x000000928810723c */ /* 0x040fee0000001810 */
[----:B------:R-:W4:Y:S01]  /*13c20*/  LDSM.16.M88.4 R156, [R184+0x1000] ;  /* 0x00100000b89c783b */ /* 0x000f220000000200 */
[C---:B-----5:R-:W-:Y:S07]  /*13c30*/  HMMA.16816.F32 R20, R136.reuse, R164, R20 ;  /* 0x000000a48814723c */ /* 0x060fee0000001814 */
[----:B------:R-:W5:Y:S01]  /*13c40*/  LDSM.16.M88.4 R144, [R184+0x1800] ;  /* 0x00180000b890783b */ /* 0x000f620000000200 */
[C---:B------:R-:W-:Y:S07]  /*13c50*/  HMMA.16816.F32 R24, R136.reuse, R166, R24 ;  /* 0x000000a68818723c */ /* 0x040fee0000001818 */
[----:B------:R-:W-:Y:S01]  /*13c60*/  LDSM.16.M88.4 R160, [R197+0x8900] ;  /* 0x00890000c5a0783b */ /* 0x000fe20000000200 */
[C---:B-1----:R-:W-:Y:S07]  /*13c70*/  HMMA.16816.F32 R28, R136.reuse, R148, R28 ;  /* 0x00000094881c723c */ /* 0x042fee000000181c */
[----:B------:R-:W-:Y:S01]  /*13c80*/  LDSM.16.M88.4 R164, [R194+0x10100] ;  /* 0x01010000c2a4783b */ /* 0x000fe20000000200 */
[----:B------:R-:W-:Y:S07]  /*13c90*/  HMMA.16816.F32 R32, R136, R150, R32 ;  /* 0x000000968820723c */ /* 0x000fee0000001820 */
[----:B------:R-:W-:Y:S01]  /*13ca0*/  LDSM.16.M88.4 R136, [R198+0x10100] ;  /* 0x01010000c688783b */ /* 0x000fe20000000200 */
[C---:B---3--:R-:W-:Y:S07]  /*13cb0*/  HMMA.16816.F32 R4, R152.reuse, R168, R4 ;  /* 0x000000a89804723c */ /* 0x048fee0000001804 */
[----:B------:R-:W1:Y:S01]  /*13cc0*/  LDSM.16.M88.4 R148, [R197+0x8100] ;  /* 0x00810000c594783b */ /* 0x000e620000000200 */
[C---:B------:R-:W-:Y:S07]  /*13cd0*/  HMMA.16816.F32 R8, R152.reuse, R170, R8 ;  /* 0x000000aa9808723c */ /* 0x040fee0000001808 */
[----:B------:R-:W-:Y:S01]  /*13ce0*/  LDSM.16.M88.4 R168, [R183] ;  /* 0x00000000b7a8783b */ /* 0x000fe20000000200 */
[C---:B--2---:R-:W-:Y:S07]  /*13cf0*/  HMMA.16816.F32 R12, R152.reuse, R140, R12 ;  /* 0x0000008c980c723c */ /* 0x044fee000000180c */
[----:B------:R-:W-:Y:S01]  /*13d00*/  LDSM.16.M88.4 R172, [R184+0x4000] ;  /* 0x00400000b8ac783b */ /* 0x000fe20000000200 */
[C---:B------:R-:W-:Y:S07]  /*13d10*/  HMMA.16816.F32 R16, R152.reuse, R142, R16 ;  /* 0x0000008e9810723c */ /* 0x040fee0000001810 */
[----:B------:R-:W2:Y:S01]  /*13d20*/  LDSM.16.M88.4 R140, [R197+0x9100] ;  /* 0x00910000c58c783b */ /* 0x000ea20000000200 */
[C---:B----4-:R-:W-:Y:S08]  /*13d30*/  HMMA.16816.F32 R20, R152.reuse, R156, R20 ;  /* 0x0000009c9814723c */ /* 0x050ff00000001814 */
[C---:B------:R-:W-:Y:S01]  /*13d40*/  HMMA.16816.F32 R24, R152.reuse, R158, R24 ;  /* 0x0000009e9818723c */ /* 0x040fe20000001818 */
[----:B------:R-:W3:Y:S07]  /*13d50*/  LDSM.16.M88.4 R156, [R197+0x9900] ;  /* 0x00990000c59c783b */ /* 0x000eee0000000200 */
[C---:B-----5:R-:W-:Y:S08]  /*13d60*/  HMMA.16816.F32 R28, R152.reuse, R144, R28 ;  /* 0x00000090981c723c */ /* 0x060ff0000000181c */
[----:B------:R-:W-:Y:S01]  /*13d70*/  HMMA.16816.F32 R32, R152, R146, R32 ;  /* 0x000000929820723c */ /* 0x000fe20000001820 */
[----:B------:R-:W4:Y:S07]  /*13d80*/  LDSM.16.M88.4 R144, [R182] ;  /* 0x00000000b690783b */ /* 0x000f2e0000000200 */
[C---:B-1----:R-:W-:Y:S01]  /*13d90*/  HMMA.16816.F32 R4, R136.reuse, R148, R4 ;  /* 0x000000948804723c */ /* 0x042fe20000001804 */
[----:B------:R-:W-:Y:S07]  /*13da0*/  LDSM.16.M88.4 R152, [R180] ;  /* 0x00000000b498783b */ /* 0x000fee0000000200 */
[C---:B------:R-:W-:Y:S01]  /*13db0*/  HMMA.16816.F32 R8, R136.reuse, R150, R8 ;  /* 0x000000968808723c */ /* 0x040fe20000001808 */
[----:B------:R-:W1:Y:S07]  /*13dc0*/  LDSM.16.M88.4 R148, [R181] ;  /* 0x00000000b594783b */ /* 0x000e6e0000000200 */
[C---:B------:R-:W-:Y:S08]  /*13dd0*/  HMMA.16816.F32 R12, R136.reuse, R160, R12 ;  /* 0x000000a0880c723c */ /* 0x040ff0000000180c */
[C---:B------:R-:W-:Y:S01]  /*13de0*/  HMMA.16816.F32 R16, R136.reuse, R162, R16 ;  /* 0x000000a28810723c */ /* 0x040fe20000001810 */
[----:B------:R-:W-:Y:S07]  /*13df0*/  LDSM.16.M88.4 R160, [R192+0x8100] ;  /* 0x00810000c0a0783b */ /* 0x000fee0000000200 */
[C---:B--2---:R-:W-:Y:S08]  /*13e00*/  HMMA.16816.F32 R20, R136.reuse, R140, R20 ;  /* 0x0000008c8814723c */ /* 0x044ff00000001814 */
[C---:B------:R-:W-:Y:S01]  /*13e10*/  HMMA.16816.F32 R24, R136.reuse, R142, R24 ;  /* 0x0000008e8818723c */ /* 0x040fe20000001818 */
[----:B------:R-:W2:Y:S07]  /*13e20*/  LDSM.16.M88.4 R140, [R193+0x10100] ;  /* 0x01010000c18c783b */ /* 0x000eae0000000200 */
[C---:B---3--:R-:W-:Y:S08]  /*13e30*/  HMMA.16816.F32 R28, R136.reuse, R156, R28 ;  /* 0x0000009c881c723c */ /* 0x048ff0000000181c */
[----:B------:R-:W-:Y:S01]  /*13e40*/  HMMA.16816.F32 R32, R136, R158, R32 ;  /* 0x0000009e8820723c */ /* 0x000fe20000001820 */
[----:B------:R-:W3:Y:S07]  /*13e50*/  LDSM.16.M88.4 R136, [R192+0x8900] ;  /* 0x00890000c088783b */ /* 0x000eee0000000200 */
[C---:B------:R-:W-:Y:S01]  /*13e60*/  HMMA.16816.F32 R4, R164.reuse, R168, R4 ;  /* 0x000000a8a404723c */ /* 0x040fe20000001804 */
[----:B------:R-:W-:Y:S07]  /*13e70*/  LDSM.16.M88.4 R156, [R191+0x10100] ;  /* 0x01010000bf9c783b */ /* 0x000fee0000000200 */
[C---:B------:R-:W-:Y:S01]  /*13e80*/  HMMA.16816.F32 R8, R164.reuse, R170, R8 ;  /* 0x000000aaa408723c */ /* 0x040fe20000001808 */
[----:B------:R-:W-:Y:S07]  /*13e90*/  LDSM.16.M88.4 R168, [R184+0x2000] ;  /* 0x00200000b8a8783b */ /* 0x000fee0000000200 */
        /* <DEDUP_REMOVED lines=8> */
[----:B------:R-:W5:Y:S07]  /*13f20*/  LDSM.16.M88.4 R152, [R184+0x2800] ;  /* 0x00280000b898783b */ /* 0x000f6e0000000200 */
[C---:B--2---:R-:W-:Y:S01]  /*13f30*/  HMMA.16816.F32 R4, R140.reuse, R160, R4 ;  /* 0x000000a08c04723c */ /* 0x044fe20000001804 */
[----:B------:R-:W-:Y:S07]  /*13f40*/  LDSM.16.M88.4 R164, [R197+0xb100] ;  /* 0x00b10000c5a4783b */ /* 0x000fee0000000200 */
        /* <DEDUP_REMOVED lines=9> */
[----:B------:R-:W-:Y:S01]  /*13fe0*/  HMMA.16816.F32 R32, R140, R150, R32 ;  /* 0x000000968c20723c */ /* 0x000fe20000001820 */
[----:B------:R-:W-:Y:S07]  /*13ff0*/  LDSM.16.M88.4 R140, [R198+0x14100] ;  /* 0x01410000c68c783b */ /* 0x000fee0000000200 */
[C---:B------:R-:W-:Y:S01]  /*14000*/  HMMA.16816.F32 R4, R156.reuse, R168, R4 ;  /* 0x000000a89c04723c */ /* 0x040fe20000001804 */
        /* <DEDUP_REMOVED lines=91> */
[----:B-1----:R-:W-:Y:S01]  /*145c0*/  FMNMX.FTZ R141, R136, R139, !PT ;  /* 0x0000008b888d7209 */ /* 0x002fe20007810000 */
[----:B------:R-:W-:Y:S01]  /*145d0*/  @P0 IMAD.WIDE.U32 R138, R217, c[0x0][0x1e0], RZ ;  /* 0x00007800d98a0a25 */ /* 0x000fe200078e00ff */
[----:B------:R-:W-:Y:S05]  /*145e0*/  @P0 SHF.R.S32.HI R136, RZ, 0x1f, R217 ;  /* 0x0000001fff880819 */ /* 0x000fea00000114d9 */
[----:B------:R-:W1:Y:S01]  /*145f0*/  SHFL.BFLY PT, R2, R141, 0x1, 0x1f ;  /* 0x0c201f008d027f89 */ /* 0x000e6200000e0000 */
[----:B------:R-:W-:Y:S01]  /*14600*/  @P0 IMAD R136, R136, c[0x0][0x1e0], RZ ;  /* 0x0000780088880a24 */ /* 0x000fe200078e02ff */
[----:B--2---:R-:W-:Y:S02]  /*14610*/  FMNMX.FTZ R135, R137, R0, !PT ;  /* 0x0000000089877209 */ /* 0x004fe40007810000 */
[C---:B------:R-:W-:Y:S01]  /*14620*/  @P0 SHF.L.U32 R137, R138.reuse, 0x6, RZ ;  /* 0x000000068a890819 */ /* 0x040fe200000006ff */
[----:B------:R-:W-:Y:S03]  /*14630*/  @P0 IMAD R136, R217, c[0x0][0x1e4], R136 ;  /* 0x00007900d9880a24 */ /* 0x000fe600078e0288 */
[----:B------:R-:W2:Y:S02]  /*14640*/  SHFL.BFLY PT, R132, R135, 0x1, 0x1f ;  /* 0x0c201f0087847f89 */ /* 0x000ea400000e0000 */
[----:B------:R-:W-:Y:S04]  /*14650*/  @P0 IADD3 R136, R139, R136, RZ ;  /* 0x000000888b880210 */ /* 0x000fe80007ffe0ff */
[----:B------:R-:W-:Y:S02]  /*14660*/  @P0 SHF.L.U64.HI R136, R138, 0x6, R136 ;  /* 0x000000068a880819 */ /* 0x000fe40000010288 */
[----:B-1----:R-:W-:Y:S05]  /*14670*/  FMNMX.FTZ R0, R141, R2, !PT ;  /* 0x000000028d007209 */ /* 0x002fea0007810000 */
[C---:B------:R-:W-:Y:S02]  /*14680*/  FADD.FTZ R2, -R0.reuse, R3 ;  /* 0x0000000300027221 */ /* 0x040fe40000010100 */
[----:B------:R-:W-:Y:S01]  /*14690*/  FMUL.FTZ R167, R0, c[0x0][0x2d0] ;  /* 0x0000b40000a77a20 */ /* 0x000fe20000410000 */
[----:B--2---:R-:W-:Y:S01]  /*146a0*/  FMNMX.FTZ R132, R135, R132, !PT ;  /* 0x0000008487847209 */ /* 0x004fe20007810000 */
[----:B------:R-:W-:Y:S02]  /*146b0*/  FMUL.FTZ R3, R2, c[0x0][0x2d0] ;  /* 0x0000b40002037a20 */ /* 0x000fe40000410000 */
[----:B------:R-:W-:Y:S01]  /*146c0*/  FFMA.FTZ R135, R4, c[0x0][0x2d0], -R167 ;  /* 0x0000b40004877a23 */ /* 0x000fe200000108a7 */
[----:B------:R-:W-:Y:S01]  /*146d0*/  @P0 IADD3 R4, P1, R137, R208, RZ ;  /* 0x000000d089040210 */ /* 0x000fe20007f3e0ff */
[----:B------:R-:W-:Y:S02]  /*146e0*/  FADD.FTZ R2, -R132, R133 ;  /* 0x0000008584027221 */ /* 0x000fe40000010100 */
[--C-:B------:R-:W-:Y:S01]  /*146f0*/  FFMA.FTZ R160, R5, c[0x0][0x2d0], -R167.reuse ;  /* 0x0000b40005a07a23 */ /* 0x100fe200000108a7 */
[----:B------:R-:W-:Y:S01]  /*14700*/  @P0 LEA R140, P2, R4, c[0x0][0x1c8], 0x1 ;  /* 0x00007200048c0a11 */ /* 0x000fe200078408ff */
[----:B------:R-:W-:Y:S01]  /*14710*/  FMUL.FTZ R133, R2, c[0x0][0x2d0] ;  /* 0x0000b40002857a20 */ /* 0x000fe20000410000 */
[----:B------:R-:W-:Y:S01]  /*14720*/  @P0 IADD3 R5, P4, R137, R216, RZ ;  /* 0x000000d889050210 */ /* 0x000fe20007f9e0ff */
[--C-:B------:R-:W-:Y:S01]  /*14730*/  FFMA.FTZ R162, R9, c[0x0][0x2d0], -R167.reuse ;  /* 0x0000b40009a27a23 */ /* 0x100fe200000108a7 */
[----:B------:R-:W1:Y:S01]  /*14740*/  MUFU.EX2 R3, R3 ;  /* 0x0000000300037308 */ /* 0x000e620000000800 */
[--C-:B------:R-:W-:Y:S02]  /*14750*/  FFMA.FTZ R139, R8, c[0x0][0x2d0], -R167.reuse ;  /* 0x0000b400088b7a23 */ /* 0x100fe400000108a7 */
[----:B------:R-:W-:Y:S02]  /*14760*/  FMUL.FTZ R165, R132, c[0x0][0x2d0] ;  /* 0x0000b40084a57a20 */ /* 0x000fe40000410000 */
[----:B------:R-:W-:Y:S02]  /*14770*/  FFMA.FTZ R170, R16, c[0x0][0x2d0], -R167 ;  /* 0x0000b40010aa7a23 */ /* 0x000fe400000108a7 */
[--C-:B------:R-:W-:Y:S02]  /*14780*/  FFMA.FTZ R164, R6, c[0x0][0x2d0], -R165.reuse ;  /* 0x0000b40006a47a23 */ /* 0x100fe400000108a5 */
[--C-:B------:R-:W-:Y:S01]  /*14790*/  FFMA.FTZ R161, R7, c[0x0][0x2d0], -R165.reuse ;  /* 0x0000b40007a17a23 */ /* 0x100fe200000108a5 */
[----:B------:R2:W3:Y:S01]  /*147a0*/  MUFU.EX2 R2, R133 ;  /* 0x0000008500027308 */ /* 0x0004e20000000800 */
[--C-:B------:R-:W-:Y:S02]  /*147b0*/  FFMA.FTZ R163, R10, c[0x0][0x2d0], -R165.reuse ;  /* 0x0000b4000aa37a23 */ /* 0x100fe400000108a5 */
[----:B------:R-:W-:Y:S02]  /*147c0*/  FFMA.FTZ R166, R11, c[0x0][0x2d0], -R165 ;  /* 0x0000b4000ba67a23 */ /* 0x000fe400000108a5 */
[----:B------:R-:W-:Y:S02]  /*147d0*/  FFMA.FTZ R171, R17, c[0x0][0x2d0], -R167 ;  /* 0x0000b40011ab7a23 */ /* 0x000fe400000108a7 */
[--C-:B------:R-:W-:Y:S02]  /*147e0*/  FFMA.FTZ R174, R18, c[0x0][0x2d0], -R165.reuse ;  /* 0x0000b40012ae7a23 */ /* 0x100fe400000108a5 */
[--C-:B------:R-:W-:Y:S01]  /*147f0*/  FFMA.FTZ R175, R19, c[0x0][0x2d0], -R165.reuse ;  /* 0x0000b40013af7a23 */ /* 0x100fe200000108a5 */
[----:B------:R-:W-:Y:S01]  /*14800*/  MUFU.EX2 R135, R135 ;  /* 0x0000008700877308 */ /* 0x000fe20000000800 */
[--C-:B------:R-:W-:Y:S02]  /*14810*/  FFMA.FTZ R224, R31, c[0x0][0x2d0], -R165.reuse ;  /* 0x0000b4001fe07a23 */ /* 0x100fe400000108a5 */
[----:B------:R-:W-:Y:S02]  /*14820*/  FFMA.FTZ R225, R34, c[0x0][0x2d0], -R165 ;  /* 0x0000b40022e17a23 */ /* 0x000fe400000108a5 */
[C---:B-1----:R-:W-:Y:S02]  /*14830*/  FMUL.FTZ R100, R3.reuse, R100 ;  /* 0x0000006403647220 */ /* 0x042fe40000410000 */
[C---:B------:R-:W-:Y:S02]  /*14840*/  FMUL.FTZ R101, R3.reuse, R101 ;  /* 0x0000006503657220 */ /* 0x040fe40000410000 */
[C---:B------:R-:W-:Y:S01]  /*14850*/  FMUL.FTZ R104, R3.reuse, R104 ;  /* 0x0000006803687220 */ /* 0x040fe20000410000 */
[----:B------:R-:W1:Y:S01]  /*14860*/  MUFU.EX2 R160, R160 ;  /* 0x000000a000a07308 */ /* 0x000e620000000800 */
[C---:B------:R-:W-:Y:S02]  /*14870*/  FMUL.FTZ R105, R3.reuse, R105 ;  /* 0x0000006903697220 */ /* 0x040fe40000410000 */
[----:B------:R-:W-:Y:S01]  /*14880*/  FMUL.FTZ R108, R3, R108 ;  /* 0x0000006c036c7220 */ /* 0x000fe20000410000 */
[----:B--2---:R-:W-:Y:S01]  /*14890*/  @P0 IADD3.X R133, R136, R213, RZ, P1, !PT ;  /* 0x000000d588850210 */ /* 0x004fe20000ffe4ff */
[C---:B---3--:R-:W-:Y:S01]  /*148a0*/  FMUL.FTZ R6, R2.reuse, R130 ;  /* 0x0000008202067220 */ /* 0x048fe20000410000 */
[----:B------:R-:W-:Y:S01]  /*148b0*/  @P0 IADD3 R138, P1, R137, R134, RZ ;  /* 0x00000086898a0210 */ /* 0x000fe20007f3e0ff */
[----:B------:R-:W-:Y:S01]  /*148c0*/  FMUL.FTZ R7, R2, R131 ;  /* 0x0000008302077220 */ /* 0x000fe20000410000 */
[----:B------:R-:W-:Y:S01]  /*148d0*/  @P0 LEA.HI.X R141, R4, c[0x0][0x1cc], R133, 0x1, P2 ;  /* 0x00007300048d0a11 */ /* 0x000fe200010f0c85 */
[----:B------:R-:W-:Y:S01]  /*148e0*/  FMUL.FTZ R10, R2, R126 ;  /* 0x0000007e020a7220 */ /* 0x000fe20000410000 */
[----:B------:R-:W-:Y:S01]  /*148f0*/  @P0 LEA R142, P3, R138, c[0x0][0x1c8], 0x1 ;  /* 0x000072008a8e0a11 */ /* 0x000fe200078608ff */
[----:B------:R-:W-:Y:S01]  /*14900*/  MUFU.EX2 R162, R162 ;  /* 0x000000a200a27308 */ /* 0x000fe20000000800 */
[C---:B------:R-:W-:Y:S01]  /*14910*/  @P0 IADD3.X R133, R136.reuse, R219, RZ, P1, !PT ;  /* 0x000000db88850210 */ /* 0x040fe20000ffe4ff */
[----:B------:R2:W-:Y:S01]  /*14920*/  @P0 LDGSTS.E.BYPASS.LTC128B.128 [R206+0x6100], [R140.64], !P5 ;  /* 0x061000008cce0fae */ /* 0x0005e2000e901d46 */
[----:B------:R-:W-:Y:S01]  /*14930*/  @P0 IADD3.X R4, R136, R218, RZ, P4, !PT ;  /* 0x000000da88040210 */ /* 0x000fe200027fe4ff */
[----:B------:R-:W-:Y:S01]  /*14940*/  FMUL.FTZ R11, R2, R127 ;  /* 0x0000007f020b7220 */ /* 0x000fe20000410000 */
[----:B------:R-:W-:Y:S01]  /*14950*/  @P0 LEA.HI.X R143, R138, c[0x0][0x1cc], R133, 0x1, P3 ;  /* 0x000073008a8f0a11 */ /* 0x000fe200018f0c85 */
[C---:B------:R-:W-:Y:S01]  /*14960*/  FMUL.FTZ R102, R2.reuse, R102 ;  /* 0x0000006602667220 */ /* 0x040fe20000410000 */
[----:B------:R-:W-:Y:S01]  /*14970*/  ISETP.NE.AND P4, PT, R203, RZ, PT ;  /* 0x000000ffcb00720c */ /* 0x000fe20003f85270 */
[----:B------:R-:W-:Y:S01]  /*14980*/  FMUL.FTZ R103, R2, R103 ;  /* 0x0000006702677220 */ /* 0x000fe20000410000 */
[C---:B------:R-:W-:Y:S01]  /*14990*/  @P0 LEA R144, P2, R5.reuse, c[0x0][0x1c8], 0x1 ;  /* 0x0000720005900a11 */ /* 0x040fe200078408ff */
[----:B------:R2:W-:Y:S01]  /*149a0*/  @P0 LDGSTS.E.BYPASS.LTC128B.128 [R206+0x8100], [R142.64], !P6 ;  /* 0x081000008ece0fae */ /* 0x0005e2000f101d46 */
[----:B------:R-:W-:Y:S01]  /*149b0*/  @P0 IADD3 R137, P1, R202, R137, RZ ;  /* 0x00000089ca890210 */ /* 0x000fe20007f3e0ff */
[----:B------:R-:W3:Y:S01]  /*149c0*/  MUFU.EX2 R133, R139 ;  /* 0x0000008b00857308 */ /* 0x000ee20000000800 */
[----:B------:R-:W-:Y:S01]  /*149d0*/  @P0 LEA.HI.X R145, R5, c[0x0][0x1cc], R4, 0x1, P2 ;  /* 0x0000730005910a11 */ /* 0x000fe200010f0c04 */
[C---:B------:R-:W-:Y:S01]  /*149e0*/  FMUL.FTZ R106, R2.reuse, R106 ;  /* 0x0000006a026a7220 */ /* 0x040fe20000410000 */
[----:B------:R-:W-:Y:S01]  /*149f0*/  @P0 IADD3.X R5, R201, R136, RZ, P1, !PT ;  /* 0x00000088c9050210 */ /* 0x000fe20000ffe4ff */
[----:B------:R-:W-:Y:S01]  /*14a00*/  FMUL.FTZ R107, R2, R107 ;  /* 0x0000006b026b7220 */ /* 0x000fe20000410000 */
[----:B------:R-:W-:Y:S01]  /*14a10*/  @P0 IADD3 R4, P3, R137, R208, RZ ;  /* 0x000000d089040210 */ /* 0x000fe20007f7e0ff */
[----:B------:R-:W-:Y:S01]  /*14a20*/  FMUL.FTZ R109, R3, R109 ;  /* 0x0000006d036d7220 */ /* 0x000fe20000410000 */
[----:B------:R-:W-:Y:S01]  /*14a30*/  @P0 IADD3 R8, P2, R137, R134, RZ ;  /* 0x0000008689080210 */ /* 0x000fe20007f5e0ff */
[----:B------:R4:W-:Y:S01]  /*14a40*/  @P0 LDGSTS.E.BYPASS.LTC128B.128 [R206+0xa100], [R144.64], !P4 ;  /* 0x0a10000090ce0fae */ /* 0x0009e2000e101d46 */
[----:B------:R-:W-:Y:S01]  /*14a50*/  @P0 IADD3.X R9, R5, R213, RZ, P3, !PT ;  /* 0x000000d505090210 */ /* 0x000fe20001ffe4ff */
[----:B------:R-:W-:Y:S01]  /*14a60*/  MUFU.EX2 R164, R164 ;  /* 0x000000a400a47308 */ /* 0x000fe20000000800 */
[----:B------:R-:W-:Y:S01]  /*14a70*/  @P0 LEA R146, P3, R4, c[0x0][0x1c8], 0x1 ;  /* 0x0000720004920a11 */ /* 0x000fe200078608ff */
[C---:B------:R-:W-:Y:S01]  /*14a80*/  FMUL.FTZ R110, R2.reuse, R110 ;  /* 0x0000006e026e7220 */ /* 0x040fe20000410000 */
[----:B------:R-:W-:Y:S01]  /*14a90*/  @P0 IADD3 R136, P1, R137, R216, RZ ;  /* 0x000000d889880210 */ /* 0x000fe20007f3e0ff */
[----:B------:R-:W-:Y:S01]  /*14aa0*/  FMUL.FTZ R111, R2, R111 ;  /* 0x0000006f026f7220 */ /* 0x000fe20000410000 */
[----:B------:R-:W-:Y:S01]  /*14ab0*/  @P0 LEA.HI.X R147, R4, c[0x0][0x1cc], R9, 0x1, P3 ;  /* 0x0000730004930a11 */ /* 0x000fe200018f0c09 */
[----:B------:R-:W-:Y:S01]  /*14ac0*/  FMUL.FTZ R4, R3, R128 ;  /* 0x0000008003047220 */ /* 0x000fe20000410000 */
[----:B------:R-:W-:Y:S01]  /*14ad0*/  @P0 IADD3.X R137, R5, R219, RZ, P2, !PT ;  /* 0x000000db05890210 */ /* 0x000fe200017fe4ff */
[----:B------:R-:W-:Y:S01]  /*14ae0*/  FMUL.FTZ R9, R3, R125 ;  /* 0x0000007d03097220 */ /* 0x000fe20000410000 */
[C---:B------:R-:W-:Y:S01]  /*14af0*/  @P0 LEA R148, P2, R8.reuse, c[0x0][0x1c8], 0x1 ;  /* 0x0000720008940a11 */ /* 0x040fe200078408ff */
[----:B------:R4:W-:Y:S01]  /*14b00*/  @P0 LDGSTS.E.BYPASS.LTC128B.128 [R206+0x7100], [R146.64], !P5 ;  /* 0x0710000092ce0fae */ /* 0x0009e2000e901d46 */
[----:B------:R-:W-:Y:S01]  /*14b10*/  @P0 IADD3.X R5, R5, R218, RZ, P1, !PT ;  /* 0x000000da05050210 */ /* 0x000fe20000ffe4ff */
[----:B------:R-:W5:Y:S01]  /*14b20*/  MUFU.EX2 R161, R161 ;  /* 0x000000a100a17308 */ /* 0x000f620000000800 */
[----:B------:R-:W-:Y:S01]  /*14b30*/  @P0 LEA.HI.X R149, R8, c[0x0][0x1cc], R137, 0x1, P2 ;  /* 0x0000730008950a11 */ /* 0x000fe200010f0c89 */
[C---:B------:R-:W-:Y:S01]  /*14b40*/  FMUL.FTZ R8, R3.reuse, R124 ;  /* 0x0000007c03087220 */ /* 0x040fe20000410000 */
[----:B------:R-:W-:Y:S01]  /*14b50*/  @P0 LEA R150, P1, R136, c[0x0][0x1c8], 0x1 ;  /* 0x0000720088960a11 */ /* 0x000fe200078208ff */
[C---:B------:R-:W-:Y:S01]  /*14b60*/  FMUL.FTZ R112, R3.reuse, R112 ;  /* 0x0000007003707220 */ /* 0x040fe20000410000 */
[----:B-1----:R-:W-:Y:S01]  /*14b70*/  F2FP.PACK_AB R128, R160, R135 ;  /* 0x00000087a080723e */ /* 0x002fe200000000ff */
[----:B------:R1:W-:Y:S01]  /*14b80*/  @P0 LDGSTS.E.BYPASS.LTC128B.128 [R206+0x9100], [R148.64], !P6 ;  /* 0x0910000094ce0fae */ /* 0x0003e2000f101d46 */
[----:B------:R-:W-:Y:S01]  /*14b90*/  @P0 LEA.HI.X R151, R136, c[0x0][0x1cc], R5, 0x1, P1 ;  /* 0x0000730088970a11 */ /* 0x000fe200008f0c05 */
[C---:B------:R-:W-:Y:S01]  /*14ba0*/  FMUL.FTZ R5, R3.reuse, R129 ;  /* 0x0000008103057220 */ /* 0x040fe20000410000 */
[----:B---3--:R-:W-:Y:S01]  /*14bb0*/  F2FP.PACK_AB R130, R162, R133 ;  /* 0x00000085a282723e */ /* 0x008fe200000000ff */
[----:B------:R-:W-:Y:S01]  /*14bc0*/  MUFU.EX2 R163, R163 ;  /* 0x000000a300a37308 */ /* 0x000fe20000000800 */
[C---:B------:R-:W-:Y:S02]  /*14bd0*/  FMUL.FTZ R113, R3.reuse, R113 ;  /* 0x0000007103717220 */ /* 0x040fe40000410000 */
[C---:B------:R-:W-:Y:S01]  /*14be0*/  FMUL.FTZ R114, R2.reuse, R114 ;  /* 0x0000007202727220 */ /* 0x040fe20000410000 */
[----:B------:R1:W-:Y:S01]  /*14bf0*/  @P0 LDGSTS.E.BYPASS.LTC128B.128 [R206+0xb100], [R150.64], !P4 ;  /* 0x0b10000096ce0fae */ /* 0x0003e2000e101d46 */
[C---:B------:R-:W-:Y:S02]  /*14c00*/  FMUL.FTZ R115, R2.reuse, R115 ;  /* 0x0000007302737220 */ /* 0x040fe40000410000 */
[C---:B------:R-:W-:Y:S02]  /*14c10*/  FMUL.FTZ R116, R3.reuse, R116 ;  /* 0x0000007403747220 */ /* 0x040fe40000410000 */
[----:B------:R-:W-:Y:S01]  /*14c20*/  FMUL.FTZ R117, R3, R117 ;  /* 0x0000007503757220 */ /* 0x000fe20000410000 */
[----:B------:R-:W3:Y:S01]  /*14c30*/  MUFU.EX2 R166, R166 ;  /* 0x000000a600a67308 */ /* 0x000ee20000000800 */
[C---:B------:R-:W-:Y:S01]  /*14c40*/  FMUL.FTZ R118, R2.reuse, R118 ;  /* 0x0000007602767220 */ /* 0x040fe20000410000 */
[----:B------:R-:W1:Y:S01]  /*14c50*/  LDSM.16.MT88.4 R136, [R195+0x100] ;  /* 0x00010000c388783b */ /* 0x000e620000004200 */
[C---:B------:R-:W-:Y:S01]  /*14c60*/  FMUL.FTZ R119, R2.reuse, R119 ;  /* 0x0000007702777220 */ /* 0x040fe20000410000 */
[----:B-----5:R-:W-:Y:S01]  /*14c70*/  F2FP.PACK_AB R129, R161, R164 ;  /* 0x000000a4a181723e */ /* 0x020fe200000000ff */
[C---:B------:R-:W-:Y:S02]  /*14c80*/  FMUL.FTZ R120, R3.reuse, R120 ;  /* 0x0000007803787220 */ /* 0x040fe40000410000 */
[C---:B------:R-:W-:Y:S02]  /*14c90*/  FMUL.FTZ R121, R3.reuse, R121 ;  /* 0x0000007903797220 */ /* 0x040fe40000410000 */
[C---:B------:R-:W-:Y:S01]  /*14ca0*/  FMUL.FTZ R122, R2.reuse, R122 ;  /* 0x0000007a027a7220 */ /* 0x040fe20000410000 */
[----:B--2---:R-:W2:Y:S01]  /*14cb0*/  LDSM.16.MT88.4 R140, [R190+0x100] ;  /* 0x00010000be8c783b */ /* 0x004ea20000004200 */
[C---:B------:R-:W-:Y:S01]  /*14cc0*/  FMUL.FTZ R123, R2.reuse, R123 ;  /* 0x0000007b027b7220 */ /* 0x040fe20000410000 */
[----:B------:R-:W-:Y:S01]  /*14cd0*/  MUFU.EX2 R170, R170 ;  /* 0x000000aa00aa7308 */ /* 0x000fe20000000800 */
[C---:B------:R-:W-:Y:S02]  /*14ce0*/  FMUL.FTZ R36, R3.reuse, R36 ;  /* 0x0000002403247220 */ /* 0x040fe40000410000 */
[C---:B------:R-:W-:Y:S02]  /*14cf0*/  FMUL.FTZ R37, R3.reuse, R37 ;  /* 0x0000002503257220 */ /* 0x040fe40000410000 */
[C---:B------:R-:W-:Y:S01]  /*14d00*/  FMUL.FTZ R38, R2.reuse, R38 ;  /* 0x0000002602267220 */ /* 0x040fe20000410000 */
[----:B----4-:R-:W4:Y:S01]  /*14d10*/  LDSM.16.MT88.4 R144, [R189+0x100] ;  /* 0x00010000bd90783b */ /* 0x010f220000004200 */
[----:B------:R-:W-:Y:S02]  /*14d20*/  FMUL.FTZ R39, R2, R39 ;  /* 0x0000002702277220 */ /* 0x000fe40000410000 */
[C---:B------:R-:W-:Y:S01]  /*14d30*/  FMUL.FTZ R40, R3.reuse, R40 ;  /* 0x0000002803287220 */ /* 0x040fe20000410000 */
[----:B------:R-:W5:Y:S01]  /*14d40*/  MUFU.EX2 R171, R171 ;  /* 0x000000ab00ab7308 */ /* 0x000f620000000800 */
[C---:B------:R-:W-:Y:S01]  /*14d50*/  FMUL.FTZ R41, R3.reuse, R41 ;  /* 0x0000002903297220 */ /* 0x040fe20000410000 */
[----:B---3--:R-:W-:Y:S01]  /*14d60*/  F2FP.PACK_AB R131, R166, R163 ;  /* 0x000000a3a683723e */ /* 0x008fe200000000ff */
[C---:B------:R-:W-:Y:S01]  /*14d70*/  FMUL.FTZ R42, R2.reuse, R42 ;  /* 0x0000002a022a7220 */ /* 0x040fe20000410000 */
[----:B------:R-:W3:Y:S01]  /*14d80*/  LDSM.16.MT88.4 R124, [R188+0x100] ;  /* 0x00010000bc7c783b */ /* 0x000ee20000004200 */
        /* <DEDUP_REMOVED lines=9> */
[C---:B------:R-:W-:Y:S01]  /*14e20*/  FMUL.FTZ R50, R2.reuse, R50 ;  /* 0x0000003202327220 */ /* 0x040fe20000410000 */
[C---:B-1----:R-:W-:Y:S01]  /*14e30*/  HMMA.16816.F32 R4, R128.reuse, R136, R4 ;  /* 0x000000888004723c */ /* 0x042fe20000001804 */
[----:B------:R-:W-:Y:S01]  /*14e40*/  LDSM.16.MT88.4 R148, [R195+0x2900] ;  /* 0x00290000c394783b */ /* 0x000fe20000004200 */
[----:B------:R-:W1:Y:S03]  /*14e50*/  MUFU.EX2 R175, R175 ;  /* 0x000000af00af7308 */ /* 0x000e660000000800 */
[C---:B------:R-:W-:Y:S02]  /*14e60*/  FMUL.FTZ R51, R2.reuse, R51 ;  /* 0x0000003302337220 */ /* 0x040fe40000410000 */
[C---:B------:R-:W-:Y:S01]  /*14e70*/  FMUL.FTZ R52, R3.reuse, R52 ;  /* 0x0000003403347220 */ /* 0x040fe20000410000 */
[C---:B------:R-:W-:Y:S01]  /*14e80*/  HMMA.16816.F32 R8, R128.reuse, R138, R8 ;  /* 0x0000008a8008723c */ /* 0x040fe20000001808 */
[----:B------:R-:W1:Y:S03]  /*14e90*/  LDSM.16.MT88.4 R136, [R195+0x2100] ;  /* 0x00210000c388783b */ /* 0x000e660000004200 */
[C---:B------:R-:W-:Y:S01]  /*14ea0*/  FMUL.FTZ R53, R3.reuse, R53 ;  /* 0x0000003503357220 */ /* 0x040fe20000410000 */
[----:B------:R-:W-:Y:S01]  /*14eb0*/  MUFU.EX2 R224, R224 ;  /* 0x000000e000e07308 */ /* 0x000fe20000000800 */
[C---:B------:R-:W-:Y:S02]  /*14ec0*/  FMUL.FTZ R54, R2.reuse, R54 ;  /* 0x0000003602367220 */ /* 0x040fe40000410000 */
[C---:B--2---:R-:W-:Y:S01]  /*14ed0*/  HMMA.16816.F32 R100, R128.reuse, R140, R100 ;  /* 0x0000008c8064723c */ /* 0x044fe20000001864 */
[----:B------:R-:W-:Y:S03]  /*14ee0*/  LDSM.16.MT88.4 R152, [R190+0x2900] ;  /* 0x00290000be98783b */ /* 0x000fe60000004200 */
[C---:B------:R-:W-:Y:S02]  /*14ef0*/  FMUL.FTZ R55, R2.reuse, R55 ;  /* 0x0000003702377220 */ /* 0x040fe40000410000 */
[C---:B------:R-:W-:Y:S01]  /*14f00*/  FMUL.FTZ R56, R3.reuse, R56 ;  /* 0x0000003803387220 */ /* 0x040fe20000410000 */
[----:B------:R-:W-:Y:S01]  /*14f10*/  MUFU.EX2 R225, R225 ;  /* 0x000000e100e17308 */ /* 0x000fe20000000800 */
[C---:B------:R-:W-:Y:S01]  /*14f20*/  HMMA.16816.F32 R104, R128.reuse, R142, R104 ;  /* 0x0000008e8068723c */ /* 0x040fe20000001868 */
[----:B------:R-:W2:Y:S03]  /*14f30*/  LDSM.16.MT88.4 R140, [R190+0x2100] ;  /* 0x00210000be8c783b */ /* 0x000ea60000004200 */
[C---:B------:R-:W-:Y:S02]  /*14f40*/  FMUL.FTZ R57, R3.reuse, R57 ;  /* 0x0000003903397220 */ /* 0x040fe40000410000 */
[C---:B------:R-:W-:Y:S02]  /*14f50*/  FMUL.FTZ R58, R2.reuse, R58 ;  /* 0x0000003a023a7220 */ /* 0x040fe40000410000 */
[C---:B----4-:R-:W-:Y:S01]  /*14f60*/  HMMA.16816.F32 R108, R128.reuse, R144, R108 ;  /* 0x00000090806c723c */ /* 0x050fe2000000186c */
[----:B------:R-:W-:Y:S03]  /*14f70*/  LDSM.16.MT88.4 R156, [R189+0x2900] ;  /* 0x00290000bd9c783b */ /* 0x000fe60000004200 */
[C---:B------:R-:W-:Y:S02]  /*14f80*/  FMUL.FTZ R59, R2.reuse, R59 ;  /* 0x0000003b023b7220 */ /* 0x040fe40000410000 */
[C---:B------:R-:W-:Y:S02]  /*14f90*/  FMUL.FTZ R60, R3.reuse, R60 ;  /* 0x0000003c033c7220 */ /* 0x040fe40000410000 */
[C---:B------:R-:W-:Y:S01]  /*14fa0*/  HMMA.16816.F32 R112, R128.reuse, R146, R112 ;  /* 0x000000928070723c */ /* 0x040fe20000001870 */
[----:B------:R-:W-:Y:S03]  /*14fb0*/  LDSM.16.MT88.4 R144, [R188+0x900] ;  /* 0x00090000bc90783b */ /* 0x000fe60000004200 */
[C---:B------:R-:W-:Y:S02]  /*14fc0*/  FMUL.FTZ R61, R3.reuse, R61 ;  /* 0x0000003d033d7220 */ /* 0x040fe40000410000 */
[C---:B------:R-:W-:Y:S02]  /*14fd0*/  FMUL.FTZ R62, R2.reuse, R62 ;  /* 0x0000003e023e7220 */ /* 0x040fe40000410000 */
[C---:B---3--:R-:W-:Y:S01]  /*14fe0*/  HMMA.16816.F32 R116, R128.reuse, R124, R116 ;  /* 0x0000007c8074723c */ /* 0x048fe20000001874 */
[----:B------:R-:W0:Y:S03]  /*14ff0*/  LDGDEPBAR ;  /* 0x00000000000079af */ /* 0x000e260000000000 */
[C---:B------:R-:W-:Y:S02]  /*15000*/  FMUL.FTZ R63, R2.reuse, R63 ;  /* 0x0000003f023f7220 */ /* 0x040fe40000410000 */
[C---:B------:R-:W-:Y:S02]  /*15010*/  FMUL.FTZ R64, R3.reuse, R64 ;  /* 0x0000004003407220 */ /* 0x040fe40000410000 */
[C---:B------:R-:W-:Y:S01]  /*15020*/  HMMA.16816.F32 R120, R128.reuse, R126, R120 ;  /* 0x0000007e8078723c */ /* 0x040fe20000001878 */
[----:B------:R-:W3:Y:S03]  /*15030*/  LDSM.16.MT88.4 R124, [R189+0x2100] ;  /* 0x00210000bd7c783b */ /* 0x000ee60000004200 */
[C---:B------:R-:W-:Y:S02]  /*15040*/  FMUL.FTZ R65, R3.reuse, R65 ;  /* 0x0000004103417220 */ /* 0x040fe40000410000 */
[C---:B------:R-:W-:Y:S02]  /*15050*/  FMUL.FTZ R66, R2.reuse, R66 ;  /* 0x0000004202427220 */ /* 0x040fe40000410000 */
[C---:B-1----:R-:W-:Y:S04]  /*15060*/  HMMA.16816.F32 R36, R128.reuse, R136, R36 ;  /* 0x000000888024723c */ /* 0x042fe80000001824 */
[C---:B------:R-:W-:Y:S02]  /*15070*/  FMUL.FTZ R67, R2.reuse, R67 ;  /* 0x0000004302437220 */ /* 0x040fe40000410000 */
[C---:B------:R-:W-:Y:S02]  /*15080*/  FMUL.FTZ R68, R3.reuse, R68 ;  /* 0x0000004403447220 */ /* 0x040fe40000410000 */
[C---:B------:R-:W-:Y:S01]  /*15090*/  HMMA.16816.F32 R40, R128.reuse, R138, R40 ;  /* 0x0000008a8028723c */ /* 0x040fe20000001828 */
[----:B------:R-:W1:Y:S03]  /*150a0*/  LDSM.16.MT88.4 R136, [R188+0x2100] ;  /* 0x00210000bc88783b */ /* 0x000e660000004200 */
        /* <DEDUP_REMOVED lines=10> */
[C---:B---3--:R-:W-:Y:S03]  /*15150*/  HMMA.16816.F32 R52, R128.reuse, R124, R52 ;  /* 0x0000007c8034723c */ /* 0x048fe60000001834 */
[C---:B------:R-:W-:Y:S02]  /*15160*/  FMUL.FTZ R76, R3.reuse, R76 ;  /* 0x0000004c034c7220 */ /* 0x040fe40000410000 */
[C---:B------:R-:W-:Y:S02]  /*15170*/  FMUL.FTZ R77, R3.reuse, R77 ;  /* 0x0000004d034d7220 */ /* 0x040fe40000410000 */
[C---:B------:R-:W-:Y:S01]  /*15180*/  FMUL.FTZ R78, R2.reuse, R78 ;  /* 0x0000004e024e7220 */ /* 0x040fe20000410000 */
        /* <DEDUP_REMOVED lines=12> */
[----:B------:R-:W-:Y:S02]  /*15250*/  FMUL.FTZ R85, R3, R85 ;  /* 0x0000005503557220 */ /* 0x000fe40000410000 */
[C---:B------:R-:W-:Y:S02]  /*15260*/  FMUL.FTZ R86, R2.reuse, R86 ;  /* 0x0000005602567220 */ /* 0x040fe40000410000 */
[C---:B------:R-:W-:Y:S01]  /*15270*/  HMMA.16816.F32 R72, R128.reuse, R142, R72 ;  /* 0x0000008e8048723c */ /* 0x040fe20000001848 */
[----:B------:R-:W2:Y:S03]  /*15280*/  LDSM.16.MT88.4 R140, [R188+0x4100] ;  /* 0x00410000bc8c783b */ /* 0x000ea60000004200 */
[----:B------:R-:W-:Y:S02]  /*15290*/  FMUL.FTZ R87, R2, R87 ;  /* 0x0000005702577220 */ /* 0x000fe40000410000 */
[--C-:B------:R-:W-:Y:S02]  /*152a0*/  FFMA.FTZ R168, R12, c[0x0][0x2d0], -R167.reuse ;  /* 0x0000b4000ca87a23 */ /* 0x100fe400000108a7 */
[----:B------:R-:W-:Y:S01]  /*152b0*/  FFMA.FTZ R169, R13, c[0x0][0x2d0], -R167 ;  /* 0x0000b4000da97a23 */ /* 0x000fe200000108a7 */
[C---:B---3--:R-:W-:Y:S03]  /*152c0*/  HMMA.16816.F32 R76, R128.reuse, R124, R76 ;  /* 0x0000007c804c723c */ /* 0x048fe6000000184c */
[--C-:B------:R-:W-:Y:S01]  /*152d0*/  FFMA.FTZ R172, R14, c[0x0][0x2d0], -R165.reuse ;  /* 0x0000b4000eac7a23 */ /* 0x100fe200000108a5 */
[----:B-----5:R-:W-:Y:S01]  /*152e0*/  F2FP.PACK_AB R14, R171, R170 ;  /* 0x000000aaab0e723e */ /* 0x020fe200000000ff */
[----:B------:R-:W-:Y:S01]  /*152f0*/  FFMA.FTZ R173, R15, c[0x0][0x2d0], -R165 ;  /* 0x0000b4000fad7a23 */ /* 0x000fe200000108a5 */
[----:B------:R-:W-:Y:S01]  /*15300*/  F2FP.PACK_AB R15, R175, R174 ;  /* 0x000000aeaf0f723e */ /* 0x000fe200000000ff */
        /* <DEDUP_REMOVED lines=8> */
[----:B------:R-:W1:Y:S01]  /*15390*/  MUFU.EX2 R169, R169 ;  /* 0x000000a900a97308 */ /* 0x000e620000000800 */
[C---:B------:R-:W-:Y:S02]  /*153a0*/  FMUL.FTZ R92, R3.reuse, R92 ;  /* 0x0000005c035c7220 */ /* 0x040fe40000410000 */
[C---:B------:R-:W-:Y:S03]  /*153b0*/  FMUL.FTZ R93, R3.reuse, R93 ;  /* 0x0000005d035d7220 */ /* 0x040fe60000410000 */
[C---:B------:R-:W-:Y:S01]  /*153c0*/  HMMA.16816.F32 R88, R128.reuse, R138, R88 ;  /* 0x0000008a8058723c */ /* 0x040fe20000001858 */
[----:B------:R-:W4:Y:S02]  /*153d0*/  LDSM.16.MT88.4 R136, [R189+0x900] ;  /* 0x00090000bd88783b */ /* 0x000f240000004200 */
[C---:B------:R-:W-:Y:S01]  /*153e0*/  FMUL.FTZ R94, R2.reuse, R94 ;  /* 0x0000005e025e7220 */ /* 0x040fe20000410000 */
[----:B------:R-:W-:Y:S01]  /*153f0*/  MUFU.EX2 R172, R172 ;  /* 0x000000ac00ac7308 */ /* 0x000fe20000000800 */
[C---:B------:R-:W-:Y:S02]  /*15400*/  FMUL.FTZ R95, R2.reuse, R95 ;  /* 0x0000005f025f7220 */ /* 0x040fe40000410000 */
[C---:B------:R-:W-:Y:S02]  /*15410*/  FMUL.FTZ R96, R3.reuse, R96 ;  /* 0x0000006003607220 */ /* 0x040fe40000410000 */
[----:B------:R-:W-:Y:S03]  /*15420*/  FMUL.FTZ R97, R3, R97 ;  /* 0x0000006103617220 */ /* 0x000fe60000410000 */
[C---:B--2---:R-:W-:Y:S02]  /*15430*/  HMMA.16816.F32 R92, R128.reuse, R140, R92 ;  /* 0x0000008c805c723c */ /* 0x044fe4000000185c */
[----:B------:R-:W2:Y:S01]  /*15440*/  MUFU.EX2 R173, R173 ;  /* 0x000000ad00ad7308 */ /* 0x000ea20000000800 */
[C---:B------:R-:W-:Y:S02]  /*15450*/  FMUL.FTZ R98, R2.reuse, R98 ;  /* 0x0000006202627220 */ /* 0x040fe40000410000 */
[C---:B------:R-:W-:Y:S01]  /*15460*/  FMUL.FTZ R99, R2.reuse, R99 ;  /* 0x0000006302637220 */ /* 0x040fe20000410000 */
[----:B-1----:R-:W-:Y:S01]  /*15470*/  F2FP.PACK_AB R12, R169, R168 ;  /* 0x000000a8a90c723e */ /* 0x002fe200000000ff */
[----:B------:R-:W-:Y:S02]  /*15480*/  FFMA.FTZ R135, R3, R214, R135 ;  /* 0x000000d603877223 */ /* 0x000fe40000010087 */
[----:B------:R-:W-:Y:S03]  /*15490*/  FFMA.FTZ R164, R2, R215, R164 ;  /* 0x000000d702a47223 */ /* 0x000fe600000100a4 */
[----:B------:R-:W-:Y:S01]  /*154a0*/  HMMA.16816.F32 R96, R128, R142, R96 ;  /* 0x0000008e8060723c */ /* 0x000fe20000001860 */
[----:B------:R-:W-:Y:S02]  /*154b0*/  LDSM.16.MT88.4 R128, [R190+0x4900] ;  /* 0x00490000be80783b */ /* 0x000fe40000004200 */
[----:B------:R-:W-:Y:S02]  /*154c0*/  FADD.FTZ R160, R160, R135 ;  /* 0x00000087a0a07221 */ /* 0x000fe40000010000 */
[----:B------:R-:W-:Y:S02]  /*154d0*/  FADD.FTZ R164, R161, R164 ;  /* 0x000000a4a1a47221 */ /* 0x000fe40000010000 */
[----:B------:R-:W-:Y:S01]  /*154e0*/  FADD.FTZ R3, R133, R160 ;  /* 0x000000a085037221 */ /* 0x000fe20000010000 */
[----:B------:R-:W-:Y:S01]  /*154f0*/  MOV R133, R132 ;  /* 0x0000008400857202 */ /* 0x000fe20000000f00 */
[----:B------:R-:W-:Y:S03]  /*15500*/  LDSM.16.MT88.4 R140, [R189+0x1100] ;  /* 0x00110000bd8c783b */ /* 0x000fe60000004200 */
[----:B------:R-:W-:Y:S01]  /*15510*/  FADD.FTZ R3, R162, R3 ;  /* 0x00000003a2037221 */ /* 0x000fe20000010000 */
[----:B--2---:R-:W-:Y:S03]  /*15520*/  F2FP.PACK_AB R13, R173, R172 ;  /* 0x000000acad0d723e */ /* 0x004fe600000000ff */
[----:B------:R-:W-:Y:S01]  /*15530*/  FADD.FTZ R168, R168, R3 ;  /* 0x00000003a8a87221 */ /* 0x000fe20000010000 */
[----:B------:R-:W-:Y:S03]  /*15540*/  MOV R3, R0 ;  /* 0x0000000000037202 */ /* 0x000fe60000000f00 */
[----:B------:R-:W-:Y:S01]  /*15550*/  FADD.FTZ R169, R169, R168 ;  /* 0x000000a8a9a97221 */ /* 0x000fe20000010000 */
[C---:B---3--:R-:W-:Y:S05]  /*15560*/  HMMA.16816.F32 R4, R12.reuse, R124, R4 ;  /* 0x0000007c0c04723c */ /* 0x048fea0000001804 */
[----:B------:R-:W-:Y:S03]  /*15570*/  FADD.FTZ R170, R170, R169 ;  /* 0x000000a9aaaa7221 */ /* 0x000fe60000010000 */
[C---:B------:R-:W-:Y:S01]  /*15580*/  HMMA.16816.F32 R8, R12.reuse, R126, R8 ;  /* 0x0000007e0c08723c */ /* 0x040fe20000001808 */
[----:B------:R-:W1:Y:S03]  /*15590*/  LDSM.16.MT88.4 R124, [R188+0x2900] ;  /* 0x00290000bc7c783b */ /* 0x000e660000004200 */
[----:B------:R-:W-:Y:S04]  /*155a0*/  FADD.FTZ R171, R171, R170 ;  /* 0x000000aaabab7221 */ /* 0x000fe80000010000 */
        /* <DEDUP_REMOVED lines=16> */
[----:B------:R-:W-:Y:S03]  /*156b0*/  FFMA.FTZ R151, R25, c[0x0][0x2d0], -R167 ;  /* 0x0000b40019977a23 */ /* 0x000fe600000108a7 */
[--C-:B------:R-:W-:Y:S01]  /*156c0*/  FFMA.FTZ R152, R22, c[0x0][0x2d0], -R165.reuse ;  /* 0x0000b40016987a23 */ /* 0x100fe200000108a5 */
[C---:B------:R-:W-:Y:S01]  /*156d0*/  HMMA.16816.F32 R48, R12.reuse, R154, R48 ;  /* 0x0000009a0c30723c */ /* 0x040fe20000001830 */
[----:B------:R-:W4:Y:S03]  /*156e0*/  MUFU.EX2 R149, R149 ;  /* 0x0000009500957308 */ /* 0x000f260000000800 */
[--C-:B------:R-:W-:Y:S02]  /*156f0*/  FFMA.FTZ R153, R23, c[0x0][0x2d0], -R165.reuse ;  /* 0x0000b40017997a23 */ /* 0x100fe400000108a5 */
[----:B------:R-:W-:Y:S01]  /*15700*/  LDSM.16.MT88.4 R20, [R190+0x1100] ;  /* 0x00110000be14783b */ /* 0x000fe20000004200 */
[--C-:B------:R-:W-:Y:S01]  /*15710*/  FFMA.FTZ R154, R26, c[0x0][0x2d0], -R165.reuse ;  /* 0x0000b4001a9a7a23 */ /* 0x100fe200000108a5 */
[C---:B------:R-:W-:Y:S03]  /*15720*/  HMMA.16816.F32 R52, R12.reuse, R156, R52 ;  /* 0x0000009c0c34723c */ /* 0x040fe60000001834 */
[----:B------:R-:W-:Y:S01]  /*15730*/  MUFU.EX2 R150, R150 ;  /* 0x0000009600967308 */ /* 0x000fe20000000800 */
[----:B------:R-:W-:Y:S02]  /*15740*/  FFMA.FTZ R155, R27, c[0x0][0x2d0], -R165 ;  /* 0x0000b4001b9b7a23 */ /* 0x000fe400000108a5 */
[----:B------:R-:W-:Y:S01]  /*15750*/  LDSM.16.MT88.4 R24, [R188+0x1100] ;  /* 0x00110000bc18783b */ /* 0x000fe20000004200 */
[--C-:B------:R-:W-:Y:S01]  /*15760*/  FFMA.FTZ R156, R28, c[0x0][0x2d0], -R167.reuse ;  /* 0x0000b4001c9c7a23 */ /* 0x100fe200000108a7 */
[C---:B------:R-:W-:Y:S04]  /*15770*/  HMMA.16816.F32 R56, R12.reuse, R158, R56 ;  /* 0x0000009e0c38723c */ /* 0x040fe80000001838 */
[--C-:B------:R-:W-:Y:S01]  /*15780*/  FFMA.FTZ R157, R29, c[0x0][0x2d0], -R167.reuse ;  /* 0x0000b4001d9d7a23 */ /* 0x100fe200000108a7 */
[----:B------:R-:W5:Y:S02]  /*15790*/  MUFU.EX2 R151, R151 ;  /* 0x0000009700977308 */ /* 0x000f640000000800 */
[--C-:B------:R-:W-:Y:S01]  /*157a0*/  FFMA.FTZ R158, R32, c[0x0][0x2d0], -R167.reuse ;  /* 0x0000b400209e7a23 */ /* 0x100fe200000108a7 */
[C---:B-1----:R-:W-:Y:S04]  /*157b0*/  HMMA.16816.F32 R60, R12.reuse, R124, R60 ;  /* 0x0000007c0c3c723c */ /* 0x042fe8000000183c */
[----:B------:R-:W-:Y:S02]  /*157c0*/  FFMA.FTZ R167, R33, c[0x0][0x2d0], -R167 ;  /* 0x0000b40021a77a23 */ /* 0x000fe400000108a7 */
[--C-:B------:R-:W-:Y:S01]  /*157d0*/  FFMA.FTZ R159, R30, c[0x0][0x2d0], -R165.reuse ;  /* 0x0000b4001e9f7a23 */ /* 0x100fe200000108a5 */
[----:B------:R-:W-:Y:S01]  /*157e0*/  MUFU.EX2 R152, R152 ;  /* 0x0000009800987308 */ /* 0x000fe20000000800 */
[C---:B------:R-:W-:Y:S01]  /*157f0*/  HMMA.16816.F32 R64, R12.reuse, R126, R64 ;  /* 0x0000007e0c40723c */ /* 0x040fe20000001840 */
[----:B------:R-:W1:Y:S03]  /*15800*/  LDSM.16.MT88.4 R124, [R188+0x4900] ;  /* 0x00490000bc7c783b */ /* 0x000e660000004200 */
[----:B------:R-:W-:Y:S04]  /*15810*/  FFMA.FTZ R165, R35, c[0x0][0x2d0], -R165 ;  /* 0x0000b40023a57a23 */ /* 0x000fe800000108a5 */
[C---:B--2---:R-:W-:Y:S01]  /*15820*/  HMMA.16816.F32 R68, R12.reuse, R16, R68 ;  /* 0x000000100c44723c */ /* 0x044fe20000001844 */
[----:B------:R-:W-:Y:S01]  /*15830*/  LDSM.16.MT88.4 R28, [R189+0x1900] ;  /* 0x00190000bd1c783b */ /* 0x000fe20000004200 */
[----:B------:R-:W2:Y:S06]  /*15840*/  MUFU.EX2 R153, R153 ;  /* 0x0000009900997308 */ /* 0x000eac0000000800 */
[C---:B------:R-:W-:Y:S01]  /*15850*/  HMMA.16816.F32 R72, R12.reuse, R18, R72 ;  /* 0x000000120c48723c */ /* 0x040fe20000001848 */
[----:B------:R-:W2:Y:S03]  /*15860*/  LDSM.16.MT88.4 R16, [R195+0x1100] ;  /* 0x00110000c310783b */ /* 0x000ea60000004200 */
[----:B------:R-:W-:Y:S04]  /*15870*/  MUFU.EX2 R154, R154 ;  /* 0x0000009a009a7308 */ /* 0x000fe80000000800 */
[C---:B------:R-:W-:Y:S01]  /*15880*/  HMMA.16816.F32 R76, R12.reuse, R128, R76 ;  /* 0x000000800c4c723c */ /* 0x040fe2000000184c */
[----:B------:R-:W-:Y:S05]  /*15890*/  LDSM.16.MT88.4 R32, [R188+0x1900] ;  /* 0x00190000bc20783b */ /* 0x000fea0000004200 */
[----:B------:R-:W1:Y:S02]  /*158a0*/  MUFU.EX2 R155, R155 ;  /* 0x0000009b009b7308 */ /* 0x000e640000000800 */
[C---:B------:R-:W-:Y:S01]  /*158b0*/  HMMA.16816.F32 R80, R12.reuse, R130, R80 ;  /* 0x000000820c50723c */ /* 0x040fe20000001850 */
[----:B------:R-:W2:Y:S07]  /*158c0*/  LDSM.16.MT88.4 R128, [R195+0x3100] ;  /* 0x00310000c380783b */ /* 0x000eae0000004200 */
[C---:B---3--:R-:W-:Y:S01]  /*158d0*/  HMMA.16816.F32 R84, R12.reuse, R136, R84 ;  /* 0x000000880c54723c */ /* 0x048fe20000001854 */
[----:B------:R-:W-:Y:S07]  /*158e0*/  MUFU.EX2 R156, R156 ;  /* 0x0000009c009c7308 */ /* 0x000fee0000000800 */
[C---:B------:R-:W-:Y:S01]  /*158f0*/  HMMA.16816.F32 R88, R12.reuse, R138, R88 ;  /* 0x0000008a0c58723c */ /* 0x040fe20000001858 */
[----:B------:R-:W-:Y:S02]  /*15900*/  LDSM.16.MT88.4 R136, [R189+0x3900] ;  /* 0x00390000bd88783b */ /* 0x000fe40000004200 */
[----:B------:R-:W3:Y:S05]  /*15910*/  MUFU.EX2 R157, R157 ;  /* 0x0000009d009d7308 */ /* 0x000eea0000000800 */
[C---:B-1----:R-:W-:Y:S05]  /*15920*/  HMMA.16816.F32 R92, R12.reuse, R124, R92 ;  /* 0x0000007c0c5c723c */ /* 0x042fea000000185c */
[----:B------:R-:W-:Y:S03]  /*15930*/  MUFU.EX2 R158, R158 ;  /* 0x0000009e009e7308 */ /* 0x000fe60000000800 */
[----:B------:R-:W-:Y:S01]  /*15940*/  HMMA.16816.F32 R96, R12, R126, R96 ;  /* 0x0000007e0c60723c */ /* 0x000fe20000001860 */
[----:B------:R-:W1:Y:S06]  /*15950*/  LDSM.16.MT88.4 R124, [R190+0x3100] ;  /* 0x00310000be7c783b */ /* 0x000e6c0000004200 */
[----:B----4-:R-:W-:Y:S01]  /*15960*/  F2FP.PACK_AB R12, R149, R148 ;  /* 0x00000094950c723e */ /* 0x010fe200000000ff */
[----:B------:R-:W4:Y:S01]  /*15970*/  MUFU.EX2 R167, R167 ;  /* 0x000000a700a77308 */ /* 0x000f220000000800 */
[----:B-----5:R-:W-:Y:S03]  /*15980*/  F2FP.PACK_AB R14, R151, R150 ;  /* 0x00000096970e723e */ /* 0x020fe600000000ff */
[----:B--2---:R-:W-:Y:S01]  /*15990*/  F2FP.PACK_AB R13, R153, R152 ;  /* 0x00000098990d723e */ /* 0x004fe200000000ff */
[----:B------:R-:W-:Y:S01]  /*159a0*/  FADD.FTZ R148, R148, R171 ;  /* 0x000000ab94947221 */ /* 0x000fe20000010000 */
[----:B------:R-:W-:Y:S03]  /*159b0*/  F2FP.PACK_AB R15, R155, R154 ;  /* 0x0000009a9b0f723e */ /* 0x000fe600000000ff */
[----:B------:R-:W-:Y:S01]  /*159c0*/  FADD.FTZ R149, R149, R148 ;  /* 0x0000009495957221 */ /* 0x000fe20000010000 */
[----:B------:R-:W2:Y:S03]  /*159d0*/  MUFU.EX2 R159, R159 ;  /* 0x0000009f009f7308 */ /* 0x000ea60000000800 */
[C---:B------:R-:W-:Y:S03]  /*159e0*/  HMMA.16816.F32 R4, R12.reuse, R16, R4 ;  /* 0x000000100c04723c */ /* 0x040fe60000001804 */
[----:B------:R-:W-:Y:S04]  /*159f0*/  FADD.FTZ R150, R150, R149 ;  /* 0x0000009596967221 */ /* 0x000fe80000010000 */
[----:B------:R-:W5:Y:S01]  /*15a00*/  MUFU.EX2 R226, R165 ;  /* 0x000000a500e27308 */ /* 0x000f620000000800 */
[C---:B------:R-:W-:Y:S01]  /*15a10*/  HMMA.16816.F32 R8, R12.reuse, R18, R8 ;  /* 0x000000120c08723c */ /* 0x040fe20000001808 */
[----:B------:R-:W1:Y:S03]  /*15a20*/  LDSM.16.MT88.4 R16, [R189+0x3100] ;  /* 0x00310000bd10783b */ /* 0x000e660000004200 */
[----:B------:R-:W-:Y:S04]  /*15a30*/  FADD.FTZ R151, R151, R150 ;  /* 0x0000009697977221 */ /* 0x000fe80000010000 */
[C---:B------:R-:W-:Y:S08]  /*15a40*/  HMMA.16816.F32 R100, R12.reuse, R20, R100 ;  /* 0x000000140c64723c */ /* 0x040ff00000001864 */
[C---:B------:R-:W-:Y:S01]  /*15a50*/  HMMA.16816.F32 R104, R12.reuse, R22, R104 ;  /* 0x000000160c68723c */ /* 0x040fe20000001868 */
[----:B------:R-:W1:Y:S07]  /*15a60*/  LDSM.16.MT88.4 R20, [R188+0x3100] ;  /* 0x00310000bc14783b */ /* 0x000e6e0000004200 */
[C---:B------:R-:W-:Y:S08]  /*15a70*/  HMMA.16816.F32 R108, R12.reuse, R140, R108 ;  /* 0x0000008c0c6c723c */ /* 0x040ff0000000186c */
[C---:B------:R-:W-:Y:S01]  /*15a80*/  HMMA.16816.F32 R112, R12.reuse, R142, R112 ;  /* 0x0000008e0c70723c */ /* 0x040fe20000001870 */
[----:B------:R-:W-:Y:S07]  /*15a90*/  LDSM.16.MT88.4 R140, [R188+0x3900] ;  /* 0x00390000bc8c783b */ /* 0x000fee0000004200 */
[C---:B------:R-:W-:Y:S08]  /*15aa0*/  HMMA.16816.F32 R116, R12.reuse, R24, R116 ;  /* 0x000000180c74723c */ /* 0x040ff00000001874 */
[C---:B------:R-:W-:Y:S01]  /*15ab0*/  HMMA.16816.F32 R120, R12.reuse, R26, R120 ;  /* 0x0000001a0c78723c */ /* 0x040fe20000001878 */
[----:B------:R-:W2:Y:S07]  /*15ac0*/  LDSM.16.MT88.4 R24, [R195+0x5100] ;  /* 0x00510000c318783b */ /* 0x000eae0000004200 */
[C---:B------:R-:W-:Y:S08]  /*15ad0*/  HMMA.16816.F32 R36, R12.reuse, R128, R36 ;  /* 0x000000800c24723c */ /* 0x040ff00000001824 */
[C---:B------:R-:W-:Y:S08]  /*15ae0*/  HMMA.16816.F32 R40, R12.reuse, R130, R40 ;  /* 0x000000820c28723c */ /* 0x040ff00000001828 */
[C---:B-1----:R-:W-:Y:S08]  /*15af0*/  HMMA.16816.F32 R44, R12.reuse, R124, R44 ;  /* 0x0000007c0c2c723c */ /* 0x042ff0000000182c */
[C---:B------:R-:W-:Y:S01]  /*15b00*/  HMMA.16816.F32 R48, R12.reuse, R126, R48 ;  /* 0x0000007e0c30723c */ /* 0x040fe20000001830 */
[----:B------:R-:W1:Y:S07]  /*15b10*/  LDSM.16.MT88.4 R124, [R190+0x5100] ;  /* 0x00510000be7c783b */ /* 0x000e6e0000004200 */
[C---:B------:R-:W-:Y:S08]  /*15b20*/  HMMA.16816.F32 R52, R12.reuse, R16, R52 ;  /* 0x000000100c34723c */ /* 0x040ff00000001834 */
        /* <DEDUP_REMOVED lines=11> */
[C---:B---3--:R-:W-:Y:S08]  /*15be0*/  HMMA.16816.F32 R84, R12.reuse, R16, R84 ;  /* 0x000000100c54723c */ /* 0x048ff00000001854 */
[C---:B------:R-:W-:Y:S01]  /*15bf0*/  HMMA.16816.F32 R88, R12.reuse, R18, R88 ;  /* 0x000000120c58723c */ /* 0x040fe20000001858 */
[----:B------:R-:W2:Y:S07]  /*15c00*/  LDSM.16.MT88.4 R16, [R195+0x3900] ;  /* 0x00390000c310783b */ /* 0x000eae0000004200 */
[C---:B----4-:R-:W-:Y:S08]  /*15c10*/  HMMA.16816.F32 R92, R12.reuse, R20, R92 ;  /* 0x000000140c5c723c */ /* 0x050ff0000000185c */
[----:B------:R-:W-:Y:S01]  /*15c20*/  HMMA.16816.F32 R96, R12, R22, R96 ;  /* 0x000000160c60723c */ /* 0x000fe20000001860 */
[----:B------:R-:W3:Y:S06]  /*15c30*/  LDSM.16.MT88.4 R20, [R190+0x3900] ;  /* 0x00390000be14783b */ /* 0x000eec0000004200 */
[----:B------:R-:W-:Y:S01]  /*15c40*/  F2FP.PACK_AB R12, R157, R156 ;  /* 0x0000009c9d0c723e */ /* 0x000fe200000000ff */
[----:B------:R-:W-:Y:S01]  /*15c50*/  FADD.FTZ R156, R156, R151 ;  /* 0x000000979c9c7221 */ /* 0x000fe20000010000 */
[----:B------:R-:W-:Y:S03]  /*15c60*/  F2FP.PACK_AB R14, R167, R158 ;  /* 0x0000009ea70e723e */ /* 0x000fe600000000ff */
[----:B------:R-:W-:Y:S01]  /*15c70*/  F2FP.PACK_AB R13, R224, R159 ;  /* 0x0000009fe00d723e */ /* 0x000fe200000000ff */
[----:B------:R-:W-:Y:S01]  /*15c80*/  FADD.FTZ R157, R157, R156 ;  /* 0x0000009c9d9d7221 */ /* 0x000fe20000010000 */
[----:B-----5:R-:W-:Y:S03]  /*15c90*/  F2FP.PACK_AB R15, R226, R225 ;  /* 0x000000e1e20f723e */ /* 0x020fe600000000ff */
[----:B------:R-:W-:Y:S04]  /*15ca0*/  FADD.FTZ R158, R158, R157 ;  /* 0x0000009d9e9e7221 */ /* 0x000fe80000010000 */
[C---:B-1----:R-:W-:Y:S01]  /*15cb0*/  HMMA.16816.F32 R128, R12.reuse, R124, R4 ;  /* 0x0000007c0c80723c */ /* 0x042fe20000001804 */
[----:B------:R-:W1:Y:S02]  /*15cc0*/  LDSM.16.MT88.4 R4, [R190+0x5900] ;  /* 0x00590000be04783b */ /* 0x000e640000004200 */
[----:B------:R-:W-:Y:S05]  /*15cd0*/  FADD.FTZ R214, R167, R158 ;  /* 0x0000009ea7d67221 */ /* 0x000fea0000010000 */
[C---:B------:R-:W-:Y:S01]  /*15ce0*/  HMMA.16816.F32 R124, R12.reuse, R126, R8 ;  /* 0x0000007e0c7c723c */ /* 0x040fe20000001808 */
[----:B------:R-:W4:Y:S07]  /*15cf0*/  LDSM.16.MT88.4 R8, [R189+0x5900] ;  /* 0x00590000bd08783b */ /* 0x000f2e0000004200 */
        /* <DEDUP_REMOVED lines=21> */
[C---:B----4-:R-:W-:Y:S04]  /*15e50*/  HMMA.16816.F32 R84, R12.reuse, R8, R84 ;  /* 0x000000080c54723c */ /* 0x050fe80000001854 */
[----:B------:R-:W-:Y:S04]  /*15e60*/  FADD.FTZ R172, R172, R5 ;  /* 0x00000005acac7221 */ /* 0x000fe80000010000 */
[C---:B------:R-:W-:Y:S04]  /*15e70*/  HMMA.16816.F32 R88, R12.reuse, R10, R88 ;  /* 0x0000000a0c58723c */ /* 0x040fe80000001858 */
[----:B------:R-:W-:Y:S04]  /*15e80*/  FADD.FTZ R173, R173, R172 ;  /* 0x000000acadad7221 */ /* 0x000fe80000010000 */
[----:B------:R-:W-:Y:S01]  /*15e90*/  FADD.FTZ R174, R174, R173 ;  /* 0x000000adaeae7221 */ /* 0x000fe20000010000 */
[C---:B--2---:R-:W-:Y:S03]  /*15ea0*/  HMMA.16816.F32 R92, R12.reuse, R16, R92 ;  /* 0x000000100c5c723c */ /* 0x044fe6000000185c */
        /* <DEDUP_REMOVED lines=11> */
.L_x_616:
        /* <DEDUP_REMOVED lines=16> */
[----:B------:R-:W-:-:S03]  /*16060*/  @P0 MOV R13, 0x3f317218 ;  /* 0x3f317218000d0802 */ /* 0x000fc60000000f00 */
[----:B------:R-:W-:Y:S02]  /*16070*/  @P1 FMUL.FTZ R11, R11, c[0x0][0x2d0] ;  /* 0x0000b4000b0b1a20 */ /* 0x000fe40000410000 */
[----:B------:R-:W2:Y:S08]  /*16080*/  @P0 MUFU.LG2 R7, R2 ;  /* 0x0000000200070308 */ /* 0x000eb00000000c00 */
[----:B------:R-:W3:Y:S01]  /*16090*/  @P1 MUFU.LG2 R5, R5 ;  /* 0x0000000500051308 */ /* 0x000ee20000000c00 */
[----:B-1----:R-:W-:-:S02]  /*160a0*/  FMUL.FTZ R128, R4, R128 ;  /* 0x0000008004807220 */ /* 0x002fc40000410000 */
[C---:B------:R-:W-:Y:S02]  /*160b0*/  FMUL.FTZ R129, R4.reuse, R129 ;  /* 0x0000008104817220 */ /* 0x040fe40000410000 */
[C---:B------:R-:W-:Y:S02]  /*160c0*/  FMUL.FTZ R124, R4.reuse, R124 ;  /* 0x0000007c047c7220 */ /* 0x040fe40000410000 */
[C---:B------:R-:W-:Y:S01]  /*160d0*/  FMUL.FTZ R125, R4.reuse, R125 ;  /* 0x0000007d047d7220 */ /* 0x040fe20000410000 */
[----:B------:R1:W4:Y:S01]  /*160e0*/  @P0 MUFU.RCP R3, R2 ;  /* 0x0000000200030308 */ /* 0x0003220000001000 */
[----:B--2---:R-:W-:Y:S02]  /*160f0*/  @P0 FMUL.FTZ R12, R7, 0.69314718246459960938 ;  /* 0x3f317218070c0820 */ /* 0x004fe40000410000 */
[----:B------:R-:W-:Y:S02]  /*16100*/  @P0 FMUL.FTZ R7, R13, c[0x0][0x2d0] ;  /* 0x0000b4000d070a20 */ /* 0x000fe40000410000 */
[----:B------:R-:W-:-:S02]  /*16110*/  FMUL.FTZ R100, R4, R100 ;  /* 0x0000006404647220 */ /* 0x000fc40000410000 */
[C---:B------:R-:W-:Y:S02]  /*16120*/  FMUL.FTZ R101, R4.reuse, R101 ;  /* 0x0000006504657220 */ /* 0x040fe40000410000 */
[----:B---3--:R-:W-:Y:S02]  /*16130*/  @P1 FMUL.FTZ R5, R5, 0.69314718246459960938 ;  /* 0x3f31721805051820 */ /* 0x008fe40000410000 */
[C---:B------:R-:W-:Y:S02]  /*16140*/  FMUL.FTZ R104, R4.reuse, R104 ;  /* 0x0000006804687220 */ /* 0x040fe40000410000 */
[C---:B------:R-:W-:Y:S02]  /*16150*/  FMUL.FTZ R105, R4.reuse, R105 ;  /* 0x0000006904697220 */ /* 0x040fe40000410000 */
[C---:B------:R-:W-:Y:S01]  /*16160*/  FMUL.FTZ R108, R4.reuse, R108 ;  /* 0x0000006c046c7220 */ /* 0x040fe20000410000 */
[----:B-1----:R-:W-:Y:S01]  /*16170*/  MOV R2, 0xff800000 ;  /* 0xff80000000027802 */ /* 0x002fe20000000f00 */
        /* <DEDUP_REMOVED lines=39> */
[C---:B----4-:R-:W-:Y:S02]  /*163f0*/  FMUL.FTZ R130, R3.reuse, R130 ;  /* 0x0000008203827220 */ /* 0x050fe40000410000 */
        /* <DEDUP_REMOVED lines=49> */
.L_x_563:
[----:B------:R-:W-:Y:S01]  /*16710*/  SHF.R.S32.HI R0, RZ, 0x1f, R199 ;  /* 0x0000001fff007819 */ /* 0x000fe200000114c7 */
        /* <DEDUP_REMOVED lines=43> */
[----:B------:R-:W-:Y:S01]  /*169d0*/  SEL R14, R14, 0xffffffe0, !P1 ;  /* 0xffffffe00e0e7807 */ /* 0x000fe20004800000 */
[----:B------:R-:W-:Y:S01]  /*169e0*/  IMAD.SHL.U32 R9, R6, 0x2, RZ ;  /* 0x0000000206097824 */ /* 0x000fe200078e00ff */
[----:B------:R-:W-:Y:S02]  /*169f0*/  F2FP.PACK_AB R40, R41, R40 ;  /* 0x000000282928723e */ /* 0x000fe400000000ff */
[----:B------:R-:W-:Y:S01]  /*16a00*/  F2FP.PACK_AB R42, R43, R42 ;  /* 0x0000002a2b2a723e */ /* 0x000fe200000000ff */
[C---:B------:R-:W-:Y:S01]  /*16a10*/  IMAD.IADD R15, R9.reuse, 0x1, R14 ;  /* 0x00000001090f7824 */ /* 0x040fe200078e020e */
[C---:B------:R-:W-:Y:S01]  /*16a20*/  IADD3 R6, R9.reuse, 0x80, RZ ;  /* 0x0000008009067810 */ /* 0x040fe20007ffe0ff */
[----:B------:R-:W-:Y:S01]  /*16a30*/  STS [R9+0x80], R128 ;  /* 0x0000808009007388 */ /* 0x000fe20000000800 */
[----:B------:R-:W-:Y:S02]  /*16a40*/  IADD3 R13, R9, 0x70, RZ ;  /* 0x00000070090d7810 */ /* 0x000fe40007ffe0ff */
[----:B------:R-:W-:Y:S01]  /*16a50*/  @P0 IADD3 R13, R6, 0x10, RZ ;  /* 0x00000010060d0810 */ /* 0x000fe20007ffe0ff */
[----:B------:R-:W-:Y:S01]  /*16a60*/  IMAD.MOV.U32 R6, RZ, RZ, 0x40 ;  /* 0x00000040ff067424 */ /* 0x000fe200078e00ff */
[----:B------:R-:W-:Y:S01]  /*16a70*/  STS [R9+0x480], R130 ;  /* 0x0004808209007388 */ /* 0x000fe20000000800 */
[----:B------:R-:W-:-:S02]  /*16a80*/  F2FP.PACK_AB R44, R45, R44 ;  /* 0x0000002c2d2c723e */ /* 0x000fc400000000ff */
[--C-:B------:R-:W-:Y:S01]  /*16a90*/  IMAD.IADD R17, R14, 0x1, R13.reuse ;  /* 0x000000010e117824 */ /* 0x100fe200078e020d */
[----:B------:R-:W-:Y:S01]  /*16aa0*/  SEL R6, R6, 0xffffffc0, !P2 ;  /* 0xffffffc006067807 */ /* 0x000fe20005000000 */
[----:B------:R-:W-:Y:S01]  /*16ab0*/  STS [R13], R124 ;  /* 0x0000007c0d007388 */ /* 0x000fe20000000800 */
[----:B------:R-:W-:Y:S02]  /*16ac0*/  F2FP.PACK_AB R46, R47, R46 ;  /* 0x0000002e2f2e723e */ /* 0x000fe400000000ff */
[----:B------:R-:W-:Y:S01]  /*16ad0*/  F2FP.PACK_AB R48, R49, R48 ;  /* 0x000000303130723e */ /* 0x000fe200000000ff */
[--C-:B------:R-:W-:Y:S01]  /*16ae0*/  IMAD.IADD R19, R9, 0x1, R6.reuse ;  /* 0x0000000109137824 */ /* 0x100fe200078e0206 */
[----:B------:R-:W-:Y:S01]  /*16af0*/  STS [R13+0x400], R126 ;  /* 0x0004007e0d007388 */ /* 0x000fe20000000800 */
        /* <DEDUP_REMOVED lines=38> */
[----:B------:R-:W-:Y:S01]  /*16d60*/  ISETP.NE.U32.AND P1, PT, RZ, c[0x0][0x508], PT ;  /* 0x00014200ff007a0c */ /* 0x000fe20003f25070 */
[----:B------:R-:W-:Y:S01]  /*16d70*/  STS [R9+0x4080], R36 ;  /* 0x0040802409007388 */ /* 0x000fe20000000800 */
[----:B------:R-:W-:Y:S02]  /*16d80*/  ISETP.NE.U32.AND P0, PT, RZ, c[0x0][0x500], PT ;  /* 0x00014000ff007a0c */ /* 0x000fe40003f05070 */
[----:B------:R-:W-:Y:S01]  /*16d90*/  ISETP.NE.AND.EX P1, PT, RZ, c[0x0][0x50c], PT, P1 ;  /* 0x00014300ff007a0c */ /* 0x000fe20003f25310 */
[----:B------:R-:W-:Y:S01]  /*16da0*/  STS [R9+0x4480], R38 ;  /* 0x0044802609007388 */ /* 0x000fe20000000800 */
[----:B------:R-:W-:-:S03]  /*16db0*/  ISETP.NE.AND.EX P0, PT, RZ, c[0x0][0x504], PT, P0 ;  /* 0x00014100ff007a0c */ /* 0x000fc60003f05300 */
        /* <DEDUP_REMOVED lines=19> */
[----:B------:R2:W-:Y:S04]  /*16ef0*/  STS [R15+0x8480], R4 ;  /* 0x008480040f007388 */ /* 0x0005e80000000800 */
        /* <DEDUP_REMOVED lines=13> */
[----:B--2---:R-:W-:-:S02]  /*16fd0*/  IMAD.MOV.U32 R4, RZ, RZ, c[0x0][0x388] ;  /* 0x0000e200ff047624 */ /* 0x004fc400078e00ff */
[----:B-1----:R-:W-:-:S03]  /*16fe0*/  @P1 IMAD.WIDE R18, R200, R9, c[0x0][0x508] ;  /* 0x00014200c8121625 */ /* 0x002fc600078e0209 */
[----:B------:R-:W2:Y:S04]  /*16ff0*/  @P0 LDG.E R13, [R26.64] ;  /* 0x000000061a0d0981 */ /* 0x000ea8000c1e1900 */
[----:B------:R3:W5:Y:S01]  /*17000*/  @P1 LDG.E R4, [R18.64] ;  /* 0x0000000612041981 */ /* 0x000762000c1e1900 */
[----:B------:R-:W-:Y:S02]  /*17010*/  CS2R R14, SRZ ;  /* 0x00000000000e7805 */ /* 0x000fe4000001ff00 */
[--C-:B--2---:R-:W-:Y:S01]  /*17020*/  @P0 SHF.R.S32.HI R15, RZ, 0x1f, R13.reuse ;  /* 0x0000001fff0f0819 */ /* 0x104fe2000001140d */
[----:B------:R-:W-:Y:S01]  /*17030*/  @P0 IMAD.MOV.U32 R14, RZ, RZ, R13 ;  /* 0x000000ffff0e0224 */ /* 0x000fe200078e000d */
[----:B------:R-:W-:Y:S05]  /*17040*/  @P1 BRA `(.L_x_619) ;  /* 0x0000004000001947 */ /* 0x000fea0003800000 */
[----:B---3--:R-:W-:Y:S05]  /*17050*/  @!P0 BRA `(.L_x_619) ;  /* 0x0000003000008947 */ /* 0x008fea0003800000 */
[----:B-----5:R-:W2:Y:S04]  /*17060*/  LDG.E R4, [R26.64] ;  /* 0x000000061a047981 */ /* 0x020ea8000c1e1900 */
[----:B------:R-:W2:Y:S02]  /*17070*/  LDG.E R3, [R26.64+0x4] ;  /* 0x000004061a037981 */ /* 0x000ea4000c1e1900 */
[----:B--2---:R-:W-:-:S02]  /*17080*/  IADD3 R4, -R4, R3, RZ ;  /* 0x0000000304047210 */ /* 0x004fc40007ffe1ff */
.L_x_619:
[----:B---3--:R-:W-:Y:S01]  /*17090*/  LOP3.LUT R8, R11, 0xffffffe0, RZ, 0xc0, !PT ;  /* 0xffffffe00b087812 */ /* 0x008fe200078ec0ff */
[----:B------:R-:W1:Y:S01]  /*170a0*/  S2R R58, SR_CTAID.X ;  /* 0x00000000003a7919 */ /* 0x000e620000002500 */
[----:B------:R-:W-:Y:S01]  /*170b0*/  SHF.R.S32.HI R18, RZ, 0x1f, R7 ;  /* 0x0000001fff127819 */ /* 0x000fe20000011407 */
[----:B------:R-:W-:Y:S01]  /*170c0*/  IMAD.MOV.U32 R19, RZ, RZ, R15 ;  /* 0x000000ffff137224 */ /* 0x000fe200078e000f */
[----:B------:R-:W-:Y:S01]  /*170d0*/  LEA.HI R3, R16, R16, RZ, 0x1 ;  /* 0x0000001010037211 */ /* 0x000fe200078f08ff */
[----:B------:R-:W-:Y:S01]  /*170e0*/  IMAD.IADD R8, R5, 0x1, -R8 ;  /* 0x0000000105087824 */ /* 0x000fe200078e0a08 */
[----:B------:R-:W-:Y:S01]  /*170f0*/  LEA.HI R18, R18, R7, RZ, 0x3 ;  /* 0x0000000712127211 */ /* 0x000fe200078f18ff */
[----:B------:R-:W-:Y:S01]  /*17100*/  BSSY B0, `(.L_x_620) ;  /* 0x0000082000007945 */ /* 0x000fe20003800000 */
[----:B------:R-:W-:-:S02]  /*17110*/  LOP3.LUT R3, R3, 0x1ffffffe, RZ, 0xc0, !PT ;  /* 0x1ffffffe03037812 */ /* 0x000fc400078ec0ff */
[----:B------:R-:W-:Y:S02]  /*17120*/  SHF.R.S32.HI R9, RZ, 0x1f, R8 ;  /* 0x0000001fff097819 */ /* 0x000fe40000011408 */
[----:B------:R-:W-:Y:S01]  /*17130*/  LOP3.LUT R18, R18, 0xffffff8, RZ, 0xc0, !PT ;  /* 0x0ffffff812127812 */ /* 0x000fe200078ec0ff */
[----:B------:R-:W-:Y:S01]  /*17140*/  IMAD.IADD R16, R16, 0x1, -R3 ;  /* 0x0000000110107824 */ /* 0x000fe200078e0a03 */
[----:B------:R-:W-:Y:S01]  /*17150*/  LEA.HI R6, R9, R8, RZ, 0x2 ;  /* 0x0000000809067211 */ /* 0x000fe200078f10ff */
[----:B------:R-:W-:Y:S01]  /*17160*/  IMAD.MOV.U32 R9, RZ, RZ, c[0x0][0x4e8] ;  /* 0x00013a00ff097624 */ /* 0x000fe200078e00ff */
[----:B------:R-:W-:Y:S02]  /*17170*/  IADD3 R7, -R18, R7, RZ ;  /* 0x0000000712077210 */ /* 0x000fe40007ffe1ff */
[----:B------:R-:W-:Y:S02]  /*17180*/  SHF.R.S32.HI R6, RZ, 0x2, R6 ;  /* 0x00000002ff067819 */ /* 0x000fe40000011406 */
[----:B------:R-:W-:-:S02]  /*17190*/  ISETP.NE.AND P1, PT, R9, 0x1, PT ;  /* 0x000000010900780c */ /* 0x000fc40003f25270 */
[----:B------:R-:W-:Y:S01]  /*171a0*/  MOV R18, R14 ;  /* 0x0000000e00127202 */ /* 0x000fe20000000f00 */
[----:B------:R-:W-:Y:S01]  /*171b0*/  IMAD R3, R7, 0x10, R6 ;  /* 0x0000001007037824 */ /* 0x000fe200078e0206 */
[----:B------:R-:W-:Y:S01]  /*171c0*/  LOP3.LUT P2, RZ, R8, 0x3, RZ, 0xc0, !PT ;  /* 0x0000000308ff7812 */ /* 0x000fe2000784c0ff */
[----:B------:R-:W-:Y:S01]  /*171d0*/  IMAD R6, R0, c[0x0][0x490], RZ ;  /* 0x0001240000067a24 */ /* 0x000fe200078e02ff */
[-C--:B------:R-:W-:Y:S01]  /*171e0*/  LEA.HI R9, R12, R5.reuse, RZ, 0x3 ;  /* 0x000000050c097211 */ /* 0x080fe200078f18ff */
[----:B------:R-:W-:Y:S01]  /*171f0*/  IMAD R13, R16, 0x8, R3 ;  /* 0x00000008100d7824 */ /* 0x000fe200078e0203 */
[----:B------:R-:W-:Y:S01]  /*17200*/  LEA.HI R12, R12, R5, RZ, 0x6 ;  /* 0x000000050c0c7211 */ /* 0x000fe200078f30ff */
[----:B------:R-:W-:Y:S02]  /*17210*/  IMAD R7, R15, c[0x0][0x3a0], RZ ;  /* 0x0000e8000f077a24 */ /* 0x000fe400078e02ff */
[----:B------:R-:W-:Y:S01]  /*17220*/  IMAD.WIDE.U32 R18, R199, c[0x0][0x490], R18 ;  /* 0x00012400c7127a25 */ /* 0x000fe200078e0012 */
[----:B-1----:R-:W-:-:S02]  /*17230*/  LEA R8, R58, R13, 0x7 ;  /* 0x0000000d3a087211 */ /* 0x002fc400078e38ff */
[----:B------:R-:W-:Y:S01]  /*17240*/  SHF.L.U32 R12, R12, 0x3, RZ ;  /* 0x000000030c0c7819 */ /* 0x000fe200000006ff */
[----:B------:R-:W-:Y:S01]  /*17250*/  IMAD R11, R199, c[0x0][0x494], R6 ;  /* 0x00012500c70b7a24 */ /* 0x000fe200078e0206 */
[----:B------:R-:W-:Y:S01]  /*17260*/  LOP3.LUT R6, R9, 0xfffffff8, RZ, 0xc0, !PT ;  /* 0xfffffff809067812 */ /* 0x000fe200078ec0ff */
[C---:B------:R-:W-:Y:S01]  /*17270*/  IMAD R7, R14.reuse, c[0x0][0x3a4], R7 ;  /* 0x0000e9000e077a24 */ /* 0x040fe200078e0207 */
[----:B------:R-:W-:Y:S01]  /*17280*/  SHF.R.S32.HI R9, RZ, 0x3, R9 ;  /* 0x00000003ff097819 */ /* 0x000fe20000011409 */
        /* <DEDUP_REMOVED lines=11> */
[----:B------:R-:W-:Y:S02]  /*17340*/  SEL R5, R5, RZ, !P0 ;  /* 0x000000ff05057207 */ /* 0x000fe40004000000 */
[----:B------:R-:W-:Y:S01]  /*17350*/  LEA R21, R6, R9, 0x5 ;  /* 0x0000000906157211 */ /* 0x000fe200078e28ff */
[--C-:B------:R-:W-:Y:S01]  /*17360*/  IMAD.MOV R11, RZ, RZ, -R7.reuse ;  /* 0x000000ffff0b7224 */ /* 0x100fe200078e0a07 */
[----:B------:R-:W-:Y:S01]  /*17370*/  SHF.R.S32.HI R16, RZ, 0x1f, R7 ;  /* 0x0000001fff107819 */ /* 0x000fe20000011407 */
[----:B------:R-:W-:-:S04]  /*17380*/  IMAD.WIDE.U32 R18, R200, c[0x0][0x498], R18 ;  /* 0x00012600c8127a25 */ /* 0x000fc800078e0012 */
[----:B------:R-:W-:Y:S01]  /*17390*/  IMAD R11, R11, c[0x0][0x4e8], R8 ;  /* 0x00013a000b0b7a24 */ /* 0x000fe200078e0208 */
[----:B------:R-:W-:Y:S01]  /*173a0*/  IADD3 R20, P0, R7, R18, RZ ;  /* 0x0000001207147210 */ /* 0x000fe20007f1e0ff */
[----:B------:R-:W-:Y:S02]  /*173b0*/  IMAD R13, R5, c[0x0][0x498], RZ ;  /* 0x00012600050d7a24 */ /* 0x000fe400078e02ff */
[----:B------:R-:W-:Y:S01]  /*173c0*/  IMAD R17, R199, c[0x0][0x3ec], R0 ;  /* 0x0000fb00c7117a24 */ /* 0x000fe200078e0200 */
[----:B------:R-:W-:Y:S01]  /*173d0*/  SHF.R.S32.HI R18, RZ, 0x1f, R11 ;  /* 0x0000001fff127819 */ /* 0x000fe2000001140b */
[----:B------:R-:W-:Y:S02]  /*173e0*/  IMAD R13, R200, c[0x0][0x49c], R13 ;  /* 0x00012700c80d7a24 */ /* 0x000fe400078e020d */
[----:B------:R-:W-:Y:S01]  /*173f0*/  IMAD.SHL.U32 R0, R9, 0x40, RZ ;  /* 0x0000004009007824 */ /* 0x000fe200078e00ff */
[----:B------:R-:W-:Y:S01]  /*17400*/  IADD3 R15, R15, R17, RZ ;  /* 0x000000110f0f7210 */ /* 0x000fe20007ffe0ff */
[----:B------:R-:W-:Y:S01]  /*17410*/  IMAD R8, R58, 0x80, R21 ;  /* 0x000000803a087824 */ /* 0x000fe200078e0215 */
[----:B------:R-:W-:Y:S01]  /*17420*/  IADD3.X R21, R16, R19, R13, P0, !PT ;  /* 0x0000001310157210 */ /* 0x000fe200007fe40d */
[----:B------:R-:W-:Y:S01]  /*17430*/  IMAD R18, R18, c[0x0][0x488], RZ ;  /* 0x0001220012127a24 */ /* 0x000fe200078e02ff */
[----:B------:R-:W-:Y:S01]  /*17440*/  LOP3.LUT R13, R0, 0x1c0, RZ, 0xc0, !PT ;  /* 0x000001c0000d7812 */ /* 0x000fe200078ec0ff */
[----:B------:R-:W-:-:S04]  /*17450*/  @P1 IMAD.HI.U32 R17, R8, c[0x0][0x4ec], RZ ;  /* 0x00013b0008111a27 */ /* 0x000fc800078e00ff */
[----:B------:R-:W-:Y:S02]  /*17460*/  IMAD.SHL.U32 R0, R6, 0x8, RZ ;  /* 0x0000000806007824 */ /* 0x000fe400078e00ff */
[----:B------:R-:W-:-:S03]  /*17470*/  IMAD.WIDE.U32 R20, R11, c[0x0][0x488], R20 ;  /* 0x000122000b147a25 */ /* 0x000fc600078e0014 */
[----:B------:R-:W-:Y:S01]  /*17480*/  LOP3.LUT R6, R13, 0x38, R0, 0xf8, !PT ;  /* 0x000000380d067812 */ /* 0x000fe200078ef800 */
[----:B------:R-:W-:Y:S02]  /*17490*/  IMAD R18, R11, c[0x0][0x48c], R18 ;  /* 0x000123000b127a24 */ /* 0x000fe400078e0212 */
[----:B------:R-:W-:Y:S01]  /*174a0*/  IMAD.MOV.U32 R7, RZ, RZ, R8 ;  /* 0x000000ffff077224 */ /* 0x000fe200078e0008 */
[----:B------:R-:W-:Y:S01]  /*174b0*/  @P1 SHF.R.U32.HI R7, RZ, c[0x0][0x4f0], R17 ;  /* 0x00013c00ff071a19 */ /* 0x000fe20000011611 */
[----:B------:R-:W-:Y:S01]  /*174c0*/  IMAD R11, R5, c[0x0][0x3f0], RZ ;  /* 0x0000fc00050b7a24 */ /* 0x000fe200078e02ff */
[----:B------:R-:W-:Y:S01]  /*174d0*/  SHF.R.U32.HI R5, RZ, 0x3, R13 ;  /* 0x00000003ff057819 */ /* 0x000fe2000001160d */
[----:B------:R-:W-:Y:S01]  /*174e0*/  IMAD.WIDE.U32 R14, R200, c[0x0][0x3f0], R14 ;  /* 0x0000fc00c80e7a25 */ /* 0x000fe200078e000e */
[----:B------:R-:W-:Y:S02]  /*174f0*/  LEA R13, P0, R20, c[0x0][0x450], 0x2 ;  /* 0x00011400140d7a11 */ /* 0x000fe400078010ff */
[----:B------:R-:W-:Y:S01]  /*17500*/  IADD3 R17, R21, R18, RZ ;  /* 0x0000001215117210 */ /* 0x000fe20007ffe0ff */
[----:B------:R-:W-:Y:S01]  /*17510*/  IMAD.MOV R19, RZ, RZ, -R7 ;  /* 0x000000ffff137224 */ /* 0x000fe200078e0a07 */
[----:B------:R-:W-:Y:S01]  /*17520*/  LOP3.LUT R5, R6, R5, RZ, 0x3c, !PT ;  /* 0x0000000506057212 */ /* 0x000fe200078e3cff */
[----:B------:R-:W-:Y:S01]  /*17530*/  SHFL.IDX PT, R32, R13, RZ, 0x1c1f ;  /* 0x001c1fff0d207589 */ /* 0x000fe200000e0000 */
[----:B------:R-:W-:Y:S01]  /*17540*/  LEA.HI.X R17, R20, c[0x0][0x454], R17, 0x2, P0 ;  /* 0x0001150014117a11 */ /* 0x000fe200000f1411 */
[----:B------:R-:W-:Y:S01]  /*17550*/  IMAD R19, R19, c[0x0][0x4e8], R8 ;  /* 0x00013a0013137a24 */ /* 0x000fe200078e0208 */
[----:B------:R-:W-:Y:S01]  /*17560*/  SHF.R.S32.HI R6, RZ, 0x1f, R7 ;  /* 0x0000001fff067819 */ /* 0x000fe20000011407 */
[----:B------:R-:W-:Y:S01]  /*17570*/  SHFL.IDX PT, R34, R13, 0x1, 0x1c1f ;  /* 0x003c1f000d227f89 */ /* 0x000fe200000e0000 */
[----:B------:R-:W-:Y:S01]  /*17580*/  IMAD R8, R58, 0x80, R3 ;  /* 0x000000803a087824 */ /* 0x000fe200078e0203 */
[----:B------:R-:W-:Y:S01]  /*17590*/  LOP3.LUT R5, R5, 0x7ffffe00, R12, 0xf8, !PT ;  /* 0x7ffffe0005057812 */ /* 0x000fe200078ef80c */
[----:B------:R-:W-:Y:S01]  /*175a0*/  IMAD R11, R200, c[0x0][0x3f4], R11 ;  /* 0x0000fd00c80b7a24 */ /* 0x000fe200078e020b */
[----:B------:R-:W1:Y:S01]  /*175b0*/  SHFL.IDX PT, R33, R17, RZ, 0x1c1f ;  /* 0x001c1fff11217589 */ /* 0x000e6200000e0000 */
[----:B-----5:R-:W-:Y:S01]  /*175c0*/  IMAD R3, R4, c[0x0][0x4e8], RZ ;  /* 0x00013a0004037a24 */ /* 0x020fe200078e02ff */
[----:B------:R-:W-:Y:S01]  /*175d0*/  IADD3 R4, R8, 0x8, RZ ;  /* 0x0000000808047810 */ /* 0x000fe20007ffe0ff */
[----:B------:R-:W-:Y:S01]  /*175e0*/  IMAD R6, R6, c[0x0][0x3e0], RZ ;  /* 0x0000f80006067a24 */ /* 0x000fe200078e02ff */
[----:B------:R-:W2:Y:S01]  /*175f0*/  SHFL.IDX PT, R35, R17, 0x1, 0x1c1f ;  /* 0x003c1f0011237f89 */ /* 0x000ea200000e0000 */
[----:B------:R-:W-:-:S02]  /*17600*/  IADD3 R15, R15, R11, RZ ;  /* 0x0000000b0f0f7210 */ /* 0x000fc40007ffe0ff */
[-C--:B------:R-:W-:Y:S01]  /*17610*/  ISETP.GE.OR P1, PT, R8, R3.reuse, P2 ;  /* 0x000000030800720c */ /* 0x080fe20001726670 */
[C---:B------:R-:W-:Y:S01]  /*17620*/  IMAD R6, R7.reuse, c[0x0][0x3e4], R6 ;  /* 0x0000f90007067a24 */ /* 0x040fe200078e0206 */
[----:B------:R-:W-:Y:S01]  /*17630*/  ISETP.GE.OR P0, PT, R4, R3, P2 ;  /* 0x000000030400720c */ /* 0x000fe20001706670 */
[----:B------:R-:W-:Y:S01]  /*17640*/  IMAD.WIDE.U32 R14, R7, c[0x0][0x3e0], R14 ;  /* 0x0000f800070e7a25 */ /* 0x000fe200078e000e */
[----:B------:R-:W-:Y:S02]  /*17650*/  SHF.R.S32.HI R7, RZ, 0x1f, R19 ;  /* 0x0000001fff077819 */ /* 0x000fe40000011413 */
[----:B------:R-:W-:Y:S01]  /*17660*/  SHF.L.U32 R57, R5, 0x1, RZ ;  /* 0x0000000105397819 */ /* 0x000fe200000006ff */
[----:B------:R-:W-:Y:S01]  /*17670*/  IMAD.IADD R15, R15, 0x1, R6 ;  /* 0x000000010f0f7824 */ /* 0x000fe200078e0206 */
[----:B------:R-:W-:Y:S01]  /*17680*/  LEA R58, R58, R9, 0x7 ;  /* 0x000000093a3a7211 */ /* 0x000fe200078e38ff */
[----:B------:R-:W-:Y:S02]  /*17690*/  IMAD R8, R7, c[0x0][0x3d8], RZ ;  /* 0x0000f60007087a24 */ /* 0x000fe400078e02ff */
[----:B------:R-:W-:-:S04]  /*176a0*/  IMAD.WIDE.U32 R54, R19, c[0x0][0x3d8], R14 ;  /* 0x0000f60013367a25 */ /* 0x000fc800078e000e */
[----:B------:R-:W-:Y:S01]  /*176b0*/  IMAD R8, R19, c[0x0][0x3dc], R8 ;  /* 0x0000f70013087a24 */ /* 0x000fe200078e0208 */
[----:B-1----:R1:W-:Y:S03]  /*176c0*/  @!P1 ST.E [R32.64], R2 ;  /* 0x0000000220009985 */ /* 0x0023e6000c101906 */
[----:B------:R-:W-:Y:S01]  /*176d0*/  IMAD.IADD R8, R55, 0x1, R8 ;  /* 0x0000000137087824 */ /* 0x000fe200078e0208 */
[----:B--2---:R1:W-:Y:S01]  /*176e0*/  @!P0 ST.E [R34.64], R10 ;  /* 0x0000000a22008985 */ /* 0x0043e2000c101906 */
[----:B------:R-:W-:-:S03]  /*176f0*/  LEA R56, P0, R54, c[0x0][0x380], 0x1 ;  /* 0x0000e00036387a11 */ /* 0x000fc600078008ff */
[----:B------:R1:W2:Y:S01]  /*17700*/  LDS.128 R44, [R57+0x1080] ;  /* 0x00108000392c7984 */ /* 0x0002a20000000c00 */
[----:B------:R-:W-:Y:S02]  /*17710*/  LEA.HI.X R54, R54, c[0x0][0x384], R8, 0x1, P0 ;  /* 0x0000e10036367a11 */ /* 0x000fe400000f0c08 */
[----:B------:R-:W-:Y:S01]  /*17720*/  ISETP.GE.AND P0, PT, R58, R3, PT ;  /* 0x000000033a00720c */ /* 0x000fe20003f06270 */
        /* <DEDUP_REMOVED lines=11> */
[----:B--2---:R-:W2:Y:S01]  /*177e0*/  LDS.128 R48, [R57+0x80] ;  /* 0x0000800039307984 */ /* 0x004ea20000000c00 */
[----:B------:R-:W-:-:S02]  /*177f0*/  IADD3 R55, R0, 0x40, RZ ;  /* 0x0000004000377810 */ /* 0x000fc40007ffe0ff */
[C---:B------:R-:W-:Y:S01]  /*17800*/  IADD3 R53, R0.reuse, 0x80, RZ ;  /* 0x0000008000357810 */ /* 0x040fe20007ffe0ff */
[----:B-1----:R-:W1:Y:S01]  /*17810*/  LDS.128 R32, [R57+0x4080] ;  /* 0x0040800039207984 */ /* 0x002e620000000c00 */
[----:B------:R-:W-:Y:S02]  /*17820*/  ISETP.GE.AND P1, PT, R55, c[0x0][0x3c8], PT ;  /* 0x0000f20037007a0c */ /* 0x000fe40003f26270 */
[----:B------:R-:W-:Y:S01]  /*17830*/  ISETP.GE.AND P0, PT, R53, c[0x0][0x3c8], PT ;  /* 0x0000f20035007a0c */ /* 0x000fe20003f06270 */
[----:B------:R-:W5:Y:S01]  /*17840*/  LDS.128 R8, [R57+0x8080] ;  /* 0x0080800039087984 */ /* 0x000f620000000c00 */
[----:B------:R-:W-:-:S09]  /*17850*/  ISETP.GE.AND P2, PT, R0, c[0x0][0x3c8], PT ;  /* 0x0000f20000007a0c */ /* 0x000fd20003f46270 */
[----:B------:R-:W-:Y:S02]  /*17860*/  @!P1 SHF.R.S32.HI R52, RZ, 0x1f, R55 ;  /* 0x0000001fff349819 */ /* 0x000fe40000011437 */
[----:B------:R-:W-:Y:S02]  /*17870*/  @!P0 SHF.R.S32.HI R2, RZ, 0x1f, R53 ;  /* 0x0000001fff028819 */ /* 0x000fe40000011435 */
[----:B------:R-:W-:Y:S01]  /*17880*/  @!P1 LEA.HI R52, R52, R55, RZ, 0x3 ;  /* 0x0000003734349211 */ /* 0x000fe200078f18ff */
[----:B------:R-:W-:Y:S01]  /*17890*/  @!P2 IMAD.WIDE R62, R0, 0x2, R60 ;  /* 0x00000002003ea825 */ /* 0x000fe200078e023c */
[----:B------:R-:W-:Y:S02]  /*178a0*/  @!P0 LEA.HI R2, R2, R53, RZ, 0x3 ;  /* 0x0000003502028211 */ /* 0x000fe400078f18ff */
[----:B------:R-:W-:Y:S02]  /*178b0*/  @!P1 LOP3.LUT R52, R52, 0xfffffff8, RZ, 0xc0, !PT ;  /* 0xfffffff834349812 */ /* 0x000fe400078ec0ff */
[----:B------:R-:W-:-:S03]  /*178c0*/  @!P0 LOP3.LUT R2, R2, 0xfffffff8, RZ, 0xc0, !PT ;  /* 0xfffffff802028812 */ /* 0x000fc600078ec0ff */
[----:B------:R-:W-:-:S04]  /*178d0*/  @!P1 IMAD.WIDE R52, R52, 0x2, R60 ;  /* 0x0000000234349825 */ /* 0x000fc800078e023c */
[----:B------:R-:W-:Y:S01]  /*178e0*/  @!P0 IMAD.WIDE R60, R2, 0x2, R60 ;  /* 0x00000002023c8825 */ /* 0x000fe200078e023c */
[----:B--2---:R2:W-:Y:S04]  /*178f0*/  @!P2 ST.E.128 [R62.64], R48 ;  /* 0x000000303e00a985 */ /* 0x0045e8000c101d06 */
[----:B-1----:R2:W-:Y:S04]  /*17900*/  @!P1 ST.E.128 [R52.64], R32 ;  /* 0x0000002034009985 */ /* 0x0025e8000c101d06 */
[----:B-----5:R2:W-:Y:S02]  /*17910*/  @!P0 ST.E.128 [R60.64], R8 ;  /* 0x000000083c008985 */ /* 0x0205e4000c101d06 */
.L_x_621:
[----:B--2---:R-:W-:Y:S05]  /*17920*/  BSYNC B0 ;  /* 0x0000000000007941 */ /* 0x004fea0003800000 */
.L_x_620:
[----:B-1----:R-:W-:Y:S01]  /*17930*/  IADD3 R2, R58, 0x20, RZ ;  /* 0x000000203a027810 */ /* 0x002fe20007ffe0ff */
[----:B------:R1:W2:Y:S01]  /*17940*/  SHFL.IDX PT, R33, R54, 0x1, 0x181f ;  /* 0x00381f0036217f89 */ /* 0x0002a200000e0000 */
[----:B------:R-:W-:Y:S02]  /*17950*/  BSSY B0, `(.L_x_622) ;  /* 0x0000015000007945 */ /* 0x000fe40003800000 */
[----:B------:R-:W-:Y:S01]  /*17960*/  ISETP.GE.AND P0, PT, R2, R3, PT ;  /* 0x000000030200720c */ /* 0x000fe20003f06270 */
[----:B------:R1:W4:-:S12]  /*17970*/  SHFL.IDX PT, R32, R56, 0x1, 0x181f ;  /* 0x00381f0038207f89 */ /* 0x00031800000e0000 */
        /* <DEDUP_REMOVED lines=18> */
.L_x_623:
[----:B------:R-:W-:Y:S05]  /*17aa0*/  BSYNC B0 ;  /* 0x0000000000007941 */ /* 0x000fea0003800000 */
.L_x_622:
[----:B------:R-:W-:Y:S01]  /*17ab0*/  IADD3 R2, R58, 0x40, RZ ;  /* 0x000000403a027810 */ /* 0x000fe20007ffe0ff */
[----:B--2---:R2:W1:Y:S01]  /*17ac0*/  SHFL.IDX PT, R17, R54, 0x2, 0x181f ;  /* 0x00581f0036117f89 */ /* 0x00446200000e0000 */
        /* <DEDUP_REMOVED lines=21> */
.L_x_625:
[----:B------:R-:W-:Y:S05]  /*17c20*/  BSYNC B0 ;  /* 0x0000000000007941 */ /* 0x000fea0003800000 */
.L_x_624:
        /* <DEDUP_REMOVED lines=24> */
.L_x_618:
        /* <DEDUP_REMOVED lines=18> */
.L_x_626:
        /* <DEDUP_REMOVED lines=41> */
.L_x_628:
[----:B------:R-:W-:Y:S05]  /*18160*/  BSYNC B0 ;  /* 0x0000000000007941 */ /* 0x000fea0003800000 */
.L_x_627:
        /* <DEDUP_REMOVED lines=64> */
.L_x_630:
[----:B------:R-:W-:Y:S05]  /*18570*/  BSYNC B0 ;  /* 0x0000000000007941 */ /* 0x000fea0003800000 */
.L_x_629:
        /* <DEDUP_REMOVED lines=21> */
.L_x_632:
[----:B------:R-:W-:Y:S05]  /*186d0*/  BSYNC B0 ;  /* 0x0000000000007941 */ /* 0x000fea0003800000 */
.L_x_631:
        /* <DEDUP_REMOVED lines=21> */
.L_x_634:
[----:B------:R-:W-:Y:S05]  /*18830*/  BSYNC B0 ;  /* 0x0000000000007941 */ /* 0x000fea0003800000 */
.L_x_633:
        /* <DEDUP_REMOVED lines=22> */
.L_x_635:
        /* <DEDUP_REMOVED lines=14> */
.L_x_1293:


//--------------------- .text._ZN7cutlass13device_kernelIN5flash19enable_sm80_to_sm89INS1_16FlashAttnFwdSm80INS1_25CollectiveMainloopFwdSm80ILi8ELi2ELb1EN4cute5tupleIJNS5_1CILi128EEENS7_ILi96EEENS7_ILi192EEEEEELi192ENS_6half_tEfNS_4arch4Sm80ELb0ELb0ELb0ELb0ELb0ELb0ELb1ELb0EEENS1_21CollectiveEpilogueFwdINS6_IJS8_SA_S9_EEENS6_IJNS7_ILi1EEESI_SI_EEESC_SE_Li256ELb0ELb1ELb0ELb0EEENS1_19SingleTileSchedulerILb0ELb0ELb1ELi128EEEEEEEEEvNT_6ParamsE --------------------------
	.section	.text._ZN7cutlass13device_kernelIN5flash19enable_sm80_to_sm89INS1_16FlashAttnFwdSm80INS1_25CollectiveMainloopFwdSm80ILi8ELi2ELb1EN4cute5tupleIJNS5_1CILi128EEENS7_ILi96EEENS7_ILi192EEEEEELi192ENS_6half_tEfNS_4arch4Sm80ELb0ELb0ELb0ELb0ELb0ELb0ELb1ELb0EEENS1_21CollectiveEpilogueFwdINS6_IJS8_SA_S9_EEENS6_IJNS7_ILi1EEESI_SI_EEESC_SE_Li256ELb0ELb1ELb0ELb0EEENS1_19SingleTileSchedulerILb0ELb0ELb1ELi128EEEEEEEEEvNT_6ParamsE,"ax",@progbits
	.sectioninfo	@"SHI_REGISTERS=255"
	.align	128
.text._ZN7cutlass13device_kernelIN5flash19enable_sm80_to_sm89INS1_16FlashAttnFwdSm80INS1_25CollectiveMainloopFwdSm80ILi8ELi2ELb1EN4cute5tupleIJNS5_1CILi128EEENS7_ILi96EEENS7_ILi192EEEEEELi192ENS_6half_tEfNS_4arch4Sm80ELb0ELb0ELb0ELb0ELb0ELb0ELb1ELb0EEENS1_21CollectiveEpilogueFwdINS6_IJS8_SA_S9_EEENS6_IJNS7_ILi1EEESI_SI_EEESC_SE_Li256ELb0ELb1ELb0ELb0EEENS1_19SingleTileSchedulerILb0ELb0ELb1ELi128EEEEEEEEEvNT_6ParamsE:
        .type           _ZN7cutlass13device_kernelIN5flash19enable_sm80_to_sm89INS1_16FlashAttnFwdSm80INS1_25CollectiveMainloopFwdSm80ILi8ELi2ELb1EN4cute5tupleIJNS5_1CILi128EEENS7_ILi96EEENS7_ILi192EEEEEELi192ENS_6half_tEfNS_4arch4Sm80ELb0ELb0ELb0ELb0ELb0ELb0ELb1ELb0EEENS1_21CollectiveEpilogueFwdINS6_IJS8_SA_S9_EEENS6_IJNS7_ILi1EEESI_SI_EEESC_SE_Li256ELb0ELb1ELb0ELb0EEENS1_19SingleTileSchedulerILb0ELb0ELb1ELi128EEEEEEEEEvNT_6ParamsE,@function
        .size           _ZN7cutlass13device_kernelIN5flash19enable_sm80_to_sm89INS1_16FlashAttnFwdSm80INS1_25CollectiveMainloopFwdSm80ILi8ELi2ELb1EN4cute5tupleIJNS5_1CILi128EEENS7_ILi96EEENS7_ILi192EEEEEELi192ENS_6half_tEfNS_4arch4Sm80ELb0ELb0ELb0ELb0ELb0ELb0ELb1ELb0EEENS1_21CollectiveEpilogueFwdINS6_IJS8_SA_S9_EEENS6_IJNS7_ILi1EEESI_SI_EEESC_SE_Li256ELb0ELb1ELb0ELb0EEENS1_19SingleTileSchedulerILb0ELb0ELb1ELi128EEEEEEEEEvNT_6ParamsE,(.L_x_1294 - _ZN7cutlass13device_kernelIN5flash19enable_sm80_to_sm89INS1_16FlashAttnFwdSm80INS1_25CollectiveMainloopFwdSm80ILi8ELi2ELb1EN4cute5tupleIJNS5_1CILi128EEENS7_ILi96EEENS7_ILi192EEEEEELi192ENS_6half_tEfNS_4arch4Sm80ELb0ELb0ELb0ELb0ELb0ELb0ELb1ELb0EEENS1_21CollectiveEpilogueFwdINS6_IJS8_SA_S9_EEENS6_IJNS7_ILi1EEESI_SI_EEESC_SE_Li256ELb0ELb1ELb0ELb0EEENS1_19SingleTileSchedulerILb0ELb0ELb1ELi128EEEEEEEEEvNT_6ParamsE)
        .other          _ZN7cutlass13device_kernelIN5flash19enable_sm80_to_sm89INS1_16FlashAttnFwdSm80INS1_25CollectiveMainloopFwdSm80ILi8ELi2ELb1EN4cute5tupleIJNS5_1CILi128EEENS7_ILi96EEENS7_ILi192EEEEEELi192ENS_6half_tEfNS_4arch4Sm80ELb0ELb0ELb0ELb0ELb0ELb0ELb1ELb0EEENS1_21CollectiveEpilogueFwdINS6_IJS8_SA_S9_EEENS6_IJNS7_ILi1EEESI_SI_EEESC_SE_Li256ELb0ELb1ELb0ELb0EEENS1_19SingleTileSchedulerILb0ELb0ELb1ELi128EEEEEEEEEvNT_6ParamsE,@"STO_CUDA_ENTRY STV_DEFAULT"
_ZN7cutlass13device_kernelIN5flash19enable_sm80_to_sm89INS1_16FlashAttnFwdSm80INS1_25CollectiveMainloopFwdSm80ILi8ELi2ELb1EN4cute5tupleIJNS5_1CILi128EEENS7_ILi96EEENS7_ILi192EEEEEELi192ENS_6half_tEfNS_4arch4Sm80ELb0ELb0ELb0ELb0ELb0ELb0ELb1ELb0EEENS1_21CollectiveEpilogueFwdINS6_IJS8_SA_S9_EEENS6_IJNS7_ILi1EEESI_SI_EEESC_SE_Li256ELb0ELb1ELb0ELb0EEENS1_19SingleTileSchedulerILb0ELb0ELb1ELi128EEEEEEEEEvNT_6ParamsE:
[----:B------:R-:W-:-:S03]  /*0000*/  MOV R1, c[0x0][0x28] ;  /* 0x00000a0000017a02 */ /* 0x000fc60000000f00 */
[----:B------:R-:W1:Y:S01]  /*0010*/  S2R R17, SR_CTAID.Z ;  /* 0x0000000000117919 */ /* 0x000e620000002700 */
[----:B------:R-:W-:Y:S02]  /*0020*/  IADD3 R1, R1, -0x28, RZ ;  /* 0xffffffd801017810 */ /* 0x000fe40007ffe0ff */
[----:B-1----:R-:W-:-:S13]  /*0030*/  ISETP.GE.AND P0, PT, R17, RZ, PT ;  /* 0x000000ff1100720c */ /* 0x002fda0003f06270 */
[----:B------:R-:W-:Y:S05]  /*0040*/  @!P0 EXIT ;  /* 0x000000000000894d */ /* 0x000fea0003800000 */
[----:B------:R-:W-:Y:S01]  /*0050*/  ISETP.NE.U32.AND P4, PT, RZ, c[0x0][0x340], PT ;  /* 0x0000d000ff007a0c */ /* 0x000fe20003f85070 */
[----:B------:R-:W-:Y:S01]  /*0060*/  ULDC.64 UR20, c[0x0][0x118] ;  /* 0x0000460000147ab9 */ /* 0x000fe20000000a00 */
[----:B------:R-:W1:Y:S04]  /*0070*/  S2R R33, SR_TID.X ;  /* 0x0000000000217919 */ /* 0x000e680000002100 */
[----:B------:R-:W2:Y:S01]  /*0080*/  S2R R24, SR_CTAID.Y ;  /* 0x0000000000187919 */ /* 0x000ea20000002600 */
[----:B------:R-:W-:-:S03]  /*0090*/  ISETP.NE.AND.EX P4, PT, RZ, c[0x0][0x344], PT, P4 ;  /* 0x0000d100ff007a0c */ /* 0x000fc60003f85340 */
[----:B------:R-:W3:Y:S01]  /*00a0*/  S2R R8, SR_CTAID.X ;  /* 0x0000000000087919 */ /* 0x000ee20000002500 */
[----:B------:R-:W-:Y:S01]  /*00b0*/  IMAD.MOV.U32 R9, RZ, RZ, c[0x0][0x2c4] ;  /* 0x0000b100ff097624 */ /* 0x000fe200078e00ff */
[----:B------:R-:W-:Y:S02]  /*00c0*/  UMOV UR6, 0x60 ;  /* 0x0000006000067882 */ /* 0x000fe40000000000 */
[----:B------:R-:W-:Y:S01]  /*00d0*/  ULDC.64 UR4, c[0x0][0x1e0] ;  /* 0x0000780000047ab9 */ /* 0x000fe20000000a00 */
[----:B------:R-:W-:Y:S01]  /*00e0*/  SHF.R.S32.HI R18, RZ, 0x1f, R17 ;  /* 0x0000001fff127819 */ /* 0x000fe20000011411 */
[----:B------:R-:W-:Y:S01]  /*00f0*/  IMAD.MOV.U32 R36, RZ, RZ, c[0x0][0x1e0] ;  /* 0x00007800ff247624 */ /* 0x000fe200078e00ff */
[----:B------:R-:W-:-:S03]  /*0100*/  ULDC.64 UR10, c[0x0][0x208] ;  /* 0x00008200000a7ab9 */ /* 0x000fc60000000a00 */
[----:B------:R-:W-:-:S04]  /*0110*/  @P4 IMAD.MOV.U32 R2, RZ, RZ, 0x4 ;  /* 0x00000004ff024424 */ /* 0x000fc800078e00ff */
[----:B------:R-:W-:-:S05]  /*0120*/  @P4 IMAD.WIDE R2, R17, R2, c[0x0][0x340] ;  /* 0x0000d00011024625 */ /* 0x000fca00078e0202 */
[----:B------:R4:W5:Y:S01]  /*0130*/  @P4 LDG.E R16, [R2.64] ;  /* 0x0000001402104981 */ /* 0x000962000c1e1900 */
[----:B-1----:R-:W-:Y:S01]  /*0140*/  SHF.R.S32.HI R32, RZ, 0x1f, R33 ;  /* 0x0000001fff207819 */ /* 0x002fe20000011421 */
[----:B------:R-:W-:Y:S01]  /*0150*/  UIMAD.WIDE.U32 UR18, UR6, UR4, URZ ;  /* 0x00000004061272a5 */ /* 0x000fe2000f8e003f */
[----:B------:R-:W-:Y:S01]  /*0160*/  ISETP.NE.AND P0, PT, R9, 0x1, PT ;  /* 0x000000010900780c */ /* 0x000fe20003f05270 */
[----:B--2---:R-:W-:Y:S01]  /*0170*/  IMAD.WIDE.U32 R6, R24, c[0x0][0x1b8], RZ ;  /* 0x00006e0018067a25 */ /* 0x004fe200078e00ff */
[CC--:B------:R-:W-:Y:S01]  /*0180*/  LEA.HI R31, R32.reuse, R33.reuse, RZ, 0x3 ;  /* 0x00000021201f7211 */ /* 0x0c0fe200078f18ff */
[----:B------:R-:W-:Y:S01]  /*0190*/  ULDC UR4, c[0x0][0x1d0] ;  /* 0x0000740000047ab9 */ /* 0x000fe20000000800 */
[----:B------:R-:W-:Y:S01]  /*01a0*/  SHF.R.S32.HI R27, RZ, 0x1f, R24 ;  /* 0x0000001fff1b7819 */ /* 0x000fe20000011418 */
[----:B------:R-:W-:Y:S01]  /*01b0*/  IMAD.U32 R4, RZ, RZ, UR18 ;  /* 0x00000012ff047e24 */ /* 0x000fe2000f8e00ff */
[----:B------:R-:W-:Y:S01]  /*01c0*/  LOP3.LUT R0, R31, 0xfffffff8, RZ, 0xc0, !PT ;  /* 0xfffffff81f007812 */ /* 0x000fe200078ec0ff */
[----:B------:R-:W-:Y:S01]  /*01d0*/  IMAD.U32 R5, RZ, RZ, UR19 ;  /* 0x00000013ff057e24 */ /* 0x000fe2000f8e00ff */
[----:B------:R-:W-:Y:S01]  /*01e0*/  SHF.R.S32.HI R22, RZ, 0x3, R31 ;  /* 0x00000003ff167819 */ /* 0x000fe2000001141f */
[----:B------:R-:W-:Y:S01]  /*01f0*/  IMAD.MOV.U32 R30, RZ, RZ, R4 ;  /* 0x000000ffff1e7224 */ /* 0x000fe200078e0004 */
[----:B------:R-:W-:Y:S01]  /*0200*/  LEA.HI R12, R32, R33, RZ, 0x4 ;  /* 0x00000021200c7211 */ /* 0x000fe200078f20ff */
[----:B------:R-:W-:Y:S01]  /*0210*/  IMAD.IADD R26, R33, 0x1, -R0 ;  /* 0x00000001211a7824 */ /* 0x000fe200078e0a00 */
[----:B------:R-:W-:Y:S01]  /*0220*/  UIADD3 UR7, UR4, 0x5f, URZ ;  /* 0x0000005f04077890 */ /* 0x000fe2000fffe03f */
[----:B------:R-:W-:Y:S01]  /*0230*/  IMAD R4, R18, c[0x0][0x1c0], RZ ;  /* 0x0000700012047a24 */ /* 0x000fe200078e02ff */
[----:B------:R-:W-:Y:S01]  /*0240*/  SHF.R.S32.HI R11, RZ, 0x4, R12 ;  /* 0x00000004ff0b7819 */ /* 0x000fe2000001140c */
[----:B------:R-:W-:Y:S01]  /*0250*/  IMAD R0, R26, 0x20, R22 ;  /* 0x000000201a007824 */ /* 0x000fe200078e0216 */
[----:B------:R-:W-:Y:S01]  /*0260*/  UIMAD.WIDE UR8, UR7, 0x2aaaaaab, URZ ;  /* 0x2aaaaaab070878a5 */ /* 0x000fe2000f8e023f */
[----:B------:R-:W-:Y:S01]  /*0270*/  IMAD R4, R17, c[0x0][0x1c4], R4 ;  /* 0x0000710011047a24 */ /* 0x000fe200078e0204 */
[----:B------:R-:W-:Y:S01]  /*0280*/  UIMAD UR5, UR6, UR5, URZ ;  /* 0x00000005060572a4 */ /* 0x000fe2000f8e023f */
[C---:B---3--:R-:W-:Y:S01]  /*0290*/  IMAD R13, R8.reuse, 0x80, R0 ;  /* 0x00000080080d7824 */ /* 0x048fe200078e0200 */
[----:B------:R-:W-:Y:S01]  /*02a0*/  UIMAD.WIDE.U32 UR14, UR6, UR10, URZ ;  /* 0x0000000a060e72a5 */ /* 0x000fe2000f8e003f */
[----:B------:R-:W-:Y:S01]  /*02b0*/  IMAD R10, R8, 0x80, R22 ;  /* 0x00000080080a7824 */ /* 0x000fe200078e0216 */
[----:B------:R-:W-:Y:S01]  /*02c0*/  UIADD3 UR5, UR19, UR5, URZ ;  /* 0x0000000513057290 */ /* 0x000fe2000fffe03f */
[----:B----4-:R-:W-:Y:S01]  /*02d0*/  IMAD R2, R27, c[0x0][0x1b8], RZ ;  /* 0x00006e001b027a24 */ /* 0x010fe200078e02ff */
[----:B------:R-:W-:Y:S01]  /*02e0*/  STL [R1+0x18], R13 ;  /* 0x0000180d01007387 */ /* 0x000fe20000100800 */
[----:B------:R-:W-:Y:S01]  /*02f0*/  @P0 IMAD.HI.U32 R5, R13, c[0x0][0x2c8], RZ ;  /* 0x0000b2000d050a27 */ /* 0x000fe200078e00ff */
[----:B------:R-:W-:-:S02]  /*0300*/  UMOV UR7, UR9 ;  /* 0x0000000900077c82 */ /* 0x000fc40008000000 */
[----:B------:R1:W-:Y:S01]  /*0310*/  STL [R1+0x1c], R10 ;  /* 0x00001c0a01007387 */ /* 0x0003e20000100800 */
[----:B------:R-:W-:Y:S01]  /*0320*/  IMAD R2, R24, c[0x0][0x1bc], R2 ;  /* 0x00006f0018027a24 */ /* 0x000fe200078e0202 */
[----:B------:R-:W-:Y:S01]  /*0330*/  USHF.R.U32.HI UR16, URZ, 0x1f, UR7 ;  /* 0x0000001f3f107899 */ /* 0x000fe20008011607 */
[----:B------:R-:W-:Y:S01]  /*0340*/  IMAD.MOV.U32 R0, RZ, RZ, R13 ;  /* 0x000000ffff007224 */ /* 0x000fe200078e000d */
[----:B------:R-:W-:Y:S01]  /*0350*/  @P0 SHF.R.U32.HI R0, RZ, c[0x0][0x2cc], R5 ;  /* 0x0000b300ff000a19 */ /* 0x000fe20000011605 */
[----:B------:R-:W-:Y:S01]  /*0360*/  IMAD.IADD R3, R7, 0x1, R2 ;  /* 0x0000000107037824 */ /* 0x000fe200078e0202 */
[C---:B------:R-:W-:Y:S01]  /*0370*/  IADD3 R7, R10.reuse, 0x20, RZ ;  /* 0x000000200a077810 */ /* 0x040fe20007ffe0ff */
[----:B------:R-:W-:Y:S01]  /*0380*/  IMAD.MOV.U32 R2, RZ, RZ, R6 ;  /* 0x000000ffff027224 */ /* 0x000fe200078e0006 */
[----:B------:R-:W-:Y:S01]  /*0390*/  SHF.R.S32.HI R5, RZ, 0x1f, R0 ;  /* 0x0000001fff057819 */ /* 0x000fe20000011400 */
[----:B------:R-:W-:Y:S01]  /*03a0*/  IMAD R8, R9, c[0x0][0x168], RZ ;  /* 0x00005a0009087a24 */ /* 0x000fe200078e02ff */
[----:B------:R-:W-:Y:S01]  /*03b0*/  IADD3 R6, R10, 0x40, RZ ;  /* 0x000000400a067810 */ /* 0x000fe20007ffe0ff */
[----:B------:R-:W-:Y:S01]  /*03c0*/  IMAD.WIDE.U32 R2, R17, c[0x0][0x1c0], R2 ;  /* 0x0000700011027a25 */ /* 0x000fe200078e0002 */
[----:B------:R-:W-:-:S02]  /*03d0*/  ULEA.HI.SX32 UR16, UR7, UR16, 0x1c ;  /* 0x0000001007107291 */ /* 0x000fc4000f8fe23f */
[-C--:B------:R-:W-:Y:S01]  /*03e0*/  ISETP.GE.AND P1, PT, R6, R8.reuse, PT ;  /* 0x000000080600720c */ /* 0x080fe20003f26270 */
[----:B------:R-:W-:Y:S01]  /*03f0*/  IMAD.IADD R3, R3, 0x1, R4 ;  /* 0x0000000103037824 */ /* 0x000fe200078e0204 */
[-C--:B------:R-:W-:Y:S01]  /*0400*/  ISETP.GE.AND P5, PT, R7, R8.reuse, PT ;  /* 0x000000080700720c */ /* 0x080fe20003fa6270 */
[----:B------:R-:W-:Y:S01]  /*0410*/  IMAD.SHL.U32 R4, R22, 0x40, RZ ;  /* 0x0000004016047824 */ /* 0x000fe200078e00ff */
[C---:B------:R-:W-:Y:S01]  /*0420*/  IADD3 R7, R10.reuse, 0x60, RZ ;  /* 0x000000600a077810 */ /* 0x040fe20007ffe0ff */
[----:B------:R-:W-:Y:S01]  /*0430*/  IMAD R5, R5, c[0x0][0x1b0], RZ ;  /* 0x00006c0005057a24 */ /* 0x000fe200078e02ff */
[-C--:B------:R-:W-:Y:S01]  /*0440*/  ISETP.GE.AND P0, PT, R10, R8.reuse, PT ;  /* 0x000000080a00720c */ /* 0x080fe20003f06270 */
[----:B------:R-:W-:Y:S01]  /*0450*/  IMAD.SHL.U32 R246, R26, 0x8, RZ ;  /* 0x000000081af67824 */ /* 0x000fe200078e00ff */
[----:B------:R-:W-:Y:S01]  /*0460*/  LOP3.LUT R4, R4, 0x1c0, RZ, 0xc0, !PT ;  /* 0x000001c004047812 */ /* 0x000fe200078ec0ff */
[----:B------:R-:W-:Y:S01]  /*0470*/  IMAD.WIDE.U32 R2, R0, c[0x0][0x1b0], R2 ;  /* 0x00006c0000027a25 */ /* 0x000fe200078e0002 */
[----:B------:R-:W-:Y:S01]  /*0480*/  ISETP.GE.AND P2, PT, R7, R8, PT ;  /* 0x000000080700720c */ /* 0x000fe20003f46270 */
[----:B------:R-:W-:Y:S01]  /*0490*/  UIMAD UR7, UR16, -0x60, UR6 ;  /* 0xffffffa0100778a4 */ /* 0x000fe2000f8e0206 */
[----:B------:R-:W-:Y:S01]  /*04a0*/  LOP3.LUT R6, R4, 0x38, R246, 0xf8, !PT ;  /* 0x0000003804067812 */ /* 0x000fe200078ef8f6 */
[----:B------:R-:W-:Y:S01]  /*04b0*/  IMAD R5, R0, c[0x0][0x1b4], R5 ;  /* 0x00006d0000057a24 */ /* 0x000fe200078e0205 */
[----:B------:R-:W-:Y:S01]  /*04c0*/  SHF.R.U32.HI R4, RZ, 0x3, R4 ;  /* 0x00000003ff047819 */ /* 0x000fe20000011604 */
[----:B------:R-:W-:Y:S01]  /*04d0*/  IMAD.MOV R0, RZ, RZ, -R0 ;  /* 0x000000ffff007224 */ /* 0x000fe200078e0a00 */
[----:B------:R-:W-:Y:S01]  /*04e0*/  SHF.R.S32.HI R247, RZ, 0x1f, R246 ;  /* 0x0000001ffff77819 */ /* 0x000fe200000114f6 */
[----:B------:R-:W-:Y:S01]  /*04f0*/  IMAD.IADD R3, R3, 0x1, R5 ;  /* 0x0000000103037824 */ /* 0x000fe200078e0205 */
[----:B-1----:R-:W-:Y:S01]  /*0500*/  LOP3.LUT R10, R6, R4, RZ, 0x3c, !PT ;  /* 0x00000004060a7212 */ /* 0x002fe200078e3cff */
[----:B------:R-:W-:Y:S01]  /*0510*/  IMAD R0, R0, c[0x0][0x2c4], R13 ;  /* 0x0000b10000007a24 */ /* 0x000fe200078e020d */
[----:B------:R-:W-:Y:S01]  /*0520*/  LEA.HI R6, R32, R33, RZ, 0x6 ;  /* 0x0000002120067211 */ /* 0x000fe200078f30ff */
[----:B------:R-:W-:Y:S01]  /*0530*/  UIADD3 UR9, UR16, -0x1, URZ ;  /* 0xffffffff10097890 */ /* 0x000fe2000fffe03f */
[----:B------:R-:W-:Y:S01]  /*0540*/  LEA.HI R5, R12, R11, RZ, 0x1 ;  /* 0x0000000b0c057211 */ /* 0x000fe200078f08ff */
[----:B------:R-:W-:Y:S01]  /*0550*/  IMAD.WIDE.U32 R2, R0, c[0x0][0x1a8], R2 ;  /* 0x00006a0000027a25 */ /* 0x000fe200078e0002 */
[----:B------:R-:W-:Y:S01]  /*0560*/  SHF.R.S32.HI R4, RZ, 0x1f, R0 ;  /* 0x0000001fff047819 */ /* 0x000fe20000011400 */
[----:B------:R-:W-:Y:S01]  /*0570*/  USHF.R.S32.HI UR12, URZ, 0x1f, UR9 ;  /* 0x0000001f3f0c7899 */ /* 0x000fe20008011409 */
[----:B------:R-:W-:Y:S01]  /*0580*/  LOP3.LUT R8, R5, 0xfffffffe, RZ, 0xc0, !PT ;  /* 0xfffffffe05087812 */ /* 0x000fe200078ec0ff */
[----:B------:R-:W-:Y:S01]  /*0590*/  IMAD.SHL.U32 R9, R6, 0x8, RZ ;  /* 0x0000000806097824 */ /* 0x000fe200078e00ff */
[----:B------:R-:W-:Y:S01]  /*05a0*/  LEA R14, P3, R2, c[0x0][0x160], 0x1 ;  /* 0x00005800020e7a11 */ /* 0x000fe200078608ff */
[----:B------:R-:W-:Y:S01]  /*05b0*/  IMAD R6, R4, c[0x0][0x1a8], RZ ;  /* 0x00006a0004067a24 */ /* 0x000fe200078e02ff */
[----:B------:R-:W-:Y:S01]  /*05c0*/  SHF.R.S32.HI R13, RZ, 0x1f, R22 ;  /* 0x0000001fff0d7819 */ /* 0x000fe20000011416 */
[----:B------:R-:W-:Y:S01]  /*05d0*/  IMAD.IADD R29, R11, 0x1, -R8 ;  /* 0x000000010b1d7824 */ /* 0x000fe200078e0a08 */
[----:B------:R-:W-:Y:S01]  /*05e0*/  LOP3.LUT R252, R10, 0xfffffe00, R9, 0xf8, !PT ;  /* 0xfffffe000afc7812 */ /* 0x000fe200078ef809 */
[----:B------:R-:W-:Y:S01]  /*05f0*/  IMAD R6, R0, c[0x0][0x1ac], R6 ;  /* 0x00006b0000067a24 */ /* 0x000fe200078e0206 */
[----:B------:R-:W-:Y:S01]  /*0600*/  LOP3.LUT R10, R12, 0xfffffff0, RZ, 0xc0, !PT ;  /* 0xfffffff00c0a7812 */ /* 0x000fe200078ec0ff */
[----:B------:R-:W1:Y:S01]  /*0610*/  SHFL.IDX PT, R8, R14, RZ, 0x181f ;  /* 0x00181fff0e087589 */ /* 0x000e6200000e0000 */
[----:B------:R-:W-:Y:S01]  /*0620*/  IMAD R7, R13, c[0x0][0x1e0], RZ ;  /* 0x000078000d077a24 */ /* 0x000fe200078e02ff */
[C---:B------:R-:W-:Y:S01]  /*0630*/  IADD3 R251, R246.reuse, 0x40, RZ ;  /* 0x00000040f6fb7810 */ /* 0x040fe20007ffe0ff */
[----:B------:R-:W-:Y:S01]  /*0640*/  IMAD.IADD R0, R3, 0x1, R6 ;  /* 0x0000000103007824 */ /* 0x000fe200078e0206 */
[C---:B------:R-:W-:Y:S01]  /*0650*/  IADD3 R250, R246.reuse, 0x80, RZ ;  /* 0x00000080f6fa7810 */ /* 0x040fe20007ffe0ff */
[----:B------:R-:W-:Y:S01]  /*0660*/  IMAD.IADD R10, R33, 0x1, -R10 ;  /* 0x00000001210a7824 */ /* 0x000fe200078e0a0a */
[----:B------:R-:W-:Y:S01]  /*0670*/  ISETP.GE.AND P6, PT, R246, c[0x0][0x198], PT ;  /* 0x00006600f6007a0c */ /* 0x000fe20003fc6270 */
[----:B------:R-:W-:Y:S01]  /*0680*/  IMAD R7, R22, c[0x0][0x1e4], R7 ;  /* 0x0000790016077a24 */ /* 0x000fe200078e0207 */
[----:B------:R-:W-:Y:S01]  /*0690*/  LEA.HI.X R15, R2, c[0x0][0x164], R0, 0x1, P3 ;  /* 0x00005900020f7a11 */ /* 0x000fe200018f0c00 */
[----:B------:R-:W-:Y:S01]  /*06a0*/  IMAD.WIDE.U32 R4, R22, c[0x0][0x1e0], R246 ;  /* 0x0000780016047a25 */ /* 0x000fe200078e00f6 */
[----:B------:R-:W-:Y:S01]  /*06b0*/  SHF.R.S32.HI R2, RZ, 0x1f, R10 ;  /* 0x0000001fff027819 */ /* 0x000fe2000001140a */
[----:B------:R-:W-:-:S02]  /*06c0*/  UIMAD UR8, UR5, UR9, URZ ;  /* 0x00000009050872a4 */ /* 0x000fc4000f8e023f */
[----:B------:R-:W2:Y:S01]  /*06d0*/  SHFL.IDX PT, R9, R15, RZ, 0x181f ;  /* 0x00181fff0f097589 */ /* 0x000ea200000e0000 */
[----:B------:R-:W-:Y:S01]  /*06e0*/  IMAD R3, R27, c[0x0][0x1e8], RZ ;  /* 0x00007a001b037a24 */ /* 0x000fe200078e02ff */
[----:B------:R-:W-:Y:S01]  /*06f0*/  LEA.HI R28, R2, R10, RZ, 0x3 ;  /* 0x0000000a021c7211 */ /* 0x000fe200078f18ff */
[----:B------:R-:W-:Y:S01]  /*0700*/  IMAD R0, R13, c[0x0][0x208], RZ ;  /* 0x000082000d007a24 */ /* 0x000fe200078e02ff */
[----:B------:R-:W-:Y:S01]  /*0710*/  UIMAD UR8, UR12, UR18, UR8 ;  /* 0x000000120c0872a4 */ /* 0x000fe2000f8e0208 */
[----:B------:R-:W-:Y:S01]  /*0720*/  IMAD.IADD R5, R5, 0x1, R7 ;  /* 0x0000000105057824 */ /* 0x000fe200078e0207 */
[----:B------:R-:W-:Y:S01]  /*0730*/  LOP3.LUT R12, R28, 0xfffffff8, RZ, 0xc0, !PT ;  /* 0xfffffff81c0c7812 */ /* 0x000fe200078ec0ff */
[----:B------:R-:W-:Y:S01]  /*0740*/  IMAD R13, R24, c[0x0][0x1ec], R3 ;  /* 0x00007b00180d7a24 */ /* 0x000fe200078e0203 */
[----:B------:R-:W-:Y:S01]  /*0750*/  UIMAD UR6, UR6, UR11, URZ ;  /* 0x0000000b060672a4 */ /* 0x000fe2000f8e023f */
[C---:B------:R-:W-:Y:S01]  /*0760*/  IMAD R0, R22.reuse, c[0x0][0x20c], R0 ;  /* 0x0000830016007a24 */ /* 0x040fe200078e0200 */
[----:B------:R-:W-:Y:S01]  /*0770*/  UISETP.GE.AND UP1, UPT, UR4, 0x61, UPT ;  /* 0x000000610400788c */ /* 0x000fe2000bf26270 */
[----:B------:R-:W-:Y:S01]  /*0780*/  IMAD.WIDE.U32 R2, R22, c[0x0][0x208], R246 ;  /* 0x0000820016027a25 */ /* 0x000fe200078e00f6 */
[----:B------:R-:W-:-:S03]  /*0790*/  UIADD3 UR6, UR15, UR6, URZ ;  /* 0x000000060f067290 */ /* 0x000fc6000fffe03f */
[----:B------:R-:W-:-:S04]  /*07a0*/  IMAD.WIDE.U32 R6, R24, c[0x0][0x1e8], R4 ;  /* 0x00007a0018067a25 */ /* 0x000fc800078e0004 */
[----:B------:R-:W-:Y:S02]  /*07b0*/  IMAD R27, R27, c[0x0][0x210], RZ ;  /* 0x000084001b1b7a24 */ /* 0x000fe400078e02ff */
[----:B------:R-:W-:Y:S01]  /*07c0*/  IMAD.IADD R5, R3, 0x1, R0 ;  /* 0x0000000103057824 */ /* 0x000fe200078e0200 */
[----:B------:R-:W-:Y:S01]  /*07d0*/  @!P0 SHF.R.S32.HI R0, RZ, 0x1f, R250 ;  /* 0x0000001fff008819 */ /* 0x000fe200000114fa */
[----:B------:R-:W-:Y:S02]  /*07e0*/  IMAD.MOV.U32 R4, RZ, RZ, R2 ;  /* 0x000000ffff047224 */ /* 0x000fe400078e0002 */
[----:B------:R-:W-:Y:S01]  /*07f0*/  IMAD R27, R24, c[0x0][0x214], R27 ;  /* 0x00008500181b7a24 */ /* 0x000fe200078e021b */
[----:B------:R-:W-:Y:S01]  /*0800*/  @!P0 LEA.HI R0, R0, R250, RZ, 0x3 ;  /* 0x000000fa00008211 */ /* 0x000fe200078f18ff */
[----:B------:R-:W-:Y:S02]  /*0810*/  IMAD.U32 R11, RZ, RZ, UR7 ;  /* 0x00000007ff0b7e24 */ /* 0x000fe4000f8e00ff */
[----:B------:R-:W-:Y:S01]  /*0820*/  IMAD.WIDE.U32 R24, R24, c[0x0][0x210], R4 ;  /* 0x0000840018187a25 */ /* 0x000fe200078e0004 */
[----:B------:R-:W-:Y:S01]  /*0830*/  @!P0 SHF.R.S32.HI R4, RZ, 0x1f, R251 ;  /* 0x0000001fff048819 */ /* 0x000fe200000114fb */
[----:B------:R-:W-:Y:S01]  /*0840*/  SHFL.IDX PT, R5, R15, 0x2, 0x181f ;  /* 0x00581f000f057f89 */ /* 0x000fe200000e0000 */
[----:B------:R-:W-:Y:S01]  /*0850*/  IADD3 R22, R11, c[0x0][0x1d0], -R22 ;  /* 0x000074000b167a10 */ /* 0x000fe20007ffe816 */
[----:B------:R-:W-:Y:S01]  /*0860*/  IMAD.IADD R23, R10, 0x1, -R12 ;  /* 0x000000010a177824 */ /* 0x000fe200078e0a0c */
[----:B-1----:R-:W-:Y:S01]  /*0870*/  @!P0 LEA R10, P3, R246, R8, 0x1 ;  /* 0x00000008f60a8211 */ /* 0x002fe200078608ff */
[----:B------:R-:W-:Y:S01]  /*0880*/  IMAD.IADD R21, R7, 0x1, R13 ;  /* 0x0000000107157824 */ /* 0x000fe200078e020d */
[----:B------:R-:W-:Y:S01]  /*0890*/  @!P0 LEA.HI R4, R4, R251, RZ, 0x3 ;  /* 0x000000fb04048211 */ /* 0x000fe200078f18ff */
[----:B------:R-:W-:Y:S01]  /*08a0*/  IMAD.SHL.U32 R239, R252, 0x2, RZ ;  /* 0x00000002fcef7824 */ /* 0x000fe200078e00ff */
[----:B--2---:R-:W-:Y:S01]  /*08b0*/  @!P0 LEA.HI.X R11, R246, R9, R247, 0x1, P3 ;  /* 0x00000009f60b8211 */ /* 0x004fe200018f0cf7 */
[----:B------:R-:W-:Y:S01]  /*08c0*/  BAR.SYNC.DEFER_BLOCKING 0x0 ;  /* 0x0000000000007b1d */ /* 0x000fe20000010000 */
[----:B------:R-:W-:Y:S01]  /*08d0*/  ISETP.GE.AND P3, PT, R250, c[0x0][0x198], PT ;  /* 0x00006600fa007a0c */ /* 0x000fe20003f66270 */
[----:B------:R-:W-:Y:S01]  /*08e0*/  IMAD.MOV.U32 R20, RZ, RZ, R6 ;  /* 0x000000ffff147224 */ /* 0x000fe200078e0006 */
[----:B------:R-:W-:Y:S01]  /*08f0*/  @!P0 LOP3.LUT R4, R4, 0xfffffff8, RZ, 0xc0, !PT ;  /* 0xfffffff804048812 */ /* 0x000fe200078ec0ff */
[----:B------:R-:W-:Y:S01]  /*0900*/  IMAD.MOV.U32 R37, RZ, RZ, c[0x0][0x1e4] ;  /* 0x00007900ff257624 */ /* 0x000fe200078e00ff */
[----:B------:R-:W-:Y:S01]  /*0910*/  @!P0 LOP3.LUT R0, R0, 0xfffffff8, RZ, 0xc0, !PT ;  /* 0xfffffff800008812 */ /* 0x000fe200078ec0ff */
[----:B------:R-:W-:Y:S01]  /*0920*/  SHFL.IDX PT, R6, R14, 0x1, 0x181f ;  /* 0x00381f000e067f89 */ /* 0x000fe200000e0000 */
[----:B------:R-:W-:-:S02]  /*0930*/  IMAD.MOV.U32 R237, RZ, RZ, 0x20 ;  /* 0x00000020ffed7424 */ /* 0x000fc400078e00ff */
[--C-:B------:R-:W-:Y:S01]  /*0940*/  @!P0 IMAD.WIDE R12, R4, 0x2, R8.reuse ;  /* 0x00000002040c8825 */ /* 0x100fe200078e0208 */
[----:B------:R-:W1:Y:S03]  /*0950*/  SHFL.IDX PT, R7, R15, 0x1, 0x181f ;  /* 0x00381f000f077f89 */ /* 0x000e6600000e0000 */
[----:B------:R-:W-:Y:S01]  /*0960*/  @!P0 IMAD.WIDE R8, R0, 0x2, R8 ;  /* 0x0000000200088825 */ /* 0x000fe200078e0208 */
[----:B------:R-:W2:Y:S01]  /*0970*/  SHFL.IDX PT, R4, R14, 0x2, 0x181f ;  /* 0x00581f000e047f89 */ /* 0x000ea200000e0000 */
[----:B------:R-:W-:-:S04]  /*0980*/  @!P1 SHF.R.S32.HI R0, RZ, 0x1f, R250 ;  /* 0x0000001fff009819 */ /* 0x000fc800000114fa */
[----:B------:R-:W-:Y:S01]  /*0990*/  @!P1 LEA.HI R0, R0, R250, RZ, 0x3 ;  /* 0x000000fa00009211 */ /* 0x000fe200078f18ff */
[----:B------:R3:W-:Y:S02]  /*09a0*/  @!P0 LDGSTS.E.BYPASS.LTC128B.128 [R239+0x100], [R10.64], !P6 ;  /* 0x001000000aef8fae */ /* 0x0007e4000f101d54 */
[----:B---3--:R-:W-:-:S04]  /*09b0*/  @!P5 SHF.R.S32.HI R10, RZ, 0x1f, R251 ;  /* 0x0000001fff0ad819 */ /* 0x008fc800000114fb */
[----:B------:R-:W-:Y:S02]  /*09c0*/  @!P5 LEA.HI R10, R10, R251, RZ, 0x3 ;  /* 0x000000fb0a0ad211 */ /* 0x000fe400078f18ff */
[--C-:B-----5:R-:W-:Y:S01]  /*09d0*/  @P4 SHF.R.S32.HI R3, RZ, 0x1f, R16.reuse ;  /* 0x0000001fff034819 */ /* 0x120fe20000011410 */
[----:B------:R-:W-:Y:S01]  /*09e0*/  @P4 IMAD.MOV.U32 R2, RZ, RZ, R16 ;  /* 0x000000ffff024224 */ /* 0x000fe200078e0010 */
[----:B------:R-:W-:Y:S01]  /*09f0*/  @!P5 LOP3.LUT R16, R10, 0xfffffff8, RZ, 0xc0, !PT ;  /* 0xfffffff80a10d812 */ /* 0x000fe200078ec0ff */
[----:B------:R-:W-:Y:S02]  /*0a00*/  @!P4 IMAD.MOV.U32 R2, RZ, RZ, R17 ;  /* 0x000000ffff02c224 */ /* 0x000fe400078e0011 */
[----:B------:R-:W-:Y:S01]  /*0a10*/  @!P4 IMAD.MOV.U32 R3, RZ, RZ, R18 ;  /* 0x000000ffff03c224 */ /* 0x000fe200078e0012 */
[----:B------:R-:W-:Y:S01]  /*0a20*/  ISETP.GE.AND P4, PT, R251, c[0x0][0x198], PT ;  /* 0x00006600fb007a0c */ /* 0x000fe20003f86270 */
[----:B-1----:R-:W-:Y:S01]  /*0a30*/  @!P5 IMAD.WIDE R16, R16, 0x2, R6 ;  /* 0x000000021010d825 */ /* 0x002fe200078e0206 */
[----:B------:R-:W-:-:S03]  /*0a40*/  @!P1 LOP3.LUT R18, R0, 0xfffffff8, RZ, 0xc0, !PT ;  /* 0xfffffff800129812 */ /* 0x000fc600078ec0ff */
[----:B------:R-:W-:Y:S02]  /*0a50*/  IMAD R0, R3, c[0x0][0x1f0], RZ ;  /* 0x00007c0003007a24 */ /* 0x000fe400078e02ff */
[----:B--2---:R-:W-:-:S04]  /*0a60*/  @!P1 IMAD.WIDE R18, R18, 0x2, R4 ;  /* 0x0000000212129825 */ /* 0x004fc800078e0204 */
[C---:B------:R-:W-:Y:S02]  /*0a70*/  IMAD R0, R2.reuse, c[0x0][0x1f4], R0 ;  /* 0x00007d0002007a24 */ /* 0x040fe400078e0200 */
[----:B------:R1:W-:Y:S01]  /*0a80*/  @!P0 LDGSTS.E.BYPASS.LTC128B.128 [R239+0x4100], [R12.64], !P4 ;  /* 0x041000000cef8fae */ /* 0x0003e2000e101d54 */
[----:B------:R-:W-:-:S03]  /*0a90*/  IMAD.WIDE.U32 R38, R2, c[0x0][0x1f0], R20 ;  /* 0x00007c0002267a25 */ /* 0x000fc600078e0014 */
[----:B------:R2:W-:Y:S01]  /*0aa0*/  @!P0 LDGSTS.E.BYPASS.LTC128B.128 [R239+0x8100], [R8.64], !P3 ;  /* 0x0810000008ef8fae */ /* 0x0005e2000d901d54 */
[C---:B------:R-:W-:Y:S01]  /*0ab0*/  @!P5 LEA R10, P0, R246.reuse, R6, 0x1 ;  /* 0x00000006f60ad211 */ /* 0x040fe200078008ff */
[----:B------:R-:W-:Y:S02]  /*0ac0*/  IMAD.IADD R249, R39, 0x1, R0 ;  /* 0x0000000127f97824 */ /* 0x000fe400078e0200 */
[----:B------:R-:W-:Y:S01]  /*0ad0*/  IMAD.MOV.U32 R248, RZ, RZ, R38 ;  /* 0x000000fffff87224 */ /* 0x000fe200078e0026 */
[----:B------:R-:W-:Y:S01]  /*0ae0*/  @!P5 LEA.HI.X R11, R246, R7, R247, 0x1, P0 ;  /* 0x00000007f60bd211 */ /* 0x000fe200000f0cf7 */
[----:B------:R-:W-:Y:S01]  /*0af0*/  IMAD R3, R3, c[0x0][0x218], RZ ;  /* 0x0000860003037a24 */ /* 0x000fe200078e02ff */
[----:B------:R-:W-:Y:S04]  /*0b00*/  STL.64 [R1+0x10], R38 ;  /* 0x0000102601007387 */ /* 0x000fe80000100a00 */
[----:B------:R3:W-:Y:S04]  /*0b10*/  @!P5 LDGSTS.E.BYPASS.LTC128B.128 [R239+0x1100], [R10.64], !P6 ;  /* 0x011000000aefdfae */ /* 0x0007e8000f101d54 */
[----:B------:R4:W-:Y:S01]  /*0b20*/  @!P5 LDGSTS.E.BYPASS.LTC128B.128 [R239+0x5100], [R16.64], !P4 ;  /* 0x0510000010efdfae */ /* 0x0009e2000e101d54 */
[----:B--2---:R-:W-:-:S02]  /*0b30*/  @!P5 SHF.R.S32.HI R9, RZ, 0x1f, R250 ;  /* 0x0000001fff09d819 */ /* 0x004fc400000114fa */
[----:B------:R-:W-:Y:S02]  /*0b40*/  @!P1 SHF.R.S32.HI R8, RZ, 0x1f, R251 ;  /* 0x0000001fff089819 */ /* 0x000fe400000114fb */
[----:B------:R-:W-:Y:S02]  /*0b50*/  @!P5 LEA.HI R9, R9, R250, RZ, 0x3 ;  /* 0x000000fa0909d211 */ /* 0x000fe400078f18ff */
[----:B-1----:R-:W-:Y:S02]  /*0b60*/  @!P1 LEA.HI R12, R8, R251, RZ, 0x3 ;  /* 0x000000fb080c9211 */ /* 0x002fe400078f18ff */
[----:B------:R1:W2:Y:S02]  /*0b70*/  SHFL.IDX PT, R8, R14, 0x3, 0x181f ;  /* 0x00781f000e087f89 */ /* 0x0002a400000e0000 */
[----:B------:R-:W-:-:S05]  /*0b80*/  @!P1 LOP3.LUT R12, R12, 0xfffffff8, RZ, 0xc0, !PT ;  /* 0xfffffff80c0c9812 */ /* 0x000fca00078ec0ff */
[----:B------:R-:W-:-:S04]  /*0b90*/  @!P1 IMAD.WIDE R12, R12, 0x2, R4 ;  /* 0x000000020c0c9825 */ /* 0x000fc800078e0204 */
[----:B----4-:R-:W-:Y:S01]  /*0ba0*/  IMAD.WIDE.U32 R16, R36, 0x40, RZ ;  /* 0x0000004024107825 */ /* 0x010fe200078e00ff */
[----:B-1----:R-:W-:Y:S02]  /*0bb0*/  @!P5 LOP3.LUT R14, R9, 0xfffffff8, RZ, 0xc0, !PT ;  /* 0xfffffff8090ed812 */ /* 0x002fe400078ec0ff */
[----:B------:R1:W4:Y:S03]  /*0bc0*/  SHFL.IDX PT, R9, R15, 0x3, 0x181f ;  /* 0x00781f000f097f89 */ /* 0x00032600000e0000 */
[----:B-1----:R-:W-:Y:S01]  /*0bd0*/  @!P5 IMAD.WIDE R14, R14, 0x2, R6 ;  /* 0x000000020e0ed825 */ /* 0x002fe200078e0206 */
[----:B------:R-:W-:-:S04]  /*0be0*/  @!P1 LEA R6, P0, R246, R4, 0x1 ;  /* 0x00000004f6069211 */ /* 0x000fc800078008ff */
[C-C-:B------:R-:W-:Y:S01]  /*0bf0*/  @!P1 LEA.HI.X R7, R246.reuse, R5, R247.reuse, 0x1, P0 ;  /* 0x00000005f6079211 */ /* 0x140fe200000f0cf7 */
[----:B------:R1:W-:Y:S01]  /*0c00*/  @!P5 LDGSTS.E.BYPASS.LTC128B.128 [R239+0x9100], [R14.64], !P3 ;  /* 0x091000000eefdfae */ /* 0x0003e2000d901d54 */
[----:B--2---:R-:W-:Y:S02]  /*0c10*/  @!P2 LEA R4, P0, R246, R8, 0x1 ;  /* 0x00000008f604a211 */ /* 0x004fe400078008ff */
[----:B------:R-:W-:Y:S01]  /*0c20*/  ISETP.GE.AND P5, PT, R22, 0x21, PT ;  /* 0x000000211600780c */ /* 0x000fe20003fa6270 */
[----:B------:R2:W-:Y:S01]  /*0c30*/  @!P1 LDGSTS.E.BYPASS.LTC128B.128 [R239+0x2100], [R6.64], !P6 ;  /* 0x0210000006ef9fae */ /* 0x0005e2000f101d54 */
[----:B----4-:R-:W-:-:S03]  /*0c40*/  @!P2 LEA.HI.X R5, R246, R9, R247, 0x1, P0 ;  /* 0x00000009f605a211 */ /* 0x010fc600000f0cf7 */
[----:B------:R4:W-:Y:S04]  /*0c50*/  @!P1 LDGSTS.E.BYPASS.LTC128B.128 [R239+0x6100], [R12.64], !P4 ;  /* 0x061000000cef9fae */ /* 0x0009e8000e101d54 */
[----:B------:R5:W-:Y:S01]  /*0c60*/  @!P1 LDGSTS.E.BYPASS.LTC128B.128 [R239+0xa100], [R18.64], !P3 ;  /* 0x0a10000012ef9fae */ /* 0x000be2000d901d54 */
[----:B------:R-:W-:-:S03]  /*0c70*/  ISETP.GE.AND P1, PT, R22, 0x41, PT ;  /* 0x000000411600780c */ /* 0x000fc60003f26270 */
[----:B------:R1:W-:Y:S01]  /*0c80*/  @!P2 LDGSTS.E.BYPASS.LTC128B.128 [R239+0x3100], [R4.64], !P6 ;  /* 0x0310000004efafae */ /* 0x0003e2000f101d54 */
[----:B------:R-:W-:Y:S02]  /*0c90*/  ISETP.GE.AND P6, PT, R22, 0x1, PT ;  /* 0x000000011600780c */ /* 0x000fe40003fc6270 */
[----:B--2---:R-:W-:Y:S02]  /*0ca0*/  @!P2 SHF.R.S32.HI R7, RZ, 0x1f, R251 ;  /* 0x0000001fff07a819 */ /* 0x004fe400000114fb */
[----:B------:R-:W-:Y:S01]  /*0cb0*/  @!P2 SHF.R.S32.HI R6, RZ, 0x1f, R250 ;  /* 0x0000001fff06a819 */ /* 0x000fe200000114fa */
[----:B----4-:R-:W-:-:S03]  /*0cc0*/  IMAD.IADD R13, R25, 0x1, R27 ;  /* 0x00000001190d7824 */ /* 0x010fc600078e021b */
[----:B------:R-:W-:Y:S01]  /*0cd0*/  @!P2 LEA.HI R6, R6, R250, RZ, 0x3 ;  /* 0x000000fa0606a211 */ /* 0x000fe200078f18ff */
[----:B------:R-:W-:-:S03]  /*0ce0*/  IMAD.MOV.U32 R12, RZ, RZ, R24 ;  /* 0x000000ffff0c7224 */ /* 0x000fc600078e0018 */
[----:B------:R-:W-:Y:S01]  /*0cf0*/  @!P2 LOP3.LUT R6, R6, 0xfffffff8, RZ, 0xc0, !PT ;  /* 0xfffffff80606a812 */ /* 0x000fe200078ec0ff */
[----:B-----5:R-:W-:-:S04]  /*0d00*/  IMAD.WIDE.U32 R18, R2, c[0x0][0x218], R12 ;  /* 0x0000860002127a25 */ /* 0x020fc800078e000c */
[----:B-1----:R-:W-:Y:S01]  /*0d10*/  IMAD.WIDE.U32 R4, R30, UR9, R248 ;  /* 0x000000091e047c25 */ /* 0x002fe2000f8e00f8 */
[----:B------:R1:W-:Y:S03]  /*0d20*/  STL.64 [R1+0x8], R18 ;  /* 0x0000081201007387 */ /* 0x0003e60000100a00 */
[----:B------:R-:W-:Y:S01]  /*0d30*/  IMAD.MOV.U32 R34, RZ, RZ, R18 ;  /* 0x000000ffff227224 */ /* 0x000fe200078e0012 */
[----:B------:R-:W-:Y:S01]  /*0d40*/  IADD3 R0, R5, UR8, RZ ;  /* 0x0000000805007c10 */ /* 0x000fe2000fffe0ff */
[----:B------:R-:W-:Y:S01]  /*0d50*/  UIMAD UR8, UR6, UR9, URZ ;  /* 0x00000009060872a4 */ /* 0x000fe2000f8e023f */
[C---:B---3--:R-:W-:Y:S02]  /*0d60*/  @P6 LEA R10, P0, R4.reuse, c[0x0][0x1c8], 0x1 ;  /* 0x00007200040a6a11 */ /* 0x048fe400078008ff */
[----:B------:R-:W-:Y:S01]  /*0d70*/  @!P2 LEA.HI R5, R7, R251, RZ, 0x3 ;  /* 0x000000fb0705a211 */ /* 0x000fe200078f18ff */
[----:B------:R-:W-:Y:S01]  /*0d80*/  UIMAD UR8, UR12, UR14, UR8 ;  /* 0x0000000e0c0872a4 */ /* 0x000fe2000f8e0208 */
[----:B------:R-:W-:Y:S01]  /*0d90*/  @P6 LEA.HI.X R11, R4, c[0x0][0x1cc], R0, 0x1, P0 ;  /* 0x00007300040b6a11 */ /* 0x000fe200000f0c00 */
[----:B------:R-:W-:Y:S01]  /*0da0*/  USHF.L.U32 UR12, UR10, 0x6, URZ ;  /* 0x000000060a0c7899 */ /* 0x000fe2000800063f */
[----:B------:R-:W-:-:S02]  /*0db0*/  @P5 LEA R7, P0, R36, R4, 0x5 ;  /* 0x0000000424075211 */ /* 0x000fc400078028ff */
[----:B------:R-:W-:Y:S02]  /*0dc0*/  @!P2 LOP3.LUT R5, R5, 0xfffffff8, RZ, 0xc0, !PT ;  /* 0xfffffff80505a812 */ /* 0x000fe400078ec0ff */
[----:B------:R-:W-:Y:S02]  /*0dd0*/  @P5 LEA.HI.X R15, R36, R0, R37, 0x5, P0 ;  /* 0x00000000240f5211 */ /* 0x000fe400000f2c25 */
[----:B------:R-:W-:Y:S01]  /*0de0*/  @P1 IADD3 R14, P0, R4, R16, RZ ;  /* 0x00000010040e1210 */ /* 0x000fe20007f1e0ff */
[----:B------:R-:W-:-:S04]  /*0df0*/  @!P2 IMAD.WIDE R4, R5, 0x2, R8 ;  /* 0x000000020504a825 */ /* 0x000fc800078e0208 */
[----:B------:R-:W-:Y:S01]  /*0e00*/  @!P2 IMAD.WIDE R8, R6, 0x2, R8 ;  /* 0x000000020608a825 */ /* 0x000fe200078e0208 */
[----:B------:R2:W-:Y:S01]  /*0e10*/  @!P2 LDGSTS.E.BYPASS.LTC128B.128 [R239+0x7100], [R4.64], !P4 ;  /* 0x0710000004efafae */ /* 0x0005e2000e101d54 */
[----:B------:R-:W-:Y:S02]  /*0e20*/  ISETP.GE.AND P4, PT, R246, c[0x0][0x1d4], PT ;  /* 0x00007500f6007a0c */ /* 0x000fe40003f86270 */
[----:B------:R-:W-:Y:S01]  /*0e30*/  IMAD.SHL.U32 R16, R37, 0x40, RZ ;  /* 0x0000004025107824 */ /* 0x000fe200078e00ff */
[----:B------:R3:W-:Y:S01]  /*0e40*/  @!P2 LDGSTS.E.BYPASS.LTC128B.128 [R239+0xb100], [R8.64], !P3 ;  /* 0x0b10000008efafae */ /* 0x0007e2000d901d54 */
[----:B------:R-:W-:Y:S02]  /*0e50*/  ISETP.GE.AND P3, PT, R251, c[0x0][0x1d4], PT ;  /* 0x00007500fb007a0c */ /* 0x000fe40003f66270 */
[----:B------:R-:W-:Y:S01]  /*0e60*/  ISETP.GE.AND P2, PT, R250, c[0x0][0x1d4], PT ;  /* 0x00007500fa007a0c */ /* 0x000fe20003f46270 */
[----:B------:R-:W0:Y:S01]  /*0e70*/  LDGDEPBAR ;  /* 0x00000000000079af */ /* 0x000e220000000000 */
[----:B------:R-:W-:Y:S01]  /*0e80*/  @P1 IADD3.X R17, R0, R17, R16, P0, !PT ;  /* 0x0000001100111210 */ /* 0x000fe200007fe410 */
[----:B------:R-:W-:Y:S01]  /*0e90*/  IMAD.SHL.U32 R0, R23, 0x40, RZ ;  /* 0x0000004017007824 */ /* 0x000fe200078e00ff */
[----:B------:R-:W-:Y:S01]  /*0ea0*/  @P5 LEA R6, P0, R7, c[0x0][0x1c8], 0x1 ;  /* 0x0000720007065a11 */ /* 0x000fe200078008ff */
[----:B------:R-:W-:-:S02]  /*0eb0*/  IMAD R16, R2, c[0x0][0x21c], R3 ;  /* 0x0000870002107a24 */ /* 0x000fc400078e0203 */
[----:B------:R4:W-:Y:S01]  /*0ec0*/  @P6 LDGSTS.E.BYPASS.LTC128B.128 [R239+0x12100], [R10.64], !P4 ;  /* 0x121000000aef6fae */ /* 0x0009e2000e101d54 */
[----:B------:R-:W-:Y:S01]  /*0ed0*/  @P5 LEA.HI.X R7, R7, c[0x0][0x1cc], R15, 0x1, P0 ;  /* 0x0000730007075a11 */ /* 0x000fe200000f0c0f */
[----:B------:R-:W-:Y:S01]  /*0ee0*/  IMAD.SHL.U32 R2, R29, 0x8, RZ ;  /* 0x000000081d027824 */ /* 0x000fe200078e00ff */
[----:B------:R-:W-:Y:S01]  /*0ef0*/  LOP3.LUT R0, R0, 0x1c0, RZ, 0xc0, !PT ;  /* 0x000001c000007812 */ /* 0x000fe200078ec0ff */
[----:B------:R4:W-:Y:S01]  /*0f00*/  @P6 LDGSTS.E.BYPASS.LTC128B.128 [R239+0x15100], [R10.64+0x80], !P3 ;  /* 0x151000800aef6fae */ /* 0x0009e2000d901d54 */
[----:B------:R-:W-:Y:S02]  /*0f10*/  IMAD.IADD R35, R19, 0x1, R16 ;  /* 0x0000000113237824 */ /* 0x000fe400078e0210 */
[----:B------:R-:W-:Y:S01]  /*0f20*/  LOP3.LUT R2, R0, 0x8, R2, 0xf8, !PT ;  /* 0x0000000800027812 */ /* 0x000fe200078ef802 */
[----:B------:R4:W-:Y:S01]  /*0f30*/  @P6 LDGSTS.E.BYPASS.LTC128B.128 [R239+0x18100], [R10.64+0x100], !P2 ;  /* 0x181001000aef6fae */ /* 0x0009e2000d101d54 */
[----:B------:R-:W-:Y:S02]  /*0f40*/  SHF.R.U32.HI R0, RZ, 0x3, R0 ;  /* 0x00000003ff007819 */ /* 0x000fe40000011600 */
[----:B------:R-:W-:Y:S01]  /*0f50*/  LOP3.LUT P6, RZ, R23, 0x4, RZ, 0xc0, !PT ;  /* 0x0000000417ff7812 */ /* 0x000fe200078cc0ff */
[----:B------:R5:W-:Y:S01]  /*0f60*/  @P5 LDGSTS.E.BYPASS.LTC128B.128 [R239+0x13100], [R6.64], !P4 ;  /* 0x1310000006ef5fae */ /* 0x000be2000e101d54 */
[----:B--2---:R-:W-:-:S02]  /*0f70*/  @P1 LEA R4, P0, R14, c[0x0][0x1c8], 0x1 ;  /* 0x000072000e041a11 */ /* 0x004fc400078008ff */
[----:B------:R-:W-:Y:S01]  /*0f80*/  LOP3.LUT R3, R2, R0, RZ, 0x3c, !PT ;  /* 0x0000000002037212 */ /* 0x000fe200078e3cff */
[----:B------:R5:W-:Y:S01]  /*0f90*/  @P5 LDGSTS.E.BYPASS.LTC128B.128 [R239+0x16100], [R6.64+0x80], !P3 ;  /* 0x1610008006ef5fae */ /* 0x000be2000d901d54 */
[----:B------:R-:W-:Y:S01]  /*0fa0*/  @P1 LEA.HI.X R5, R14, c[0x0][0x1cc], R17, 0x1, P0 ;  /* 0x000073000e051a11 */ /* 0x000fe200000f0c11 */
[----:B---3--:R-:W-:Y:S01]  /*0fb0*/  IMAD.U32 R8, RZ, RZ, UR14 ;  /* 0x0000000eff087e24 */ /* 0x008fe2000f8e00ff */
[----:B------:R-:W-:Y:S01]  /*0fc0*/  LEA.HI R14, R32, R33, RZ, 0x5 ;  /* 0x00000021200e7211 */ /* 0x000fe200078f28ff */
[----:B------:R5:W-:Y:S01]  /*0fd0*/  @P5 LDGSTS.E.BYPASS.LTC128B.128 [R239+0x19100], [R6.64+0x100], !P2 ;  /* 0x1910010006ef5fae */ /* 0x000be2000d101d54 */
[----:B------:R-:W-:Y:S01]  /*0fe0*/  IMAD.U32 R9, RZ, RZ, UR15 ;  /* 0x0000000fff097e24 */ /* 0x000fe2000f8e00ff */
[----:B------:R-:W-:Y:S01]  /*0ff0*/  LOP3.LUT P5, RZ, R23, 0x2, RZ, 0xc0, !PT ;  /* 0x0000000217ff7812 */ /* 0x000fe200078ac0ff */
[----:B------:R-:W-:Y:S01]  /*1000*/  IMAD.MOV.U32 R15, RZ, RZ, R8 ;  /* 0x000000ffff0f7224 */ /* 0x000fe200078e0008 */
[----:B------:R2:W-:Y:S01]  /*1010*/  @P1 LDGSTS.E.BYPASS.LTC128B.128 [R239+0x14100], [R4.64], !P4 ;  /* 0x1410000004ef1fae */ /* 0x0005e2000e101d54 */
[----:B------:R-:W-:Y:S01]  /*1020*/  IMAD.SHL.U32 R2, R28, 0x40, RZ ;  /* 0x000000401c027824 */ /* 0x000fe200078e00ff */
[----:B------:R-:W-:Y:S01]  /*1030*/  SHF.R.S32.HI R208, RZ, 0x5, R14 ;  /* 0x00000005ffd07819 */ /* 0x000fe2000001140e */
[----:B------:R-:W-:Y:S01]  /*1040*/  IMAD.WIDE.U32 R8, R15, UR9, R34 ;  /* 0x000000090f087c25 */ /* 0x000fe2000f8e0022 */
[----:B------:R2:W-:Y:S02]  /*1050*/  @P1 LDGSTS.E.BYPASS.LTC128B.128 [R239+0x17100], [R4.64+0x80], !P3 ;  /* 0x1710008004ef1fae */ /* 0x0005e4000d901d54 */
[----:B------:R-:W-:Y:S01]  /*1060*/  LOP3.LUT R2, R3, 0xfffffe00, R2, 0xf8, !PT ;  /* 0xfffffe0003027812 */ /* 0x000fe200078ef802 */
[----:B------:R-:W-:Y:S01]  /*1070*/  IMAD.MOV.U32 R3, RZ, RZ, 0x10 ;  /* 0x00000010ff037424 */ /* 0x000fe200078e00ff */
[----:B------:R2:W-:Y:S01]  /*1080*/  @P1 LDGSTS.E.BYPASS.LTC128B.128 [R239+0x1a100], [R4.64+0x100], !P2 ;  /* 0x1a10010004ef1fae */ /* 0x0005e2000d101d54 */
[----:B------:R-:W-:Y:S01]  /*1090*/  IADD3 R0, R9, UR8, RZ ;  /* 0x0000000809007c10 */ /* 0x000fe2000fffe0ff */
[----:B------:R-:W-:Y:S01]  /*10a0*/  UMOV UR8, 0x6 ;  /* 0x0000000600087882 */ /* 0x000fe20000000000 */
[----:B------:R-:W-:Y:S01]  /*10b0*/  IMAD R208, R208, 0x400, R2 ;  /* 0x00000400d0d07824 */ /* 0x000fe200078e0202 */
[----:B------:R-:W0:Y:S01]  /*10c0*/  LDGDEPBAR ;  /* 0x00000000000079af */ /* 0x000e220000000000 */
[----:B------:R-:W-:-:S03]  /*10d0*/  USHF.L.U64.HI UR11, UR10, UR8, UR11 ;  /* 0x000000080a0b7299 */ /* 0x000fc6000801020b */
[C---:B------:R-:W-:Y:S01]  /*10e0*/  LEA R220, R208.reuse, 0x100, 0x1 ;  /* 0x00000100d0dc7811 */ /* 0x040fe200078e08ff */
[----:B------:R-:W-:Y:S01]  /*10f0*/  IMAD.SHL.U32 R208, R208, 0x2, RZ ;  /* 0x00000002d0d07824 */ /* 0x000fe200078e00ff */
[----:B------:R1:W-:Y:S01]  /*1100*/  STL.64 [R1], R34 ;  /* 0x0000002201007387 */ /* 0x0003e20000100a00 */
[----:B-----5:R-:W-:-:S04]  /*1110*/  LEA R6, P0, R8, c[0x0][0x1f8], 0x1 ;  /* 0x00007e0008067a11 */ /* 0x020fc800078008ff */
[----:B------:R-:W-:Y:S01]  /*1120*/  LEA.HI.X R7, R8, c[0x0][0x1fc], R0, 0x1, P0 ;  /* 0x00007f0008077a11 */ /* 0x000fe200000f0c00 */
[----:B------:R-:W-:-:S05]  /*1130*/  IMAD.U32 R0, RZ, RZ, UR12 ;  /* 0x0000000cff007e24 */ /* 0x000fca000f8e00ff */
[----:B------:R-:W-:Y:S01]  /*1140*/  IADD3 R12, P1, P0, R0, 0x80, R6 ;  /* 0x00000080000c7810 */ /* 0x000fe2000783e006 */
[----:B------:R-:W-:-:S04]  /*1150*/  DEPBAR.LE SB0, 0x1 ;  /* 0x000080400000791a */ /* 0x000fc80000000000 */
[----:B------:R-:W-:Y:S01]  /*1160*/  IADD3.X R13, RZ, UR11, R7, P1, P0 ;  /* 0x0000000bff0d7c10 */ /* 0x000fe20008fe0407 */
[----:B------:R-:W-:Y:S01]  /*1170*/  BAR.SYNC.DEFER_BLOCKING 0x0 ;  /* 0x0000000000007b1d */ /* 0x000fe20000010000 */
[----:B------:R-:W-:-:S04]  /*1180*/  IADD3 R8, P0, R6, UR12, RZ ;  /* 0x0000000c06087c10 */ /* 0x000fc8000ff1e0ff */
[----:B------:R-:W-:Y:S02]  /*1190*/  IADD3.X R9, R7, UR11, RZ, P0, !PT ;  /* 0x0000000b07097c10 */ /* 0x000fe400087fe4ff */
[----:B----4-:R-:W-:Y:S02]  /*11a0*/  IADD3 R10, P1, P0, R0, 0x100, R6 ;  /* 0x00000100000a7810 */ /* 0x010fe4000783e006 */
[----:B------:R-:W-:Y:S01]  /*11b0*/  SEL R0, R3, 0xfffffff0, !P5 ;  /* 0xfffffff003007807 */ /* 0x000fe20006800000 */
[----:B------:R-:W-:Y:S01]  /*11c0*/  IMAD.SHL.U32 R3, R26, 0x40, RZ ;  /* 0x000000401a037824 */ /* 0x000fe200078e00ff */
[----:B------:R-:W-:Y:S02]  /*11d0*/  IADD3.X R11, RZ, UR11, R7, P1, P0 ;  /* 0x0000000bff0b7c10 */ /* 0x000fe40008fe0407 */
[----:B--2---:R-:W-:Y:S01]  /*11e0*/  IADD3 R4, P0, R8, UR12, RZ ;  /* 0x0000000c08047c10 */ /* 0x004fe2000ff1e0ff */
[----:B------:R-:W-:Y:S01]  /*11f0*/  IMAD.SHL.U32 R235, R0, 0x2, RZ ;  /* 0x0000000200eb7824 */ /* 0x000fe200078e00ff */
[----:B------:R-:W-:-:S02]  /*1200*/  SEL R0, R237, 0xffffffe0, !P6 ;  /* 0xffffffe0ed007807 */ /* 0x000fc40007000000 */
[----:B------:R-:W-:Y:S01]  /*1210*/  ISETP.GE.AND P5, PT, R246, c[0x0][0x1d4], PT ;  /* 0x00007500f6007a0c */ /* 0x000fe20003fa6270 */
[----:B------:R-:W-:Y:S01]  /*1220*/  IMAD.IADD R216, R220, 0x1, R235 ;  /* 0x00000001dcd87824 */ /* 0x000fe200078e02eb */
[----:B------:R-:W-:Y:S01]  /*1230*/  IADD3.X R5, R9, UR11, RZ, P0, !PT ;  /* 0x0000000b09057c10 */ /* 0x000fe200087fe4ff */
[C---:B------:R-:W-:Y:S01]  /*1240*/  IMAD R220, R0.reuse, 0x2, R220 ;  /* 0x0000000200dc7824 */ /* 0x040fe200078e02dc */
[----:B------:R-:W-:Y:S01]  /*1250*/  ISETP.GE.AND P1, PT, R251, c[0x0][0x1d4], PT ;  /* 0x00007500fb007a0c */ /* 0x000fe20003f26270 */
[----:B------:R-:W-:Y:S01]  /*1260*/  IMAD R224, R0, 0x2, R216 ;  /* 0x0000000200e07824 */ /* 0x000fe200078e02d8 */
[C---:B------:R-:W-:Y:S01]  /*1270*/  ISETP.LT.OR P0, PT, R22.reuse, 0x1, P5 ;  /* 0x000000011600780c */ /* 0x040fe20002f01670 */
[----:B------:R1:W2:Y:S01]  /*1280*/  LDSM.16.M88.4 R152, [R208+0x100] ;  /* 0x00010000d098783b */ /* 0x0002a20000000200 */
[----:B------:R-:W-:Y:S02]  /*1290*/  ISETP.LT.OR P6, PT, R22, 0x1, P1 ;  /* 0x000000011600780c */ /* 0x000fe40000fc1670 */
[----:B------:R-:W-:Y:S01]  /*12a0*/  LOP3.LUT R3, R3, 0x1c0, RZ, 0xc0, !PT ;  /* 0x000001c003037812 */ /* 0x000fe200078ec0ff */
[----:B------:R1:W3:Y:S03]  /*12b0*/  LDSM.16.M88.4 R192, [R208+0x4100] ;  /* 0x00410000d0c0783b */ /* 0x0002e60000000200 */
[----:B------:R-:W-:Y:S01]  /*12c0*/  SHF.R.U32.HI R232, RZ, 0x3, R3 ;  /* 0x00000003ffe87819 */ /* 0x000fe20000011603 */
[----:B------:R1:W4:Y:S04]  /*12d0*/  LDSM.16.M88.4 R156, [R216] ;  /* 0x00000000d89c783b */ /* 0x0003280000000200 */
[----:B------:R1:W1:Y:S04]  /*12e0*/  LDSM.16.M88.4 R196, [R216+0x4000] ;  /* 0x00400000d8c4783b */ /* 0x0002680000000200 */
[----:B------:R1:W1:Y:S04]  /*12f0*/  LDSM.16.M88.4 R184, [R220] ;  /* 0x00000000dcb8783b */ /* 0x0002680000000200 */
[----:B------:R1:W1:Y:S04]  /*1300*/  LDSM.16.M88.4 R200, [R220+0x4000] ;  /* 0x00400000dcc8783b */ /* 0x0002680000000200 */
[----:B------:R1:W1:Y:S04]  /*1310*/  LDSM.16.M88.4 R188, [R224] ;  /* 0x00000000e0bc783b */ /* 0x0002680000000200 */
[----:B------:R1:W1:Y:S04]  /*1320*/  LDSM.16.M88.4 R204, [R224+0x4000] ;  /* 0x00400000e0cc783b */ /* 0x0002680000000200 */
[----:B------:R-:W1:Y:S04]  /*1330*/  LDSM.16.M88.4 R208, [R208+0x8100] ;  /* 0x00810000d0d0783b */ /* 0x000e680000000200 */
[----:B------:R-:W1:Y:S04]  /*1340*/  LDSM.16.M88.4 R216, [R216+0x8000] ;  /* 0x00800000d8d8783b */ /* 0x000e680000000200 */
[----:B------:R-:W1:Y:S04]  /*1350*/  LDSM.16.M88.4 R220, [R220+0x8000] ;  /* 0x00800000dcdc783b */ /* 0x000e680000000200 */
[----:B------:R-:W1:Y:S04]  /*1360*/  LDSM.16.M88.4 R224, [R224+0x8000] ;  /* 0x00800000e0e0783b */ /* 0x000e680000000200 */
[----:B------:R-:W-:Y:S06]  /*1370*/  BAR.SYNC.DEFER_BLOCKING 0x0 ;  /* 0x0000000000007b1d */ /* 0x000fec0000010000 */
[----:B------:R-:W-:Y:S01]  /*1380*/  @!PT LDS RZ, [RZ] ;  /* 0x00000000fffff984 */ /* 0x000fe20000000800 */
[----:B------:R-:W-:Y:S01]  /*1390*/  @!PT LDS RZ, [RZ] ;  /* 0x00000000fffff984 */ /* 0x000fe20000000800 */
[----:B------:R-:W-:Y:S01]  /*13a0*/  @!PT LDS RZ, [RZ] ;  /* 0x00000000fffff984 */ /* 0x000fe20000000800 */
[----:B------:R1:W-:Y:S01]  /*13b0*/  LDGSTS.E.BYPASS.LTC128B.128 [R239+0x100], [R6.64], !P0 ;  /* 0x0010000006ef7fae */ /* 0x0003e2000c101d54 */
[----:B------:R-:W-:-:S03]  /*13c0*/  ISETP.GE.AND P0, PT, R250, c[0x0][0x1d4], PT ;  /* 0x00007500fa007a0c */ /* 0x000fc60003f06270 */
[----:B------:R1:W-:Y:S01]  /*13d0*/  LDGSTS.E.BYPASS.LTC128B.128 [R239+0x3100], [R6.64+0x80], !P6 ;  /* 0x0310008006ef7fae */ /* 0x0003e2000f101d54 */
[----:B------:R-:W-:-:S13]  /*13e0*/  ISETP.LT.OR P6, PT, R22, 0x1, P0 ;  /* 0x000000011600780c */ /* 0x000fda00007c1670 */
[----:B------:R1:W-:Y:S01]  /*13f0*/  LDGSTS.E.BYPASS.LTC128B.128 [R239+0x6100], [R6.64+0x100], !P6 ;  /* 0x0610010006ef7fae */ /* 0x0003e2000f101d54 */
[C---:B------:R-:W-:Y:S02]  /*1400*/  ISETP.LT.OR P6, PT, R22.reuse, 0x21, P5 ;  /* 0x000000211600780c */ /* 0x040fe40002fc1670 */
[----:B------:R-:W-:-:S11]  /*1410*/  ISETP.LT.OR P5, PT, R22, 0x41, P5 ;  /* 0x000000411600780c */ /* 0x000fd60002fa1670 */
[----:B------:R1:W-:Y:S01]  /*1420*/  LDGSTS.E.BYPASS.LTC128B.128 [R239+0x1100], [R8.64], !P6 ;  /* 0x0110000008ef7fae */ /* 0x0003e2000f101d54 */
[C---:B------:R-:W-:Y:S02]  /*1430*/  ISETP.LT.OR P6, PT, R22.reuse, 0x21, P1 ;  /* 0x000000211600780c */ /* 0x040fe40000fc1670 */
[----:B------:R-:W-:-:S11]  /*1440*/  ISETP.LT.OR P1, PT, R22, 0x41, P1 ;  /* 0x000000411600780c */ /* 0x000fd60000f21670 */
[----:B------:R1:W-:Y:S01]  /*1450*/  LDGSTS.E.BYPASS.LTC128B.128 [R239+0x4100], [R12.64], !P6 ;  /* 0x041000000cef7fae */ /* 0x0003e2000f101d54 */
[C---:B------:R-:W-:Y:S02]  /*1460*/  ISETP.LT.OR P6, PT, R22.reuse, 0x21, P0 ;  /* 0x000000211600780c */ /* 0x040fe400007c1670 */
[----:B------:R-:W-:-:S11]  /*1470*/  ISETP.LT.OR P0, PT, R22, 0x41, P0 ;  /* 0x000000411600780c */ /* 0x000fd60000701670 */
[----:B------:R1:W-:Y:S04]  /*1480*/  LDGSTS.E.BYPASS.LTC128B.128 [R239+0x7100], [R10.64], !P6 ;  /* 0x071000000aef7fae */ /* 0x0003e8000f101d54 */
[----:B------:R5:W-:Y:S01]  /*1490*/  LDGSTS.E.BYPASS.LTC128B.128 [R239+0x2100], [R4.64], !P5 ;  /* 0x0210000004ef7fae */ /* 0x000be2000e901d54 */
[----:B------:R-:W-:-:S03]  /*14a0*/  PLOP3.LUT P5, PT, PT, PT, UP1, 0x40, 0x0 ;  /* 0x000000000000781c */ /* 0x000fc60003fae818 */
[----:B------:R5:W-:Y:S01]  /*14b0*/  LDGSTS.E.BYPASS.LTC128B.128 [R239+0x5100], [R4.64+0x80], !P1 ;  /* 0x0510008004ef7fae */ /* 0x000be2000c901d54 */
[----:B------:R-:W-:-:S03]  /*14c0*/  LOP3.LUT P1, RZ, R26, 0x4, RZ, 0xc0, !PT ;  /* 0x000000041aff7812 */ /* 0x000fc6000782c0ff */
[----:B------:R5:W-:Y:S01]  /*14d0*/  LDGSTS.E.BYPASS.LTC128B.128 [R239+0x8100], [R4.64+0x100], !P0 ;  /* 0x0810010004ef7fae */ /* 0x000be2000c101d54 */
[----:B------:R-:W-:-:S03]  /*14e0*/  LOP3.LUT P0, RZ, R26, 0x2, RZ, 0xc0, !PT ;  /* 0x000000021aff7812 */ /* 0x000fc6000780c0ff */
[----:B------:R-:W0:Y:S01]  /*14f0*/  LDGDEPBAR ;  /* 0x00000000000079af */ /* 0x000e220000000000 */
[----:B-----5:R-:W-:Y:S02]  /*1500*/  LOP3.LUT R4, R3, 0x8, R31, 0xf8, !PT ;  /* 0x0000000803047812 */ /* 0x020fe400078ef81f */
[----:B------:R-:W-:Y:S02]  /*1510*/  LOP3.LUT R3, R14, 0xffffffe0, RZ, 0xc0, !PT ;  /* 0xffffffe00e037812 */ /* 0x000fe400078ec0ff */
[----:B------:R-:W-:-:S03]  /*1520*/  LOP3.LUT R232, R4, R232, RZ, 0x3c, !PT ;  /* 0x000000e804e87212 */ /* 0x000fc600078e3cff */
[----:B------:R-:W-:Y:S02]  /*1530*/  IMAD.IADD R116, R33, 0x1, -R3 ;  /* 0x0000000121747824 */ /* 0x000fe400078e0a03 */
[----:B------:R-:W-:Y:S01]  /*1540*/  IMAD R232, R29, 0x200, R232 ;  /* 0x000002001de87824 */ /* 0x000fe200078e02e8 */
[----:B------:R-:W-:Y:S05]  /*1550*/  @P5 BRA `(.L_x_636) ;  /* 0x000001b000005947 */ /* 0x000fea0003800000 */
[----:B-1234-:R-:W-:Y:S01]  /*1560*/  UIADD3 UR9, UR16, -0x2, URZ ;  /* 0xfffffffe10097890 */ /* 0x01efe2000fffe03f */
[C---:B------:R-:W-:Y:S01]  /*1570*/  IMAD.SHL.U32 R8, R36.reuse, 0x40, RZ ;  /* 0x0000004024087824 */ /* 0x040fe200078e00ff */
[----:B------:R-:W-:Y:S02]  /*1580*/  SHF.L.U64.HI R9, R36, 0x6, R37 ;  /* 0x0000000624097819 */ /* 0x000fe40000010225 */
[----:B------:R-:W-:Y:S02]  /*1590*/  USHF.R.S32.HI UR8, URZ, 0x1f, UR9 ;  /* 0x0000001f3f087899 */ /* 0x000fe40008011409 */
[----:B------:R-:W-:Y:S01]  /*15a0*/  UIMAD UR5, UR5, UR9, URZ ;  /* 0x00000009050572a4 */ /* 0x000fe2000f8e023f */
[----:B------:R-:W-:-:S03]  /*15b0*/  IMAD.WIDE.U32 R6, R30, UR9, R248 ;  /* 0x000000091e067c25 */ /* 0x000fc6000f8e00f8 */
[----:B------:R-:W-:Y:S02]  /*15c0*/  UIMAD UR5, UR8, UR18, UR5 ;  /* 0x00000012080572a4 */ /* 0x000fe4000f8e0205 */
[----:B------:R-:W-:-:S04]  /*15d0*/  LEA R4, P5, R6, c[0x0][0x1c8], 0x1 ;  /* 0x0000720006047a11 */ /* 0x000fc800078a08ff */
[----:B------:R-:W-:-:S04]  /*15e0*/  IADD3 R3, R7, UR5, RZ ;  /* 0x0000000507037c10 */ /* 0x000fc8000fffe0ff */
[----:B------:R-:W-:Y:S02]  /*15f0*/  LEA.HI.X R5, R6, c[0x0][0x1cc], R3, 0x1, P5 ;  /* 0x0000730006057a11 */ /* 0x000fe400028f0c03 */
[----:B------:R-:W-:-:S03]  /*1600*/  IADD3 R12, P6, P5, R8, 0x80, R4 ;  /* 0x00000080080c7810 */ /* 0x000fc60007dde004 */
[----:B------:R1:W-:Y:S01]  /*1610*/  LDGSTS.E.BYPASS.LTC128B.128 [R239+0x1b100], [R4.64], !P4 ;  /* 0x1b10000004ef7fae */ /* 0x0003e2000e101d54 */
[C-C-:B------:R-:W-:Y:S02]  /*1620*/  IADD3.X R13, R9.reuse, RZ, R5.reuse, P6, P5 ;  /* 0x000000ff090d7210 */ /* 0x140fe400037ea405 */
[C---:B------:R-:W-:Y:S01]  /*1630*/  IADD3 R10, P6, P5, R8.reuse, 0x100, R4 ;  /* 0x00000100080a7810 */ /* 0x040fe20007dde004 */
[----:B------:R1:W-:Y:S03]  /*1640*/  LDGSTS.E.BYPASS.LTC128B.128 [R239+0x1e100], [R4.64+0x80], !P3 ;  /* 0x1e10008004ef7fae */ /* 0x0003e6000d901d54 */
[----:B------:R-:W-:Y:S01]  /*1650*/  IADD3.X R11, R9, RZ, R5, P6, P5 ;  /* 0x000000ff090b7210 */ /* 0x000fe200037ea405 */
[----:B------:R1:W-:Y:S01]  /*1660*/  LDGSTS.E.BYPASS.LTC128B.128 [R239+0x21100], [R4.64+0x100], !P2 ;  /* 0x2110010004ef7fae */ /* 0x0003e2000d101d54 */
[----:B------:R-:W-:-:S04]  /*1670*/  IADD3 R6, P6, R8, R4, RZ ;  /* 0x0000000408067210 */ /* 0x000fc80007fde0ff */
[----:B------:R-:W-:Y:S01]  /*1680*/  IADD3 R8, P5, R6, R8, RZ ;  /* 0x0000000806087210 */ /* 0x000fe20007fbe0ff */
[----:B------:R-:W-:-:S04]  /*1690*/  IMAD.X R7, R9, 0x1, R5, P6 ;  /* 0x0000000109077824 */ /* 0x000fc800030e0605 */
[----:B------:R-:W-:Y:S01]  /*16a0*/  IMAD.X R9, R7, 0x1, R9, P5 ;  /* 0x0000000107097824 */ /* 0x000fe200028e0609 */
[----:B------:R1:W-:Y:S04]  /*16b0*/  LDGSTS.E.BYPASS.LTC128B.128 [R239+0x1c100], [R6.64], !P4 ;  /* 0x1c10000006ef7fae */ /* 0x0003e8000e101d54 */
[----:B------:R1:W-:Y:S04]  /*16c0*/  LDGSTS.E.BYPASS.LTC128B.128 [R239+0x1f100], [R12.64], !P3 ;  /* 0x1f1000000cef7fae */ /* 0x0003e8000d901d54 */
[----:B------:R1:W-:Y:S04]  /*16d0*/  LDGSTS.E.BYPASS.LTC128B.128 [R239+0x22100], [R10.64], !P2 ;  /* 0x221000000aef7fae */ /* 0x0003e8000d101d54 */
[----:B------:R1:W-:Y:S04]  /*16e0*/  LDGSTS.E.BYPASS.LTC128B.128 [R239+0x1d100], [R8.64], !P4 ;  /* 0x1d10000008ef7fae */ /* 0x0003e8000e101d54 */
[----:B------:R1:W-:Y:S04]  /*16f0*/  LDGSTS.E.BYPASS.LTC128B.128 [R239+0x20100], [R8.64+0x80], !P3 ;  /* 0x2010008008ef7fae */ /* 0x0003e8000d901d54 */
[----:B------:R1:W-:Y:S02]  /*1700*/  LDGSTS.E.BYPASS.LTC128B.128 [R239+0x23100], [R8.64+0x100], !P2 ;  /* 0x2310010008ef7fae */ /* 0x0003e4000d101d54 */
.L_x_636:
[----:B-1234-:R-:W0:Y:S01]  /*1710*/  LDGDEPBAR ;  /* 0x00000000000079af */ /* 0x01ee220000000000 */
[----:B------:R-:W-:Y:S01]  /*1720*/  PLOP3.LUT P5, PT, PT, PT, UP1, 0x40, 0x0 ;  /* 0x000000000000781c */ /* 0x000fe20003fae818 */
[----:B------:R-:W-:Y:S01]  /*1730*/  IMAD.SHL.U32 R232, R232, 0x2, RZ ;  /* 0x00000002e8e87824 */ /* 0x000fe200078e00ff */
[----:B------:R-:W-:-:S05]  /*1740*/  SEL R4, R237, 0xffffffe0, !P0 ;  /* 0xffffffe0ed047807 */ /* 0x000fca0004000000 */
[----:B------:R-:W-:Y:S01]  /*1750*/  IMAD.IADD R4, R232, 0x1, R4 ;  /* 0x00000001e8047824 */ /* 0x000fe200078e0204 */
[----:B------:R-:W-:-:S04]  /*1760*/  DEPBAR.LE SB0, 0x2 ;  /* 0x000080800000791a */ /* 0x000fc80000000000 */
[----:B------:R-:W-:Y:S06]  /*1770*/  BAR.SYNC.DEFER_BLOCKING 0x0 ;  /* 0x0000000000007b1d */ /* 0x000fec0000010000 */
[----:B------:R1:W2:Y:S04]  /*1780*/  LDSM.16.M88.4 R16, [R232+0x12100] ;  /* 0x01210000e810783b */ /* 0x0002a80000000200 */
[----:B------:R1:W3:Y:S04]  /*1790*/  LDSM.16.M88.4 R20, [R232+0x12900] ;  /* 0x01290000e814783b */ /* 0x0002e80000000200 */
[----:B------:R1:W4:Y:S04]  /*17a0*/  LDSM.16.M88.4 R36, [R232+0x13100] ;  /* 0x01310000e824783b */ /* 0x0003280000000200 */
[----:B------:R1:W1:Y:S04]  /*17b0*/  LDSM.16.M88.4 R40, [R232+0x13900] ;  /* 0x01390000e828783b */ /* 0x0002680000000200 */
[----:B------:R1:W1:Y:S04]  /*17c0*/  LDSM.16.M88.4 R56, [R232+0x14100] ;  /* 0x01410000e838783b */ /* 0x0002680000000200 */
[----:B------:R1:W1:Y:S04]  /*17d0*/  LDSM.16.M88.4 R64, [R232+0x14900] ;  /* 0x01490000e840783b */ /* 0x0002680000000200 */
[----:B------:R1:W1:Y:S04]  /*17e0*/  LDSM.16.M88.4 R52, [R4+0x12100] ;  /* 0x012100000434783b */ /* 0x0002680000000200 */
[----:B------:R1:W1:Y:S04]  /*17f0*/  LDSM.16.M88.4 R48, [R4+0x12900] ;  /* 0x012900000430783b */ /* 0x0002680000000200 */
[----:B------:R1:W1:Y:S04]  /*1800*/  LDSM.16.M88.4 R44, [R4+0x13100] ;  /* 0x01310000042c783b */ /* 0x0002680000000200 */
[----:B------:R1:W1:Y:S04]  /*1810*/  LDSM.16.M88.4 R60, [R4+0x13900] ;  /* 0x01390000043c783b */ /* 0x0002680000000200 */
[----:B------:R1:W1:Y:S04]  /*1820*/  LDSM.16.M88.4 R100, [R4+0x14100] ;  /* 0x014100000464783b */ /* 0x0002680000000200 */
[----:B------:R1:W1:Y:S01]  /*1830*/  LDSM.16.M88.4 R104, [R4+0x14900] ;  /* 0x014900000468783b */ /* 0x0002620000000200 */
[----:B------:R-:W-:Y:S05]  /*1840*/  @P5 BRA `(.L_x_637) ;  /* 0x000001e000005947 */ /* 0x000fea0003800000 */
[----:B--23--:R-:W-:Y:S01]  /*1850*/  UIADD3 UR8, UR16, -0x2, URZ ;  /* 0xfffffffe10087890 */ /* 0x00cfe2000fffe03f */
[----:B------:R-:W-:-:S03]  /*1860*/  IMAD.U32 R5, RZ, RZ, UR12 ;  /* 0x0000000cff057e24 */ /* 0x000fc6000f8e00ff */
[----:B------:R-:W-:Y:S02]  /*1870*/  USHF.R.S32.HI UR5, URZ, 0x1f, UR8 ;  /* 0x0000001f3f057899 */ /* 0x000fe40008011408 */
[----:B------:R-:W-:Y:S01]  /*1880*/  UIMAD UR6, UR6, UR8, URZ ;  /* 0x00000008060672a4 */ /* 0x000fe2000f8e023f */
[----:B------:R-:W-:-:S03]  /*1890*/  IMAD.WIDE.U32 R8, R15, UR8, R34 ;  /* 0x000000080f087c25 */ /* 0x000fc6000f8e0022 */
[----:B------:R-:W-:Y:S02]  /*18a0*/  UIMAD UR5, UR5, UR14, UR6 ;  /* 0x0000000e050572a4 */ /* 0x000fe4000f8e0206 */
[----:B------:R-:W-:-:S04]  /*18b0*/  LEA R6, P5, R8, c[0x0][0x1f8], 0x1 ;  /* 0x00007e0008067a11 */ /* 0x000fc800078a08ff */
[----:B------:R-:W-:-:S04]  /*18c0*/  IADD3 R3, R9, UR5, RZ ;  /* 0x0000000509037c10 */ /* 0x000fc8000fffe0ff */
[----:B------:R-:W-:Y:S01]  /*18d0*/  LEA.HI.X R7, R8, c[0x0][0x1fc], R3, 0x1, P5 ;  /* 0x00007f0008077a11 */ /* 0x000fe200028f0c03 */
[----:B------:R-:W-:Y:S01]  /*18e0*/  IMAD.U32 R3, RZ, RZ, UR12 ;  /* 0x0000000cff037e24 */ /* 0x000fe2000f8e00ff */
[----:B------:R-:W-:-:S03]  /*18f0*/  IADD3 R14, P6, P5, R5, 0x80, R6 ;  /* 0x00000080050e7810 */ /* 0x000fc60007dde006 */
[----:B------:R-:W-:Y:S01]  /*1900*/  @!PT LDS RZ, [RZ] ;  /* 0x00000000fffff984 */ /* 0x000fe20000000800 */
[----:B------:R-:W-:Y:S01]  /*1910*/  @!PT LDS RZ, [RZ] ;  /* 0x00000000fffff984 */ /* 0x000fe20000000800 */
[----:B------:R-:W-:Y:S01]  /*1920*/  @!PT LDS RZ, [RZ] ;  /* 0x00000000fffff984 */ /* 0x000fe20000000800 */
[----:B------:R2:W-:Y:S01]  /*1930*/  LDGSTS.E.BYPASS.LTC128B.128 [R239+0x9100], [R6.64], !P4 ;  /* 0x0910000006ef7fae */ /* 0x0005e2000e101d54 */
[--C-:B------:R-:W-:Y:S02]  /*1940*/  IADD3.X R15, RZ, UR11, R7.reuse, P6, P5 ;  /* 0x0000000bff0f7c10 */ /* 0x100fe4000b7ea407 */
[----:B------:R-:W-:Y:S01]  /*1950*/  IADD3 R12, P6, P5, R3, 0x100, R6 ;  /* 0x00000100030c7810 */ /* 0x000fe20007dde006 */
[----:B------:R2:W-:Y:S03]  /*1960*/  LDGSTS.E.BYPASS.LTC128B.128 [R239+0xc100], [R6.64+0x80], !P3 ;  /* 0x0c10008006ef7fae */ /* 0x0005e6000d901d54 */
[----:B------:R-:W-:Y:S01]  /*1970*/  IADD3.X R13, RZ, UR11, R7, P6, P5 ;  /* 0x0000000bff0d7c10 */ /* 0x000fe2000b7ea407 */
[----:B------:R2:W-:Y:S01]  /*1980*/  LDGSTS.E.BYPASS.LTC128B.128 [R239+0xf100], [R6.64+0x100], !P2 ;  /* 0x0f10010006ef7fae */ /* 0x0005e2000d101d54 */
[----:B------:R-:W-:-:S04]  /*1990*/  IADD3 R8, P6, R6, UR12, RZ ;  /* 0x0000000c06087c10 */ /* 0x000fc8000ffde0ff */
[----:B------:R-:W-:Y:S02]  /*19a0*/  IADD3 R10, P5, R8, UR12, RZ ;  /* 0x0000000c080a7c10 */ /* 0x000fe4000ffbe0ff */
[----:B------:R-:W-:-:S04]  /*19b0*/  IADD3.X R9, R7, UR11, RZ, P6, !PT ;  /* 0x0000000b07097c10 */ /* 0x000fc8000b7fe4ff */
[----:B------:R-:W-:Y:S01]  /*19c0*/  IADD3.X R11, R9, UR11, RZ, P5, !PT ;  /* 0x0000000b090b7c10 */ /* 0x000fe2000affe4ff */
[----:B------:R2:W-:Y:S04]  /*19d0*/  LDGSTS.E.BYPASS.LTC128B.128 [R239+0xa100], [R8.64], !P4 ;  /* 0x0a10000008ef7fae */ /* 0x0005e8000e101d54 */
[----:B------:R2:W-:Y:S04]  /*19e0*/  LDGSTS.E.BYPASS.LTC128B.128 [R239+0xd100], [R14.64], !P3 ;  /* 0x0d1000000eef7fae */ /* 0x0005e8000d901d54 */
[----:B------:R2:W-:Y:S04]  /*19f0*/  LDGSTS.E.BYPASS.LTC128B.128 [R239+0x10100], [R12.64], !P2 ;  /* 0x101000000cef7fae */ /* 0x0005e8000d101d54 */
[----:B------:R2:W-:Y:S04]  /*1a00*/  LDGSTS.E.BYPASS.LTC128B.128 [R239+0xb100], [R10.64], !P4 ;  /* 0x0b1000000aef7fae */ /* 0x0005e8000e101d54 */
[----:B------:R2:W-:Y:S04]  /*1a10*/  LDGSTS.E.BYPASS.LTC128B.128 [R239+0xe100], [R10.64+0x80], !P3 ;  /* 0x0e1000800aef7fae */ /* 0x0005e8000d901d54 */
[----:B------:R2:W-:Y:S02]  /*1a20*/  LDGSTS.E.BYPASS.LTC128B.128 [R239+0x11100], [R10.64+0x100], !P2 ;  /* 0x111001000aef7fae */ /* 0x0005e4000d101d54 */
.L_x_637:
[----:B--23--:R-:W-:Y:S01]  /*1a30*/  HMMA.16816.F32 R32, R152, R16, RZ ;  /* 0x000000109820723c */ /* 0x00cfe200000018ff */
[----:B------:R-:W-:Y:S01]  /*1a40*/  IMAD.MOV.U32 R3, RZ, RZ, 0x40 ;  /* 0x00000040ff037424 */ /* 0x000fe200078e00ff */
[----:B------:R-:W-:Y:S01]  /*1a50*/  ULDC UR5, c[0x0][0x1d0] ;  /* 0x0000740000057ab9 */ /* 0x000fe20000000800 */
[----:B------:R-:W-:Y:S01]  /*1a60*/  STL [R1+0x24], R239 ;  /* 0x000024ef01007387 */ /* 0x000fe20000100800 */
[----:B------:R-:W-:Y:S01]  /*1a70*/  UIADD3 UR5, UR7, UR5, URZ ;  /* 0x0000000507057290 */ /* 0x000fe2000fffe03f */
[----:B------:R-:W-:-:S02]  /*1a80*/  SHF.L.U32 R135, R2, 0x1, RZ ;  /* 0x0000000102877819 */ /* 0x000fc400000006ff */
[----:B------:R-:W-:Y:S01]  /*1a90*/  SEL R234, R3, 0xffffffc0, !P1 ;  /* 0xffffffc003ea7807 */ /* 0x000fe20004800000 */
[C---:B------:R-:W-:Y:S01]  /*1aa0*/  HMMA.16816.F32 R28, R152.reuse, R18, RZ ;  /* 0x00000012981c723c */ /* 0x040fe200000018ff */
[----:B------:R-:W0:Y:S01]  /*1ab0*/  LDGDEPBAR ;  /* 0x00000000000079af */ /* 0x000e220000000000 */
[C-C-:B------:R-:W-:Y:S01]  /*1ac0*/  IMAD.IADD R2, R235.reuse, 0x1, R135.reuse ;  /* 0x00000001eb027824 */ /* 0x140fe200078e0287 */
[----:B------:R-:W-:Y:S01]  /*1ad0*/  IADD3 R3, R234, R4, RZ ;  /* 0x00000004ea037210 */ /* 0x000fe20007ffe0ff */
[----:B------:R-:W-:Y:S02]  /*1ae0*/  IMAD.IADD R5, R232, 0x1, R234 ;  /* 0x00000001e8057824 */ /* 0x000fe400078e02ea */
[----:B------:R-:W-:Y:S02]  /*1af0*/  IMAD R233, R0, 0x2, R135 ;  /* 0x0000000200e97824 */ /* 0x000fe400078e0287 */
[----:B------:R-:W-:Y:S01]  /*1b00*/  HMMA.16816.F32 R24, R152, R20, RZ ;  /* 0x000000149818723c */ /* 0x000fe200000018ff */
[----:B------:R-:W-:Y:S02]  /*1b10*/  LDSM.16.M88.4 R68, [R5+0x13900] ;  /* 0x013900000544783b */ /* 0x000fe40000000200 */
[----:B------:R-:W-:-:S02]  /*1b20*/  IADD3 R0, R235, R233, RZ ;  /* 0x000000e9eb007210 */ /* 0x000fc40007ffe0ff */
[----:B------:R-:W-:Y:S03]  /*1b30*/  LDSM.16.M88.4 R108, [R3+0x12100] ;  /* 0x01210000036c783b */ /* 0x000fe60000000200 */
[C---:B----4-:R-:W-:Y:S01]  /*1b40*/  HMMA.16816.F32 R16, R152.reuse, R36, RZ ;  /* 0x000000249810723c */ /* 0x050fe200000018ff */
[----:B------:R-:W-:Y:S07]  /*1b50*/  LDSM.16.M88.4 R112, [R3+0x13900] ;  /* 0x013900000370783b */ /* 0x000fee0000000200 */
[C---:B------:R-:W-:Y:S08]  /*1b60*/  HMMA.16816.F32 R12, R152.reuse, R38, RZ ;  /* 0x00000026980c723c */ /* 0x040ff000000018ff */
[C---:B-1----:R-:W-:Y:S08]  /*1b70*/  HMMA.16816.F32 R8, R152.reuse, R40, RZ ;  /* 0x000000289808723c */ /* 0x042ff000000018ff */
[----:B------:R-:W-:Y:S08]  /*1b80*/  HMMA.16816.F32 R20, R152, R22, RZ ;  /* 0x000000169814723c */ /* 0x000ff000000018ff */
[C---:B------:R-:W-:Y:S08]  /*1b90*/  HMMA.16816.F32 R88, R156.reuse, R48, R24 ;  /* 0x000000309c58723c */ /* 0x040ff00000001818 */
[C---:B------:R-:W-:Y:S08]  /*1ba0*/  HMMA.16816.F32 R80, R156.reuse, R44, R16 ;  /* 0x0000002c9c50723c */ /* 0x040ff00000001810 */
[C---:B------:R-:W-:Y:S01]  /*1bb0*/  HMMA.16816.F32 R72, R156.reuse, R46, R12 ;  /* 0x0000002e9c48723c */ /* 0x040fe2000000180c */
[----:B------:R-:W1:Y:S07]  /*1bc0*/  LDSM.16.M88.4 R44, [R5+0x12900] ;  /* 0x01290000052c783b */ /* 0x000e6e0000000200 */
[----:B------:R-:W-:Y:S08]  /*1bd0*/  HMMA.16816.F32 R76, R156, R60, R8 ;  /* 0x0000003c9c4c723c */ /* 0x000ff00000001808 */
[----:B------:R-:W-:Y:S08]  /*1be0*/  HMMA.16816.F32 R24, R152, R42, RZ ;  /* 0x0000002a9818723c */ /* 0x000ff000000018ff */
[C---:B------:R-:W-:Y:S01]  /*1bf0*/  HMMA.16816.F32 R92, R156.reuse, R52, R32 ;  /* 0x000000349c5c723c */ /* 0x040fe20000001820 */
[----:B------:R-:W-:Y:S07]  /*1c00*/  LDSM.16.M88.4 R32, [R5+0x12100] ;  /* 0x012100000520783b */ /* 0x000fee0000000200 */
[----:B------:R-:W-:Y:S01]  /*1c10*/  HMMA.16816.F32 R96, R156, R54, R28 ;  /* 0x000000369c60723c */ /* 0x000fe2000000181c */
[----:B------:R-:W2:Y:S07]  /*1c20*/  LDSM.16.M88.4 R52, [R5+0x13100] ;  /* 0x013100000534783b */ /* 0x000eae0000000200 */
[C---:B------:R-:W-:Y:S08]  /*1c30*/  HMMA.16816.F32 R12, R152.reuse, R64, RZ ;  /* 0x00000040980c723c */ /* 0x040ff000000018ff */
[----:B------:R-:W-:Y:S01]  /*1c40*/  HMMA.16816.F32 R8, R152, R66, RZ ;  /* 0x000000429808723c */ /* 0x000fe200000018ff */
[----:B------:R-:W3:Y:S07]  /*1c50*/  LDSM.16.M88.4 R64, [R5+0x14100] ;  /* 0x014100000540783b */ /* 0x000eee0000000200 */
[----:B------:R-:W-:Y:S08]  /*1c60*/  HMMA.16816.F32 R84, R156, R50, R20 ;  /* 0x000000329c54723c */ /* 0x000ff00000001814 */
[C---:B------:R-:W-:Y:S08]  /*1c70*/  HMMA.16816.F32 R20, R152.reuse, R56, RZ ;  /* 0x000000389814723c */ /* 0x040ff000000018ff */
[----:B------:R-:W-:Y:S08]  /*1c80*/  HMMA.16816.F32 R16, R152, R58, RZ ;  /* 0x0000003a9810723c */ /* 0x000ff000000018ff */
[C---:B------:R-:W-:Y:S01]  /*1c90*/  HMMA.16816.F32 R56, R156.reuse, R62, R24 ;  /* 0x0000003e9c38723c */ /* 0x040fe20000001818 */
[----:B------:R-:W4:Y:S07]  /*1ca0*/  LDSM.16.M88.4 R60, [R5+0x14900] ;  /* 0x01490000053c783b */ /* 0x000f2e0000000200 */
[C---:B------:R-:W-:Y:S08]  /*1cb0*/  HMMA.16816.F32 R36, R156.reuse, R104, R12 ;  /* 0x000000689c24723c */ /* 0x040ff0000000180c */
[C---:B------:R-:W-:Y:S01]  /*1cc0*/  HMMA.16816.F32 R28, R156.reuse, R106, R8 ;  /* 0x0000006a9c1c723c */ /* 0x040fe20000001808 */
[----:B------:R-:W3:Y:S07]  /*1cd0*/  LDSM.16.M88.4 R104, [R3+0x13100] ;  /* 0x013100000368783b */ /* 0x000eee0000000200 */
[C---:B------:R-:W-:Y:S08]  /*1ce0*/  HMMA.16816.F32 R48, R156.reuse, R100, R20 ;  /* 0x000000649c30723c */ /* 0x040ff00000001814 */
[----:B------:R-:W-:Y:S01]  /*1cf0*/  HMMA.16816.F32 R40, R156, R102, R16 ;  /* 0x000000669c28723c */ /* 0x000fe20000001810 */
[----:B------:R-:W3:Y:S07]  /*1d00*/  LDSM.16.M88.4 R100, [R3+0x12900] ;  /* 0x012900000364783b */ /* 0x000eee0000000200 */
[C---:B-1----:R-:W-:Y:S08]  /*1d10*/  HMMA.16816.F32 R16, R184.reuse, R44, R88 ;  /* 0x0000002cb810723c */ /* 0x042ff00000001858 */
[C---:B------:R-:W-:Y:S08]  /*1d20*/  HMMA.16816.F32 R12, R184.reuse, R46, R84 ;  /* 0x0000002eb80c723c */ /* 0x040ff00000001854 */
[C---:B--2---:R-:W-:Y:S08]  /*1d30*/  HMMA.16816.F32 R44, R184.reuse, R54, R72 ;  /* 0x00000036b82c723c */ /* 0x044ff00000001848 */
[C---:B------:R-:W-:Y:S08]  /*1d40*/  HMMA.16816.F32 R24, R184.reuse, R32, R92 ;  /* 0x00000020b818723c */ /* 0x040ff0000000185c */
[C---:B------:R-:W-:Y:S08]  /*1d50*/  HMMA.16816.F32 R20, R184.reuse, R34, R96 ;  /* 0x00000022b814723c */ /* 0x040ff00000001860 */
[C---:B------:R-:W-:Y:S01]  /*1d60*/  HMMA.16816.F32 R8, R184.reuse, R52, R80 ;  /* 0x00000034b808723c */ /* 0x040fe20000001850 */
[----:B------:R-:W-:Y:S07]  /*1d70*/  LDSM.16.M88.4 R52, [R3+0x14100] ;  /* 0x014100000334783b */ /* 0x000fee0000000200 */
[C---:B---3--:R-:W-:Y:S08]  /*1d80*/  HMMA.16816.F32 R92, R184.reuse, R64, R48 ;  /* 0x00000040b85c723c */ /* 0x048ff00000001830 */
[C---:B------:R-:W-:Y:S01]  /*1d90*/  HMMA.16816.F32 R88, R184.reuse, R66, R40 ;  /* 0x00000042b858723c */ /* 0x040fe20000001828 */
[----:B------:R-:W1:Y:S04]  /*1da0*/  LDSM.16.M88.4 R64, [R3+0x14900] ;  /* 0x014900000340783b */ /* 0x000e680000000200 */
[----:B------:R-:W-:Y:S03]  /*1db0*/  LDSM.16.M88.4 R40, [R232+0x16100] ;  /* 0x01610000e828783b */ /* 0x000fe60000000200 */
[C---:B----4-:R-:W-:Y:S01]  /*1dc0*/  HMMA.16816.F32 R84, R184.reuse, R60, R36 ;  /* 0x0000003cb854723c */ /* 0x050fe20000001824 */
[----:B------:R-:W-:Y:S07]  /*1dd0*/  LDSM.16.M88.4 R36, [R232+0x16900] ;  /* 0x01690000e824783b */ /* 0x000fee0000000200 */
[C---:B------:R-:W-:Y:S01]  /*1de0*/  HMMA.16816.F32 R80, R184.reuse, R62, R28 ;  /* 0x0000003eb850723c */ /* 0x040fe2000000181c */
[----:B------:R-:W2:Y:S07]  /*1df0*/  LDSM.16.M88.4 R60, [R232+0x15100] ;  /* 0x01510000e83c783b */ /* 0x000eae0000000200 */
[C---:B------:R-:W-:Y:S08]  /*1e00*/  HMMA.16816.F32 R76, R184.reuse, R68, R76 ;  /* 0x00000044b84c723c */ /* 0x040ff0000000184c */
[----:B------:R-:W-:Y:S08]  /*1e10*/  HMMA.16816.F32 R96, R184, R70, R56 ;  /* 0x00000046b860723c */ /* 0x000ff00000001838 */
[C---:B------:R-:W-:Y:S01]  /*1e20*/  HMMA.16816.F32 R28, R188.reuse, R106, R44 ;  /* 0x0000006abc1c723c */ /* 0x040fe2000000182c */
[----:B------:R-:W3:Y:S07]  /*1e30*/  LDSM.16.M88.4 R44, [R232+0x15900] ;  /* 0x01590000e82c783b */ /* 0x000eee0000000200 */
[C---:B------:R-:W-:Y:S08]  /*1e40*/  HMMA.16816.F32 R72, R188.reuse, R108, R24 ;  /* 0x0000006cbc48723c */ /* 0x040ff00000001818 */
[C---:B------:R-:W-:Y:S01]  /*1e50*/  HMMA.16816.F32 R68, R188.reuse, R110, R20 ;  /* 0x0000006ebc44723c */ /* 0x040fe20000001814 */
[----:B------:R-:W4:Y:S07]  /*1e60*/  LDSM.16.M88.4 R108, [R232+0x17900] ;  /* 0x01790000e86c783b */ /* 0x000f2e0000000200 */
[C---:B------:R-:W-:Y:S08]  /*1e70*/  HMMA.16816.F32 R56, R188.reuse, R100, R16 ;  /* 0x00000064bc38723c */ /* 0x040ff00000001810 */
[C---:B------:R-:W-:Y:S01]  /*1e80*/  HMMA.16816.F32 R48, R188.reuse, R102, R12 ;  /* 0x00000066bc30723c */ /* 0x040fe2000000180c */
[----:B------:R-:W2:Y:S07]  /*1e90*/  LDSM.16.M88.4 R100, [R232+0x17100] ;  /* 0x01710000e864783b */ /* 0x000eae0000000200 */
[C---:B------:R-:W-:Y:S01]  /*1ea0*/  HMMA.16816.F32 R32, R188.reuse, R104, R8 ;  /* 0x00000068bc20723c */ /* 0x040fe20000001808 */
[----:B------:R-:W2:Y:S07]  /*1eb0*/  LDSM.16.M88.4 R104, [R4+0x15100] ;  /* 0x015100000468783b */ /* 0x000eae0000000200 */
[C---:B------:R-:W-:Y:S08]  /*1ec0*/  HMMA.16816.F32 R24, R188.reuse, R112, R76 ;  /* 0x00000070bc18723c */ /* 0x040ff0000000184c */
[C---:B------:R-:W-:Y:S01]  /*1ed0*/  HMMA.16816.F32 R20, R188.reuse, R114, R96 ;  /* 0x00000072bc14723c */ /* 0x040fe20000001860 */
[----:B------:R-:W3:Y:S04]  /*1ee0*/  LDSM.16.M88.4 R96, [R4+0x15900] ;  /* 0x015900000460783b */ /* 0x000ee80000000200 */
[----:B------:R-:W3:Y:S03]  /*1ef0*/  LDSM.16.M88.4 R112, [R4+0x16100] ;  /* 0x016100000470783b */ /* 0x000ee60000000200 */
[C---:B-1----:R-:W-:Y:S08]  /*1f00*/  HMMA.16816.F32 R8, R188.reuse, R64, R84 ;  /* 0x00000040bc08723c */ /* 0x042ff00000001854 */
[C---:B------:R-:W-:Y:S08]  /*1f10*/  HMMA.16816.F32 R12, R188.reuse, R54, R88 ;  /* 0x00000036bc0c723c */ /* 0x040ff00000001858 */
[----:B------:R-:W-:Y:S08]  /*1f20*/  HMMA.16816.F32 R80, R188, R66, R80 ;  /* 0x00000042bc50723c */ /* 0x000ff00000001850 */
[C---:B--2---:R-:W-:Y:S08]  /*1f30*/  HMMA.16816.F32 R72, R192.reuse, R60, R72 ;  /* 0x0000003cc048723c */ /* 0x044ff00000001848 */
[C---:B------:R-:W-:Y:S08]  /*1f40*/  HMMA.16816.F32 R76, R192.reuse, R62, R68 ;  /* 0x0000003ec04c723c */ /* 0x040ff00000001844 */
[C---:B---3--:R-:W-:Y:S08]  /*1f50*/  HMMA.16816.F32 R88, R192.reuse, R44, R56 ;  /* 0x0000002cc058723c */ /* 0x048ff00000001838 */
[----:B------:R-:W-:Y:S01]  /*1f60*/  HMMA.16816.F32 R68, R192, R46, R48 ;  /* 0x0000002ec044723c */ /* 0x000fe20000001830 */
[----:B------:R-:W1:Y:S04]  /*1f70*/  LDSM.16.M88.4 R48, [R4+0x16900] ;  /* 0x016900000430783b */ /* 0x000e680000000200 */
[----:B------:R-:W-:Y:S03]  /*1f80*/  LDSM.16.M88.4 R44, [R4+0x17100] ;  /* 0x01710000042c783b */ /* 0x000fe60000000200 */
[----:B------:R-:W-:Y:S08]  /*1f90*/  HMMA.16816.F32 R16, R188, R52, R92 ;  /* 0x00000034bc10723c */ /* 0x000ff0000000185c */
[C---:B------:R-:W-:Y:S08]  /*1fa0*/  HMMA.16816.F32 R84, R192.reuse, R40, R32 ;  /* 0x00000028c054723c */ /* 0x040ff00000001820 */
[C---:B------:R-:W-:Y:S01]  /*1fb0*/  HMMA.16816.F32 R92, R192.reuse, R42, R28 ;  /* 0x0000002ac05c723c */ /* 0x040fe2000000181c */
[----:B------:R-:W2:Y:S04]  /*1fc0*/  LDSM.16.M88.4 R40, [R4+0x17900] ;  /* 0x017900000428783b */ /* 0x000ea80000000200 */
[----:B------:R-:W3:Y:S03]  /*1fd0*/  LDSM.16.M88.4 R28, [R5+0x15100] ;  /* 0x01510000051c783b */ /* 0x000ee60000000200 */
[C---:B------:R-:W-:Y:S01]  /*1fe0*/  HMMA.16816.F32 R64, R192.reuse, R36, R24 ;  /* 0x00000024c040723c */ /* 0x040fe20000001818 */
[----:B------:R-:W1:Y:S07]  /*1ff0*/  LDSM.16.M88.4 R24, [R5+0x15900] ;  /* 0x015900000518783b */ /* 0x000e6e0000000200 */
[C---:B------:R-:W-:Y:S08]  /*2000*/  HMMA.16816.F32 R60, R192.reuse, R38, R20 ;  /* 0x00000026c03c723c */ /* 0x040ff00000001814 */
[C---:B----4-:R-:W-:Y:S08]  /*2010*/  HMMA.16816.F32 R36, R192.reuse, R108, R8 ;  /* 0x0000006cc024723c */ /* 0x050ff00000001808 */
[C---:B------:R-:W-:Y:S08]  /*2020*/  HMMA.16816.F32 R52, R192.reuse, R102, R12 ;  /* 0x00000066c034723c */ /* 0x040ff0000000180c */
[----:B------:R-:W-:Y:S01]  /*2030*/  HMMA.16816.F32 R32, R192, R110, R80 ;  /* 0x0000006ec020723c */ /* 0x000fe20000001850 */
[----:B------:R-:W4:Y:S07]  /*2040*/  LDSM.16.M88.4 R80, [R5+0x16100] ;  /* 0x016100000550783b */ /* 0x000f2e0000000200 */
[C---:B------:R-:W-:Y:S01]  /*2050*/  HMMA.16816.F32 R20, R196.reuse, R104, R72 ;  /* 0x00000068c414723c */ /* 0x040fe20000001848 */
[----:B------:R-:W1:Y:S07]  /*2060*/  LDSM.16.M88.4 R72, [R5+0x16900] ;  /* 0x016900000548783b */ /* 0x000e6e0000000200 */
[C---:B------:R-:W-:Y:S08]  /*2070*/  HMMA.16816.F32 R12, R196.reuse, R96, R88 ;  /* 0x00000060c40c723c */ /* 0x040ff00000001858 */
[----:B------:R-:W-:Y:S08]  /*2080*/  HMMA.16816.F32 R8, R196, R98, R68 ;  /* 0x00000062c408723c */ /* 0x000ff00000001844 */
[----:B------:R-:W-:Y:S08]  /*2090*/  HMMA.16816.F32 R56, R192, R100, R16 ;  /* 0x00000064c038723c */ /* 0x000ff00000001810 */
[C---:B------:R-:W-:Y:S01]  /*20a0*/  HMMA.16816.F32 R16, R196.reuse, R106, R76 ;  /* 0x0000006ac410723c */ /* 0x040fe2000000184c */
[----:B------:R-:W3:Y:S07]  /*20b0*/  LDSM.16.M88.4 R76, [R5+0x17100] ;  /* 0x01710000054c783b */ /* 0x000eee0000000200 */
[C---:B------:R-:W-:Y:S08]  /*20c0*/  HMMA.16816.F32 R68, R196.reuse, R112, R84 ;  /* 0x00000070c444723c */ /* 0x040ff00000001854 */
[C---:B------:R-:W-:Y:S08]  /*20d0*/  HMMA.16816.F32 R100, R196.reuse, R114, R92 ;  /* 0x00000072c464723c */ /* 0x040ff0000000185c */
[C---:B-1----:R-:W-:Y:S08]  /*20e0*/  HMMA.16816.F32 R88, R196.reuse, R48, R64 ;  /* 0x00000030c458723c */ /* 0x042ff00000001840 */
[C---:B------:R-:W-:Y:S08]  /*20f0*/  HMMA.16816.F32 R96, R196.reuse, R50, R60 ;  /* 0x00000032c460723c */ /* 0x040ff0000000183c */
[C---:B--2---:R-:W-:Y:S01]  /*2100*/  HMMA.16816.F32 R84, R196.reuse, R40, R36 ;  /* 0x00000028c454723c */ /* 0x044fe20000001824 */
[----:B------:R-:W1:Y:S07]  /*2110*/  LDSM.16.M88.4 R36, [R5+0x17900] ;  /* 0x017900000524783b */ /* 0x000e6e0000000200 */
[----:B------:R-:W-:Y:S01]  /*2120*/  HMMA.16816.F32 R64, R196, R42, R32 ;  /* 0x0000002ac440723c */ /* 0x000fe20000001820 */
[----:B------:R-:W2:Y:S04]  /*2130*/  LDSM.16.M88.4 R32, [R3+0x15100] ;  /* 0x015100000320783b */ /* 0x000ea80000000200 */
[----:B------:R-:W-:Y:S03]  /*2140*/  LDSM.16.M88.4 R40, [R3+0x16900] ;  /* 0x016900000328783b */ /* 0x000fe60000000200 */
[C---:B---3--:R-:W-:Y:S08]  /*2150*/  HMMA.16816.F32 R60, R200.reuse, R28, R20 ;  /* 0x0000001cc83c723c */ /* 0x048ff00000001814 */
[C---:B------:R-:W-:Y:S08]  /*2160*/  HMMA.16816.F32 R48, R200.reuse, R24, R12 ;  /* 0x00000018c830723c */ /* 0x040ff0000000180c */
[----:B------:R-:W-:Y:S01]  /*2170*/  HMMA.16816.F32 R20, R200, R26, R8 ;  /* 0x0000001ac814723c */ /* 0x000fe20000001808 */
[----:B------:R-:W3:Y:S07]  /*2180*/  LDSM.16.M88.4 R24, [R3+0x16100] ;  /* 0x016100000318783b */ /* 0x000eee0000000200 */
[----:B------:R-:W-:Y:S08]  /*2190*/  HMMA.16816.F32 R104, R196, R44, R56 ;  /* 0x0000002cc468723c */ /* 0x000ff00000001838 */
[----:B------:R-:W-:Y:S01]  /*21a0*/  HMMA.16816.F32 R56, R200, R30, R16 ;  /* 0x0000001ec838723c */ /* 0x000fe20000001810 */
[----:B------:R-:W1:Y:S07]  /*21b0*/  LDSM.16.M88.4 R28, [R3+0x15900] ;  /* 0x01590000031c783b */ /* 0x000e6e0000000200 */
[----:B------:R-:W-:Y:S08]  /*21c0*/  HMMA.16816.F32 R92, R196, R46, R52 ;  /* 0x0000002ec45c723c */ /* 0x000ff00000001834 */
[C---:B----4-:R-:W-:Y:S01]  /*21d0*/  HMMA.16816.F32 R16, R200.reuse, R80, R68 ;  /* 0x00000050c810723c */ /* 0x050fe20000001844 */
[----:B------:R-:W-:Y:S07]  /*21e0*/  LDSM.16.M88.4 R68, [R232+0x18100] ;  /* 0x01810000e844783b */ /* 0x000fee0000000200 */
[C---:B------:R-:W-:Y:S08]  /*21f0*/  HMMA.16816.F32 R12, R200.reuse, R82, R100 ;  /* 0x00000052c80c723c */ /* 0x040ff00000001864 */
[C---:B------:R-:W-:Y:S08]  /*2200*/  HMMA.16816.F32 R8, R200.reuse, R72, R88 ;  /* 0x00000048c808723c */ /* 0x040ff00000001858 */
[C---:B------:R-:W-:Y:S01]  /*2210*/  HMMA.16816.F32 R44, R200.reuse, R74, R96 ;  /* 0x0000004ac82c723c */ /* 0x040fe20000001860 */
[----:B------:R-:W4:Y:S07]  /*2220*/  LDSM.16.M88.4 R72, [R3+0x17100] ;  /* 0x017100000348783b */ /* 0x000f2e0000000200 */
[C---:B------:R-:W-:Y:S01]  /*2230*/  HMMA.16816.F32 R52, R200.reuse, R76, R104 ;  /* 0x0000004cc834723c */ /* 0x040fe20000001868 */
[----:B------:R-:W4:Y:S07]  /*2240*/  LDSM.16.M88.4 R104, [R3+0x17900] ;  /* 0x017900000368783b */ /* 0x000f2e0000000200 */
[C---:B------:R-:W-:Y:S08]  /*2250*/  HMMA.16816.F32 R76, R200.reuse, R78, R92 ;  /* 0x0000004ec84c723c */ /* 0x040ff0000000185c */
[----:B-1----:R-:W-:Y:S01]  /*2260*/  HMMA.16816.F32 R92, R200, R38, R64 ;  /* 0x00000026c85c723c */ /* 0x002fe20000001840 */
[----:B------:R-:W1:Y:S07]  /*2270*/  LDSM.16.M88.4 R64, [R232+0x18900] ;  /* 0x01890000e840783b */ /* 0x000e6e0000000200 */
[C---:B--2---:R-:W-:Y:S08]  /*2280*/  HMMA.16816.F32 R96, R204.reuse, R32, R60 ;  /* 0x00000020cc60723c */ /* 0x044ff0000000183c */
[C---:B------:R-:W-:Y:S01]  /*2290*/  HMMA.16816.F32 R88, R204.reuse, R34, R56 ;  /* 0x00000022cc58723c */ /* 0x040fe20000001838 */
[----:B------:R-:W-:Y:S07]  /*22a0*/  LDSM.16.M88.4 R32, [R232+0x19100] ;  /* 0x01910000e820783b */ /* 0x000fee0000000200 */
[C---:B---3--:R-:W-:Y:S08]  /*22b0*/  HMMA.16816.F32 R60, R204.reuse, R24, R16 ;  /* 0x00000018cc3c723c */ /* 0x048ff00000001810 */
[----:B------:R-:W-:Y:S01]  /*22c0*/  HMMA.16816.F32 R56, R204, R26, R12 ;  /* 0x0000001acc38723c */ /* 0x000fe2000000180c */
[----:B------:R-:W2:Y:S07]  /*22d0*/  LDSM.16.M88.4 R24, [R232+0x1a100] ;  /* 0x01a10000e818783b */ /* 0x000eae0000000200 */
[----:B------:R-:W-:Y:S08]  /*22e0*/  HMMA.16816.F32 R80, R200, R36, R84 ;  /* 0x00000024c850723c */ /* 0x000ff00000001854 */
[C---:B------:R-:W-:Y:S08]  /*22f0*/  HMMA.16816.F32 R84, R204.reuse, R28, R48 ;  /* 0x0000001ccc54723c */ /* 0x040ff00000001830 */
[C---:B------:R-:W-:Y:S01]  /*2300*/  HMMA.16816.F32 R100, R204.reuse, R30, R20 ;  /* 0x0000001ecc64723c */ /* 0x040fe20000001814 */
[----:B------:R-:W3:Y:S07]  /*2310*/  LDSM.16.M88.4 R28, [R232+0x19900] ;  /* 0x01990000e81c783b */ /* 0x000eee0000000200 */
[C---:B------:R-:W-:Y:S08]  /*2320*/  HMMA.16816.F32 R20, R204.reuse, R40, R8 ;  /* 0x00000028cc14723c */ /* 0x040ff00000001808 */
[C---:B----4-:R-:W-:Y:S08]  /*2330*/  HMMA.16816.F32 R12, R204.reuse, R72, R52 ;  /* 0x00000048cc0c723c */ /* 0x050ff00000001834 */
[C---:B------:R-:W-:Y:S01]  /*2340*/  HMMA.16816.F32 R16, R204.reuse, R42, R44 ;  /* 0x0000002acc10723c */ /* 0x040fe2000000182c */
[----:B------:R-:W4:Y:S07]  /*2350*/  LDSM.16.M88.4 R40, [R232+0x1a900] ;  /* 0x01a90000e828783b */ /* 0x000f2e0000000200 */
[C---:B------:R-:W-:Y:S01]  /*2360*/  HMMA.16816.F32 R8, R204.reuse, R74, R76 ;  /* 0x0000004acc08723c */ /* 0x040fe2000000184c */
[----:B------:R-:W2:Y:S07]  /*2370*/  LDSM.16.M88.4 R72, [R4+0x18100] ;  /* 0x018100000448783b */ /* 0x000eae0000000200 */
[C---:B------:R-:W-:Y:S08]  /*2380*/  HMMA.16816.F32 R36, R204.reuse, R104, R80 ;  /* 0x00000068cc24723c */ /* 0x040ff00000001850 */
[----:B------:R-:W-:Y:S01]  /*2390*/  HMMA.16816.F32 R44, R204, R106, R92 ;  /* 0x0000006acc2c723c */ /* 0x000fe2000000185c */
[----:B------:R-:W3:Y:S04]  /*23a0*/  LDSM.16.M88.4 R92, [R4+0x19100] ;  /* 0x01910000045c783b */ /* 0x000ee80000000200 */
[----:B------:R-:W-:Y:S03]  /*23b0*/  LDSM.16.M88.4 R104, [R3+0x1a100] ;  /* 0x01a100000368783b */ /* 0x000fe60000000200 */
[C---:B------:R-:W-:Y:S01]  /*23c0*/  HMMA.16816.F32 R48, R208.reuse, R68, R96 ;  /* 0x00000044d030723c */ /* 0x040fe20000001860 */
[----:B------:R-:W-:Y:S07]  /*23d0*/  LDSM.16.M88.4 R96, [R4+0x19900] ;  /* 0x019900000460783b */ /* 0x000fee0000000200 */
[C---:B-1----:R-:W-:Y:S08]  /*23e0*/  HMMA.16816.F32 R80, R208.reuse, R64, R84 ;  /* 0x00000040d050723c */ /* 0x042ff00000001854 */
[C---:B------:R-:W-:Y:S01]  /*23f0*/  HMMA.16816.F32 R84, R208.reuse, R66, R100 ;  /* 0x00000042d054723c */ /* 0x040fe20000001864 */
[----:B------:R-:W1:Y:S07]  /*2400*/  LDSM.16.M88.4 R100, [R4+0x1a100] ;  /* 0x01a100000464783b */ /* 0x000e6e0000000200 */
[C---:B------:R-:W-:Y:S01]  /*2410*/  HMMA.16816.F32 R68, R208.reuse, R70, R88 ;  /* 0x00000046d044723c */ /* 0x040fe20000001858 */
[----:B------:R-:W1:Y:S07]  /*2420*/  LDSM.16.M88.4 R88, [R4+0x18900] ;  /* 0x018900000458783b */ /* 0x000e6e0000000200 */
[C---:B--2---:R-:W-:Y:S08]  /*2430*/  HMMA.16816.F32 R52, R208.reuse, R24, R12 ;  /* 0x00000018d034723c */ /* 0x044ff0000000180c */
[C---:B------:R-:W-:Y:S08]  /*2440*/  HMMA.16816.F32 R76, R208.reuse, R32, R60 ;  /* 0x00000020d04c723c */ /* 0x040ff0000000183c */
[C---:B------:R-:W-:Y:S08]  /*2450*/  HMMA.16816.F32 R64, R208.reuse, R34, R56 ;  /* 0x00000022d040723c */ /* 0x040ff00000001838 */
        /* <DEDUP_REMOVED lines=9> */
[C---:B------:R-:W-:Y:S08]  /*24f0*/  HMMA.16816.F32 R32, R216.reuse, R74, R68 ;  /* 0x0000004ad820723c */ /* 0x040ff00000001844 */
[C---:B------:R-:W-:Y:S01]  /*2500*/  HMMA.16816.F32 R72, R216.reuse, R92, R76 ;  /* 0x0000005cd848723c */ /* 0x040fe2000000184c */
[----:B------:R-:W-:Y:S07]  /*2510*/  LDSM.16.M88.4 R76, [R3+0x18900] ;  /* 0x01890000034c783b */ /* 0x000fee0000000200 */
[C---:B------:R-:W-:Y:S08]  /*2520*/  HMMA.16816.F32 R68, R216.reuse, R94, R64 ;  /* 0x0000005ed844723c */ /* 0x040ff00000001840 */
[C---:B-1----:R-:W-:Y:S01]  /*2530*/  HMMA.16816.F32 R92, R216.reuse, R100, R52 ;  /* 0x00000064d85c723c */ /* 0x042fe20000001834 */
[----:B------:R-:W1:Y:S07]  /*2540*/  LDSM.16.M88.4 R52, [R5+0x19100] ;  /* 0x019100000534783b */ /* 0x000e6e0000000200 */
[C---:B------:R-:W-:Y:S08]  /*2550*/  HMMA.16816.F32 R64, R216.reuse, R96, R60 ;  /* 0x00000060d840723c */ /* 0x040ff0000000183c */
[C---:B------:R-:W-:Y:S08]  /*2560*/  HMMA.16816.F32 R36, R216.reuse, R88, R80 ;  /* 0x00000058d824723c */ /* 0x040ff00000001850 */
[C---:B------:R-:W-:Y:S01]  /*2570*/  HMMA.16816.F32 R60, R216.reuse, R98, R56 ;  /* 0x00000062d83c723c */ /* 0x040fe20000001838 */
[----:B------:R-:W1:Y:S04]  /*2580*/  LDSM.16.M88.4 R56, [R5+0x19900] ;  /* 0x019900000538783b */ /* 0x000e680000000200 */
[----:B------:R-:W-:Y:S03]  /*2590*/  LDSM.16.M88.4 R96, [R3+0x19100] ;  /* 0x019100000360783b */ /* 0x000fe60000000200 */
[C---:B--2---:R-:W-:Y:S08]  /*25a0*/  HMMA.16816.F32 R80, R216.reuse, R8, R20 ;  /* 0x00000008d850723c */ /* 0x044ff00000001814 */
[----:B------:R-:W-:Y:S01]  /*25b0*/  HMMA.16816.F32 R44, R216, R10, R16 ;  /* 0x0000000ad82c723c */ /* 0x000fe20000001810 */
[----:B------:R-:W2:Y:S07]  /*25c0*/  LDSM.16.M88.4 R16, [R5+0x1a900] ;  /* 0x01a900000510783b */ /* 0x000eae0000000200 */
[----:B---3--:R-:W-:Y:S01]  /*25d0*/  HMMA.16816.F32 R20, R220, R28, R12 ;  /* 0x0000001cdc14723c */ /* 0x008fe2000000180c */
[----:B------:R-:W3:Y:S07]  /*25e0*/  LDSM.16.M88.4 R12, [R3+0x18100] ;  /* 0x01810000030c783b */ /* 0x000eee0000000200 */
[----:B------:R-:W-:Y:S01]  /*25f0*/  HMMA.16816.F32 R48, R216, R90, R84 ;  /* 0x0000005ad830723c */ /* 0x000fe20000001854 */
[----:B------:R4:W2:Y:S07]  /*2600*/  LDSM.16.M88.4 R84, [R5+0x1a100] ;  /* 0x01a100000554783b */ /* 0x0008ae0000000200 */
[----:B------:R-:W-:Y:S08]  /*2610*/  HMMA.16816.F32 R8, R220, R30, R32 ;  /* 0x0000001edc08723c */ /* 0x000ff00000001820 */
[----:B------:R-:W-:Y:S01]  /*2620*/  HMMA.16816.F32 R88, R216, R102, R24 ;  /* 0x00000066d858723c */ /* 0x000fe20000001818 */
[----:B------:R-:W2:Y:S07]  /*2630*/  LDSM.16.M88.4 R100, [R3+0x19900] ;  /* 0x019900000364783b */ /* 0x000eae0000000200 */
[C---:B----4-:R-:W-:Y:S08]  /*2640*/  HMMA.16816.F32 R4, R220.reuse, R40, R36 ;  /* 0x00000028dc04723c */ /* 0x050ff00000001824 */
[C---:B------:R-:W-:Y:S08]  /*2650*/  HMMA.16816.F32 R24, R220.reuse, R42, R48 ;  /* 0x0000002adc18723c */ /* 0x040ff00000001830 */
[----:B-1----:R-:W-:Y:S01]  /*2660*/  HMMA.16816.F32 R32, R220, R54, R68 ;  /* 0x00000036dc20723c */ /* 0x002fe20000001844 */
[----:B------:R1:W4:Y:S01]  /*2670*/  LDSM.16.M88.4 R68, [R3+0x1a900] ;  /* 0x01a900000344783b */ /* 0x0003220000000200 */
[----:B------:R-:W-:-:S06]  /*2680*/  DEPBAR.LE SB0, 0x2 ;  /* 0x000080800000791a */ /* 0x000fcc0000000000 */
[C---:B------:R-:W-:Y:S08]  /*2690*/  HMMA.16816.F32 R40, R220.reuse, R56, R64 ;  /* 0x00000038dc28723c */ /* 0x040ff00000001840 */
[----:B------:R-:W-:Y:S01]  /*26a0*/  HMMA.16816.F32 R48, R220, R58, R60 ;  /* 0x0000003adc30723c */ /* 0x000fe2000000183c */
[----:B-1----:R-:W-:-:S07]  /*26b0*/  SHF.R.S32.HI R3, RZ, 0x1f, R116 ;  /* 0x0000001fff037819 */ /* 0x002fce0000011474 */
[----:B--2---:R-:W-:Y:S01]  /*26c0*/  HMMA.16816.F32 R56, R220, R18, R44 ;  /* 0x00000012dc38723c */ /* 0x004fe2000000182c */
[----:B------:R-:W-:-:S04]  /*26d0*/  LEA.HI R117, R3, R116, RZ, 0x2 ;  /* 0x0000007403757211 */ /* 0x000fc800078f10ff */
[----:B------:R-:W-:-:S03]  /*26e0*/  LOP3.LUT R3, R117, 0x7ffffffc, RZ, 0xc0, !PT ;  /* 0x7ffffffc75037812 */ /* 0x000fc600078ec0ff */
[----:B---3--:R-:W-:Y:S01]  /*26f0*/  HMMA.16816.F32 R44, R224, R12, R20 ;  /* 0x0000000ce02c723c */ /* 0x008fe20000001814 */
[----:B------:R-:W-:Y:S07]  /*2700*/  STL [R1+0x20], R117 ;  /* 0x0000207501007387 */ /* 0x000fee0000100800 */
[----:B------:R-:W-:Y:S08]  /*2710*/  HMMA.16816.F32 R28, R220, R52, R72 ;  /* 0x00000034dc1c723c */ /* 0x000ff00000001848 */
[C---:B------:R-:W-:Y:S08]  /*2720*/  HMMA.16816.F32 R36, R224.reuse, R14, R8 ;  /* 0x0000000ee024723c */ /* 0x040ff00000001808 */
[C---:B------:R-:W-:Y:S07]  /*2730*/  HMMA.16816.F32 R8, R224.reuse, R76, R4 ;  /* 0x0000004ce008723c */ /* 0x040fee0000001804 */
[----:B------:R-:W-:Y:S01]  /*2740*/  IMAD.IADD R4, R116, 0x1, -R3 ;  /* 0x0000000174047824 */ /* 0x000fe200078e0a03 */
[----:B------:R-:W-:Y:S01]  /*2750*/  HMMA.16816.F32 R12, R224, R78, R24 ;  /* 0x0000004ee00c723c */ /* 0x000fe20000001818 */
[----:B------:R-:W-:-:S04]  /*2760*/  IMAD.U32 R3, RZ, RZ, UR5 ;  /* 0x00000005ff037e24 */ /* 0x000fc8000f8e00ff */
[----:B------:R-:W-:-:S03]  /*2770*/  IMAD R3, R4, -0x2, R3 ;  /* 0xfffffffe04037824 */ /* 0x000fc600078e0203 */
[----:B------:R-:W-:Y:S02]  /*2780*/  HMMA.16816.F32 R64, R220, R16, R80 ;  /* 0x00000010dc40723c */ /* 0x000fe40000001850 */
[C---:B------:R-:W-:Y:S02]  /*2790*/  ISETP.GT.AND P5, PT, R3.reuse, RZ, PT ;  /* 0x000000ff0300720c */ /* 0x040fe40003fa4270 */
[C---:B------:R-:W-:Y:S02]  /*27a0*/  ISETP.GT.AND P1, PT, R3.reuse, 0x1, PT ;  /* 0x000000010300780c */ /* 0x040fe40003f24270 */
[----:B------:R-:W-:Y:S02]  /*27b0*/  ISETP.GT.AND P6, PT, R3, 0x8, PT ;  /* 0x000000080300780c */ /* 0x000fe40003fc4270 */
[----:B------:R-:W-:Y:S01]  /*27c0*/  FSEL R6, R44, -INF , P5 ;  /* 0xff8000002c067808 */ /* 0x000fe20002800000 */
[----:B------:R-:W-:Y:S01]  /*27d0*/  HMMA.16816.F32 R16, R224, R96, R28 ;  /* 0x00000060e010723c */ /* 0x000fe2000000181c */
[----:B------:R-:W-:-:S02]  /*27e0*/  FSEL R7, R45, -INF , P1 ;  /* 0xff8000002d077808 */ /* 0x000fc40000800000 */
[----:B------:R-:W-:Y:S02]  /*27f0*/  FSEL R38, R38, -INF , P6 ;  /* 0xff80000026267808 */ /* 0x000fe40003000000 */
[----:B------:R-:W-:Y:S02]  /*2800*/  FMNMX.FTZ R4, R6, R7, !PT ;  /* 0x0000000706047209 */ /* 0x000fe40007810000 */
[----:B------:R-:W-:Y:S01]  /*2810*/  FSEL R31, R47, -INF , P1 ;  /* 0xff8000002f1f7808 */ /* 0x000fe20000800000 */
[----:B------:R-:W-:Y:S01]  /*2820*/  HMMA.16816.F32 R52, R220, R84, R92 ;  /* 0x00000054dc34723c */ /* 0x000fe2000000185c */
[----:B------:R-:W-:Y:S02]  /*2830*/  ISETP.GT.AND P1, PT, R3, 0x9, PT ;  /* 0x000000090300780c */ /* 0x000fe40003f24270 */
[----:B------:R-:W-:Y:S02]  /*2840*/  FSEL R28, R36, -INF , P6 ;  /* 0xff800000241c7808 */ /* 0x000fe40003000000 */
[----:B------:R-:W-:-:S02]  /*2850*/  FSEL R30, R46, -INF , P5 ;  /* 0xff8000002e1e7808 */ /* 0x000fc40002800000 */
[----:B------:R-:W-:Y:S01]  /*2860*/  ISETP.GT.AND P5, PT, R3, 0x10, PT ;  /* 0x000000100300780c */ /* 0x000fe20003fa4270 */
[----:B------:R-:W-:Y:S01]  /*2870*/  HMMA.16816.F32 R20, R224, R98, R32 ;  /* 0x00000062e014723c */ /* 0x000fe20000001820 */
[----:B------:R-:W-:Y:S02]  /*2880*/  FSEL R29, R37, -INF , P1 ;  /* 0xff800000251d7808 */ /* 0x000fe40000800000 */
[----:B------:R-:W-:Y:S02]  /*2890*/  FMNMX.FTZ R4, R28, R4, !PT ;  /* 0x000000041c047209 */ /* 0x000fe40007810000 */
[----:B------:R-:W-:Y:S02]  /*28a0*/  FSEL R39, R39, -INF , P1 ;  /* 0xff80000027277808 */ /* 0x000fe40000800000 */
[----:B------:R-:W-:Y:S01]  /*28b0*/  ISETP.GT.AND P1, PT, R3, 0x11, PT ;  /* 0x000000110300780c */ /* 0x000fe20003f24270 */
[----:B------:R-:W-:Y:S01]  /*28c0*/  HMMA.16816.F32 R60, R220, R86, R88 ;  /* 0x00000056dc3c723c */ /* 0x000fe20000001858 */
[----:B------:R-:W-:-:S02]  /*28d0*/  FSEL R45, R8, -INF , P5 ;  /* 0xff800000082d7808 */ /* 0x000fc40002800000 */
[----:B------:R-:W-:Y:S02]  /*28e0*/  FMNMX.FTZ R4, R29, R4, !PT ;  /* 0x000000041d047209 */ /* 0x000fe40007810000 */
[----:B------:R-:W-:Y:S02]  /*28f0*/  ISETP.GT.AND P6, PT, R3, 0x18, PT ;  /* 0x000000180300780c */ /* 0x000fe40003fc4270 */
[----:B------:R-:W-:Y:S01]  /*2900*/  FSEL R44, R9, -INF , P1 ;  /* 0xff800000092c7808 */ /* 0x000fe20000800000 */
[----:B------:R-:W-:Y:S01]  /*2910*/  HMMA.16816.F32 R24, R224, R100, R40 ;  /* 0x00000064e018723c */ /* 0x000fe20000001828 */
[----:B------:R-:W-:Y:S02]  /*2920*/  FMNMX.FTZ R4, R45, R4, !PT ;  /* 0x000000042d047209 */ /* 0x000fe40007810000 */
[----:B------:R-:W-:Y:S02]  /*2930*/  FSEL R84, R10, -INF , P5 ;  /* 0xff8000000a547808 */ /* 0x000fe40002800000 */
[----:B------:R-:W-:-:S02]  /*2940*/  ISETP.GT.AND P5, PT, R3, 0x19, PT ;  /* 0x000000190300780c */ /* 0x000fc40003fa4270 */
[----:B------:R-:W-:Y:S01]  /*2950*/  FSEL R86, R14, -INF , P6 ;  /* 0xff8000000e567808 */ /* 0x000fe20003000000 */
[C---:B------:R-:W-:Y:S01]  /*2960*/  HMMA.16816.F32 R32, R224.reuse, R102, R48 ;  /* 0x00000066e020723c */ /* 0x040fe20000001830 */
[----:B------:R-:W-:Y:S02]  /*2970*/  FSEL R14, R12, -INF , P6 ;  /* 0xff8000000c0e7808 */ /* 0x000fe40003000000 */
[----:B------:R-:W-:Y:S02]  /*2980*/  FMNMX.FTZ R4, R44, R4, !PT ;  /* 0x000000042c047209 */ /* 0x000fe40007810000 */
[----:B------:R-:W-:Y:S01]  /*2990*/  FSEL R87, R11, -INF , P1 ;  /* 0xff8000000b577808 */ /* 0x000fe20000800000 */
[----:B------:R-:W-:Y:S01]  /*29a0*/  BAR.SYNC.DEFER_BLOCKING 0x0 ;  /* 0x0000000000007b1d */ /* 0x000fe20000010000 */
[----:B------:R-:W-:Y:S01]  /*29b0*/  FSEL R85, R15, -INF , P5 ;  /* 0xff8000000f557808 */ /* 0x000fe20002800000 */
[----:B------:R-:W-:Y:S01]  /*29c0*/  HMMA.16816.F32 R40, R224, R104, R52 ;  /* 0x00000068e028723c */ /* 0x000fe20000001834 */
[----:B------:R-:W-:-:S02]  /*29d0*/  ISETP.GT.AND P1, PT, R3, 0x20, PT ;  /* 0x000000200300780c */ /* 0x000fc40003f24270 */
[----:B------:R-:W-:Y:S02]  /*29e0*/  FSEL R15, R13, -INF , P5 ;  /* 0xff8000000d0f7808 */ /* 0x000fe40002800000 */
[----:B------:R-:W-:Y:S02]  /*29f0*/  FMNMX.FTZ R4, R14, R4, !PT ;  /* 0x000000040e047209 */ /* 0x000fe40007810000 */
[----:B------:R-:W-:Y:S01]  /*2a00*/  ISETP.GT.AND P5, PT, R3, 0x21, PT ;  /* 0x000000210300780c */ /* 0x000fe20003fa4270 */
[----:B------:R-:W-:Y:S01]  /*2a10*/  HMMA.16816.F32 R48, R224, R106, R60 ;  /* 0x0000006ae030723c */ /* 0x000fe2000000183c */
[----:B------:R-:W-:Y:S02]  /*2a20*/  FSEL R127, R16, -INF , P1 ;  /* 0xff800000107f7808 */ /* 0x000fe40000800000 */
[----:B------:R-:W-:Y:S02]  /*2a30*/  FMNMX.FTZ R4, R15, R4, !PT ;  /* 0x000000040f047209 */ /* 0x000fe40007810000 */
[----:B------:R-:W-:-:S02]  /*2a40*/  FMNMX.FTZ R5, R30, R31, !PT ;  /* 0x0000001f1e057209 */ /* 0x000fc40007810000 */
[----:B------:R-:W-:Y:S01]  /*2a50*/  FSEL R126, R17, -INF , P5 ;  /* 0xff800000117e7808 */ /* 0x000fe20002800000 */
[C---:B----4-:R-:W-:Y:S01]  /*2a60*/  HMMA.16816.F32 R52, R224.reuse, R68, R64 ;  /* 0x00000044e034723c */ /* 0x050fe20000001840 */
[----:B------:R-:W-:Y:S02]  /*2a70*/  ISETP.GT.AND P6, PT, R3, 0x28, PT ;  /* 0x000000280300780c */ /* 0x000fe40003fc4270 */
[----:B------:R-:W-:Y:S02]  /*2a80*/  FMNMX.FTZ R4, R127, R4, !PT ;  /* 0x000000047f047209 */ /* 0x000fe40007810000 */
[----:B------:R-:W-:Y:S01]  /*2a90*/  FMNMX.FTZ R5, R38, R5, !PT ;  /* 0x0000000526057209 */ /* 0x000fe20007810000 */
[----:B------:R-:W-:Y:S01]  /*2aa0*/  LDSM.16.MT88.4 R8, [R2+0x6100] ;  /* 0x006100000208783b */ /* 0x000fe20000004200 */
[----:B------:R-:W-:Y:S01]  /*2ab0*/  FSEL R145, R19, -INF , P5 ;  /* 0xff80000013917808 */ /* 0x000fe20002800000 */
[----:B------:R-:W-:Y:S01]  /*2ac0*/  HMMA.16816.F32 R56, R224, R70, R56 ;  /* 0x00000046e038723c */ /* 0x000fe20000001838 */
[----:B------:R-:W-:-:S02]  /*2ad0*/  ISETP.GT.AND P5, PT, R3, 0x29, PT ;  /* 0x000000290300780c */ /* 0x000fc40003fa4270 */
        /* <DEDUP_REMOVED lines=15> */
[----:B------:R-:W-:Y:S02]  /*2bd0*/  FSEL R182, R25, -INF , P5 ;  /* 0xff80000019b67808 */ /* 0x000fe40002800000 */
[----:B------:R-:W-:Y:S02]  /*2be0*/  ISETP.GT.AND P5, PT, R3, 0x38, PT ;  /* 0x000000380300780c */ /* 0x000fe40003fa4270 */
        /* <DEDUP_REMOVED lines=18> */
[----:B------:R-:W-:Y:S02]  /*2d10*/  FSEL R134, R22, -INF , P6 ;  /* 0xff80000016867808 */ /* 0x000fe40003000000 */
[----:B------:R-:W-:Y:S01]  /*2d20*/  FMNMX.FTZ R5, R145, R5, !PT ;  /* 0x0000000591057209 */ /* 0x000fe20007810000 */
[----:B------:R-:W-:Y:S01]  /*2d30*/  LDSM.16.MT88.4 R20, [R2+0x100] ;  /* 0x000100000214783b */ /* 0x000fe20000004200 */
        /* <DEDUP_REMOVED lines=31> */
[----:B------:R-:W-:Y:S02]  /*2f30*/  FMNMX.FTZ R132, R147, R132, !PT ;  /* 0x0000008493847209 */ /* 0x000fe40007810000 */
[----:B------:R-:W-:Y:S02]  /*2f40*/  FMNMX.FTZ R3, R130, R3, !PT ;  /* 0x0000000382037209 */ /* 0x000fe40007810000 */
[----:B------:R-:W-:-:S02]  /*2f50*/  FMNMX.FTZ R132, R238, R132, !PT ;  /* 0x00000084ee847209 */ /* 0x000fc40007810000 */
[----:B------:R-:W-:Y:S02]  /*2f60*/  FMNMX.FTZ R3, R244, R3, !PT ;  /* 0x00000003f4037209 */ /* 0x000fe40007810000 */
[----:B------:R-:W-:Y:S01]  /*2f70*/  FSEL R231, R55, -INF , P6 ;  /* 0xff80000037e77808 */ /* 0x000fe20003000000 */
[----:B------:R-:W1:Y:S01]  /*2f80*/  SHFL.BFLY PT, R4, R132, 0x2, 0x1f ;  /* 0x0c401f0084047f89 */ /* 0x000e6200000e0000 */
[----:B------:R-:W-:Y:S02]  /*2f90*/  FMNMX.FTZ R3, R163, R3, !PT ;  /* 0x00000003a3037209 */ /* 0x000fe40007810000 */
[----:B------:R-:W-:Y:S02]  /*2fa0*/  FSEL R236, R58, -INF , P5 ;  /* 0xff8000003aec7808 */ /* 0x000fe40002800000 */
[----:B------:R-:W-:Y:S02]  /*2fb0*/  FMNMX.FTZ R3, R245, R3, !PT ;  /* 0x00000003f5037209 */ /* 0x000fe40007810000 */
[----:B------:R-:W-:-:S02]  /*2fc0*/  FSEL R239, R59, -INF , P1 ;  /* 0xff8000003bef7808 */ /* 0x000fc40000800000 */
[----:B------:R-:W-:-:S04]  /*2fd0*/  FMNMX.FTZ R3, R160, R3, !PT ;  /* 0x00000003a0037209 */ /* 0x000fc80007810000 */
[----:B------:R-:W-:-:S04]  /*2fe0*/  FMNMX.FTZ R3, R231, R3, !PT ;  /* 0x00000003e7037209 */ /* 0x000fc80007810000 */
[----:B------:R-:W-:-:S04]  /*2ff0*/  FMNMX.FTZ R3, R236, R3, !PT ;  /* 0x00000003ec037209 */ /* 0x000fc80007810000 */
[----:B------:R-:W-:Y:S02]  /*3000*/  FMNMX.FTZ R3, R239, R3, !PT ;  /* 0x00000003ef037209 */ /* 0x000fe40007810000 */
[----:B-1----:R-:W-:-:S03]  /*3010*/  FMNMX.FTZ R132, R132, R4, !PT ;  /* 0x0000000484847209 */ /* 0x002fc60007810000 */
[----:B------:R-:W1:Y:S04]  /*3020*/  SHFL.BFLY PT, R4, R3, 0x2, 0x1f ;  /* 0x0c401f0003047f89 */ /* 0x000e6800000e0000 */
[----:B------:R-:W2:Y:S01]  /*3030*/  SHFL.BFLY PT, R5, R132, 0x1, 0x1f ;  /* 0x0c201f0084057f89 */ /* 0x000ea200000e0000 */
[----:B-1----:R-:W-:Y:S02]  /*3040*/  FMNMX.FTZ R3, R3, R4, !PT ;  /* 0x0000000403037209 */ /* 0x002fe40007810000 */
[----:B--2---:R-:W-:-:S03]  /*3050*/  FMNMX.FTZ R132, R132, R5, !PT ;  /* 0x0000000584847209 */ /* 0x004fc60007810000 */
[----:B------:R-:W1:Y:S01]  /*3060*/  SHFL.BFLY PT, R5, R3, 0x1, 0x1f ;  /* 0x0c201f0003057f89 */ /* 0x000e6200000e0000 */
[C---:B------:R-:W-:Y:S01]  /*3070*/  FSETP.NEU.FTZ.AND P1, PT, R132.reuse, -INF , PT ;  /* 0xff8000008400780b */ /* 0x040fe20003f3d000 */
[----:B------:R-:W-:-:S05]  /*3080*/  FMUL.FTZ R13, R132, c[0x0][0x2d0] ;  /* 0x0000b400840d7a20 */ /* 0x000fca0000410000 */
[----:B------:R-:W-:-:S05]  /*3090*/  FSEL R13, R13, RZ, P1 ;  /* 0x000000ff0d0d7208 */ /* 0x000fca0000800000 */
[----:B------:R-:W-:-:S04]  /*30a0*/  FFMA.FTZ R4, R6, c[0x0][0x2d0], -R13 ;  /* 0x0000b40006047a23 */ /* 0x000fc8000001080d */
[----:B------:R2:W-:Y:S01]  /*30b0*/  MUFU.EX2 R129, R4 ;  /* 0x0000000400817308 */ /* 0x0005e20000000800 */
[----:B-1----:R-:W-:-:S04]  /*30c0*/  FMNMX.FTZ R3, R3, R5, !PT ;  /* 0x0000000503037209 */ /* 0x002fc80007810000 */
[C---:B------:R-:W-:Y:S01]  /*30d0*/  FSETP.NEU.FTZ.AND P1, PT, R3.reuse, -INF , PT ;  /* 0xff8000000300780b */ /* 0x040fe20003f3d000 */
[----:B------:R-:W-:Y:S02]  /*30e0*/  FMUL.FTZ R12, R3, c[0x0][0x2d0] ;  /* 0x0000b400030c7a20 */ /* 0x000fe40000410000 */
[----:B--2---:R-:W-:-:S03]  /*30f0*/  FFMA.FTZ R4, R7, c[0x0][0x2d0], -R13 ;  /* 0x0000b40007047a23 */ /* 0x004fc6000001080d */
[----:B------:R-:W-:Y:S01]  /*3100*/  FSEL R12, R12, RZ, P1 ;  /* 0x000000ff0c0c7208 */ /* 0x000fe20000800000 */
[----:B------:R1:W-:Y:S02]  /*3110*/  MUFU.EX2 R146, R4 ;  /* 0x0000000400927308 */ /* 0x0003e40000000800 */
[----:B-1----:R-:W-:-:S06]  /*3120*/  FFMA.FTZ R4, R28, c[0x0][0x2d0], -R13 ;  /* 0x0000b4001c047a23 */ /* 0x002fcc000001080d */
[----:B------:R1:W-:Y:S02]  /*3130*/  MUFU.EX2 R164, R4 ;  /* 0x0000000400a47308 */ /* 0x0003e40000000800 */
[----:B-1----:R-:W-:-:S06]  /*3140*/  FFMA.FTZ R4, R29, c[0x0][0x2d0], -R13 ;  /* 0x0000b4001d047a23 */ /* 0x002fcc000001080d */
[----:B------:R1:W2:Y:S02]  /*3150*/  MUFU.EX2 R237, R4 ;  /* 0x0000000400ed7308 */ /* 0x0002a40000000800 */
[----:B-1----:R-:W-:Y:S01]  /*3160*/  FFMA.FTZ R4, R30, c[0x0][0x2d0], -R12 ;  /* 0x0000b4001e047a23 */ /* 0x002fe2000001080c */
[----:B--2---:R-:W-:-:S05]  /*3170*/  F2FP.PACK_AB R6, R237, R164 ;  /* 0x000000a4ed06723e */ /* 0x004fca00000000ff */
[----:B------:R1:W-:Y:S02]  /*3180*/  MUFU.EX2 R230, R4 ;  /* 0x0000000400e67308 */ /* 0x0003e40000000800 */
[--C-:B-1----:R-:W-:Y:S02]  /*3190*/  FFMA.FTZ R4, R31, c[0x0][0x2d0], -R12.reuse ;  /* 0x0000b4001f047a23 */ /* 0x102fe4000001080c */
[----:B------:R-:W1:Y:S04]  /*31a0*/  LDSM.16.MT88.4 R28, [R233+0x100] ;  /* 0x00010000e91c783b */ /* 0x000e680000004200 */
[----:B------:R2:W3:Y:S02]  /*31b0*/  MUFU.EX2 R128, R4 ;  /* 0x0000000400807308 */ /* 0x0004e40000000800 */
[----:B--2---:R-:W-:Y:S01]  /*31c0*/  FFMA.FTZ R4, R38, c[0x0][0x2d0], -R12 ;  /* 0x0000b40026047a23 */ /* 0x004fe2000001080c */
[----:B---3--:R-:W-:-:S05]  /*31d0*/  F2FP.PACK_AB R5, R128, R230 ;  /* 0x000000e68005723e */ /* 0x008fca00000000ff */
[----:B------:R2:W-:Y:S02]  /*31e0*/  MUFU.EX2 R131, R4 ;  /* 0x0000000400837308 */ /* 0x0005e40000000800 */
[----:B--2---:R-:W-:Y:S02]  /*31f0*/  FFMA.FTZ R4, R39, c[0x0][0x2d0], -R12 ;  /* 0x0000b40027047a23 */ /* 0x004fe4000001080c */
[----:B------:R-:W2:Y:S04]  /*3200*/  LDSM.16.MT88.4 R36, [R135+0x3100] ;  /* 0x003100008724783b */ /* 0x000ea80000004200 */
[----:B------:R3:W4:Y:S02]  /*3210*/  MUFU.EX2 R162, R4 ;  /* 0x0000000400a27308 */ /* 0x0007240000000800 */
[----:B---3--:R-:W-:-:S02]  /*3220*/  F2FP.PACK_AB R4, R146, R129 ;  /* 0x000000819204723e */ /* 0x008fc400000000ff */
[----:B----4-:R-:W-:-:S07]  /*3230*/  F2FP.PACK_AB R7, R162, R131 ;  /* 0x00000083a207723e */ /* 0x010fce00000000ff */
[C---:B------:R-:W-:Y:S08]  /*3240*/  HMMA.16816.F32 R88, R4.reuse, R16, RZ ;  /* 0x000000100458723c */ /* 0x040ff000000018ff */
[C---:B------:R-:W-:Y:S01]  /*3250*/  HMMA.16816.F32 R68, R4.reuse, R18, RZ ;  /* 0x000000120444723c */ /* 0x040fe200000018ff */
[----:B------:R-:W3:Y:S07]  /*3260*/  LDSM.16.MT88.4 R16, [R0+0x3100] ;  /* 0x003100000010783b */ /* 0x000eee0000004200 */
[C---:B------:R-:W-:Y:S07]  /*3270*/  HMMA.16816.F32 R56, R4.reuse, R8, RZ ;  /* 0x000000080438723c */ /* 0x040fee00000018ff */
[--C-:B------:R-:W-:Y:S01]  /*3280*/  FFMA.FTZ R8, R45, c[0x0][0x2d0], -R13.reuse ;  /* 0x0000b4002d087a23 */ /* 0x100fe2000001080d */
[C---:B------:R-:W-:Y:S03]  /*3290*/  HMMA.16816.F32 R104, R4.reuse, R32, RZ ;  /* 0x000000200468723c */ /* 0x040fe600000018ff */
[----:B------:R4:W-:Y:S05]  /*32a0*/  MUFU.EX2 R161, R8 ;  /* 0x0000000800a17308 */ /* 0x0009ea0000000800 */
[C---:B------:R-:W-:Y:S01]  /*32b0*/  HMMA.16816.F32 R80, R4.reuse, R34, RZ ;  /* 0x000000220450723c */ /* 0x040fe200000018ff */
[----:B------:R-:W3:Y:S07]  /*32c0*/  LDSM.16.MT88.4 R32, [R0+0x6100] ;  /* 0x006100000020783b */ /* 0x000eee0000004200 */
[----:B-1----:R-:W-:Y:S01]  /*32d0*/  HMMA.16816.F32 R96, R4, R28, RZ ;  /* 0x0000001c0460723c */ /* 0x002fe200000018ff */
[----:B----4-:R-:W-:-:S04]  /*32e0*/  FFMA.FTZ R8, R44, c[0x0][0x2d0], -R13 ;  /* 0x0000b4002c087a23 */ /* 0x010fc8000001080d */
[----:B------:R1:W4:Y:S03]  /*32f0*/  MUFU.EX2 R228, R8 ;  /* 0x0000000800e47308 */ /* 0x0003260000000800 */
[C---:B------:R-:W-:Y:S01]  /*3300*/  HMMA.16816.F32 R72, R4.reuse, R30, RZ ;  /* 0x0000001e0448723c */ /* 0x040fe200000018ff */
[----:B------:R-:W-:Y:S07]  /*3310*/  LDSM.16.MT88.4 R28, [R233+0x6100] ;  /* 0x00610000e91c783b */ /* 0x000fee0000004200 */
[----:B------:R-:W-:Y:S01]  /*3320*/  HMMA.16816.F32 R100, R4, R20, RZ ;  /* 0x000000140464723c */ /* 0x000fe200000018ff */
[----:B-1----:R-:W-:-:S07]  /*3330*/  FFMA.FTZ R8, R14, c[0x0][0x2d0], -R13 ;  /* 0x0000b4000e087a23 */ /* 0x002fce000001080d */
[C---:B------:R-:W-:Y:S01]  /*3340*/  HMMA.16816.F32 R76, R4.reuse, R22, RZ ;  /* 0x00000016044c723c */ /* 0x040fe200000018ff */
[----:B------:R-:W1:Y:S01]  /*3350*/  LDSM.16.MT88.4 R20, [R135+0x6100] ;  /* 0x006100008714783b */ /* 0x000e620000004200 */
[----:B------:R3:W-:Y:S06]  /*3360*/  MUFU.EX2 R14, R8 ;  /* 0x00000008000e7308 */ /* 0x0007ec0000000800 */
[C---:B--2---:R-:W-:Y:S08]  /*3370*/  HMMA.16816.F32 R92, R4.reuse, R36, RZ ;  /* 0x00000024045c723c */ /* 0x044ff000000018ff */
[----:B------:R-:W-:Y:S01]  /*3380*/  HMMA.16816.F32 R60, R4, R38, RZ ;  /* 0x00000026043c723c */ /* 0x000fe200000018ff */
[----:B---3--:R-:W-:-:S04]  /*3390*/  FFMA.FTZ R8, R15, c[0x0][0x2d0], -R13 ;  /* 0x0000b4000f087a23 */ /* 0x008fc8000001080d */
[----:B------:R2:W-:Y:S03]  /*33a0*/  MUFU.EX2 R138, R8 ;  /* 0x00000008008a7308 */ /* 0x0005e60000000800 */
[C---:B------:R-:W-:Y:S08]  /*33b0*/  HMMA.16816.F32 R36, R4.reuse, R16, RZ ;  /* 0x000000100424723c */ /* 0x040ff000000018ff */
[----:B------:R-:W-:Y:S01]  /*33c0*/  HMMA.16816.F32 R116, R4, R18, RZ ;  /* 0x000000120474723c */ /* 0x000fe200000018ff */
[----:B------:R-:W3:Y:S01]  /*33d0*/  LDSM.16.MT88.4 R16, [R2+0x3900] ;  /* 0x003900000210783b */ /* 0x000ee20000004200 */
[----:B--2---:R-:W-:-:S06]  /*33e0*/  FFMA.FTZ R8, R84, c[0x0][0x2d0], -R12 ;  /* 0x0000b40054087a23 */ /* 0x004fcc000001080c */
[C---:B------:R-:W-:Y:S01]  /*33f0*/  HMMA.16816.F32 R48, R4.reuse, R10, RZ ;  /* 0x0000000a0430723c */ /* 0x040fe200000018ff */
[----:B------:R2:W-:Y:S07]  /*3400*/  MUFU.EX2 R165, R8 ;  /* 0x0000000800a57308 */ /* 0x0005ee0000000800 */
[C---:B------:R-:W-:Y:S08]  /*3410*/  HMMA.16816.F32 R44, R4.reuse, R40, RZ ;  /* 0x00000028042c723c */ /* 0x040ff000000018ff */
[----:B------:R-:W-:Y:S01]  /*3420*/  HMMA.16816.F32 R120, R4, R32, RZ ;  /* 0x000000200478723c */ /* 0x000fe200000018ff */
[----:B--2---:R-:W-:-:S04]  /*3430*/  FFMA.FTZ R8, R87, c[0x0][0x2d0], -R12 ;  /* 0x0000b40057087a23 */ /* 0x004fc8000001080c */
[----:B------:R2:W1:Y:S03]  /*3440*/  MUFU.EX2 R229, R8 ;  /* 0x0000000800e57308 */ /* 0x0004660000000800 */
[C---:B------:R-:W-:Y:S08]  /*3450*/  HMMA.16816.F32 R64, R4.reuse, R24, RZ ;  /* 0x000000180440723c */ /* 0x040ff000000018ff */
[----:B------:R-:W-:Y:S01]  /*3460*/  HMMA.16816.F32 R52, R4, R26, RZ ;  /* 0x0000001a0434723c */ /* 0x000fe200000018ff */
[----:B------:R-:W3:Y:S01]  /*3470*/  LDSM.16.MT88.4 R24, [R2+0x900] ;  /* 0x000900000218783b */ /* 0x000ee20000004200 */
[----:B--2---:R-:W-:-:S06]  /*3480*/  FFMA.FTZ R8, R86, c[0x0][0x2d0], -R12 ;  /* 0x0000b40056087a23 */ /* 0x004fcc000001080c */
[C---:B------:R-:W-:Y:S01]  /*3490*/  HMMA.16816.F32 R40, R4.reuse, R42, RZ ;  /* 0x0000002a0428723c */ /* 0x040fe200000018ff */
[----:B------:R2:W-:Y:S07]  /*34a0*/  MUFU.EX2 R15, R8 ;  /* 0x00000008000f7308 */ /* 0x0005ee0000000800 */
[C---:B-1----:R-:W-:Y:S08]  /*34b0*/  HMMA.16816.F32 R112, R4.reuse, R20, RZ ;  /* 0x000000140470723c */ /* 0x042ff000000018ff */
[----:B------:R-:W-:Y:S01]  /*34c0*/  HMMA.16816.F32 R108, R4, R22, RZ ;  /* 0x00000016046c723c */ /* 0x000fe200000018ff */
[----:B------:R-:W-:Y:S01]  /*34d0*/  LDSM.16.MT88.4 R20, [R135+0x900] ;  /* 0x000900008714783b */ /* 0x000fe20000004200 */
[----:B--2---:R-:W-:-:S04]  /*34e0*/  FFMA.FTZ R8, R85, c[0x0][0x2d0], -R12 ;  /* 0x0000b40055087a23 */ /* 0x004fc8000001080c */
[----:B------:R1:W2:Y:S02]  /*34f0*/  MUFU.EX2 R139, R8 ;  /* 0x00000008008b7308 */ /* 0x0002a40000000800 */
[C---:B------:R-:W-:Y:S08]  /*3500*/  HMMA.16816.F32 R84, R4.reuse, R28, RZ ;  /* 0x0000001c0454723c */ /* 0x040ff000000018ff */
[C---:B------:R-:W-:Y:S01]  /*3510*/  HMMA.16816.F32 R28, R4.reuse, R30, RZ ;  /* 0x0000001e041c723c */ /* 0x040fe200000018ff */
[----:B-1----:R-:W1:Y:S07]  /*3520*/  LDSM.16.MT88.4 R8, [R2+0x6900] ;  /* 0x006900000208783b */ /* 0x002e6e0000004200 */
[----:B------:R-:W-:Y:S07]  /*3530*/  HMMA.16816.F32 R32, R4, R34, RZ ;  /* 0x000000220420723c */ /* 0x000fee00000018ff */
[----:B----4-:R-:W-:-:S02]  /*3540*/  F2FP.PACK_AB R4, R228, R161 ;  /* 0x000000a1e404723e */ /* 0x010fc400000000ff */
[----:B------:R-:W-:Y:S02]  /*3550*/  F2FP.PACK_AB R5, R229, R165 ;  /* 0x000000a5e505723e */ /* 0x000fe400000000ff */
[----:B------:R-:W-:Y:S02]  /*3560*/  F2FP.PACK_AB R6, R138, R14 ;  /* 0x0000000e8a06723e */ /* 0x000fe400000000ff */
[----:B--2---:R-:W-:-:S07]  /*3570*/  F2FP.PACK_AB R7, R139, R15 ;  /* 0x0000000f8b07723e */ /* 0x004fce00000000ff */
[C---:B---3--:R-:W-:Y:S08]  /*3580*/  HMMA.16816.F32 R140, R4.reuse, R16, R88 ;  /* 0x00000010048c723c */ /* 0x048ff00000001858 */
[C---:B------:R-:W-:Y:S01]  /*3590*/  HMMA.16816.F32 R88, R4.reuse, R18, R68 ;  /* 0x000000120458723c */ /* 0x040fe20000001844 */
[----:B------:R-:W2:Y:S06]  /*35a0*/  LDSM.16.MT88.4 R16, [R233+0x900] ;  /* 0x00090000e910783b */ /* 0x000eac0000004200 */
[----:B------:R-:W-:Y:S01]  /*35b0*/  IMAD.MOV.U32 R71, RZ, RZ, R139 ;  /* 0x000000ffff477224 */ /* 0x000fe200078e008b */
[----:B------:R-:W-:Y:S01]  /*35c0*/  MOV R69, R137 ;  /* 0x0000008900457202 */ /* 0x000fe20000000f00 */
[----:B------:R-:W-:Y:S01]  /*35d0*/  IMAD.MOV.U32 R70, RZ, RZ, R138 ;  /* 0x000000ffff467224 */ /* 0x000fe200078e008a */
[----:B------:R-:W-:Y:S01]  /*35e0*/  HMMA.16816.F32 R148, R4, R24, R100 ;  /* 0x000000180494723c */ /* 0x000fe20000001864 */
[----:B------:R-:W-:-:S07]  /*35f0*/  IMAD.MOV.U32 R68, RZ, RZ, R136 ;  /* 0x000000ffff447224 */ /* 0x000fce00078e0088 */
[C---:B-1----:R-:W-:Y:S07]  /*3600*/  HMMA.16816.F32 R136, R4.reuse, R8, R56 ;  /* 0x000000080488723c */ /* 0x042fee0000001838 */
[----:B------:R-:W-:Y:S01]  /*3610*/  IMAD.MOV.U32 R56, RZ, RZ, R131 ;  /* 0x000000ffff387224 */ /* 0x000fe200078e0083 */
[----:B------:R-:W-:Y:S01]  /*3620*/  MOV R57, R130 ;  /* 0x0000008200397202 */ /* 0x000fe20000000f00 */
[----:B------:R-:W-:Y:S01]  /*3630*/  IMAD.MOV.U32 R58, RZ, RZ, R129 ;  /* 0x000000ffff3a7224 */ /* 0x000fe200078e0081 */
[C---:B------:R-:W-:Y:S01]  /*3640*/  HMMA.16816.F32 R76, R4.reuse, R26, R76 ;  /* 0x0000001a044c723c */ /* 0x040fe2000000184c */
[----:B------:R-:W-:Y:S01]  /*3650*/  IMAD.MOV.U32 R59, RZ, RZ, R128 ;  /* 0x000000ffff3b7224 */ /* 0x000fe200078e0080 */
[----:B------:R-:W-:Y:S06]  /*3660*/  LDSM.16.MT88.4 R24, [R135+0x3900] ;  /* 0x003900008718783b */ /* 0x000fec0000004200 */
[C---:B------:R-:W-:Y:S01]  /*3670*/  HMMA.16816.F32 R128, R4.reuse, R10, R48 ;  /* 0x0000000a0480723c */ /* 0x040fe20000001830 */
[----:B------:R-:W1:Y:S06]  /*3680*/  LDSM.16.MT88.4 R8, [R0+0x900] ;  /* 0x000900000008783b */ /* 0x000e6c0000004200 */
[----:B------:R-:W-:Y:S01]  /*3690*/  MOV R50, R165 ;  /* 0x000000a500327202 */ /* 0x000fe20000000f00 */
[----:B------:R-:W-:Y:S01]  /*36a0*/  IMAD.MOV.U32 R51, RZ, RZ, R164 ;  /* 0x000000ffff337224 */ /* 0x000fe200078e00a4 */
[C---:B--2---:R-:W-:Y:S07]  /*36b0*/  HMMA.16816.F32 R168, R4.reuse, R16, R96 ;  /* 0x0000001004a8723c */ /* 0x044fee0000001860 */
[----:B------:R-:W-:Y:S01]  /*36c0*/  IMAD.MOV.U32 R99, RZ, RZ, R163 ;  /* 0x000000ffff637224 */ /* 0x000fe200078e00a3 */
[----:B------:R-:W-:Y:S01]  /*36d0*/  HMMA.16816.F32 R164, R4, R18, R72 ;  /* 0x0000001204a4723c */ /* 0x000fe20000001848 */
[----:B------:R-:W2:Y:S01]  /*36e0*/  LDSM.16.MT88.4 R16, [R0+0x3900] ;  /* 0x003900000010783b */ /* 0x000ea20000004200 */
[----:B------:R-:W-:Y:S01]  /*36f0*/  MOV R98, R162 ;  /* 0x000000a200627202 */ /* 0x000fe20000000f00 */
[----:B------:R-:W-:-:S02]  /*3700*/  IMAD.MOV.U32 R97, RZ, RZ, R161 ;  /* 0x000000ffff617224 */ /* 0x000fc400078e00a1 */
[----:B------:R-:W-:-:S03]  /*3710*/  IMAD.MOV.U32 R96, RZ, RZ, R160 ;  /* 0x000000ffff607224 */ /* 0x000fc600078e00a0 */
[C---:B------:R-:W-:Y:S08]  /*3720*/  HMMA.16816.F32 R172, R4.reuse, R20, R104 ;  /* 0x0000001404ac723c */ /* 0x040ff00000001868 */
[C---:B------:R-:W-:Y:S01]  /*3730*/  HMMA.16816.F32 R176, R4.reuse, R22, R80 ;  /* 0x0000001604b0723c */ /* 0x040fe20000001850 */
[----:B------:R-:W3:Y:S07]  /*3740*/  LDSM.16.MT88.4 R20, [R233+0x3900] ;  /* 0x00390000e914783b */ /* 0x000eee0000004200 */
[C---:B-1----:R-:W-:Y:S08]  /*3750*/  HMMA.16816.F32 R104, R4.reuse, R8, R64 ;  /* 0x000000080468723c */ /* 0x042ff00000001840 */
[C---:B------:R-:W-:Y:S01]  /*3760*/  HMMA.16816.F32 R160, R4.reuse, R10, R52 ;  /* 0x0000000a04a0723c */ /* 0x040fe20000001834 */
[----:B------:R-:W1:Y:S07]  /*3770*/  LDSM.16.MT88.4 R8, [R135+0x6900] ;  /* 0x006900008708783b */ /* 0x000e6e0000004200 */
[C---:B------:R-:W-:Y:S07]  /*3780*/  HMMA.16816.F32 R100, R4.reuse, R24, R92 ;  /* 0x000000180464723c */ /* 0x040fee000000185c */
[----:B------:R-:W-:Y:S01]  /*3790*/  MOV R25, R50 ;  /* 0x0000003200197202 */ /* 0x000fe20000000f00 */
[----:B------:R-:W-:Y:S01]  /*37a0*/  HMMA.16816.F32 R92, R4, R26, R60 ;  /* 0x0000001a045c723c */ /* 0x000fe2000000183c */
[----:B------:R-:W-:-:S06]  /*37b0*/  IMAD.MOV.U32 R24, RZ, RZ, R51 ;  /* 0x000000ffff187224 */ /* 0x000fcc00078e0033 */
[----:B------:R-:W-:Y:S01]  /*37c0*/  IMAD.MOV.U32 R27, RZ, RZ, R56 ;  /* 0x000000ffff1b7224 */ /* 0x000fe200078e0038 */
[----:B--2---:R-:W-:Y:S01]  /*37d0*/  HMMA.16816.F32 R52, R4, R16, R36 ;  /* 0x000000100434723c */ /* 0x004fe20000001824 */
[----:B------:R-:W-:-:S07]  /*37e0*/  MOV R26, R57 ;  /* 0x00000039001a7202 */ /* 0x000fce0000000f00 */
[C---:B------:R-:W-:Y:S01]  /*37f0*/  HMMA.16816.F32 R60, R4.reuse, R18, R116 ;  /* 0x00000012043c723c */ /* 0x040fe20000001874 */
[----:B------:R-:W2:Y:S06]  /*3800*/  LDSM.16.MT88.4 R16, [R0+0x6900] ;  /* 0x006900000010783b */ /* 0x000eac0000004200 */
[----:B------:R-:W-:Y:S01]  /*3810*/  IMAD.MOV.U32 R117, RZ, RZ, R27 ;  /* 0x000000ffff757224 */ /* 0x000fe200078e001b */
[----:B---3--:R-:W-:Y:S01]  /*3820*/  HMMA.16816.F32 R64, R4, R22, R40 ;  /* 0x000000160440723c */ /* 0x008fe20000001828 */
[----:B------:R-:W-:Y:S01]  /*3830*/  MOV R119, R25 ;  /* 0x0000001900777202 */ /* 0x000fe20000000f00 */
[----:B------:R-:W-:-:S02]  /*3840*/  IMAD.MOV.U32 R27, RZ, RZ, R97 ;  /* 0x000000ffff1b7224 */ /* 0x000fc400078e0061 */
[----:B------:R-:W-:-:S03]  /*3850*/  IMAD.MOV.U32 R25, RZ, RZ, R99 ;  /* 0x000000ffff197224 */ /* 0x000fc600078e0063 */
[----:B------:R-:W-:Y:S01]  /*3860*/  MOV R43, R228 ;  /* 0x000000e4002b7202 */ /* 0x000fe20000000f00 */
[----:B-1----:R-:W-:Y:S01]  /*3870*/  HMMA.16816.F32 R72, R4, R8, R112 ;  /* 0x000000080448723c */ /* 0x002fe20000001870 */
[----:B------:R-:W-:Y:S02]  /*3880*/  IMAD.MOV.U32 R41, RZ, RZ, R58 ;  /* 0x000000ffff297224 */ /* 0x000fe400078e003a */
[----:B------:R-:W-:-:S04]  /*3890*/  IMAD.MOV.U32 R42, RZ, RZ, R59 ;  /* 0x000000ffff2a7224 */ /* 0x000fc800078e003b */
[----:B------:R-:W-:Y:S01]  /*38a0*/  FFMA.FTZ R8, R127, c[0x0][0x2d0], -R13 ;  /* 0x0000b4007f087a23 */ /* 0x000fe2000001080d */
[C---:B------:R-:W-:Y:S01]  /*38b0*/  HMMA.16816.F32 R80, R4.reuse, R20, R44 ;  /* 0x000000140450723c */ /* 0x040fe2000000182c */
[----:B------:R-:W1:Y:S01]  /*38c0*/  LDSM.16.MT88.4 R20, [R233+0x6900] ;  /* 0x00690000e914783b */ /* 0x000e620000004200 */
[----:B------:R-:W-:Y:S01]  /*38d0*/  MOV R127, R41 ;  /* 0x00000029007f7202 */ /* 0x000fe20000000f00 */
[----:B------:R3:W4:Y:S01]  /*38e0*/  MUFU.EX2 R40, R8 ;  /* 0x0000000800287308 */ /* 0x0007220000000800 */
[----:B------:R-:W-:Y:S01]  /*38f0*/  IMAD.MOV.U32 R112, RZ, RZ, R42 ;  /* 0x000000ffff707224 */ /* 0x000fe200078e002a */
[----:B------:R-:W-:Y:S01]  /*3900*/  MOV R114, R26 ;  /* 0x0000001a00727202 */ /* 0x000fe20000000f00 */
[----:B------:R-:W-:Y:S02]  /*3910*/  IMAD.MOV.U32 R113, RZ, RZ, R43 ;  /* 0x000000ffff717224 */ /* 0x000fe400078e002b */
[----:B------:R-:W-:Y:S01]  /*3920*/  HMMA.16816.F32 R56, R4, R10, R108 ;  /* 0x0000000a0438723c */ /* 0x000fe2000000186c */
[----:B------:R-:W-:Y:S01]  /*3930*/  IMAD.MOV.U32 R115, RZ, RZ, R24 ;  /* 0x000000ffff737224 */ /* 0x000fe200078e0018 */
[----:B------:R-:W-:Y:S01]  /*3940*/  MOV R24, R98 ;  /* 0x0000006200187202 */ /* 0x000fe20000000f00 */
[----:B------:R-:W-:-:S05]  /*3950*/  IMAD.MOV.U32 R26, RZ, RZ, R96 ;  /* 0x000000ffff1a7224 */ /* 0x000fca00078e0060 */
[----:B--2---:R-:W-:Y:S01]  /*3960*/  HMMA.16816.F32 R36, R4, R18, R32 ;  /* 0x000000120424723c */ /* 0x004fe20000001820 */
[----:B------:R-:W-:Y:S01]  /*3970*/  LDSM.16.MT88.4 R32, [R135+0x1100] ;  /* 0x001100008720783b */ /* 0x000fe20000004200 */
[----:B---3--:R-:W-:-:S04]  /*3980*/  FFMA.FTZ R8, R126, c[0x0][0x2d0], -R13 ;  /* 0x0000b4007e087a23 */ /* 0x008fc8000001080d */
[----:B------:R2:W3:Y:S02]  /*3990*/  MUFU.EX2 R126, R8 ;  /* 0x00000008007e7308 */ /* 0x0004e40000000800 */
[----:B--2---:R-:W-:Y:S01]  /*39a0*/  FFMA.FTZ R8, R125, c[0x0][0x2d0], -R13 ;  /* 0x0000b4007d087a23 */ /* 0x004fe2000001080d */
[C---:B-1----:R-:W-:Y:S05]  /*39b0*/  HMMA.16816.F32 R48, R4.reuse, R20, R84 ;  /* 0x000000140430723c */ /* 0x042fea0000001854 */
[----:B------:R1:W-:Y:S03]  /*39c0*/  MUFU.EX2 R228, R8 ;  /* 0x0000000800e47308 */ /* 0x0003e60000000800 */
[----:B------:R-:W-:Y:S01]  /*39d0*/  HMMA.16816.F32 R44, R4, R22, R28 ;  /* 0x00000016042c723c */ /* 0x000fe2000000181c */
[----:B------:R-:W-:Y:S06]  /*39e0*/  LDSM.16.MT88.4 R20, [R2+0x1100] ;  /* 0x001100000214783b */ /* 0x000fec0000004200 */
[----:B------:R-:W-:Y:S01]  /*39f0*/  IMAD.MOV.U32 R31, RZ, RZ, R68 ;  /* 0x000000ffff1f7224 */ /* 0x000fe200078e0044 */
[----:B------:R-:W-:Y:S01]  /*3a00*/  MOV R30, R69 ;  /* 0x00000045001e7202 */ /* 0x000fe20000000f00 */
[----:B------:R-:W-:-:S02]  /*3a10*/  IMAD.MOV.U32 R29, RZ, RZ, R70 ;  /* 0x000000ffff1d7224 */ /* 0x000fc400078e0046 */
[----:B-1----:R-:W-:Y:S02]  /*3a20*/  FFMA.FTZ R8, R124, c[0x0][0x2d0], -R13 ;  /* 0x0000b4007c087a23 */ /* 0x002fe4000001080d */
[----:B------:R-:W-:Y:S02]  /*3a30*/  IMAD.MOV.U32 R28, RZ, RZ, R71 ;  /* 0x000000ffff1c7224 */ /* 0x000fe400078e0047 */
[----:B------:R1:W2:Y:S02]  /*3a40*/  MUFU.EX2 R118, R8 ;  /* 0x0000000800767308 */ /* 0x0002a40000000800 */
[----:B-1----:R-:W-:Y:S02]  /*3a50*/  FFMA.FTZ R8, R133, c[0x0][0x2d0], -R12 ;  /* 0x0000b40085087a23 */ /* 0x002fe4000001080c */
[----:B----4-:R-:W-:-:S04]  /*3a60*/  IMAD.MOV.U32 R133, RZ, RZ, R40 ;  /* 0x000000ffff857224 */ /* 0x010fc800078e0028 */
[----:B------:R1:W4:Y:S01]  /*3a70*/  MUFU.EX2 R9, R8 ;  /* 0x0000000800097308 */ /* 0x0003220000000800 */
[----:B------:R-:W-:Y:S01]  /*3a80*/  HMMA.16816.F32 R40, R4, R16, R120 ;  /* 0x000000100428723c */ /* 0x000fe20000001878 */
[----:B------:R-:W4:Y:S06]  /*3a90*/  LDSM.16.MT88.4 R16, [R2+0x4100] ;  /* 0x004100000210783b */ /* 0x000f2c0000004200 */
[----:B---3--:R-:W-:Y:S02]  /*3aa0*/  F2FP.PACK_AB R4, R126, R133 ;  /* 0x000000857e04723e */ /* 0x008fe400000000ff */
[----:B--2---:R-:W-:Y:S01]  /*3ab0*/  F2FP.PACK_AB R6, R118, R228 ;  /* 0x000000e47606723e */ /* 0x004fe200000000ff */
[----:B-1----:R-:W-:-:S04]  /*3ac0*/  FFMA.FTZ R8, R145, c[0x0][0x2d0], -R12 ;  /* 0x0000b40091087a23 */ /* 0x002fc8000001080c */
[----:B------:R1:W2:Y:S02]  /*3ad0*/  MUFU.EX2 R124, R8 ;  /* 0x00000008007c7308 */ /* 0x0002a40000000800 */
[----:B-1----:R-:W-:Y:S02]  /*3ae0*/  FFMA.FTZ R8, R134, c[0x0][0x2d0], -R12 ;  /* 0x0000b40086087a23 */ /* 0x002fe4000001080c */
[----:B----4-:R-:W-:-:S04]  /*3af0*/  IMAD.MOV.U32 R134, RZ, RZ, R9 ;  /* 0x000000ffff867224 */ /* 0x010fc800078e0009 */
[----:B------:R1:W-:Y:S01]  /*3b00*/  MUFU.EX2 R125, R8 ;  /* 0x00000008007d7308 */ /* 0x0003e20000000800 */
[----:B--2---:R-:W-:Y:S01]  /*3b10*/  F2FP.PACK_AB R5, R124, R134 ;  /* 0x000000867c05723e */ /* 0x004fe200000000ff */
[----:B-1----:R-:W-:-:S06]  /*3b20*/  FFMA.FTZ R8, R144, c[0x0][0x2d0], -R12 ;  /* 0x0000b40090087a23 */ /* 0x002fcc000001080c */
[----:B------:R1:W2:Y:S02]  /*3b30*/  MUFU.EX2 R116, R8 ;  /* 0x0000000800747308 */ /* 0x0002a40000000800 */
[----:B-1----:R-:W1:Y:S01]  /*3b40*/  LDSM.16.MT88.4 R8, [R2+0x7100] ;  /* 0x007100000208783b */ /* 0x002e620000004200 */
[----:B--2---:R-:W-:-:S07]  /*3b50*/  F2FP.PACK_AB R7, R116, R125 ;  /* 0x0000007d7407723e */ /* 0x004fce00000000ff */
[C---:B------:R-:W-:Y:S07]  /*3b60*/  HMMA.16816.F32 R84, R4.reuse, R16, R140 ;  /* 0x000000100454723c */ /* 0x040fee000000188c */
[----:B------:R-:W-:Y:S01]  /*3b70*/  IMAD.MOV.U32 R143, RZ, RZ, R119 ;  /* 0x000000ffff8f7224 */ /* 0x000fe200078e0077 */
[----:B------:R-:W-:Y:S01]  /*3b80*/  MOV R142, R27 ;  /* 0x0000001b008e7202 */ /* 0x000fe20000000f00 */
[----:B------:R-:W-:Y:S01]  /*3b90*/  IMAD.MOV.U32 R119, RZ, RZ, R26 ;  /* 0x000000ffff777224 */ /* 0x000fe200078e001a */
[----:B------:R-:W-:Y:S01]  /*3ba0*/  HMMA.16816.F32 R88, R4, R18, R88 ;  /* 0x000000120458723c */ /* 0x000fe20000001858 */
[----:B------:R-:W-:Y:S01]  /*3bb0*/  IMAD.MOV.U32 R140, RZ, RZ, R24 ;  /* 0x000000ffff8c7224 */ /* 0x000fe200078e0018 */
[----:B------:R-:W-:Y:S01]  /*3bc0*/  LDSM.16.MT88.4 R16, [R135+0x4100] ;  /* 0x004100008710783b */ /* 0x000fe20000004200 */
[----:B------:R-:W-:-:S03]  /*3bd0*/  IMAD.MOV.U32 R141, RZ, RZ, R25 ;  /* 0x000000ffff8d7224 */ /* 0x000fc600078e0019 */
[----:B------:R-:W2:Y:S02]  /*3be0*/  LDSM.16.MT88.4 R24, [R233+0x1100] ;  /* 0x00110000e918783b */ /* 0x000ea40000004200 */
[C---:B------:R-:W-:Y:S08]  /*3bf0*/  HMMA.16816.F32 R68, R4.reuse, R20, R148 ;  /* 0x000000140444723c */ /* 0x040ff00000001894 */
[C---:B------:R-:W-:Y:S01]  /*3c00*/  HMMA.16816.F32 R76, R4.reuse, R22, R76 ;  /* 0x00000016044c723c */ /* 0x040fe2000000184c */
[----:B------:R-:W3:Y:S07]  /*3c10*/  LDSM.16.MT88.4 R20, [R0+0x1100] ;  /* 0x001100000014783b */ /* 0x000eee0000004200 */
[C---:B-1----:R-:W-:Y:S07]  /*3c20*/  HMMA.16816.F32 R96, R4.reuse, R8, R136 ;  /* 0x000000080460723c */ /* 0x042fee0000001888 */
[----:B------:R-:W-:Y:S01]  /*3c30*/  MOV R139, R112 ;  /* 0x00000070008b7202 */ /* 0x000fe20000000f00 */
[----:B------:R-:W-:Y:S01]  /*3c40*/  HMMA.16816.F32 R108, R4, R10, R128 ;  /* 0x0000000a046c723c */ /* 0x000fe20000001880 */
[----:B------:R-:W1:Y:S01]  /*3c50*/  LDSM.16.MT88.4 R8, [R233+0x4100] ;  /* 0x00410000e908783b */ /* 0x000e620000004200 */
[----:B------:R-:W-:Y:S01]  /*3c60*/  IMAD.MOV.U32 R138, RZ, RZ, R113 ;  /* 0x000000ffff8a7224 */ /* 0x000fe200078e0071 */
[----:B------:R-:W-:Y:S01]  /*3c70*/  MOV R136, R115 ;  /* 0x0000007300887202 */ /* 0x000fe20000000f00 */
[----:B------:R-:W-:-:S04]  /*3c80*/  IMAD.MOV.U32 R137, RZ, RZ, R114 ;  /* 0x000000ffff897224 */ /* 0x000fc800078e0072 */
[C---:B------:R-:W-:Y:S07]  /*3c90*/  HMMA.16816.F32 R120, R4.reuse, R34, R176 ;  /* 0x000000220478723c */ /* 0x040fee00000018b0 */
[----:B------:R-:W-:Y:S01]  /*3ca0*/  IMAD.MOV.U32 R176, RZ, RZ, R125 ;  /* 0x000000ffffb07224 */ /* 0x000fe200078e007d */
[----:B------:R-:W-:Y:S01]  /*3cb0*/  MOV R178, R126 ;  /* 0x0000007e00b27202 */ /* 0x000fe20000000f00 */
[----:B------:R-:W-:Y:S01]  /*3cc0*/  IMAD.MOV.U32 R177, RZ, RZ, R124 ;  /* 0x000000ffffb17224 */ /* 0x000fe200078e007c */
[----:B------:R-:W-:Y:S01]  /*3cd0*/  HMMA.16816.F32 R112, R4, R32, R172 ;  /* 0x000000200470723c */ /* 0x000fe200000018ac */
[----:B------:R-:W-:-:S06]  /*3ce0*/  IMAD.MOV.U32 R179, RZ, RZ, R127 ;  /* 0x000000ffffb37224 */ /* 0x000fcc00078e007f */
[----:B------:R-:W-:Y:S01]  /*3cf0*/  MOV R172, R28 ;  /* 0x0000001c00ac7202 */ /* 0x000fe20000000f00 */
[C---:B--2---:R-:W-:Y:S01]  /*3d00*/  HMMA.16816.F32 R124, R4.reuse, R24, R168 ;  /* 0x00000018047c723c */ /* 0x044fe200000018a8 */
[----:B------:R-:W-:Y:S01]  /*3d10*/  IMAD.MOV.U32 R173, RZ, RZ, R29 ;  /* 0x000000ffffad7224 */ /* 0x000fe200078e001d */
[----:B------:R-:W-:Y:S01]  /*3d20*/  MOV R175, R31 ;  /* 0x0000001f00af7202 */ /* 0x000fe20000000f00 */
[----:B------:R-:W-:Y:S02]  /*3d30*/  IMAD.MOV.U32 R174, RZ, RZ, R30 ;  /* 0x000000ffffae7224 */ /* 0x000fe400078e001e */
[----:B------:R-:W2:Y:S02]  /*3d40*/  LDSM.16.MT88.4 R28, [R0+0x4100] ;  /* 0x00410000001c783b */ /* 0x000ea40000004200 */
[----:B------:R-:W-:Y:S01]  /*3d50*/  IMAD.MOV.U32 R170, RZ, RZ, R147 ;  /* 0x000000ffffaa7224 */ /* 0x000fe200078e0093 */
[----:B------:R-:W-:Y:S01]  /*3d60*/  MOV R171, R146 ;  /* 0x0000009200ab7202 */ /* 0x000fe20000000f00 */
[----:B---3--:R-:W-:Y:S01]  /*3d70*/  HMMA.16816.F32 R148, R4, R20, R104 ;  /* 0x000000140494723c */ /* 0x008fe20000001868 */
[----:B------:R-:W-:Y:S01]  /*3d80*/  MOV R25, R176 ;  /* 0x000000b000197202 */ /* 0x000fe20000000f00 */
[----:B------:R-:W-:-:S06]  /*3d90*/  IMAD.MOV.U32 R24, RZ, RZ, R177 ;  /* 0x000000ffff187224 */ /* 0x000fcc00078e00b1 */
[C---:B------:R-:W-:Y:S07]  /*3da0*/  HMMA.16816.F32 R144, R4.reuse, R16, R100 ;  /* 0x000000100490723c */ /* 0x040fee0000001864 */
[----:B------:R-:W-:Y:S01]  /*3db0*/  IMAD.MOV.U32 R103, RZ, RZ, R134 ;  /* 0x000000ffff677224 */ /* 0x000fe200078e0086 */
[----:B------:R-:W-:Y:S01]  /*3dc0*/  MOV R101, R118 ;  /* 0x0000007600657202 */ /* 0x000fe20000000f00 */
[----:B------:R-:W-:Y:S01]  /*3dd0*/  IMAD.MOV.U32 R102, RZ, RZ, R117 ;  /* 0x000000ffff667224 */ /* 0x000fe200078e0075 */
[----:B-1----:R-:W-:Y:S01]  /*3de0*/  HMMA.16816.F32 R32, R4, R10, R64 ;  /* 0x0000000a0420723c */ /* 0x002fe20000001840 */
[----:B------:R-:W-:-:S02]  /*3df0*/  IMAD.MOV.U32 R100, RZ, RZ, R116 ;  /* 0x000000ffff647224 */ /* 0x000fc400078e0074 */
[----:B------:R-:W-:-:S04]  /*3e00*/  IMAD.MOV.U32 R134, RZ, RZ, R119 ;  /* 0x000000ffff867224 */ /* 0x000fc800078e0077 */
[----:B------:R-:W-:Y:S01]  /*3e10*/  IMAD.MOV.U32 R64, RZ, RZ, R170 ;  /* 0x000000ffff407224 */ /* 0x000fe200078e00aa */
[----:B------:R-:W-:Y:S01]  /*3e20*/  HMMA.16816.F32 R116, R4, R18, R92 ;  /* 0x000000120474723c */ /* 0x000fe2000000185c */
[----:B------:R-:W1:Y:S01]  /*3e30*/  LDSM.16.MT88.4 R16, [R233+0x7100] ;  /* 0x00710000e910783b */ /* 0x000e620000004200 */
[----:B------:R-:W-:Y:S01]  /*3e40*/  IMAD.MOV.U32 R65, RZ, RZ, R171 ;  /* 0x000000ffff417224 */ /* 0x000fe200078e00ab */
[----:B------:R-:W-:Y:S01]  /*3e50*/  MOV R66, R137 ;  /* 0x0000008900427202 */ /* 0x000fe20000000f00 */
[----:B------:R-:W-:-:S03]  /*3e60*/  IMAD.MOV.U32 R67, RZ, RZ, R136 ;  /* 0x000000ffff437224 */ /* 0x000fc600078e0088 */
[----:B------:R-:W-:Y:S01]  /*3e70*/  MOV R95, R140 ;  /* 0x0000008c005f7202 */ /* 0x000fe20000000f00 */
[----:B------:R-:W-:Y:S01]  /*3e80*/  IMAD.MOV.U32 R94, RZ, RZ, R141 ;  /* 0x000000ffff5e7224 */ /* 0x000fe200078e008d */
[----:B------:R-:W-:Y:S01]  /*3e90*/  MOV R92, R143 ;  /* 0x0000008f005c7202 */ /* 0x000fe20000000f00 */
[----:B------:R-:W-:Y:S01]  /*3ea0*/  IMAD.MOV.U32 R93, RZ, RZ, R142 ;  /* 0x000000ffff5d7224 */ /* 0x000fe200078e008e */
[C---:B------:R-:W-:Y:S01]  /*3eb0*/  HMMA.16816.F32 R160, R4.reuse, R22, R160 ;  /* 0x0000001604a0723c */ /* 0x040fe200000018a0 */
[----:B------:R-:W-:Y:S07]  /*3ec0*/  LDSM.16.MT88.4 R20, [R0+0x7100] ;  /* 0x007100000014783b */ /* 0x000fee0000004200 */
[C---:B------:R-:W-:Y:S01]  /*3ed0*/  HMMA.16816.F32 R140, R4.reuse, R8, R80 ;  /* 0x00000008048c723c */ /* 0x040fe20000001850 */
[----:B------:R-:W3:Y:S06]  /*3ee0*/  LDSM.16.MT88.4 R8, [R135+0x7100] ;  /* 0x007100008708783b */ /* 0x000eec0000004200 */
[----:B------:R-:W-:Y:S01]  /*3ef0*/  IMAD.MOV.U32 R83, RZ, RZ, R172 ;  /* 0x000000ffff537224 */ /* 0x000fe200078e00ac */
[----:B--2---:R-:W-:Y:S01]  /*3f00*/  HMMA.16816.F32 R168, R4, R28, R52 ;  /* 0x0000001c04a8723c */ /* 0x004fe20000001834 */
[----:B------:R-:W-:Y:S01]  /*3f10*/  IMAD.MOV.U32 R82, RZ, RZ, R173 ;  /* 0x000000ffff527224 */ /* 0x000fe200078e00ad */
[----:B------:R-:W-:Y:S01]  /*3f20*/  MOV R81, R174 ;  /* 0x000000ae00517202 */ /* 0x000fe20000000f00 */
[----:B------:R-:W-:-:S04]  /*3f30*/  IMAD.MOV.U32 R80, RZ, RZ, R175 ;  /* 0x000000ffff507224 */ /* 0x000fc800078e00af */
[----:B------:R-:W-:Y:S01]  /*3f40*/  IMAD.MOV.U32 R54, RZ, RZ, R236 ;  /* 0x000000ffff367224 */ /* 0x000fe200078e00ec */
[----:B------:R-:W-:Y:S01]  /*3f50*/  MOV R53, R238 ;  /* 0x000000ee00357202 */ /* 0x000fe20000000f00 */
[----:B------:R-:W-:Y:S01]  /*3f60*/  IMAD.MOV.U32 R29, RZ, RZ, R138 ;  /* 0x000000ffff1d7224 */ /* 0x000fe200078e008a */
[----:B------:R-:W-:Y:S01]  /*3f70*/  HMMA.16816.F32 R128, R4, R26, R164 ;  /* 0x0000001a0480723c */ /* 0x000fe200000018a4 */
[----:B------:R-:W-:Y:S02]  /*3f80*/  IMAD.MOV.U32 R55, RZ, RZ, R231 ;  /* 0x000000ffff377224 */ /* 0x000fe400078e00e7 */
[----:B------:R-:W-:-:S04]  /*3f90*/  IMAD.MOV.U32 R52, RZ, RZ, R139 ;  /* 0x000000ffff347224 */ /* 0x000fc800078e008b */
[----:B------:R-:W-:Y:S01]  /*3fa0*/  IMAD.MOV.U32 R27, RZ, RZ, R178 ;  /* 0x000000ffff1b7224 */ /* 0x000fe200078e00b2 */
[----:B------:R-:W-:Y:S01]  /*3fb0*/  HMMA.16816.F32 R136, R4, R30, R60 ;  /* 0x0000001e0488723c */ /* 0x000fe2000000183c */
[----:B------:R-:W-:-:S06]  /*3fc0*/  MOV R26, R179 ;  /* 0x000000b3001a7202 */ /* 0x000fcc0000000f00 */
[----:B------:R-:W-:Y:S01]  /*3fd0*/  IMAD.MOV.U32 R60, RZ, RZ, R93 ;  /* 0x000000ffff3c7224 */ /* 0x000fe200078e005d */
[----:B------:R-:W-:Y:S01]  /*3fe0*/  MOV R62, R95 ;  /* 0x0000005f003e7202 */ /* 0x000fe20000000f00 */
[----:B------:R-:W-:Y:S01]  /*3ff0*/  IMAD.MOV.U32 R61, RZ, RZ, R94 ;  /* 0x000000ffff3d7224 */ /* 0x000fe200078e005e */
[----:B-1----:R-:W-:Y:S01]  /*4000*/  HMMA.16816.F32 R172, R4, R16, R48 ;  /* 0x0000001004ac723c */ /* 0x002fe20000001830 */
[----:B------:R-:W-:-:S07]  /*4010*/  IMAD.MOV.U32 R63, RZ, RZ, R100 ;  /* 0x000000ffff3f7224 */ /* 0x000fce00078e0064 */
[C---:B---3--:R-:W-:Y:S07]  /*4020*/  HMMA.16816.F32 R104, R4.reuse, R8, R72 ;  /* 0x000000080468723c */ /* 0x048fee0000001848 */
[----:B------:R-:W-:Y:S01]  /*4030*/  FFMA.FTZ R8, R183, c[0x0][0x2d0], -R13 ;  /* 0x0000b400b7087a23 */ /* 0x000fe2000001080d */
[C---:B------:R-:W-:Y:S01]  /*4040*/  HMMA.16816.F32 R176, R4.reuse, R10, R56 ;  /* 0x0000000a04b0723c */ /* 0x040fe20000001838 */
[----:B------:R-:W-:Y:S01]  /*4050*/  IMAD.MOV.U32 R73, RZ, RZ, R55 ;  /* 0x000000ffff497224 */ /* 0x000fe200078e0037 */
[----:B------:R-:W-:Y:S01]  /*4060*/  MOV R72, R54 ;  /* 0x0000003600487202 */ /* 0x000fe20000000f00 */
[----:B------:R1:W-:Y:S01]  /*4070*/  MUFU.EX2 R236, R8 ;  /* 0x0000000800ec7308 */ /* 0x0003e20000000800 */
        /* <DEDUP_REMOVED lines=9> */
[----:B------:R-:W-:Y:S01]  /*4110*/  LDSM.16.MT88.4 R16, [R2+0x4900] ;  /* 0x004900000210783b */ /* 0x000fe20000004200 */
[----:B------:R-:W-:Y:S01]  /*4120*/  IMAD.MOV.U32 R74, RZ, RZ, R64 ;  /* 0x000000ffff4a7224 */ /* 0x000fe200078e0040 */
[----:B------:R-:W-:Y:S01]  /*4130*/  MOV R11, R61 ;  /* 0x0000003d000b7202 */ /* 0x000fe20000000f00 */
[----:B------:R-:W-:-:S02]  /*4140*/  IMAD.MOV.U32 R64, RZ, RZ, R229 ;  /* 0x000000ffff407224 */ /* 0x000fc400078e00e5 */
[----:B------:R-:W-:Y:S01]  /*4150*/  IMAD.MOV.U32 R56, RZ, RZ, R62 ;  /* 0x000000ffff387224 */ /* 0x000fe200078e003e */
[C---:B------:R-:W-:Y:S01]  /*4160*/  HMMA.16816.F32 R100, R4.reuse, R20, R40 ;  /* 0x000000140464723c */ /* 0x040fe20000001828 */
[----:B-1----:R-:W-:Y:S01]  /*4170*/  FFMA.FTZ R8, R182, c[0x0][0x2d0], -R13 ;  /* 0x0000b400b6087a23 */ /* 0x002fe2000001080d */
[----:B------:R-:W-:Y:S01]  /*4180*/  MOV R62, R228 ;  /* 0x000000e4003e7202 */ /* 0x000fe20000000f00 */
[----:B------:R-:W-:Y:S01]  /*4190*/  IMAD.MOV.U32 R58, RZ, RZ, R75 ;  /* 0x000000ffff3a7224 */ /* 0x000fe200078e004b */
[----:B------:R-:W-:Y:S01]  /*41a0*/  MOV R182, R9 ;  /* 0x0000000900b67202 */ /* 0x000fe20000000f00 */
[----:B------:R1:W-:Y:S01]  /*41b0*/  MUFU.EX2 R238, R8 ;  /* 0x0000000800ee7308 */ /* 0x0003e20000000800 */
[----:B------:R-:W-:Y:S01]  /*41c0*/  MOV R10, R74 ;  /* 0x0000004a000a7202 */ /* 0x000fe20000000f00 */
[----:B------:R-:W-:Y:S01]  /*41d0*/  IMAD.MOV.U32 R57, RZ, RZ, R63 ;  /* 0x000000ffff397224 */ /* 0x000fe200078e003f */
[----:B------:R-:W-:Y:S01]  /*41e0*/  HMMA.16816.F32 R92, R4, R22, R36 ;  /* 0x00000016045c723c */ /* 0x000fe20000001824 */
[----:B------:R-:W-:Y:S01]  /*41f0*/  MOV R9, R52 ;  /* 0x0000003400097202 */ /* 0x000fe20000000f00 */
[----:B------:R-:W-:Y:S01]  /*4200*/  IMAD.MOV.U32 R75, RZ, RZ, R64 ;  /* 0x000000ffff4b7224 */ /* 0x000fe200078e0040 */
[----:B------:R-:W-:Y:S01]  /*4210*/  MOV R74, R55 ;  /* 0x00000037004a7202 */ /* 0x000fe20000000f00 */
[----:B------:R-:W-:Y:S01]  /*4220*/  IMAD.MOV.U32 R63, RZ, RZ, R24 ;  /* 0x000000ffff3f7224 */ /* 0x000fe200078e0018 */
[----:B------:R-:W-:Y:S01]  /*4230*/  MOV R64, R27 ;  /* 0x0000001b00407202 */ /* 0x000fe20000000f00 */
[----:B------:R-:W-:Y:S01]  /*4240*/  IMAD.MOV.U32 R61, RZ, RZ, R25 ;  /* 0x000000ffff3d7224 */ /* 0x000fe200078e0019 */
[----:B------:R-:W-:Y:S01]  /*4250*/  LDSM.16.MT88.4 R20, [R233+0x1900] ;  /* 0x00190000e914783b */ /* 0x000fe20000004200 */
[----:B------:R-:W-:-:S02]  /*4260*/  FFMA.FTZ R4, R215, c[0x0][0x2d0], -R12 ;  /* 0x0000b400d7047a23 */ /* 0x000fc4000001080c */
[----:B------:R-:W-:Y:S02]  /*4270*/  IMAD.MOV.U32 R39, RZ, RZ, R73 ;  /* 0x000000ffff277224 */ /* 0x000fe400078e0049 */
[----:B------:R-:W-:Y:S02]  /*4280*/  IMAD.MOV.U32 R73, RZ, RZ, R54 ;  /* 0x000000ffff497224 */ /* 0x000fe400078e0036 */
[----:B-1----:R-:W-:Y:S01]  /*4290*/  FFMA.FTZ R8, R180, c[0x0][0x2d0], -R13 ;  /* 0x0000b400b4087a23 */ /* 0x002fe2000001080d */
[----:B------:R-:W-:Y:S01]  /*42a0*/  MOV R180, R75 ;  /* 0x0000004b00b47202 */ /* 0x000fe20000000f00 */
[----:B------:R-:W-:Y:S02]  /*42b0*/  IMAD.MOV.U32 R36, RZ, RZ, R59 ;  /* 0x000000ffff247224 */ /* 0x000fe400078e003b */
[----:B------:R1:W-:Y:S01]  /*42c0*/  MUFU.EX2 R231, R8 ;  /* 0x0000000800e77308 */ /* 0x0003e20000000800 */
[----:B------:R-:W-:Y:S02]  /*42d0*/  IMAD.MOV.U32 R59, RZ, RZ, R60 ;  /* 0x000000ffff3b7224 */ /* 0x000fe400078e003c */
[----:B------:R-:W-:-:S02]  /*42e0*/  IMAD.MOV.U32 R60, RZ, RZ, R26 ;  /* 0x000000ffff3c7224 */ /* 0x000fc400078e001a */
[----:B------:R-:W-:Y:S01]  /*42f0*/  LDSM.16.MT88.4 R24, [R2+0x7900] ;  /* 0x007900000218783b */ /* 0x000fe20000004200 */
[----:B------:R-:W-:Y:S02]  /*4300*/  IMAD.MOV.U32 R183, RZ, RZ, R66 ;  /* 0x000000ffffb77224 */ /* 0x000fe400078e0042 */
[----:B------:R-:W-:Y:S02]  /*4310*/  IMAD.MOV.U32 R215, RZ, RZ, R57 ;  /* 0x000000ffffd77224 */ /* 0x000fe400078e0039 */
[----:B------:R-:W-:Y:S02]  /*4320*/  IMAD.MOV.U32 R38, RZ, RZ, R60 ;  /* 0x000000ffff267224 */ /* 0x000fe400078e003c */
[----:B-1----:R-:W-:Y:S01]  /*4330*/  FFMA.FTZ R8, R181, c[0x0][0x2d0], -R13 ;  /* 0x0000b400b5087a23 */ /* 0x002fe2000001080d */
[----:B------:R-:W-:Y:S02]  /*4340*/  MOV R181, R29 ;  /* 0x0000001d00b57202 */ /* 0x000fe40000000f00 */
[----:B------:R-:W1:Y:S01]  /*4350*/  LDSM.16.MT88.4 R28, [R2+0x1900] ;  /* 0x00190000021c783b */ /* 0x000e620000004200 */
[----:B------:R2:W3:Y:S02]  /*4360*/  MUFU.EX2 R230, R8 ;  /* 0x0000000800e67308 */ /* 0x0004e40000000800 */
[----:B--2---:R-:W-:Y:S01]  /*4370*/  FFMA.FTZ R8, R212, c[0x0][0x2d0], -R12 ;  /* 0x0000b400d4087a23 */ /* 0x004fe2000001080c */
[----:B---3--:R-:W-:Y:S01]  /*4380*/  F2FP.PACK_AB R6, R230, R231 ;  /* 0x000000e7e606723e */ /* 0x008fe200000000ff */
[----:B------:R-:W-:-:S04]  /*4390*/  IMAD.MOV.U32 R212, RZ, RZ, R72 ;  /* 0x000000ffffd47224 */ /* 0x000fc800078e0048 */
[----:B------:R2:W-:Y:S01]  /*43a0*/  MUFU.EX2 R229, R8 ;  /* 0x0000000800e57308 */ /* 0x0005e20000000800 */
[----:B------:R-:W-:-:S05]  /*43b0*/  IMAD.MOV.U32 R72, RZ, RZ, R53 ;  /* 0x000000ffff487224 */ /* 0x000fca00078e0035 */
[----:B------:R-:W-:Y:S01]  /*43c0*/  MOV R37, R72 ;  /* 0x0000004800257202 */ /* 0x000fe20000000f00 */
[--C-:B--2---:R-:W-:Y:S02]  /*43d0*/  FFMA.FTZ R8, R213, c[0x0][0x2d0], -R12.reuse ;  /* 0x0000b400d5087a23 */ /* 0x104fe4000001080c */
[----:B------:R2:W-:Y:S08]  /*43e0*/  MUFU.EX2 R213, R4 ;  /* 0x0000000400d57308 */ /* 0x0005f00000000800 */
[----:B------:R-:W3:Y:S01]  /*43f0*/  MUFU.EX2 R228, R8 ;  /* 0x0000000800e47308 */ /* 0x000ee20000000800 */
[----:B--2---:R-:W-:-:S07]  /*4400*/  FFMA.FTZ R4, R214, c[0x0][0x2d0], -R12 ;  /* 0x0000b400d6047a23 */ /* 0x004fce000001080c */
[----:B------:R2:W4:Y:S01]  /*4410*/  MUFU.EX2 R214, R4 ;  /* 0x0000000400d67308 */ /* 0x0005220000000800 */
[----:B---3--:R-:W-:Y:S02]  /*4420*/  F2FP.PACK_AB R5, R228, R229 ;  /* 0x000000e5e405723e */ /* 0x008fe400000000ff */
[----:B--2---:R-:W-:Y:S02]  /*4430*/  F2FP.PACK_AB R4, R238, R236 ;  /* 0x000000ecee04723e */ /* 0x004fe400000000ff */
[----:B----4-:R-:W-:-:S07]  /*4440*/  F2FP.PACK_AB R7, R214, R213 ;  /* 0x000000d5d607723e */ /* 0x010fce00000000ff */
[C---:B-1----:R-:W-:Y:S07]  /*4450*/  HMMA.16816.F32 R52, R4.reuse, R28, R68 ;  /* 0x0000001c0434723c */ /* 0x042fee0000001844 */
[----:B------:R-:W-:Y:S01]  /*4460*/  IMAD.MOV.U32 R71, RZ, RZ, R9 ;  /* 0x000000ffff477224 */ /* 0x000fe200078e0009 */
[----:B------:R-:W-:Y:S01]  /*4470*/  HMMA.16816.F32 R40, R4, R30, R76 ;  /* 0x0000001e0428723c */ /* 0x000fe2000000184c */
[----:B------:R-:W1:Y:S01]  /*4480*/  LDSM.16.MT88.4 R28, [R135+0x1900] ;  /* 0x00190000871c783b */ /* 0x000e620000004200 */
[----:B------:R-:W-:-:S05]  /*4490*/  MOV R70, R56 ;  /* 0x0000003800467202 */ /* 0x000fca0000000f00 */
[----:B------:R-:W-:Y:S01]  /*44a0*/  IMAD.MOV.U32 R79, RZ, RZ, R10 ;  /* 0x000000ffff4f7224 */ /* 0x000fe200078e000a */
[C---:B------:R-:W-:Y:S01]  /*44b0*/  HMMA.16816.F32 R84, R4.reuse, R16, R84 ;  /* 0x000000100454723c */ /* 0x040fe20000001854 */
[----:B------:R-:W-:Y:S02]  /*44c0*/  IMAD.MOV.U32 R78, RZ, RZ, R11 ;  /* 0x000000ffff4e7224 */ /* 0x000fe400078e000b */
[----:B------:R-:W2:Y:S01]  /*44d0*/  LDSM.16.MT88.4 R8, [R135+0x4900] ;  /* 0x004900008708783b */ /* 0x000ea20000004200 */
[----:B------:R-:W-:Y:S02]  /*44e0*/  IMAD.MOV.U32 R76, RZ, RZ, R73 ;  /* 0x000000ffff4c7224 */ /* 0x000fe400078e0049 */
[----:B------:R-:W-:Y:S02]  /*44f0*/  IMAD.MOV.U32 R77, RZ, RZ, R74 ;  /* 0x000000ffff4d7224 */ /* 0x000fe400078e004a */
[C---:B------:R-:W-:Y:S01]  /*4500*/  HMMA.16816.F32 R44, R4.reuse, R18, R88 ;  /* 0x00000012042c723c */ /* 0x040fe20000001858 */
[----:B------:R-:W-:Y:S06]  /*4510*/  LDSM.16.MT88.4 R16, [R0+0x1900] ;  /* 0x001900000010783b */ /* 0x000fec0000004200 */
[----:B------:R-:W-:Y:S01]  /*4520*/  IMAD.MOV.U32 R91, RZ, RZ, R64 ;  /* 0x000000ffff5b7224 */ /* 0x000fe200078e0040 */
[----:B------:R-:W-:Y:S01]  /*4530*/  HMMA.16816.F32 R48, R4, R24, R96 ;  /* 0x000000180430723c */ /* 0x000fe20000001860 */
[----:B------:R-:W-:Y:S01]  /*4540*/  IMAD.MOV.U32 R88, RZ, RZ, R61 ;  /* 0x000000ffff587224 */ /* 0x000fe200078e003d */
[----:B------:R-:W-:Y:S01]  /*4550*/  MOV R89, R62 ;  /* 0x0000003e00597202 */ /* 0x000fe20000000f00 */
[----:B------:R-:W-:-:S04]  /*4560*/  IMAD.MOV.U32 R90, RZ, RZ, R63 ;  /* 0x000000ffff5a7224 */ /* 0x000fc800078e003f */
[----:B------:R-:W-:Y:S01]  /*4570*/  IMAD.MOV.U32 R98, RZ, RZ, R182 ;  /* 0x000000ffff627224 */ /* 0x000fe200078e00b6 */
[----:B------:R-:W-:Y:S01]  /*4580*/  MOV R96, R81 ;  /* 0x0000005100607202 */ /* 0x000fe20000000f00 */
[----:B------:R-:W-:Y:S01]  /*4590*/  IMAD.MOV.U32 R97, RZ, RZ, R80 ;  /* 0x000000ffff617224 */ /* 0x000fe200078e0050 */
[----:B------:R-:W-:Y:S01]  /*45a0*/  HMMA.16816.F32 R60, R4, R26, R108 ;  /* 0x0000001a043c723c */ /* 0x000fe2000000186c */
[----:B------:R-:W3:Y:S01]  /*45b0*/  LDSM.16.MT88.4 R24, [R233+0x4900] ;  /* 0x00490000e918783b */ /* 0x000ee20000004200 */
[----:B------:R-:W-:-:S06]  /*45c0*/  MOV R99, R212 ;  /* 0x000000d400637202 */ /* 0x000fcc0000000f00 */
[C---:B-1----:R-:W-:Y:S07]  /*45d0*/  HMMA.16816.F32 R72, R4.reuse, R28, R112 ;  /* 0x0000001c0448723c */ /* 0x042fee0000001870 */
[----:B------:R-:W-:Y:S01]  /*45e0*/  MOV R29, R65 ;  /* 0x00000041001d7202 */ /* 0x000fe20000000f00 */
[----:B------:R-:W-:Y:S01]  /*45f0*/  IMAD.MOV.U32 R28, RZ, RZ, R67 ;  /* 0x000000ffff1c7224 */ /* 0x000fe200078e0043 */
[C---:B--2---:R-:W-:Y:S07]  /*4600*/  HMMA.16816.F32 R112, R4.reuse, R8, R144 ;  /* 0x000000080470723c */ /* 0x044fee0000001890 */
[----:B------:R-:W-:Y:S01]  /*4610*/  FFMA.FTZ R8, R243, c[0x0][0x2d0], -R13 ;  /* 0x0000b400f3087a23 */ /* 0x000fe2000001080d */
[----:B------:R-:W-:Y:S03]  /*4620*/  HMMA.16816.F32 R64, R4, R30, R120 ;  /* 0x0000001e0440723c */ /* 0x000fe60000001878 */
[----:B------:R1:W-:Y:S04]  /*4630*/  MUFU.EX2 R182, R8 ;  /* 0x0000000800b67308 */ /* 0x0003e80000000800 */
[----:B------:R-:W-:Y:S01]  /*4640*/  MOV R31, R58 ;  /* 0x0000003a001f7202 */ /* 0x000fe20000000f00 */
[----:B------:R-:W-:-:S02]  /*4650*/  IMAD.MOV.U32 R30, RZ, RZ, R59 ;  /* 0x000000ffff1e7224 */ /* 0x000fc400078e003b */
[C---:B------:R-:W-:Y:S07]  /*4660*/  HMMA.16816.F32 R56, R4.reuse, R20, R124 ;  /* 0x000000140438723c */ /* 0x040fee000000187c */
[----:B------:R-:W-:Y:S01]  /*4670*/  IMAD.MOV.U32 R127, RZ, RZ, R82 ;  /* 0x000000ffff7f7224 */ /* 0x000fe200078e0052 */
[----:B------:R-:W-:Y:S01]  /*4680*/  MOV R20, R71 ;  /* 0x0000004700147202 */ /* 0x000fe20000000f00 */
[----:B-1----:R-:W-:Y:S01]  /*4690*/  FFMA.FTZ R8, R242, c[0x0][0x2d0], -R13 ;  /* 0x0000b400f2087a23 */ /* 0x002fe2000001080d */
[----:B------:R-:W-:Y:S01]  /*46a0*/  MOV R125, R77 ;  /* 0x0000004d007d7202 */ /* 0x000fe20000000f00 */
[----:B------:R-:W-:Y:S01]  /*46b0*/  IMAD.MOV.U32 R126, RZ, RZ, R83 ;  /* 0x000000ffff7e7224 */ /* 0x000fe200078e0053 */
[----:B---3--:R-:W-:Y:S01]  /*46c0*/  HMMA.16816.F32 R120, R4, R24, R140 ;  /* 0x000000180478723c */ /* 0x008fe2000000188c */
[----:B------:R-:W-:-:S02]  /*46d0*/  IMAD.MOV.U32 R21, RZ, RZ, R70 ;  /* 0x000000ffff157224 */ /* 0x000fc400078e0046 */
[----:B------:R-:W-:-:S05]  /*46e0*/  IMAD.MOV.U32 R124, RZ, RZ, R76 ;  /* 0x000000ffff7c7224 */ /* 0x000fca00078e004c */
[C---:B------:R-:W-:Y:S07]  /*46f0*/  HMMA.16816.F32 R80, R4.reuse, R16, R148 ;  /* 0x000000100450723c */ /* 0x040fee0000001894 */
[----:B------:R-:W-:Y:S01]  /*4700*/  MOV R150, R183 ;  /* 0x000000b700967202 */ /* 0x000fe20000000f00 */
[----:B------:R-:W-:Y:S01]  /*4710*/  HMMA.16816.F32 R68, R4, R22, R128 ;  /* 0x000000160444723c */ /* 0x000fe20000001880 */
[----:B------:R1:W-:Y:S01]  /*4720*/  MUFU.EX2 R183, R8 ;  /* 0x0000000800b77308 */ /* 0x0003e20000000800 */
[----:B------:R-:W-:-:S05]  /*4730*/  IMAD.MOV.U32 R151, RZ, RZ, R244 ;  /* 0x000000ffff977224 */ /* 0x000fca00078e00f4 */
[----:B------:R-:W-:Y:S01]  /*4740*/  IMAD.MOV.U32 R22, RZ, RZ, R78 ;  /* 0x000000ffff167224 */ /* 0x000fe200078e004e */
[----:B------:R-:W-:Y:S01]  /*4750*/  MOV R129, R90 ;  /* 0x0000005a00817202 */ /* 0x000fe20000000f00 */
[----:B------:R-:W-:Y:S01]  /*4760*/  IMAD.MOV.U32 R23, RZ, RZ, R79 ;  /* 0x000000ffff177224 */ /* 0x000fe200078e004f */
[----:B------:R-:W-:Y:S01]  /*4770*/  MOV R149, R151 ;  /* 0x0000009700957202 */ /* 0x000fe20000000f00 */
[----:B------:R-:W-:Y:S01]  /*4780*/  HMMA.16816.F32 R76, R4, R18, R160 ;  /* 0x00000012044c723c */ /* 0x000fe200000018a0 */
[----:B------:R-:W2:Y:S01]  /*4790*/  LDSM.16.MT88.4 R16, [R0+0x4900] ;  /* 0x004900000010783b */ /* 0x000ea20000004200 */
[----:B------:R-:W-:Y:S01]  /*47a0*/  IMAD.MOV.U32 R128, RZ, RZ, R91 ;  /* 0x000000ffff807224 */ /* 0x000fe200078e005b */
[----:B------:R-:W-:Y:S01]  /*47b0*/  MOV R151, R23 ;  /* 0x0000001700977202 */ /* 0x000fe20000000f00 */
[----:B------:R-:W-:Y:S01]  /*47c0*/  IMAD.MOV.U32 R130, RZ, RZ, R89 ;  /* 0x000000ffff827224 */ /* 0x000fe200078e0059 */
[----:B------:R-:W-:Y:S01]  /*47d0*/  MOV R23, R129 ;  /* 0x0000008100177202 */ /* 0x000fe20000000f00 */
[----:B-1----:R-:W-:-:S02]  /*47e0*/  FFMA.FTZ R8, R241, c[0x0][0x2d0], -R13 ;  /* 0x0000b400f1087a23 */ /* 0x002fc4000001080d */
[----:B------:R-:W-:Y:S01]  /*47f0*/  IMAD.MOV.U32 R131, RZ, RZ, R88 ;  /* 0x000000ffff837224 */ /* 0x000fe200078e0058 */
[C---:B------:R-:W-:Y:S01]  /*4800*/  HMMA.16816.F32 R108, R4.reuse, R26, R32 ;  /* 0x0000001a046c723c */ /* 0x040fe20000001820 */
[----:B------:R1:W-:Y:S01]  /*4810*/  MUFU.EX2 R212, R8 ;  /* 0x0000000800d47308 */ /* 0x0003e20000000800 */
[----:B------:R-:W-:Y:S01]  /*4820*/  IMAD.MOV.U32 R163, RZ, RZ, R23 ;  /* 0x000000ffffa37224 */ /* 0x000fe200078e0017 */
[----:B------:R-:W3:Y:S01]  /*4830*/  LDSM.16.MT88.4 R24, [R233+0x7900] ;  /* 0x00790000e918783b */ /* 0x000ee20000004200 */
[----:B------:R-:W-:Y:S02]  /*4840*/  MOV R129, R131 ;  /* 0x0000008300817202 */ /* 0x000fe40000000f00 */
[----:B------:R-:W-:Y:S01]  /*4850*/  MOV R131, R21 ;  /* 0x0000001500837202 */ /* 0x000fe20000000f00 */
[----:B------:R-:W-:Y:S01]  /*4860*/  IMAD.MOV.U32 R161, RZ, RZ, R151 ;  /* 0x000000ffffa17224 */ /* 0x000fe200078e0097 */
[----:B------:R-:W-:Y:S01]  /*4870*/  MOV R21, R31 ;  /* 0x0000001f00157202 */ /* 0x000fe20000000f00 */
[----:B------:R-:W-:Y:S01]  /*4880*/  HMMA.16816.F32 R88, R4, R10, R116 ;  /* 0x0000000a0458723c */ /* 0x000fe20000001874 */
[----:B------:R-:W-:Y:S01]  /*4890*/  MOV R31, R29 ;  /* 0x0000001d001f7202 */ /* 0x000fe20000000f00 */
[----:B------:R-:W4:Y:S01]  /*48a0*/  LDSM.16.MT88.4 R32, [R135+0x7900] ;  /* 0x007900008720783b */ /* 0x000f220000004200 */
[----:B-1----:R-:W-:Y:S01]  /*48b0*/  FFMA.FTZ R8, R240, c[0x0][0x2d0], -R13 ;  /* 0x0000b400f0087a23 */ /* 0x002fe2000001080d */
[----:B------:R-:W-:-:S03]  /*48c0*/  MOV R29, R181 ;  /* 0x000000b5001d7202 */ /* 0x000fc60000000f00 */
[----:B------:R1:W1:Y:S02]  /*48d0*/  MUFU.EX2 R244, R8 ;  /* 0x0000000800f47308 */ /* 0x0002640000000800 */
[----:B-1----:R-:W-:Y:S02]  /*48e0*/  FFMA.FTZ R8, R150, c[0x0][0x2d0], -R12 ;  /* 0x0000b40096087a23 */ /* 0x002fe4000001080c */
        /* <DEDUP_REMOVED lines=8> */
[----:B------:R1:W5:Y:S01]  /*4970*/  LDL.LU R239, [R1+0x24] ;  /* 0x0000240001ef7983 */ /* 0x0003620000300800 */
        /* <DEDUP_REMOVED lines=11> */
[----:B------:R-:W-:Y:S01]  /*4a30*/  IMAD.MOV.U32 R116, RZ, RZ, R23 ;  /* 0x000000ffff747224 */ /* 0x000fe200078e0017 */
[----:B------:R-:W-:Y:S01]  /*4a40*/  MOV R117, R22 ;  /* 0x0000001600757202 */ /* 0x000fe20000000f00 */
        /* <DEDUP_REMOVED lines=8> */
[C---:B---3--:R-:W-:Y:S01]  /*4ad0*/  HMMA.16816.F32 R144, R4.reuse, R24, R172 ;  /* 0x000000180490723c */ /* 0x048fe200000018ac */
[----:B------:R-:W-:Y:S01]  /*4ae0*/  F2FP.PACK_AB R10, R244, R212 ;  /* 0x000000d4f40a723e */ /* 0x000fe200000000ff */
[----:B------:R-:W-:Y:S01]  /*4af0*/  IMAD.MOV.U32 R240, RZ, RZ, R31 ;  /* 0x000000fffff07224 */ /* 0x000fe200078e001f */
[----:B------:R-:W-:Y:S01]  /*4b00*/  MOV R36, R237 ;  /* 0x000000ed00247202 */ /* 0x000fe20000000f00 */
[----:B-1----:R-:W-:Y:S01]  /*4b10*/  FFMA.FTZ R8, R149, c[0x0][0x2d0], -R12 ;  /* 0x0000b40095087a23 */ /* 0x002fe2000001080c */
[----:B------:R-:W-:Y:S01]  /*4b20*/  MOV R243, R128 ;  /* 0x0000008000f37202 */ /* 0x000fe20000000f00 */
[----:B------:R-:W-:Y:S01]  /*4b30*/  IMAD.MOV.U32 R128, RZ, RZ, R129 ;  /* 0x000000ffff807224 */ /* 0x000fe200078e0081 */
[----:B------:R-:W-:Y:S01]  /*4b40*/  MOV R175, R124 ;  /* 0x0000007c00af7202 */ /* 0x000fe20000000f00 */
[C---:B------:R-:W-:Y:S01]  /*4b50*/  HMMA.16816.F32 R148, R4.reuse, R18, R136 ;  /* 0x000000120494723c */ /* 0x040fe20000001888 */
[----:B------:R-:W-:Y:S01]  /*4b60*/  LDSM.16.MT88.4 R16, [R2+0x5100] ;  /* 0x005100000210783b */ /* 0x000fe20000004200 */
[----:B------:R1:W2:Y:S01]  /*4b70*/  MUFU.EX2 R180, R8 ;  /* 0x0000000800b47308 */ /* 0x0002a20000000800 */
[----:B------:R-:W-:Y:S01]  /*4b80*/  IMAD.MOV.U32 R174, RZ, RZ, R125 ;  /* 0x000000ffffae7224 */ /* 0x000fe200078e007d */
[----:B------:R-:W-:Y:S01]  /*4b90*/  MOV R173, R126 ;  /* 0x0000007e00ad7202 */ /* 0x000fe20000000f00 */
[----:B------:R-:W-:Y:S01]  /*4ba0*/  IMAD.MOV.U32 R172, RZ, RZ, R127 ;  /* 0x000000ffffac7224 */ /* 0x000fe200078e007f */
[----:B------:R-:W-:Y:S01]  /*4bb0*/  MOV R129, R36 ;  /* 0x0000002400817202 */ /* 0x000fe20000000f00 */
[----:B------:R-:W-:Y:S01]  /*4bc0*/  IMAD.MOV.U32 R138, RZ, RZ, R21 ;  /* 0x000000ffff8a7224 */ /* 0x000fe200078e0015 */
[----:B------:R-:W-:Y:S01]  /*4bd0*/  MOV R137, R20 ;  /* 0x0000001400897202 */ /* 0x000fe20000000f00 */
[C---:B----4-:R-:W-:Y:S01]  /*4be0*/  HMMA.16816.F32 R140, R4.reuse, R32, R104 ;  /* 0x00000020048c723c */ /* 0x050fe20000001868 */
[----:B------:R-:W3:Y:S01]  /*4bf0*/  LDSM.16.MT88.4 R20, [R0+0x7900] ;  /* 0x007900000014783b */ /* 0x000ee20000004200 */
[----:B------:R-:W-:Y:S01]  /*4c00*/  IMAD.MOV.U32 R136, RZ, RZ, R131 ;  /* 0x000000ffff887224 */ /* 0x000fe200078e0083 */
[----:B------:R-:W-:Y:S01]  /*4c10*/  MOV R139, R30 ;  /* 0x0000001e008b7202 */ /* 0x000fe20000000f00 */
[----:B------:R-:W-:Y:S01]  /*4c20*/  IMAD.MOV.U32 R131, RZ, RZ, R37 ;  /* 0x000000ffff837224 */ /* 0x000fe200078e0025 */
[----:B------:R-:W-:Y:S01]  /*4c30*/  MOV R242, R28 ;  /* 0x0000001c00f27202 */ /* 0x000fe20000000f00 */
[----:B------:R-:W-:Y:S01]  /*4c40*/  IMAD.MOV.U32 R24, RZ, RZ, R240 ;  /* 0x000000ffff187224 */ /* 0x000fe200078e00f0 */
[----:B------:R-:W-:Y:S01]  /*4c50*/  MOV R32, R137 ;  /* 0x0000008900207202 */ /* 0x000fe20000000f00 */
[C---:B------:R-:W-:Y:S01]  /*4c60*/  HMMA.16816.F32 R176, R4.reuse, R34, R176 ;  /* 0x0000002204b0723c */ /* 0x040fe200000018b0 */
[----:B-1----:R-:W-:Y:S01]  /*4c70*/  FFMA.FTZ R8, R160, c[0x0][0x2d0], -R12 ;  /* 0x0000b400a0087a23 */ /* 0x002fe2000001080c */
[----:B--2---:R-:W-:Y:S01]  /*4c80*/  F2FP.PACK_AB R9, R180, R181 ;  /* 0x000000b5b409723e */ /* 0x004fe200000000ff */
[----:B------:R-:W-:Y:S01]  /*4c90*/  IMAD.MOV.U32 R33, RZ, RZ, R136 ;  /* 0x000000ffff217224 */ /* 0x000fe200078e0088 */
[----:B------:R-:W-:Y:S01]  /*4ca0*/  MOV R160, R130 ;  /* 0x0000008200a07202 */ /* 0x000fe20000000f00 */
[----:B------:R1:W-:Y:S01]  /*4cb0*/  MUFU.EX2 R163, R8 ;  /* 0x0000000800a37308 */ /* 0x0003e20000000800 */
[----:B------:R-:W-:Y:S01]  /*4cc0*/  MOV R130, R38 ;  /* 0x0000002600827202 */ /* 0x000fe20000000f00 */
[----:B------:R-:W-:Y:S01]  /*4cd0*/  IMAD.MOV.U32 R35, RZ, RZ, R138 ;  /* 0x000000ffff237224 */ /* 0x000fe200078e008a */
[----:B------:R-:W-:Y:S01]  /*4ce0*/  HMMA.16816.F32 R164, R4, R26, R164 ;  /* 0x0000001a04a4723c */ /* 0x000fe200000018a4 */
[----:B------:R-:W-:Y:S01]  /*4cf0*/  MOV R34, R139 ;  /* 0x0000008b00227202 */ /* 0x000fe20000000f00 */
[----:B------:R-:W-:Y:S01]  /*4d00*/  LDSM.16.MT88.4 R28, [R2+0x2100] ;  /* 0x00210000021c783b */ /* 0x000fe20000004200 */
[----:B------:R-:W-:Y:S01]  /*4d10*/  MOV R240, R118 ;  /* 0x0000007600f07202 */ /* 0x000fe20000000f00 */
[----:B------:R-:W-:Y:S01]  /*4d20*/  UISETP.GE.AND UP0, UPT, UR4, 0xc1, UPT ;  /* 0x000000c10400788c */ /* 0x000fe2000bf06270 */
[----:B------:R-:W-:-:S02]  /*4d30*/  IMAD.MOV.U32 R237, RZ, RZ, 0x20 ;  /* 0x00000020ffed7424 */ /* 0x000fc400078e00ff */
[----:B------:R-:W-:Y:S01]  /*4d40*/  IMAD.MOV.U32 R26, RZ, RZ, R242 ;  /* 0x000000ffff1a7224 */ /* 0x000fe200078e00f2 */
[----:B------:R-:W-:Y:S01]  /*4d50*/  MOV R27, R241 ;  /* 0x000000f1001b7202 */ /* 0x000fe20000000f00 */
[----:B------:R-:W-:Y:S01]  /*4d60*/  IMAD.MOV.U32 R241, RZ, RZ, R117 ;  /* 0x000000fffff17224 */ /* 0x000fe200078e0075 */
[----:B------:R-:W-:Y:S02]  /*4d70*/  MOV R242, R116 ;  /* 0x0000007400f27202 */ /* 0x000fe40000000f00 */
[----:B------:R-:W-:Y:S01]  /*4d80*/  PLOP3.LUT P1, PT, PT, PT, UP0, 0x80, 0x0 ;  /* 0x000000000000781c */ /* 0x000fe20003f2f008 */
[----:B-1----:R-:W-:Y:S02]  /*4d90*/  FFMA.FTZ R8, R245, c[0x0][0x2d0], -R12 ;  /* 0x0000b400f5087a23 */ /* 0x002fe4000001080c */
[----:B------:R-:W-:Y:S02]  /*4da0*/  IMAD.MOV.U32 R245, RZ, RZ, R39 ;  /* 0x000000fffff57224 */ /* 0x000fe400078e0027 */
[----:B------:R1:W2:Y:S01]  /*4db0*/  MUFU.EX2 R162, R8 ;  /* 0x0000000800a27308 */ /* 0x0002a20000000800 */
[----:B------:R-:W4:Y:S02]  /*4dc0*/  LDSM.16.MT88.4 R36, [R2+0x8100] ;  /* 0x008100000224783b */ /* 0x000f240000004200 */
[----:B------:R-:W-:Y:S01]  /*4dd0*/  MOV R25, R245 ;  /* 0x000000f500197202 */ /* 0x000fe20000000f00 */
[----:B------:R-:W-:Y:S01]  /*4de0*/  IMAD.MOV.U32 R245, RZ, RZ, R119 ;  /* 0x000000fffff57224 */ /* 0x000fe200078e0077 */
[C---:B---3--:R-:W-:Y:S07]  /*4df0*/  HMMA.16816.F32 R124, R4.reuse, R20, R100 ;  /* 0x00000014047c723c */ /* 0x048fee0000001864 */
[----:B------:R-:W-:Y:S01]  /*4e00*/  MOV R100, R96 ;  /* 0x0000006000647202 */ /* 0x000fe20000000f00 */
[----:B------:R-:W-:Y:S01]  /*4e10*/  HMMA.16816.F32 R104, R4, R22, R92 ;  /* 0x000000160468723c */ /* 0x000fe2000000185c */
[----:B------:R-:W3:Y:S01]  /*4e20*/  LDSM.16.MT88.4 R4, [R135+0x2100] ;  /* 0x002100008704783b */ /* 0x000ee20000004200 */
[----:B-1----:R-:W-:Y:S01]  /*4e30*/  F2FP.PACK_AB R8, R183, R182 ;  /* 0x000000b6b708723e */ /* 0x002fe200000000ff */
[----:B------:R-:W-:Y:S01]  /*4e40*/  IMAD.MOV.U32 R101, RZ, RZ, R97 ;  /* 0x000000ffff657224 */ /* 0x000fe200078e0061 */
[----:B--2---:R-:W-:Y:S01]  /*4e50*/  F2FP.PACK_AB R11, R162, R163 ;  /* 0x000000a3a20b723e */ /* 0x004fe200000000ff */
[----:B------:R-:W-:Y:S01]  /*4e60*/  IMAD.MOV.U32 R103, RZ, RZ, R99 ;  /* 0x000000ffff677224 */ /* 0x000fe200078e0063 */
[----:B------:R-:W-:Y:S01]  /*4e70*/  MOV R102, R98 ;  /* 0x0000006200667202 */ /* 0x000fe20000000f00 */
[----:B------:R-:W-:Y:S04]  /*4e80*/  LDSM.16.MT88.4 R20, [R0+0x2100] ;  /* 0x002100000014783b */ /* 0x000fe80000004200 */
[C---:B------:R-:W-:Y:S08]  /*4e90*/  HMMA.16816.F32 R84, R8.reuse, R16, R84 ;  /* 0x000000100854723c */ /* 0x040ff00000001854 */
[C---:B------:R-:W-:Y:S01]  /*4ea0*/  HMMA.16816.F32 R96, R8.reuse, R18, R44 ;  /* 0x000000120860723c */ /* 0x040fe2000000182c */
[----:B------:R-:W1:Y:S07]  /*4eb0*/  LDSM.16.MT88.4 R16, [R233+0x2100] ;  /* 0x00210000e910783b */ /* 0x000e6e0000004200 */
[C---:B----4-:R-:W-:Y:S07]  /*4ec0*/  HMMA.16816.F32 R44, R8.reuse, R38, R60 ;  /* 0x00000026082c723c */ /* 0x050fee000000183c */
[----:B------:R-:W-:Y:S01]  /*4ed0*/  IMAD.MOV.U32 R38, RZ, RZ, R25 ;  /* 0x000000ffff267224 */ /* 0x000fe200078e0019 */
[C---:B------:R-:W-:Y:S07]  /*4ee0*/  HMMA.16816.F32 R116, R8.reuse, R36, R48 ;  /* 0x000000240874723c */ /* 0x040fee0000001830 */
[----:B------:R-:W-:Y:S01]  /*4ef0*/  MOV R37, R134 ;  /* 0x0000008600257202 */ /* 0x000fe20000000f00 */
[C---:B---3--:R-:W-:Y:S07]  /*4f00*/  HMMA.16816.F32 R136, R8.reuse, R4, R72 ;  /* 0x000000040888723c */ /* 0x048fee0000001848 */
        /* <DEDUP_REMOVED lines=10> */
[C---:B-1----:R-:W-:Y:S01]  /*4fb0*/  HMMA.16816.F32 R60, R8.reuse, R16, R56 ;  /* 0x00000010083c723c */ /* 0x042fe20000001838 */
[----:B------:R-:W-:Y:S01]  /*4fc0*/  MOV R95, R102 ;  /* 0x00000066005f7202 */ /* 0x000fe20000000f00 */
[----:B------:R-:W-:Y:S01]  /*4fd0*/  IMAD.MOV.U32 R102, RZ, RZ, R27 ;  /* 0x000000ffff667224 */ /* 0x000fe200078e001b */
[----:B------:R-:W-:Y:S01]  /*4fe0*/  MOV R101, R26 ;  /* 0x0000001a00657202 */ /* 0x000fe20000000f00 */
[----:B------:R-:W-:Y:S02]  /*4ff0*/  LDSM.16.MT88.4 R56, [R2+0x2900] ;  /* 0x002900000238783b */ /* 0x000fe40000004200 */
[----:B------:R-:W-:Y:S01]  /*5000*/  IMAD.MOV.U32 R39, RZ, RZ, R95 ;  /* 0x000000ffff277224 */ /* 0x000fe200078e005f */
[----:B------:R-:W-:Y:S01]  /*5010*/  MOV R93, R102 ;  /* 0x00000066005d7202 */ /* 0x000fe20000000f00 */
[----:B------:R-:W-:Y:S01]  /*5020*/  HMMA.16816.F32 R68, R8, R18, R68 ;  /* 0x000000120844723c */ /* 0x000fe20000001844 */
[----:B------:R-:W1:Y:S01]  /*5030*/  LDSM.16.MT88.4 R16, [R233+0x5100] ;  /* 0x00510000e910783b */ /* 0x000e620000004200 */
[----:B------:R-:W-:-:S02]  /*5040*/  IMAD.MOV.U32 R92, RZ, RZ, R101 ;  /* 0x000000ffff5c7224 */ /* 0x000fc400078e0065 */
[----:B--2---:R-:W-:-:S04]  /*5050*/  FFMA.FTZ R4, R100, c[0x0][0x2d0], -R13 ;  /* 0x0000b40064047a23 */ /* 0x004fc8000001080d */
[C---:B------:R-:W-:Y:S01]  /*5060*/  HMMA.16816.F32 R52, R8.reuse, R28, R52 ;  /* 0x0000001c0834723c */ /* 0x040fe20000001834 */
[----:B------:R-:W-:Y:S01]  /*5070*/  IMAD.MOV.U32 R100, RZ, RZ, R103 ;  /* 0x000000ffff647224 */ /* 0x000fe200078e0067 */
[----:B------:R-:W-:Y:S01]  /*5080*/  MOV R103, R34 ;  /* 0x0000002200677202 */ /* 0x000fe20000000f00 */
[----:B------:R-:W-:Y:S01]  /*5090*/  IMAD.MOV.U32 R34, RZ, RZ, R35 ;  /* 0x000000ffff227224 */ /* 0x000fe200078e0023 */
[----:B------:R-:W-:Y:S01]  /*50a0*/  MOV R35, R32 ;  /* 0x0000002000237202 */ /* 0x000fe20000000f00 */
[----:B------:R-:W-:Y:S01]  /*50b0*/  IMAD.MOV.U32 R32, RZ, RZ, R33 ;  /* 0x000000ffff207224 */ /* 0x000fe200078e0021 */
[----:B------:R-:W-:Y:S02]  /*50c0*/  MOV R33, R160 ;  /* 0x000000a000217202 */ /* 0x000fe40000000f00 */
[----:B------:R2:W3:Y:S01]  /*50d0*/  MUFU.EX2 R160, R4 ;  /* 0x0000000400a07308 */ /* 0x0004e20000000800 */
[----:B------:R-:W-:Y:S01]  /*50e0*/  MOV R36, R100 ;  /* 0x0000006400247202 */ /* 0x000fe20000000f00 */
[----:B------:R-:W-:Y:S01]  /*50f0*/  HMMA.16816.F32 R28, R8, R30, R40 ;  /* 0x0000001e081c723c */ /* 0x000fe20000001828 */
[----:B------:R-:W-:Y:S01]  /*5100*/  MOV R95, R34 ;  /* 0x00000022005f7202 */ /* 0x000fe20000000f00 */
[----:B------:R-:W-:Y:S01]  /*5110*/  IMAD.MOV.U32 R100, RZ, RZ, R35 ;  /* 0x000000ffff647224 */ /* 0x000fe200078e0023 */
[----:B------:R-:W-:Y:S01]  /*5120*/  MOV R101, R32 ;  /* 0x0000002000657202 */ /* 0x000fe20000000f00 */
[----:B------:R-:W-:Y:S01]  /*5130*/  IMAD.MOV.U32 R102, RZ, RZ, R33 ;  /* 0x000000ffff667224 */ /* 0x000fe200078e0021 */
[----:B------:R-:W-:Y:S01]  /*5140*/  MOV R74, R95 ;  /* 0x0000005f004a7202 */ /* 0x000fe20000000f00 */
[----:B------:R-:W-:-:S02]  /*5150*/  IMAD.MOV.U32 R73, RZ, RZ, R100 ;  /* 0x000000ffff497224 */ /* 0x000fc400078e0064 */
[----:B------:R-:W-:Y:S01]  /*5160*/  HMMA.16816.F32 R40, R8, R20, R80 ;  /* 0x000000140828723c */ /* 0x000fe20000001850 */
[----:B--2---:R-:W-:-:S06]  /*5170*/  FFMA.FTZ R4, R24, c[0x0][0x2d0], -R13 ;  /* 0x0000b40018047a23 */ /* 0x004fcc000001080d */
[----:B------:R-:W-:Y:S01]  /*5180*/  MOV R81, R93 ;  /* 0x0000005d00517202 */ /* 0x000fe20000000f00 */
[----:B------:R-:W2:Y:S01]  /*5190*/  LDSM.16.MT88.4 R24, [R135+0x5100] ;  /* 0x005100008718783b */ /* 0x000ea20000004200 */
[----:B------:R-:W-:Y:S01]  /*51a0*/  IMAD.MOV.U32 R80, RZ, RZ, R92 ;  /* 0x000000ffff507224 */ /* 0x000fe200078e005c */
[----:B------:R4:W-:Y:S01]  /*51b0*/  MUFU.EX2 R134, R4 ;  /* 0x0000000400867308 */ /* 0x0009e20000000800 */
[----:B------:R-:W-:Y:S01]  /*51c0*/  HMMA.16816.F32 R48, R8, R6, R64 ;  /* 0x000000060830723c */ /* 0x000fe20000001840 */
[----:B------:R-:W-:Y:S01]  /*51d0*/  MOV R82, R101 ;  /* 0x0000006500527202 */ /* 0x000fe20000000f00 */
[----:B------:R-:W-:-:S05]  /*51e0*/  IMAD.MOV.U32 R83, RZ, RZ, R102 ;  /* 0x000000ffff537224 */ /* 0x000fca00078e0066 */
[----:B------:R-:W-:Y:S01]  /*51f0*/  IMAD.MOV.U32 R66, RZ, RZ, R130 ;  /* 0x000000ffff427224 */ /* 0x000fe200078e0082 */
[----:B-1----:R-:W-:Y:S01]  /*5200*/  HMMA.16816.F32 R108, R8, R18, R108 ;  /* 0x00000012086c723c */ /* 0x002fe2000000186c */
[----:B------:R-:W-:Y:S01]  /*5210*/  MOV R67, R131 ;  /* 0x0000008300437202 */ /* 0x000fe20000000f00 */
[----:B----4-:R-:W-:-:S06]  /*5220*/  FFMA.FTZ R4, R94, c[0x0][0x2d0], -R13 ;  /* 0x0000b4005e047a23 */ /* 0x010fcc000001080d */
[C---:B------:R-:W-:Y:S01]  /*5230*/  HMMA.16816.F32 R32, R8.reuse, R22, R76 ;  /* 0x000000160820723c */ /* 0x040fe2000000184c */
[----:B------:R-:W-:Y:S01]  /*5240*/  IMAD.MOV.U32 R94, RZ, RZ, R103 ;  /* 0x000000ffff5e7224 */ /* 0x000fe200078e0067 */
[----:B------:R-:W-:Y:S01]  /*5250*/  MOV R103, R128 ;  /* 0x0000008000677202 */ /* 0x000fe20000000f00 */
[----:B------:R-:W-:Y:S01]  /*5260*/  IMAD.MOV.U32 R128, RZ, RZ, R129 ;  /* 0x000000ffff807224 */ /* 0x000fe200078e0081 */
[----:B------:R-:W-:Y:S01]  /*5270*/  MOV R129, R133 ;  /* 0x0000008500817202 */ /* 0x000fe20000000f00 */
[----:B------:R-:W-:Y:S01]  /*5280*/  IMAD.MOV.U32 R75, RZ, RZ, R94 ;  /* 0x000000ffff4b7224 */ /* 0x000fe200078e005e */
[----:B------:R1:W4:Y:S01]  /*5290*/  MUFU.EX2 R133, R4 ;  /* 0x0000000400857308 */ /* 0x0003220000000800 */
[----:B------:R-:W-:Y:S01]  /*52a0*/  LDSM.16.MT88.4 R20, [R0+0x8100] ;  /* 0x008100000014783b */ /* 0x000fe20000004200 */
[----:B------:R-:W-:Y:S01]  /*52b0*/  HMMA.16816.F32 R92, R8, R16, R120 ;  /* 0x00000010085c723c */ /* 0x000fe20000001878 */
[----:B------:R-:W-:Y:S01]  /*52c0*/  IMAD.MOV.U32 R65, RZ, RZ, R128 ;  /* 0x000000ffff417224 */ /* 0x000fe200078e0080 */
[----:B------:R-:W-:Y:S01]  /*52d0*/  MOV R72, R129 ;  /* 0x0000008100487202 */ /* 0x000fe20000000f00 */
[----:B------:R-:W4:Y:S01]  /*52e0*/  LDSM.16.MT88.4 R16, [R0+0x5100] ;  /* 0x005100000010783b */ /* 0x000f220000004200 */
[----:B------:R-:W-:-:S02]  /*52f0*/  MOV R64, R103 ;  /* 0x0000006700407202 */ /* 0x000fc40000000f00 */
[----:B---3--:R-:W-:Y:S01]  /*5300*/  F2FP.PACK_AB R128, R160, R161 ;  /* 0x000000a1a080723e */ /* 0x008fe200000000ff */
[----:B------:R-:W-:Y:S01]  /*5310*/  LDSM.16.MT88.4 R120, [R2+0x8900] ;  /* 0x008900000278783b */ /* 0x000fe20000004200 */
[----:B--2---:R-:W-:Y:S01]  /*5320*/  HMMA.16816.F32 R76, R8, R24, R112 ;  /* 0x00000018084c723c */ /* 0x004fe20000001870 */
[----:B-1----:R-:W-:Y:S01]  /*5330*/  FFMA.FTZ R4, R37, c[0x0][0x2d0], -R12 ;  /* 0x0000b40025047a23 */ /* 0x002fe2000001080c */
[----:B----4-:R-:W-:-:S03]  /*5340*/  F2FP.PACK_AB R130, R133, R134 ;  /* 0x000000868582723e */ /* 0x010fc600000000ff */
[----:B------:R1:W-:Y:S02]  /*5350*/  MUFU.EX2 R37, R4 ;  /* 0x0000000400257308 */ /* 0x0003e40000000800 */
[----:B------:R-:W-:Y:S01]  /*5360*/  IMAD.MOV.U32 R114, RZ, RZ, R15 ;  /* 0x000000ffff727224 */ /* 0x000fe200078e000f */
[----:B------:R-:W-:Y:S01]  /*5370*/  MOV R115, R14 ;  /* 0x0000000e00737202 */ /* 0x000fe20000000f00 */
[----:B------:R-:W-:Y:S01]  /*5380*/  HMMA.16816.F32 R24, R8, R26, R88 ;  /* 0x0000001a0818723c */ /* 0x000fe20000001858 */
[----:B------:R-:W-:Y:S01]  /*5390*/  LDSM.16.MT88.4 R88, [R2+0x5900] ;  /* 0x005900000258783b */ /* 0x000fe20000004200 */
[----:B-1----:R-:W-:-:S04]  /*53a0*/  FFMA.FTZ R4, R38, c[0x0][0x2d0], -R12 ;  /* 0x0000b40026047a23 */ /* 0x002fc8000001080c */
[----:B------:R1:W2:Y:S02]  /*53b0*/  MUFU.EX2 R38, R4 ;  /* 0x0000000400267308 */ /* 0x0002a40000000800 */
[C---:B------:R-:W-:Y:S07]  /*53c0*/  HMMA.16816.F32 R100, R8.reuse, R16, R168 ;  /* 0x000000100864723c */ /* 0x040fee00000018a8 */
[----:B------:R-:W-:Y:S01]  /*53d0*/  MOV R168, R81 ;  /* 0x0000005100a87202 */ /* 0x000fe20000000f00 */
[----:B------:R-:W-:Y:S01]  /*53e0*/  HMMA.16816.F32 R16, R8, R18, R148 ;  /* 0x000000120810723c */ /* 0x000fe20000001894 */
[----:B------:R-:W-:Y:S01]  /*53f0*/  IMAD.MOV.U32 R169, RZ, RZ, R80 ;  /* 0x000000ffffa97224 */ /* 0x000fe200078e0050 */
[----:B------:R-:W-:Y:S01]  /*5400*/  MOV R170, R115 ;  /* 0x0000007300aa7202 */ /* 0x000fe20000000f00 */
[----:B-1----:R-:W-:Y:S01]  /*5410*/  FFMA.FTZ R4, R39, c[0x0][0x2d0], -R12 ;  /* 0x0000b40027047a23 */ /* 0x002fe2000001080c */
[----:B--2---:R-:W-:Y:S01]  /*5420*/  F2FP.PACK_AB R129, R38, R37 ;  /* 0x000000252681723e */ /* 0x004fe200000000ff */
[----:B------:R-:W-:-:S02]  /*5430*/  IMAD.MOV.U32 R171, RZ, RZ, R114 ;  /* 0x000000ffffab7224 */ /* 0x000fc400078e0072 */
[----:B------:R1:W-:Y:S01]  /*5440*/  MUFU.EX2 R39, R4 ;  /* 0x0000000400277308 */ /* 0x0003e20000000800 */
[C---:B------:R-:W-:Y:S01]  /*5450*/  HMMA.16816.F32 R148, R8.reuse, R20, R124 ;  /* 0x000000140894723c */ /* 0x040fe2000000187c */
[----:B------:R-:W-:Y:S06]  /*5460*/  LDSM.16.MT88.4 R112, [R135+0x8900] ;  /* 0x008900008770783b */ /* 0x000fec0000004200 */
[----:B------:R-:W-:Y:S01]  /*5470*/  IMAD.MOV.U32 R126, RZ, RZ, R74 ;  /* 0x000000ffff7e7224 */ /* 0x000fe200078e004a */
[----:B------:R-:W-:Y:S01]  /*5480*/  MOV R127, R75 ;  /* 0x0000004b007f7202 */ /* 0x000fe20000000f00 */
[----:B------:R-:W-:Y:S01]  /*5490*/  HMMA.16816.F32 R20, R8, R22, R104 ;  /* 0x000000160814723c */ /* 0x000fe20000001868 */
[----:B------:R-:W-:Y:S01]  /*54a0*/  LDSM.16.MT88.4 R104, [R0+0x5900] ;  /* 0x005900000068783b */ /* 0x000fe20000004200 */
[----:B-1----:R-:W-:-:S03]  /*54b0*/  FFMA.FTZ R4, R36, c[0x0][0x2d0], -R12 ;  /* 0x0000b40024047a23 */ /* 0x002fc6000001080c */
[----:B------:R-:W1:Y:S01]  /*54c0*/  LDSM.16.MT88.4 R12, [R135+0x8100] ;  /* 0x00810000870c783b */ /* 0x000e620000004200 */
[----:B------:R2:W3:Y:S03]  /*54d0*/  MUFU.EX2 R36, R4 ;  /* 0x0000000400247308 */ /* 0x0004e60000000800 */
[----:B--2---:R-:W2:Y:S01]  /*54e0*/  LDSM.16.MT88.4 R4, [R233+0x8100] ;  /* 0x00810000e904783b */ /* 0x004ea20000004200 */
[----:B---3--:R-:W-:-:S07]  /*54f0*/  F2FP.PACK_AB R131, R36, R39 ;  /* 0x000000272483723e */ /* 0x008fce00000000ff */
[C---:B------:R-:W-:Y:S08]  /*5500*/  HMMA.16816.F32 R52, R128.reuse, R56, R52 ;  /* 0x000000388034723c */ /* 0x040ff00000001834 */
[----:B------:R-:W-:Y:S08]  /*5510*/  HMMA.16816.F32 R56, R128, R58, R28 ;  /* 0x0000003a8038723c */ /* 0x000ff0000000181c */
[C---:B-1----:R-:W-:Y:S01]  /*5520*/  HMMA.16816.F32 R28, R8.reuse, R12, R140 ;  /* 0x0000000c081c723c */ /* 0x042fe2000000188c */
[----:B------:R-:W1:Y:S07]  /*5530*/  LDSM.16.MT88.4 R140, [R135+0x2900] ;  /* 0x00290000878c783b */ /* 0x000e6e0000004200 */
[C---:B------:R-:W-:Y:S07]  /*5540*/  HMMA.16816.F32 R12, R8.reuse, R14, R176 ;  /* 0x0000000e080c723c */ /* 0x040fee00000018b0 */
[----:B------:R-:W-:Y:S01]  /*5550*/  MOV R176, R65 ;  /* 0x0000004100b07202 */ /* 0x000fe20000000f00 */
[----:B--2---:R-:W-:Y:S01]  /*5560*/  HMMA.16816.F32 R144, R8, R4, R144 ;  /* 0x000000040890723c */ /* 0x004fe20000001890 */
[----:B------:R-:W-:Y:S01]  /*5570*/  IMAD.MOV.U32 R177, RZ, RZ, R64 ;  /* 0x000000ffffb17224 */ /* 0x000fe200078e0040 */
[----:B------:R-:W-:Y:S01]  /*5580*/  MOV R178, R83 ;  /* 0x0000005300b27202 */ /* 0x000fe20000000f00 */
[----:B------:R-:W-:-:S02]  /*5590*/  IMAD.MOV.U32 R179, RZ, RZ, R82 ;  /* 0x000000ffffb37224 */ /* 0x000fc400078e0052 */
[----:B------:R-:W2:Y:S02]  /*55a0*/  LDSM.16.MT88.4 R80, [R135+0x5900] ;  /* 0x005900008750783b */ /* 0x000ea40000004200 */
[----:B------:R-:W-:Y:S01]  /*55b0*/  IMAD.MOV.U32 R4, RZ, RZ, R66 ;  /* 0x000000ffff047224 */ /* 0x000fe200078e0042 */
[----:B------:R-:W-:Y:S01]  /*55c0*/  HMMA.16816.F32 R164, R8, R6, R164 ;  /* 0x0000000608a4723c */ /* 0x000fe200000018a4 */
[----:B------:R-:W-:Y:S01]  /*55d0*/  MOV R5, R67 ;  /* 0x0000004300057202 */ /* 0x000fe20000000f00 */
[----:B------:R-:W-:Y:S01]  /*55e0*/  LDSM.16.MT88.4 R8, [R0+0x8900] ;  /* 0x008900000008783b */ /* 0x000fe20000004200 */
[----:B------:R-:W-:-:S03]  /*55f0*/  FADD.FTZ R4, R4, R126 ;  /* 0x0000007e04047221 */ /* 0x000fc60000010000 */
[----:B------:R-:W3:Y:S01]  /*5600*/  LDSM.16.MT88.4 R64, [R233+0x2900] ;  /* 0x00290000e940783b */ /* 0x000ee20000004200 */
[----:B------:R-:W-:Y:S01]  /*5610*/  IMAD.MOV.U32 R6, RZ, RZ, R72 ;  /* 0x000000ffff067224 */ /* 0x000fe200078e0048 */
[----:B------:R-:W-:Y:S01]  /*5620*/  MOV R7, R73 ;  /* 0x0000004900077202 */ /* 0x000fe20000000f00 */
[C---:B------:R-:W-:Y:S01]  /*5630*/  HMMA.16816.F32 R84, R128.reuse, R88, R84 ;  /* 0x000000588054723c */ /* 0x040fe20000001854 */
[----:B------:R4:W-:Y:S01]  /*5640*/  LDSM.16.MT88.4 R72, [R0+0x2900] ;  /* 0x002900000048783b */ /* 0x0009e20000004200 */
[----:B------:R-:W-:Y:S02]  /*5650*/  FADD.FTZ R2, R6, R127 ;  /* 0x0000007f06027221 */ /* 0x000fe40000010000 */
[----:B------:R-:W-:Y:S01]  /*5660*/  FADD.FTZ R4, R7, R4 ;  /* 0x0000000407047221 */ /* 0x000fe20000010000 */
[----:B------:R-:W-:Y:S01]  /*5670*/  LDSM.16.MT88.4 R124, [R233+0x8900] ;  /* 0x00890000e97c783b */ /* 0x000fe20000004200 */
[----:B------:R-:W-:Y:S02]  /*5680*/  FADD.FTZ R2, R5, R2 ;  /* 0x0000000205027221 */ /* 0x000fe40000010000 */
[----:B------:R-:W-:Y:S01]  /*5690*/  FADD.FTZ R4, R176, R4 ;  /* 0x00000004b0047221 */ /* 0x000fe20000010000 */
[----:B------:R-:W-:Y:S01]  /*56a0*/  HMMA.16816.F32 R88, R128, R90, R96 ;  /* 0x0000005a8058723c */ /* 0x000fe20000001860 */
[----:B------:R-:W-:Y:S01]  /*56b0*/  FADD.FTZ R2, R177, R2 ;  /* 0x00000002b1027221 */ /* 0x000fe20000010000 */
[----:B------:R-:W3:Y:S01]  /*56c0*/  LDSM.16.MT88.4 R96, [R233+0x5900] ;  /* 0x00590000e960783b */ /* 0x000ee20000004200 */
[----:B------:R-:W-:-:S02]  /*56d0*/  FADD.FTZ R4, R178, R4 ;  /* 0x00000004b2047221 */ /* 0x000fc40000010000 */
[----:B------:R-:W-:Y:S02]  /*56e0*/  FADD.FTZ R2, R179, R2 ;  /* 0x00000002b3027221 */ /* 0x000fe40000010000 */
[----:B------:R-:W-:Y:S01]  /*56f0*/  FADD.FTZ R4, R168, R4 ;  /* 0x00000004a8047221 */ /* 0x000fe20000010000 */
[C---:B------:R-:W-:Y:S01]  /*5700*/  HMMA.16816.F32 R116, R128.reuse, R120, R116 ;  /* 0x000000788074723c */ /* 0x040fe20000001874 */
[----:B------:R-:W-:Y:S02]  /*5710*/  FADD.FTZ R2, R169, R2 ;  /* 0x00000002a9027221 */ /* 0x000fe40000010000 */
[----:B------:R-:W-:Y:S02]  /*5720*/  FADD.FTZ R5, R170, R4 ;  /* 0x00000004aa057221 */ /* 0x000fe40000010000 */
[----:B------:R-:W-:Y:S02]  /*5730*/  FADD.FTZ R4, R171, R2 ;  /* 0x00000002ab047221 */ /* 0x000fe40000010000 */
[----:B------:R-:W-:Y:S01]  /*5740*/  FADD.FTZ R2, R172, R5 ;  /* 0x00000005ac027221 */ /* 0x000fe20000010000 */
[----:B-1----:R-:W-:Y:S01]  /*5750*/  HMMA.16816.F32 R136, R128, R140, R136 ;  /* 0x0000008c8088723c */ /* 0x002fe20000001888 */
[----:B----4-:R-:W-:-:S02]  /*5760*/  FADD.FTZ R0, R173, R4 ;  /* 0x00000004ad007221 */ /* 0x010fc40000010000 */
[----:B------:R-:W-:Y:S02]  /*5770*/  FADD.FTZ R2, R174, R2 ;  /* 0x00000002ae027221 */ /* 0x000fe40000010000 */
[----:B------:R-:W-:Y:S02]  /*5780*/  FADD.FTZ R0, R175, R0 ;  /* 0x00000000af007221 */ /* 0x000fe40000010000 */
[----:B------:R-:W-:Y:S01]  /*5790*/  FADD.FTZ R2, R245, R2 ;  /* 0x00000002f5027221 */ /* 0x000fe20000010000 */
[----:B--2---:R-:W-:Y:S01]  /*57a0*/  HMMA.16816.F32 R76, R128, R80, R76 ;  /* 0x00000050804c723c */ /* 0x004fe2000000184c */
[----:B------:R-:W-:Y:S02]  /*57b0*/  FADD.FTZ R0, R240, R0 ;  /* 0x00000000f0007221 */ /* 0x000fe40000010000 */
[----:B------:R-:W-:Y:S02]  /*57c0*/  FADD.FTZ R2, R241, R2 ;  /* 0x00000002f1027221 */ /* 0x000fe40000010000 */
[----:B------:R-:W-:-:S02]  /*57d0*/  FADD.FTZ R0, R242, R0 ;  /* 0x00000000f2007221 */ /* 0x000fc40000010000 */
[----:B------:R-:W-:Y:S01]  /*57e0*/  FADD.FTZ R2, R243, R2 ;  /* 0x00000002f3027221 */ /* 0x000fe20000010000 */
[C---:B---3--:R-:W-:Y:S01]  /*57f0*/  HMMA.16816.F32 R60, R128.reuse, R64, R60 ;  /* 0x00000040803c723c */ /* 0x048fe2000000183c */
        /* <DEDUP_REMOVED lines=29> */
[----:B------:R-:W-:Y:S01]  /*59d0*/  HMMA.16816.F32 R108, R128, R112, R28 ;  /* 0x00000070806c723c */ /* 0x000fe2000000181c */
[----:B------:R-:W-:-:S07]  /*59e0*/  FADD.FTZ R245, R36, R245 ;  /* 0x000000f524f57221 */ /* 0x000fce0000010000 */
        /* <DEDUP_REMOVED lines=11> */
[----:B------:R-:W-:Y:S01]  /*5aa0*/  IMAD.MOV.U32 R243, RZ, RZ, c[0x0][0x1e4] ;  /* 0x00007900fff37624 */ /* 0x000fe200078e00ff */
[----:B------:R-:W-:Y:S01]  /*5ab0*/  UIADD3 UR5, UR16, -0x3, URZ ;  /* 0xfffffffd10057890 */ /* 0x000fe2000fffe03f */
[----:B------:R-:W-:-:S02]  /*5ac0*/  IMAD.MOV.U32 R215, RZ, RZ, c[0x0][0x1e0] ;  /* 0x00007800ffd77624 */ /* 0x000fc400078e00ff */
[----:B------:R-:W-:Y:S01]  /*5ad0*/  IMAD R0, R243, 0x60, RZ ;  /* 0x00000060f3007824 */ /* 0x000fe200078e02ff */
[----:B------:R-:W-:Y:S01]  /*5ae0*/  USHF.R.S32.HI UR4, URZ, 0x1f, UR5 ;  /* 0x0000001f3f047899 */ /* 0x000fe20008011405 */
[C---:B------:R-:W-:Y:S01]  /*5af0*/  IMAD.WIDE.U32 R4, R215.reuse, 0x60, RZ ;  /* 0x00000060d7047825 */ /* 0x040fe200078e00ff */
[----:B------:R-:W-:-:S03]  /*5b00*/  SHF.L.U64.HI R2, R215, 0x6, R243 ;  /* 0x00000006d7027819 */ /* 0x000fc600000102f3 */
[----:B------:R-:W-:Y:S01]  /*5b10*/  IMAD.SHL.U32 R8, R215, 0x40, RZ ;  /* 0x00000040d7087824 */ /* 0x000fe200078e00ff */
[----:B------:R-:W-:Y:S01]  /*5b20*/  IADD3 R0, R5, R0, RZ ;  /* 0x0000000005007210 */ /* 0x000fe20007ffe0ff */
[----:B------:R-:W-:-:S04]  /*5b30*/  IMAD.WIDE.U32 R6, R4, UR5, R248 ;  /* 0x0000000504067c25 */ /* 0x000fc8000f8e00f8 */
[----:B------:R-:W-:-:S04]  /*5b40*/  IMAD R0, R0, UR5, RZ ;  /* 0x0000000500007c24 */ /* 0x000fc8000f8e02ff */
[----:B------:R-:W-:Y:S01]  /*5b50*/  IMAD R0, R4, UR4, R0 ;  /* 0x0000000404007c24 */ /* 0x000fe2000f8e0200 */
[----:B------:R-:W-:-:S04]  /*5b60*/  LEA R4, P1, R6, c[0x0][0x1c8], 0x1 ;  /* 0x0000720006047a11 */ /* 0x000fc800078208ff */
[----:B------:R-:W-:Y:S02]  /*5b70*/  IADD3 R0, R7, R0, RZ ;  /* 0x0000000007007210 */ /* 0x000fe40007ffe0ff */
[----:B------:R-:W-:Y:S02]  /*5b80*/  IADD3 R12, P6, P5, R8, 0x80, R4 ;  /* 0x00000080080c7810 */ /* 0x000fe40007dde004 */
[----:B------:R-:W-:Y:S02]  /*5b90*/  LEA.HI.X R5, R6, c[0x0][0x1cc], R0, 0x1, P1 ;  /* 0x0000730006057a11 */ /* 0x000fe400008f0c00 */
[-C--:B------:R-:W-:Y:S02]  /*5ba0*/  IADD3 R6, P1, R4, R8.reuse, RZ ;  /* 0x0000000804067210 */ /* 0x080fe40007f3e0ff */
[--C-:B------:R-:W-:Y:S01]  /*5bb0*/  IADD3.X R13, R2, RZ, R5.reuse, P6, P5 ;  /* 0x000000ff020d7210 */ /* 0x100fe200037ea405 */
[----:B------:R-:W-:Y:S01]  /*5bc0*/  @!PT LDS RZ, [RZ] ;  /* 0x00000000fffff984 */ /* 0x000fe20000000800 */
[----:B------:R-:W-:Y:S01]  /*5bd0*/  @!PT LDS RZ, [RZ] ;  /* 0x00000000fffff984 */ /* 0x000fe20000000800 */
[----:B------:R-:W-:Y:S01]  /*5be0*/  @!PT LDS RZ, [RZ] ;  /* 0x00000000fffff984 */ /* 0x000fe20000000800 */
[----:B-----5:R1:W-:Y:S01]  /*5bf0*/  LDGSTS.E.BYPASS.LTC128B.128 [R239+0x12100], [R4.64], !P4 ;  /* 0x1210000004ef7fae */ /* 0x0203e2000e101d54 */
[----:B------:R-:W-:Y:S01]  /*5c00*/  IADD3 R10, P6, P5, R8, 0x100, R4 ;  /* 0x00000100080a7810 */ /* 0x000fe20007dde004 */
[----:B------:R-:W-:Y:S01]  /*5c10*/  IMAD.X R7, R5, 0x1, R2, P1 ;  /* 0x0000000105077824 */ /* 0x000fe200008e0602 */
[----:B------:R-:W-:Y:S01]  /*5c20*/  IADD3 R8, P1, R6, R8, RZ ;  /* 0x0000000806087210 */ /* 0x000fe20007f3e0ff */
[----:B------:R1:W-:Y:S01]  /*5c30*/  LDGSTS.E.BYPASS.LTC128B.128 [R239+0x15100], [R4.64+0x80], !P3 ;  /* 0x1510008004ef7fae */ /* 0x0003e2000d901d54 */
[----:B------:R-:W-:-:S02]  /*5c40*/  IADD3.X R11, R2, RZ, R5, P6, P5 ;  /* 0x000000ff020b7210 */ /* 0x000fc400037ea405 */
[----:B------:R-:W-:Y:S01]  /*5c50*/  IADD3.X R9, R7, R2, RZ, P1, !PT ;  /* 0x0000000207097210 */ /* 0x000fe20000ffe4ff */
[----:B------:R1:W-:Y:S04]  /*5c60*/  LDGSTS.E.BYPASS.LTC128B.128 [R239+0x18100], [R4.64+0x100], !P2 ;  /* 0x1810010004ef7fae */ /* 0x0003e8000d101d54 */
[----:B------:R1:W-:Y:S04]  /*5c70*/  LDGSTS.E.BYPASS.LTC128B.128 [R239+0x13100], [R6.64], !P4 ;  /* 0x1310000006ef7fae */ /* 0x0003e8000e101d54 */
[----:B------:R1:W-:Y:S04]  /*5c80*/  LDGSTS.E.BYPASS.LTC128B.128 [R239+0x16100], [R12.64], !P3 ;  /* 0x161000000cef7fae */ /* 0x0003e8000d901d54 */
[----:B------:R1:W-:Y:S04]  /*5c90*/  LDGSTS.E.BYPASS.LTC128B.128 [R239+0x19100], [R10.64], !P2 ;  /* 0x191000000aef7fae */ /* 0x0003e8000d101d54 */
[----:B------:R1:W-:Y:S04]  /*5ca0*/  LDGSTS.E.BYPASS.LTC128B.128 [R239+0x14100], [R8.64], !P4 ;  /* 0x1410000008ef7fae */ /* 0x0003e8000e101d54 */
[----:B------:R1:W-:Y:S04]  /*5cb0*/  LDGSTS.E.BYPASS.LTC128B.128 [R239+0x17100], [R8.64+0x80], !P3 ;  /* 0x1710008008ef7fae */ /* 0x0003e8000d901d54 */
[----:B------:R1:W-:Y:S02]  /*5cc0*/  LDGSTS.E.BYPASS.LTC128B.128 [R239+0x1a100], [R8.64+0x100], !P2 ;  /* 0x1a10010008ef7fae */ /* 0x0003e4000d101d54 */
.L_x_638:
[----:B------:R-:W-:Y:S01]  /*5cd0*/  PLOP3.LUT P1, PT, PT, PT, UP1, 0x40, 0x0 ;  /* 0x000000000000781c */ /* 0x000fe20003f2e818 */
[----:B------:R-:W0:-:S12]  /*5ce0*/  LDGDEPBAR ;  /* 0x00000000000079af */ /* 0x000e180000000000 */
[----:B------:R-:W-:Y:S05]  /*5cf0*/  @P1 BRA `(.L_x_639) ;  /* 0x0000377000001947 */ /* 0x000fea0003800000 */
[----:B------:R-:W-:Y:S01]  /*5d00*/  IMAD.MOV.U32 R133, RZ, RZ, R3 ;  /* 0x000000ffff857224 */ /* 0x000fe200078e0003 */
[----:B------:R-:W-:Y:S01]  /*5d10*/  MOV R0, R132 ;  /* 0x0000008400007202 */ /* 0x000fe20000000f00 */
[----:B------:R-:W-:Y:S01]  /*5d20*/  UIADD3 UR16, UR16, -0x2, URZ ;  /* 0xfffffffe10107890 */ /* 0x000fe2000fffe03f */
[----:B------:R-:W-:Y:S01]  /*5d30*/  SEL R236, R237, 0xffffffe0, !P0 ;  /* 0xffffffe0edec7807 */ /* 0x000fe20004000000 */
[----:B------:R-:W-:Y:S02]  /*5d40*/  UMOV UR15, URZ ;  /* 0x0000003f000f7c82 */ /* 0x000fe40008000000 */
[----:B------:R-:W-:Y:S02]  /*5d50*/  UMOV UR5, 0x1 ;  /* 0x0000000100057882 */ /* 0x000fe40000000000 */
[----:B------:R-:W-:Y:S02]  /*5d60*/  ULDC.64 UR8, c[0x0][0x208] ;  /* 0x0000820000087ab9 */ /* 0x000fe40000000a00 */
[----:B------:R-:W-:-:S02]  /*5d70*/  ULDC.64 UR6, c[0x0][0x1e0] ;  /* 0x0000780000067ab9 */ /* 0x000fc40000000a00 */
.L_x_640:
[----:B------:R-:W2:Y:S01]  /*5d80*/  LDL.64 R38, [R1] ;  /* 0x0000000001267983 */ /* 0x000ea20000100a00 */
[----:B------:R-:W-:Y:S04]  /*5d90*/  DEPBAR.LE SB0, 0x2 ;  /* 0x000080800000791a */ /* 0x000fe80000000000 */
[----:B------:R-:W-:Y:S01]  /*5da0*/  UIMAD UR4, UR5, 0x9000, URZ ;  /* 0x00009000050478a4 */ /* 0x000fe2000f8e023f */
[----:B------:R-:W3:Y:S01]  /*5db0*/  LDL.64 R36, [R1+0x8] ;  /* 0x0000080001247983 */ /* 0x000ee20000100a00 */
[----:B------:R-:W-:Y:S01]  /*5dc0*/  UISETP.NE.AND UP0, UPT, UR16, URZ, UPT ;  /* 0x0000003f1000728c */ /* 0x000fe2000bf05270 */
[----:B------:R-:W-:Y:S01]  /*5dd0*/  MOV R134, UR15 ;  /* 0x0000000f00867c02 */ /* 0x000fe20008000f00 */
[----:B------:R-:W-:Y:S02]  /*5de0*/  UIADD3 UR14, UR16, -0x1, URZ ;  /* 0xffffffff100e7890 */ /* 0x000fe4000fffe03f */
[----:B------:R-:W-:Y:S01]  /*5df0*/  IADD3 R132, R232, UR4, RZ ;  /* 0x00000004e8847c10 */ /* 0x000fe2000fffe0ff */
[----:B------:R-:W-:Y:S01]  /*5e00*/  BAR.SYNC.DEFER_BLOCKING 0x0 ;  /* 0x0000000000007b1d */ /* 0x000fe20000010000 */
[----:B------:R-:W-:Y:S01]  /*5e10*/  PLOP3.LUT P0, PT, PT, PT, UP0, 0x80, 0x0 ;  /* 0x000000000000781c */ /* 0x000fe20003f0f008 */
[----:B------:R-:W-:Y:S01]  /*5e20*/  UISETP.GE.AND UP1, UPT, UR15, 0x1, UPT ;  /* 0x000000010f00788c */ /* 0x000fe2000bf26270 */
[----:B------:R-:W-:Y:S03]  /*5e30*/  IADD3 R2, R236, R132, RZ ;  /* 0x00000084ec027210 */ /* 0x000fe60007ffe0ff */
[----:B------:R-:W-:Y:S02]  /*5e40*/  @UP0 USHF.R.S32.HI UR10, URZ, 0x1f, UR14 ;  /* 0x0000001f3f0a0899 */ /* 0x000fe4000801140e */
[----:B------:R-:W-:Y:S02]  /*5e50*/  @UP0 UIMAD.WIDE.U32 UR18, UR14, UR8, URZ ;  /* 0x000000080e1202a5 */ /* 0x000fe4000f8e003f */
[----:B------:R-:W-:Y:S04]  /*5e60*/  @UP0 UIMAD UR10, UR10, UR8, URZ ;  /* 0x000000080a0a02a4 */ /* 0x000fe8000f8e023f */
[----:B------:R-:W-:Y:S01]  /*5e70*/  @UP0 UIMAD UR10, UR14, UR9, UR10 ;  /* 0x000000090e0a02a4 */ /* 0x000fe2000f8e020a */
[----:B------:R-:W-:Y:S01]  /*5e80*/  MOV R3, UR18 ;  /* 0x0000001200037c02 */ /* 0x000fe20008000f00 */
[----:B-----5:R-:W-:Y:S02]  /*5e90*/  @P0 IMAD R134, R134, 0x9000, R239 ;  /* 0x0000900086860824 */ /* 0x020fe400078e02ef */
[----:B------:R-:W-:Y:S04]  /*5ea0*/  @UP0 UIADD3 UR10, UR19, UR10, URZ ;  /* 0x0000000a130a0290 */ /* 0x000fe8000fffe03f */
[----:B------:R-:W-:Y:S01]  /*5eb0*/  @UP0 UIMAD UR10, UR10, 0x60, URZ ;  /* 0x000000600a0a08a4 */ /* 0x000fe2000f8e023f */
[----:B-1----:R-:W1:Y:S01]  /*5ec0*/  LDSM.16.M88.4 R8, [R232+UR4+0x12100] ;  /* 0x01210004e808783b */ /* 0x002e620008000200 */
[----:B------:R-:W-:Y:S07]  /*5ed0*/  UISETP.GE.AND UP0, UPT, UR16, 0x2, UPT ;  /* 0x000000021000788c */ /* 0x000fee000bf06270 */
[----:B------:R-:W4:Y:S04]  /*5ee0*/  LDSM.16.M88.4 R16, [R232+UR4+0x12900] ;  /* 0x01290004e810783b */ /* 0x000f280008000200 */
[----:B------:R-:W-:Y:S04]  /*5ef0*/  @UP0 UIADD3 UR13, UR16, -0x2, URZ ;  /* 0xfffffffe100d0890 */ /* 0x000fe8000fffe03f */
[----:B------:R-:W4:Y:S01]  /*5f00*/  LDSM.16.M88.4 R24, [R232+UR4+0x13100] ;  /* 0x01310004e818783b */ /* 0x000f220008000200 */
[----:B------:R-:W-:Y:S07]  /*5f10*/  @UP0 UIMAD.WIDE.U32 UR18, UR13, UR6, URZ ;  /* 0x000000060d1202a5 */ /* 0x000fee000f8e003f */
[----:B------:R-:W4:Y:S08]  /*5f20*/  LDSM.16.M88.4 R32, [R232+UR4+0x13900] ;  /* 0x01390004e820783b */ /* 0x000f300008000200 */
[----:B------:R-:W2:Y:S01]  /*5f30*/  LDSM.16.M88.4 R40, [R232+UR4+0x14100] ;  /* 0x01410004e828783b */ /* 0x000ea20008000200 */
[C---:B-1----:R-:W-:Y:S07]  /*5f40*/  HMMA.16816.F32 R4, R152.reuse, R8, RZ ;  /* 0x000000089804723c */ /* 0x042fee00000018ff */
[----:B------:R-:W1:Y:S01]  /*5f50*/  LDSM.16.M88.4 R48, [R232+UR4+0x14900] ;  /* 0x01490004e830783b */ /* 0x000e620008000200 */
[C---:B------:R-:W-:Y:S07]  /*5f60*/  HMMA.16816.F32 R8, R152.reuse, R10, RZ ;  /* 0x0000000a9808723c */ /* 0x040fee00000018ff */
[----:B------:R-:W1:Y:S01]  /*5f70*/  LDSM.16.M88.4 R160, [R2+0x12100] ;  /* 0x0121000002a0783b */ /* 0x000e620000000200 */
[C---:B----4-:R-:W-:Y:S07]  /*5f80*/  HMMA.16816.F32 R12, R152.reuse, R16, RZ ;  /* 0x00000010980c723c */ /* 0x050fee00000018ff */
[----:B------:R-:W4:Y:S01]  /*5f90*/  LDSM.16.M88.4 R164, [R2+0x12900] ;  /* 0x0129000002a4783b */ /* 0x000f220000000200 */
[C---:B------:R-:W-:Y:S07]  /*5fa0*/  HMMA.16816.F32 R16, R152.reuse, R18, RZ ;  /* 0x000000129810723c */ /* 0x040fee00000018ff */
[----:B------:R-:W1:Y:S01]  /*5fb0*/  LDSM.16.M88.4 R168, [R2+0x13100] ;  /* 0x0131000002a8783b */ /* 0x000e620000000200 */
[C---:B------:R-:W-:Y:S07]  /*5fc0*/  HMMA.16816.F32 R20, R152.reuse, R24, RZ ;  /* 0x000000189814723c */ /* 0x040fee00000018ff */
[----:B------:R-:W1:Y:S01]  /*5fd0*/  LDSM.16.M88.4 R172, [R2+0x13900] ;  /* 0x0139000002ac783b */ /* 0x000e620000000200 */
[C---:B------:R-:W-:Y:S07]  /*5fe0*/  HMMA.16816.F32 R24, R152.reuse, R26, RZ ;  /* 0x0000001a9818723c */ /* 0x040fee00000018ff */
[----:B------:R-:W1:Y:S01]  /*5ff0*/  LDSM.16.M88.4 R176, [R2+0x14100] ;  /* 0x0141000002b0783b */ /* 0x000e620000000200 */
[C---:B------:R-:W-:Y:S07]  /*6000*/  HMMA.16816.F32 R28, R152.reuse, R32, RZ ;  /* 0x00000020981c723c */ /* 0x040fee00000018ff */
[----:B------:R-:W1:Y:S01]  /*6010*/  LDSM.16.M88.4 R180, [R2+0x14900] ;  /* 0x0149000002b4783b */ /* 0x000e620000000200 */
[C---:B------:R-:W-:Y:S01]  /*6020*/  HMMA.16816.F32 R32, R152.reuse, R34, RZ ;  /* 0x000000229820723c */ /* 0x040fe200000018ff */
[----:B--2---:R-:W-:Y:S03]  /*6030*/  @P0 MOV R45, R39 ;  /* 0x00000027002d0202 */ /* 0x004fe60000000f00 */
[----:B---3--:R-:W-:Y:S04]  /*6040*/  @P0 MOV R44, R36 ;  /* 0x00000024002c0202 */ /* 0x008fe80000000f00 */
[C---:B------:R-:W-:Y:S01]  /*6050*/  HMMA.16816.F32 R36, R152.reuse, R40, RZ ;  /* 0x000000289824723c */ /* 0x040fe200000018ff */
[----:B------:R-:W-:Y:S07]  /*6060*/  @P0 IMAD.WIDE.U32 R44, R3, 0x60, R44 ;  /* 0x00000060032c0825 */ /* 0x000fee00078e002c */
[C---:B------:R-:W-:Y:S01]  /*6070*/  HMMA.16816.F32 R40, R152.reuse, R42, RZ ;  /* 0x0000002a9828723c */ /* 0x040fe200000018ff */
[----:B------:R-:W-:Y:S01]  /*6080*/  @P0 IADD3 R214, R45, UR10, RZ ;  /* 0x0000000a2dd60c10 */ /* 0x000fe2000fffe0ff */
[----:B------:R-:W-:Y:S02]  /*6090*/  @UP0 USHF.R.S32.HI UR10, URZ, 0x1f, UR13 ;  /* 0x0000001f3f0a0899 */ /* 0x000fe4000801140d */
[C---:B------:R-:W-:Y:S02]  /*60a0*/  @P0 SHF.L.U32 R3, R44.reuse, 0x1, RZ ;  /* 0x000000012c030819 */ /* 0x040fe400000006ff */
[----:B------:R-:W-:Y:S01]  /*60b0*/  @P0 SHF.L.U64.HI R214, R44, 0x1, R214 ;  /* 0x000000012cd60819 */ /* 0x000fe200000102d6 */
[----:B------:R-:W-:Y:S01]  /*60c0*/  @UP0 UIMAD UR10, UR10, UR6, URZ ;  /* 0x000000060a0a02a4 */ /* 0x000fe2000f8e023f */
[C---:B-1----:R-:W-:Y:S01]  /*60d0*/  HMMA.16816.F32 R44, R152.reuse, R48, RZ ;  /* 0x00000030982c723c */ /* 0x042fe200000018ff */
[C---:B------:R-:W-:Y:S02]  /*60e0*/  @P0 IADD3 R212, P1, R3.reuse, c[0x0][0x1f8], RZ ;  /* 0x00007e0003d40a10 */ /* 0x040fe40007f3e0ff */
[----:B------:R-:W-:Y:S01]  /*60f0*/  @UP0 UIMAD UR10, UR13, UR7, UR10 ;  /* 0x000000070d0a02a4 */ /* 0x000fe2000f8e020a */
[C---:B------:R-:W-:Y:S01]  /*6100*/  @P0 IADD3 R228, P5, R3.reuse, 0x80, RZ ;  /* 0x0000008003e40810 */ /* 0x040fe20007fbe0ff */
[----:B------:R-:W-:Y:S01]  /*6110*/  UIADD3 UR13, UR15, 0x1, URZ ;  /* 0x000000010f0d7890 */ /* 0x000fe2000fffe03f */
[----:B------:R-:W-:Y:S01]  /*6120*/  @P0 IADD3.X R213, R214, c[0x0][0x1fc], RZ, P1, !PT ;  /* 0x00007f00d6d50a10 */ /* 0x000fe20000ffe4ff */
[----:B------:R-:W-:Y:S01]  /*6130*/  @UP0 UIADD3 UR10, UR19, UR10, URZ ;  /* 0x0000000a130a0290 */ /* 0x000fe2000fffe03f */
[----:B------:R-:W-:Y:S01]  /*6140*/  HMMA.16816.F32 R48, R152, R50, RZ ;  /* 0x000000329830723c */ /* 0x000fe200000018ff */
[----:B------:R-:W-:Y:S01]  /*6150*/  @P0 IADD3 R228, P1, R228, c[0x0][0x1f8], RZ ;  /* 0x00007e00e4e40a10 */ /* 0x000fe20007f3e0ff */
[----:B------:R-:W-:Y:S01]  /*6160*/  USEL UR15, UR13, URZ, !UP1 ;  /* 0x0000003f0d0f7287 */ /* 0x000fe2000c800000 */
[----:B------:R-:W-:Y:S01]  /*6170*/  @!PT LDS RZ, [RZ] ;  /* 0x00000000fffff984 */ /* 0x000fe20000000800 */
[----:B------:R-:W-:Y:S01]  /*6180*/  @!PT LDS RZ, [RZ] ;  /* 0x00000000fffff984 */ /* 0x000fe20000000800 */
[----:B------:R-:W-:Y:S01]  /*6190*/  @!PT LDS RZ, [RZ] ;  /* 0x00000000fffff984 */ /* 0x000fe20000000800 */
[----:B------:R1:W-:Y:S01]  /*61a0*/  @P0 LDGSTS.E.BYPASS.LTC128B.128 [R134+0x100], [R212.64], !P4 ;  /* 0x00100000d4860fae */ /* 0x0003e2000e101d54 */
[----:B------:R-:W-:Y:S01]  /*61b0*/  @P0 IADD3 R3, P6, R3, 0x100, RZ ;  /* 0x0000010003030810 */ /* 0x000fe20007fde0ff */
[----:B------:R-:W-:Y:S01]  /*61c0*/  @UP0 UIMAD UR10, UR10, 0x60, URZ ;  /* 0x000000600a0a08a4 */ /* 0x000fe2000f8e023f */
[--C-:B------:R-:W-:Y:S01]  /*61d0*/  @P0 IADD3.X R229, RZ, c[0x0][0x1fc], R214.reuse, P1, P5 ;  /* 0x00007f00ffe50a10 */ /* 0x100fe20000fea4d6 */
[----:B------:R-:W-:Y:S01]  /*61e0*/  @UP0 UMOV UR13, 0x6 ;  /* 0x00000006000d0882 */ /* 0x000fe20000000000 */
[C---:B------:R-:W-:Y:S01]  /*61f0*/  HMMA.16816.F32 R4, R156.reuse, R160, R4 ;  /* 0x000000a09c04723c */ /* 0x040fe20000001804 */
[----:B------:R-:W-:Y:S02]  /*6200*/  @UP0 USHF.L.U64.HI UR13, UR6, UR13, UR7 ;  /* 0x0000000d060d0299 */ /* 0x000fe40008010207 */
[----:B------:R2:W-:Y:S04]  /*6210*/  @P0 LDGSTS.E.BYPASS.LTC128B.128 [R134+0x3100], [R228.64], !P3 ;  /* 0x03100000e4860fae */ /* 0x0005e8000d901d54 */
[----:B------:R-:W-:Y:S01]  /*6220*/  @P0 IADD3 R160, P1, R212, UR12, RZ ;  /* 0x0000000cd4a00c10 */ /* 0x000fe2000ff3e0ff */
[C---:B------:R-:W-:Y:S04]  /*6230*/  HMMA.16816.F32 R8, R156.reuse, R162, R8 ;  /* 0x000000a29c08723c */ /* 0x040fe80000001808 */
[----:B------:R-:W-:Y:S03]  /*6240*/  @P0 IADD3.X R161, R213, UR11, RZ, P1, !PT ;  /* 0x0000000bd5a10c10 */ /* 0x000fe60008ffe4ff */
[----:B------:R-:W-:Y:S01]  /*6250*/  @P0 IADD3 R162, P1, R160, UR12, RZ ;  /* 0x0000000ca0a20c10 */ /* 0x000fe2000ff3e0ff */
[C---:B----4-:R-:W-:Y:S04]  /*6260*/  HMMA.16816.F32 R12, R156.reuse, R164, R12 ;  /* 0x000000a49c0c723c */ /* 0x050fe8000000180c */
[----:B------:R-:W-:Y:S04]  /*6270*/  @P0 IADD3.X R163, R161, UR11, RZ, P1, !PT ;  /* 0x0000000ba1a30c10 */ /* 0x000fe80008ffe4ff */
[C---:B------:R-:W-:Y:S04]  /*6280*/  HMMA.16816.F32 R16, R156.reuse, R166, R16 ;  /* 0x000000a69c10723c */ /* 0x040fe80000001810 */
[----:B--2---:R-:W-:Y:S04]  /*6290*/  @P0 IADD3 R228, P5, R3, c[0x0][0x1f8], RZ ;  /* 0x00007e0003e40a10 */ /* 0x004fe80007fbe0ff */
[C---:B------:R-:W-:Y:S04]  /*62a0*/  HMMA.16816.F32 R20, R156.reuse, R168, R20 ;  /* 0x000000a89c14723c */ /* 0x040fe80000001814 */
[----:B------:R-:W-:Y:S02]  /*62b0*/  @P0 IADD3.X R229, RZ, c[0x0][0x1fc], R214, P5, P6 ;  /* 0x00007f00ffe50a10 */ /* 0x000fe40002fec4d6 */
[-C--:B------:R-:W-:Y:S02]  /*62c0*/  IADD3 R3, R234, R132.reuse, RZ ;  /* 0x00000084ea037210 */ /* 0x080fe40007ffe0ff */
[C---:B------:R-:W-:Y:S01]  /*62d0*/  HMMA.16816.F32 R24, R156.reuse, R170, R24 ;  /* 0x000000aa9c18723c */ /* 0x040fe20000001818 */
[----:B------:R2:W-:Y:S03]  /*62e0*/  @P0 LDGSTS.E.BYPASS.LTC128B.128 [R134+0x6100], [R228.64], !P2 ;  /* 0x06100000e4860fae */ /* 0x0005e6000d101d54 */
[----:B------:R-:W-:Y:S04]  /*62f0*/  IADD3 R132, R236, R132, R234 ;  /* 0x00000084ec847210 */ /* 0x000fe80007ffe0ea */
[C---:B------:R-:W-:Y:S01]  /*6300*/  HMMA.16816.F32 R28, R156.reuse, R172, R28 ;  /* 0x000000ac9c1c723c */ /* 0x040fe2000000181c */
[----:B------:R3:W-:Y:S07]  /*6310*/  @P0 LDGSTS.E.BYPASS.LTC128B.128 [R134+0x1100], [R160.64], !P4 ;  /* 0x01100000a0860fae */ /* 0x0007ee000e101d54 */
[C---:B------:R-:W-:Y:S01]  /*6320*/  HMMA.16816.F32 R32, R156.reuse, R174, R32 ;  /* 0x000000ae9c20723c */ /* 0x040fe20000001820 */
[----:B------:R3:W-:Y:S07]  /*6330*/  @P0 LDGSTS.E.BYPASS.LTC128B.128 [R134+0x4100], [R160.64+0x80], !P3 ;  /* 0x04100080a0860fae */ /* 0x0007ee000d901d54 */
[C---:B------:R-:W-:Y:S01]  /*6340*/  HMMA.16816.F32 R36, R156.reuse, R176, R36 ;  /* 0x000000b09c24723c */ /* 0x040fe20000001824 */
[----:B------:R3:W-:Y:S03]  /*6350*/  @P0 LDGSTS.E.BYPASS.LTC128B.128 [R134+0x7100], [R160.64+0x100], !P2 ;  /* 0x07100100a0860fae */ /* 0x0007e6000d101d54 */
[----:B--2---:R-:W-:Y:S04]  /*6360*/  IADD3 R228, R234, R2, RZ ;  /* 0x00000002eae47210 */ /* 0x004fe80007ffe0ff */
[C---:B------:R-:W-:Y:S01]  /*6370*/  HMMA.16816.F32 R40, R156.reuse, R178, R40 ;  /* 0x000000b29c28723c */ /* 0x040fe20000001828 */
[----:B------:R3:W-:Y:S07]  /*6380*/  @P0 LDGSTS.E.BYPASS.LTC128B.128 [R134+0x2100], [R162.64], !P4 ;  /* 0x02100000a2860fae */ /* 0x0007ee000e101d54 */
[C---:B------:R-:W-:Y:S01]  /*6390*/  HMMA.16816.F32 R44, R156.reuse, R180, R44 ;  /* 0x000000b49c2c723c */ /* 0x040fe2000000182c */
[----:B------:R3:W-:Y:S07]  /*63a0*/  @P0 LDGSTS.E.BYPASS.LTC128B.128 [R134+0x5100], [R162.64+0x80], !P3 ;  /* 0x05100080a2860fae */ /* 0x0007ee000d901d54 */
[----:B------:R-:W-:Y:S01]  /*63b0*/  HMMA.16816.F32 R48, R156, R182, R48 ;  /* 0x000000b69c30723c */ /* 0x000fe20000001830 */
[----:B------:R3:W-:Y:S01]  /*63c0*/  @P0 LDGSTS.E.BYPASS.LTC128B.128 [R134+0x8100], [R162.64+0x100], !P2 ;  /* 0x08100100a2860fae */ /* 0x0007e2000d101d54 */
[----:B------:R-:W-:Y:S07]  /*63d0*/  PLOP3.LUT P0, PT, PT, PT, UP0, 0x80, 0x0 ;  /* 0x000000000000781c */ /* 0x000fee0003f0f008 */
[----:B------:R-:W-:Y:S08]  /*63e0*/  LDSM.16.M88.4 R164, [R3+0x12900] ;  /* 0x0129000003a4783b */ /* 0x000ff00000000200 */
[----:B------:R-:W-:Y:S08]  /*63f0*/  LDSM.16.M88.4 R168, [R3+0x13100] ;  /* 0x0131000003a8783b */ /* 0x000ff00000000200 */
[----:B------:R-:W-:Y:S08]  /*6400*/  LDSM.16.M88.4 R172, [R3+0x13900] ;  /* 0x0139000003ac783b */ /* 0x000ff00000000200 */
[----:B---3--:R-:W2:Y:S08]  /*6410*/  LDSM.16.M88.4 R160, [R3+0x12100] ;  /* 0x0121000003a0783b */ /* 0x008eb00000000200 */
[----:B------:R-:W0:Y:S08]  /*6420*/  LDGDEPBAR ;  /* 0x00000000000079af */ /* 0x000e300000000000 */
[----:B------:R-:W3:Y:S08]  /*6430*/  LDSM.16.M88.4 R176, [R3+0x14100] ;  /* 0x0141000003b0783b */ /* 0x000ef00000000200 */
[----:B------:R-:W-:Y:S08]  /*6440*/  LDSM.16.M88.4 R180, [R3+0x16100] ;  /* 0x0161000003b4783b */ /* 0x000ff00000000200 */
[----:B-1----:R-:W-:Y:S01]  /*6450*/  LDSM.16.M88.4 R212, [R232+UR4+0x18100] ;  /* 0x01810004e8d4783b */ /* 0x002fe20008000200 */
[C---:B--2---:R-:W-:Y:S08]  /*6460*/  HMMA.16816.F32 R4, R184.reuse, R160, R4 ;  /* 0x000000a0b804723c */ /* 0x044ff00000001804 */
        /* <DEDUP_REMOVED lines=10> */
[----:B------:R-:W4:Y:S07]  /*6510*/  LDSM.16.M88.4 R172, [R228+0x13100] ;  /* 0x01310000e4ac783b */ /* 0x000f2e0000000200 */
[C---:B---3--:R-:W-:Y:S08]  /*6520*/  HMMA.16816.F32 R36, R184.reuse, R176, R36 ;  /* 0x000000b0b824723c */ /* 0x048ff00000001824 */
[C---:B------:R-:W-:Y:S01]  /*6530*/  HMMA.16816.F32 R40, R184.reuse, R178, R40 ;  /* 0x000000b2b828723c */ /* 0x040fe20000001828 */
[----:B------:R-:W3:Y:S07]  /*6540*/  LDSM.16.M88.4 R176, [R228+0x13900] ;  /* 0x01390000e4b0783b */ /* 0x000eee0000000200 */
[C---:B-1----:R-:W-:Y:S08]  /*6550*/  HMMA.16816.F32 R44, R184.reuse, R160, R44 ;  /* 0x000000a0b82c723c */ /* 0x042ff0000000182c */
[----:B------:R-:W-:Y:S01]  /*6560*/  HMMA.16816.F32 R48, R184, R162, R48 ;  /* 0x000000a2b830723c */ /* 0x000fe20000001830 */
[----:B------:R-:W1:Y:S07]  /*6570*/  LDSM.16.M88.4 R160, [R228+0x14100] ;  /* 0x01410000e4a0783b */ /* 0x000e6e0000000200 */
[C---:B--2---:R-:W-:Y:S08]  /*6580*/  HMMA.16816.F32 R4, R188.reuse, R164, R4 ;  /* 0x000000a4bc04723c */ /* 0x044ff00000001804 */
[C---:B------:R-:W-:Y:S01]  /*6590*/  HMMA.16816.F32 R8, R188.reuse, R166, R8 ;  /* 0x000000a6bc08723c */ /* 0x040fe20000001808 */
[----:B------:R-:W2:Y:S07]  /*65a0*/  LDSM.16.M88.4 R164, [R228+0x14900] ;  /* 0x01490000e4a4783b */ /* 0x000eae0000000200 */
[C---:B----4-:R-:W-:Y:S08]  /*65b0*/  HMMA.16816.F32 R12, R188.reuse, R168, R12 ;  /* 0x000000a8bc0c723c */ /* 0x050ff0000000180c */
[C---:B------:R-:W-:Y:S01]  /*65c0*/  HMMA.16816.F32 R16, R188.reuse, R170, R16 ;  /* 0x000000aabc10723c */ /* 0x040fe20000001810 */
[----:B------:R-:W4:Y:S07]  /*65d0*/  LDSM.16.M88.4 R168, [R232+UR4+0x15100] ;  /* 0x01510004e8a8783b */ /* 0x000f2e0008000200 */
[C---:B------:R-:W-:Y:S08]  /*65e0*/  HMMA.16816.F32 R20, R188.reuse, R172, R20 ;  /* 0x000000acbc14723c */ /* 0x040ff00000001814 */
[C---:B------:R-:W-:Y:S01]  /*65f0*/  HMMA.16816.F32 R24, R188.reuse, R174, R24 ;  /* 0x000000aebc18723c */ /* 0x040fe20000001818 */
[----:B------:R-:W4:Y:S07]  /*6600*/  LDSM.16.M88.4 R172, [R232+UR4+0x15900] ;  /* 0x01590004e8ac783b */ /* 0x000f2e0008000200 */
[C---:B---3--:R-:W-:Y:S08]  /*6610*/  HMMA.16816.F32 R28, R188.reuse, R176, R28 ;  /* 0x000000b0bc1c723c */ /* 0x048ff0000000181c */
[C---:B------:R-:W-:Y:S01]  /*6620*/  HMMA.16816.F32 R32, R188.reuse, R178, R32 ;  /* 0x000000b2bc20723c */ /* 0x040fe20000001820 */
[----:B------:R-:W3:Y:S07]  /*6630*/  LDSM.16.M88.4 R176, [R232+UR4+0x16100] ;  /* 0x01610004e8b0783b */ /* 0x000eee0008000200 */
[C---:B-1----:R-:W-:Y:S08]  /*6640*/  HMMA.16816.F32 R36, R188.reuse, R160, R36 ;  /* 0x000000a0bc24723c */ /* 0x042ff00000001824 */
[C---:B------:R-:W-:Y:S01]  /*6650*/  HMMA.16816.F32 R40, R188.reuse, R162, R40 ;  /* 0x000000a2bc28723c */ /* 0x040fe20000001828 */
[----:B------:R-:W1:Y:S07]  /*6660*/  LDSM.16.M88.4 R160, [R232+UR4+0x16900] ;  /* 0x01690004e8a0783b */ /* 0x000e6e0008000200 */
[C---:B--2---:R-:W-:Y:S08]  /*6670*/  HMMA.16816.F32 R44, R188.reuse, R164, R44 ;  /* 0x000000a4bc2c723c */ /* 0x044ff0000000182c */
[----:B------:R-:W-:Y:S01]  /*6680*/  HMMA.16816.F32 R48, R188, R166, R48 ;  /* 0x000000a6bc30723c */ /* 0x000fe20000001830 */
[----:B------:R-:W2:Y:S07]  /*6690*/  LDSM.16.M88.4 R164, [R232+UR4+0x17100] ;  /* 0x01710004e8a4783b */ /* 0x000eae0008000200 */
[C---:B----4-:R-:W-:Y:S08]  /*66a0*/  HMMA.16816.F32 R4, R192.reuse, R168, R4 ;  /* 0x000000a8c004723c */ /* 0x050ff00000001804 */
[C---:B------:R-:W-:Y:S01]  /*66b0*/  HMMA.16816.F32 R8, R192.reuse, R170, R8 ;  /* 0x000000aac008723c */ /* 0x040fe20000001808 */
[----:B------:R-:W4:Y:S07]  /*66c0*/  LDSM.16.M88.4 R168, [R232+UR4+0x17900] ;  /* 0x01790004e8a8783b */ /* 0x000f2e0008000200 */
[C---:B------:R-:W-:Y:S08]  /*66d0*/  HMMA.16816.F32 R12, R192.reuse, R172, R12 ;  /* 0x000000acc00c723c */ /* 0x040ff0000000180c */
        /* <DEDUP_REMOVED lines=8> */
[C---:B--2---:R-:W-:Y:S08]  /*6760*/  HMMA.16816.F32 R36, R192.reuse, R164, R36 ;  /* 0x000000a4c024723c */ /* 0x044ff00000001824 */
[C---:B------:R-:W-:Y:S01]  /*6770*/  HMMA.16816.F32 R40, R192.reuse, R166, R40 ;  /* 0x000000a6c028723c */ /* 0x040fe20000001828 */
[----:B------:R-:W2:Y:S07]  /*6780*/  LDSM.16.M88.4 R164, [R2+0x16900] ;  /* 0x0169000002a4783b */ /* 0x000eae0000000200 */
[C---:B----4-:R-:W-:Y:S08]  /*6790*/  HMMA.16816.F32 R44, R192.reuse, R168, R44 ;  /* 0x000000a8c02c723c */ /* 0x050ff0000000182c */
[----:B------:R-:W-:Y:S01]  /*67a0*/  HMMA.16816.F32 R48, R192, R170, R48 ;  /* 0x000000aac030723c */ /* 0x000fe20000001830 */
        /* <DEDUP_REMOVED lines=14> */
[C---:B------:R-:W-:Y:S01]  /*6890*/  HMMA.16816.F32 R40, R196.reuse, R170, R40 ;  /* 0x000000aac428723c */ /* 0x040fe20000001828 */
[----:B------:R-:W4:Y:S07]  /*68a0*/  LDSM.16.M88.4 R168, [R3+0x17100] ;  /* 0x0171000003a8783b */ /* 0x000f2e0000000200 */
[C---:B------:R-:W-:Y:S08]  /*68b0*/  HMMA.16816.F32 R44, R196.reuse, R172, R44 ;  /* 0x000000acc42c723c */ /* 0x040ff0000000182c */
[----:B------:R-:W-:Y:S01]  /*68c0*/  HMMA.16816.F32 R48, R196, R174, R48 ;  /* 0x000000aec430723c */ /* 0x000fe20000001830 */
[----:B------:R-:W-:Y:S07]  /*68d0*/  LDSM.16.M88.4 R172, [R228+0x15100] ;  /* 0x01510000e4ac783b */ /* 0x000fee0000000200 */
[C---:B---3--:R-:W-:Y:S01]  /*68e0*/  HMMA.16816.F32 R4, R200.reuse, R176, R4 ;  /* 0x000000b0c804723c */ /* 0x048fe20000001804 */
[----:B------:R-:W-:Y:S07]  /*68f0*/  LDSM.16.M88.4 R228, [R228+0x18100] ;  /* 0x01810000e4e4783b */ /* 0x000fee0000000200 */
        /* <DEDUP_REMOVED lines=9> */
[C---:B------:R-:W-:Y:S01]  /*6990*/  HMMA.16816.F32 R32, R200.reuse, R166, R32 ;  /* 0x000000a6c820723c */ /* 0x040fe20000001820 */
[----:B------:R-:W2:Y:S07]  /*69a0*/  LDSM.16.M88.4 R164, [R132+0x16100] ;  /* 0x0161000084a4783b */ /* 0x000eae0000000200 */
[C---:B----4-:R-:W-:Y:S08]  /*69b0*/  HMMA.16816.F32 R36, R200.reuse, R168, R36 ;  /* 0x000000a8c824723c */ /* 0x050ff00000001824 */
[C---:B------:R-:W-:Y:S01]  /*69c0*/  HMMA.16816.F32 R40, R200.reuse, R170, R40 ;  /* 0x000000aac828723c */ /* 0x040fe20000001828 */
[----:B------:R-:W3:Y:S07]  /*69d0*/  LDSM.16.M88.4 R168, [R132+0x17100] ;  /* 0x0171000084a8783b */ /* 0x000eee0000000200 */
[C---:B-1----:R-:W-:Y:S08]  /*69e0*/  HMMA.16816.F32 R44, R200.reuse, R160, R44 ;  /* 0x000000a0c82c723c */ /* 0x042ff0000000182c */
[----:B------:R-:W-:Y:S01]  /*69f0*/  HMMA.16816.F32 R48, R200, R162, R48 ;  /* 0x000000a2c830723c */ /* 0x000fe20000001830 */
[----:B------:R-:W1:Y:S07]  /*6a00*/  LDSM.16.M88.4 R160, [R132+0x17900] ;  /* 0x0179000084a0783b */ /* 0x000e6e0000000200 */
[C---:B------:R-:W-:Y:S08]  /*6a10*/  HMMA.16816.F32 R4, R204.reuse, R172, R4 ;  /* 0x000000accc04723c */ /* 0x040ff00000001804 */
[C---:B------:R-:W-:Y:S01]  /*6a20*/  HMMA.16816.F32 R8, R204.reuse, R174, R8 ;  /* 0x000000aecc08723c */ /* 0x040fe20000001808 */
[----:B------:R-:W4:Y:S07]  /*6a30*/  LDSM.16.M88.4 R172, [R232+UR4+0x18900] ;  /* 0x01890004e8ac783b */ /* 0x000f2e0008000200 */
[C---:B------:R-:W-:Y:S08]  /*6a40*/  HMMA.16816.F32 R12, R204.reuse, R176, R12 ;  /* 0x000000b0cc0c723c */ /* 0x040ff0000000180c */
[C---:B------:R-:W-:Y:S01]  /*6a50*/  HMMA.16816.F32 R16, R204.reuse, R178, R16 ;  /* 0x000000b2cc10723c */ /* 0x040fe20000001810 */
[----:B------:R-:W-:Y:S07]  /*6a60*/  LDSM.16.M88.4 R176, [R232+UR4+0x1a900] ;  /* 0x01a90004e8b0783b */ /* 0x000fee0008000200 */
[C---:B--2---:R-:W-:Y:S08]  /*6a70*/  HMMA.16816.F32 R20, R204.reuse, R164, R20 ;  /* 0x000000a4cc14723c */ /* 0x044ff00000001814 */
[C---:B------:R-:W-:Y:S01]  /*6a80*/  HMMA.16816.F32 R24, R204.reuse, R166, R24 ;  /* 0x000000a6cc18723c */ /* 0x040fe20000001818 */
[----:B------:R-:W2:Y:S07]  /*6a90*/  LDSM.16.M88.4 R164, [R232+UR4+0x19100] ;  /* 0x01910004e8a4783b */ /* 0x000eae0008000200 */
[C---:B------:R-:W-:Y:S08]  /*6aa0*/  HMMA.16816.F32 R28, R204.reuse, R180, R28 ;  /* 0x000000b4cc1c723c */ /* 0x040ff0000000181c */
[C---:B------:R-:W-:Y:S01]  /*6ab0*/  HMMA.16816.F32 R32, R204.reuse, R182, R32 ;  /* 0x000000b6cc20723c */ /* 0x040fe20000001820 */
[----:B------:R-:W-:Y:S07]  /*6ac0*/  LDSM.16.M88.4 R180, [R2+0x18100] ;  /* 0x0181000002b4783b */ /* 0x000fee0000000200 */
[C---:B---3--:R-:W-:Y:S08]  /*6ad0*/  HMMA.16816.F32 R36, R204.reuse, R168, R36 ;  /* 0x000000a8cc24723c */ /* 0x048ff00000001824 */
[C---:B------:R-:W-:Y:S01]  /*6ae0*/  HMMA.16816.F32 R40, R204.reuse, R170, R40 ;  /* 0x000000aacc28723c */ /* 0x040fe20000001828 */
[----:B------:R-:W-:Y:S07]  /*6af0*/  LDSM.16.M88.4 R168, [R232+UR4+0x1a100] ;  /* 0x01a10004e8a8783b */ /* 0x000fee0008000200 */
[C---:B-1----:R-:W-:Y:S08]  /*6b00*/  HMMA.16816.F32 R44, R204.reuse, R160, R44 ;  /* 0x000000a0cc2c723c */ /* 0x042ff0000000182c */
[----:B------:R-:W-:Y:S01]  /*6b10*/  HMMA.16816.F32 R48, R204, R162, R48 ;  /* 0x000000a2cc30723c */ /* 0x000fe20000001830 */
[----:B------:R-:W1:Y:S07]  /*6b20*/  LDSM.16.M88.4 R160, [R232+UR4+0x19900] ;  /* 0x01990004e8a0783b */ /* 0x000e6e0008000200 */
[C---:B------:R-:W-:Y:S08]  /*6b30*/  HMMA.16816.F32 R4, R208.reuse, R212, R4 ;  /* 0x000000d4d004723c */ /* 0x040ff00000001804 */
        /* <DEDUP_REMOVED lines=13> */
[----:B------:R-:W1:Y:S07]  /*6c10*/  LDSM.16.M88.4 R168, [R2+0x1a900] ;  /* 0x01a9000002a8783b */ /* 0x000e6e0000000200 */
[C---:B------:R-:W-:Y:S08]  /*6c20*/  HMMA.16816.F32 R44, R208.reuse, R176, R44 ;  /* 0x000000b0d02c723c */ /* 0x040ff0000000182c */
[----:B------:R-:W-:Y:S01]  /*6c30*/  HMMA.16816.F32 R48, R208, R178, R48 ;  /* 0x000000b2d030723c */ /* 0x000fe20000001830 */
[----:B------:R-:W1:Y:S07]  /*6c40*/  LDSM.16.M88.4 R176, [R3+0x18100] ;  /* 0x0181000003b0783b */ /* 0x000e6e0000000200 */
[C---:B------:R-:W-:Y:S08]  /*6c50*/  HMMA.16816.F32 R4, R216.reuse, R180, R4 ;  /* 0x000000b4d804723c */ /* 0x040ff00000001804 */
[C---:B------:R-:W-:Y:S01]  /*6c60*/  HMMA.16816.F32 R8, R216.reuse, R182, R8 ;  /* 0x000000b6d808723c */ /* 0x040fe20000001808 */
[----:B------:R-:W1:Y:S07]  /*6c70*/  LDSM.16.M88.4 R180, [R3+0x18900] ;  /* 0x0189000003b4783b */ /* 0x000e6e0000000200 */
[C---:B---3--:R-:W-:Y:S08]  /*6c80*/  HMMA.16816.F32 R12, R216.reuse, R212, R12 ;  /* 0x000000d4d80c723c */ /* 0x048ff0000000180c */
[C---:B------:R-:W-:Y:S01]  /*6c90*/  HMMA.16816.F32 R16, R216.reuse, R214, R16 ;  /* 0x000000d6d810723c */ /* 0x040fe20000001810 */
[----:B------:R-:W-:Y:S07]  /*6ca0*/  LDSM.16.M88.4 R212, [R3+0x19900] ;  /* 0x0199000003d4783b */ /* 0x000fee0000000200 */
[C---:B----4-:R-:W-:Y:S08]  /*6cb0*/  HMMA.16816.F32 R20, R216.reuse, R172, R20 ;  /* 0x000000acd814723c */ /* 0x050ff00000001814 */
[C---:B------:R-:W-:Y:S01]  /*6cc0*/  HMMA.16816.F32 R24, R216.reuse, R174, R24 ;  /* 0x000000aed818723c */ /* 0x040fe20000001818 */
[----:B------:R-:W3:Y:S07]  /*6cd0*/  LDSM.16.M88.4 R172, [R3+0x19100] ;  /* 0x0191000003ac783b */ /* 0x000eee0000000200 */
[C---:B--2---:R-:W-:Y:S08]  /*6ce0*/  HMMA.16816.F32 R28, R216.reuse, R164, R28 ;  /* 0x000000a4d81c723c */ /* 0x044ff0000000181c */
[C---:B------:R-:W-:Y:S01]  /*6cf0*/  HMMA.16816.F32 R32, R216.reuse, R166, R32 ;  /* 0x000000a6d820723c */ /* 0x040fe20000001820 */
[----:B------:R-:W2:Y:S07]  /*6d00*/  LDSM.16.M88.4 R164, [R3+0x1a100] ;  /* 0x01a1000003a4783b */ /* 0x000eae0000000200 */
[C---:B-1----:R-:W-:Y:S08]  /*6d10*/  HMMA.16816.F32 R36, R216.reuse, R160, R36 ;  /* 0x000000a0d824723c */ /* 0x042ff00000001824 */
[C---:B------:R-:W-:Y:S01]  /*6d20*/  HMMA.16816.F32 R40, R216.reuse, R162, R40 ;  /* 0x000000a2d828723c */ /* 0x040fe20000001828 */
[----:B------:R-:W1:Y:S07]  /*6d30*/  LDSM.16.M88.4 R160, [R3+0x1a900] ;  /* 0x01a9000003a0783b */ /* 0x000e6e0000000200 */
[C---:B------:R-:W-:Y:S08]  /*6d40*/  HMMA.16816.F32 R44, R216.reuse, R168, R44 ;  /* 0x000000a8d82c723c */ /* 0x040ff0000000182c */
[----:B------:R-:W-:Y:S01]  /*6d50*/  HMMA.16816.F32 R48, R216, R170, R48 ;  /* 0x000000aad830723c */ /* 0x000fe20000001830 */
[----:B------:R-:W4:Y:S07]  /*6d60*/  LDSM.16.M88.4 R168, [R132+0x18900] ;  /* 0x0189000084a8783b */ /* 0x000f2e0000000200 */
[C---:B------:R-:W-:Y:S08]  /*6d70*/  HMMA.16816.F32 R4, R220.reuse, R176, R4 ;  /* 0x000000b0dc04723c */ /* 0x040ff00000001804 */
[C---:B------:R-:W-:Y:S08]  /*6d80*/  HMMA.16816.F32 R8, R220.reuse, R178, R8 ;  /* 0x000000b2dc08723c */ /* 0x040ff00000001808 */
[C---:B------:R-:W-:Y:S08]  /*6d90*/  HMMA.16816.F32 R12, R220.reuse, R180, R12 ;  /* 0x000000b4dc0c723c */ /* 0x040ff0000000180c */
[C---:B------:R-:W-:Y:S08]  /*6da0*/  HMMA.16816.F32 R16, R220.reuse, R182, R16 ;  /* 0x000000b6dc10723c */ /* 0x040ff00000001810 */
[C---:B---3--:R-:W-:Y:S08]  /*6db0*/  HMMA.16816.F32 R20, R220.reuse, R172, R20 ;  /* 0x000000acdc14723c */ /* 0x048ff00000001814 */
[C---:B------:R-:W-:Y:S08]  /*6dc0*/  HMMA.16816.F32 R24, R220.reuse, R174, R24 ;  /* 0x000000aedc18723c */ /* 0x040ff00000001818 */
[C---:B------:R-:W-:Y:S08]  /*6dd0*/  HMMA.16816.F32 R28, R220.reuse, R212, R28 ;  /* 0x000000d4dc1c723c */ /* 0x040ff0000000181c */
[C---:B------:R-:W-:Y:S08]  /*6de0*/  HMMA.16816.F32 R32, R220.reuse, R214, R32 ;  /* 0x000000d6dc20723c */ /* 0x040ff00000001820 */
[C---:B--2---:R-:W-:Y:S08]  /*6df0*/  HMMA.16816.F32 R36, R220.reuse, R164, R36 ;  /* 0x000000a4dc24723c */ /* 0x044ff00000001824 */
[C---:B------:R-:W-:Y:S01]  /*6e00*/  HMMA.16816.F32 R40, R220.reuse, R166, R40 ;  /* 0x000000a6dc28723c */ /* 0x040fe20000001828 */
[----:B------:R-:W2:Y:S07]  /*6e10*/  LDSM.16.M88.4 R164, [R132+0x19100] ;  /* 0x0191000084a4783b */ /* 0x000eae0000000200 */
[C---:B-1----:R-:W-:Y:S08]  /*6e20*/  HMMA.16816.F32 R44, R220.reuse, R160, R44 ;  /* 0x000000a0dc2c723c */ /* 0x042ff0000000182c */
[----:B------:R-:W-:Y:S01]  /*6e30*/  HMMA.16816.F32 R48, R220, R162, R48 ;  /* 0x000000a2dc30723c */ /* 0x000fe20000001830 */
[----:B------:R-:W1:Y:S07]  /*6e40*/  LDSM.16.M88.4 R160, [R132+0x19900] ;  /* 0x0199000084a0783b */ /* 0x000e6e0000000200 */
[C---:B------:R-:W-:Y:S08]  /*6e50*/  HMMA.16816.F32 R4, R224.reuse, R228, R4 ;  /* 0x000000e4e004723c */ /* 0x040ff00000001804 */
[C---:B------:R-:W-:Y:S08]  /*6e60*/  HMMA.16816.F32 R8, R224.reuse, R230, R8 ;  /* 0x000000e6e008723c */ /* 0x040ff00000001808 */
[C---:B----4-:R-:W-:Y:S08]  /*6e70*/  HMMA.16816.F32 R12, R224.reuse, R168, R12 ;  /* 0x000000a8e00c723c */ /* 0x050ff0000000180c */
[C---:B------:R-:W-:Y:S01]  /*6e80*/  HMMA.16816.F32 R16, R224.reuse, R170, R16 ;  /* 0x000000aae010723c */ /* 0x040fe20000001810 */
[----:B------:R-:W3:Y:S03]  /*6e90*/  LDSM.16.M88.4 R168, [R132+0x1a100] ;  /* 0x01a1000084a8783b */ /* 0x000ee60000000200 */
[----:B------:R-:W-:Y:S02]  /*6ea0*/  FMNMX.FTZ R2, R4, R0, !PT ;  /* 0x0000000004027209 */ /* 0x000fe40007810000 */
[----:B------:R-:W-:Y:S02]  /*6eb0*/  FMNMX.FTZ R3, R6, R133, !PT ;  /* 0x0000008506037209 */ /* 0x000fe40007810000 */
[C---:B--2---:R-:W-:Y:S04]  /*6ec0*/  HMMA.16816.F32 R20, R224.reuse, R164, R20 ;  /* 0x000000a4e014723c */ /* 0x044fe80000001814 */
[----:B------:R-:W-:Y:S02]  /*6ed0*/  FMNMX.FTZ R2, R5, R2, !PT ;  /* 0x0000000205027209 */ /* 0x000fe40007810000 */
[----:B------:R-:W-:Y:S02]  /*6ee0*/  FMNMX.FTZ R3, R7, R3, !PT ;  /* 0x0000000307037209 */ /* 0x000fe40007810000 */
[C---:B------:R-:W-:Y:S01]  /*6ef0*/  HMMA.16816.F32 R24, R224.reuse, R166, R24 ;  /* 0x000000a6e018723c */ /* 0x040fe20000001818 */
[----:B------:R-:W2:Y:S01]  /*6f00*/  LDSM.16.M88.4 R164, [R132+0x1a900] ;  /* 0x01a9000084a4783b */ /* 0x000ea20000000200 */
        /* <DEDUP_REMOVED lines=14> */
[C---:B------:R-:W-:Y:S01]  /*6ff0*/  HMMA.16816.F32 R40, R224.reuse, R170, R40 ;  /* 0x000000aae028723c */ /* 0x040fe20000001828 */
[----:B------:R-:W-:Y:S03]  /*7000*/  LDSM.16.MT88.4 R160, [R135+UR4+0x100] ;  /* 0x0001000487a0783b */ /* 0x000fe60008004200 */
[----:B------:R-:W-:Y:S02]  /*7010*/  FMNMX.FTZ R3, R15, R3, !PT ;  /* 0x000000030f037209 */ /* 0x000fe40007810000 */
[----:B------:R-:W-:Y:S02]  /*7020*/  FMNMX.FTZ R2, R20, R2, !PT ;  /* 0x0000000214027209 */ /* 0x000fe40007810000 */
[C---:B--2---:R-:W-:Y:S01]  /*7030*/  HMMA.16816.F32 R44, R224.reuse, R164, R44 ;  /* 0x000000a4e02c723c */ /* 0x044fe2000000182c */
[----:B------:R-:W-:Y:S03]  /*7040*/  LDSM.16.MT88.4 R168, [R135+UR4+0x3900] ;  /* 0x0039000487a8783b */ /* 0x000fe60008004200 */
        /* <DEDUP_REMOVED lines=41> */
[----:B------:R-:W-:Y:S03]  /*72e0*/  IADD3 R134, R135, UR4, RZ ;  /* 0x0000000487867c10 */ /* 0x000fe6000fffe0ff */
[C---:B------:R-:W-:Y:S01]  /*72f0*/  FADD.FTZ R0, -R132.reuse, R0 ;  /* 0x0000000084007221 */ /* 0x040fe20000010100 */
[----:B------:R-:W-:Y:S01]  /*7300*/  IADD3 R134, R235, R134, RZ ;  /* 0x00000086eb867210 */ /* 0x000fe20007ffe0ff */
[----:B------:R-:W-:Y:S02]  /*7310*/  FMUL.FTZ R172, R132, c[0x0][0x2d0] ;  /* 0x0000b40084ac7a20 */ /* 0x000fe40000410000 */
[----:B------:R-:W-:Y:S01]  /*7320*/  FMUL.FTZ R0, R0, c[0x0][0x2d0] ;  /* 0x0000b40000007a20 */ /* 0x000fe20000410000 */
[----:B--2---:R-:W-:Y:S01]  /*7330*/  FMNMX.FTZ R3, R2, R3, !PT ;  /* 0x0000000302037209 */ /* 0x004fe20007810000 */
[--C-:B------:R-:W-:Y:S01]  /*7340*/  FFMA.FTZ R8, R8, c[0x0][0x2d0], -R172.reuse ;  /* 0x0000b40008087a23 */ /* 0x100fe200000108ac */
[----:B------:R-:W1:Y:S01]  /*7350*/  LDSM.16.MT88.4 R164, [R134+0x100] ;  /* 0x0001000086a4783b */ /* 0x000e620000004200 */
[----:B------:R2:W3:Y:S01]  /*7360*/  MUFU.EX2 R2, R0 ;  /* 0x0000000000027308 */ /* 0x0004e20000000800 */
[--C-:B------:R-:W-:Y:S02]  /*7370*/  FFMA.FTZ R9, R9, c[0x0][0x2d0], -R172.reuse ;  /* 0x0000b40009097a23 */ /* 0x100fe400000108ac */
[----:B------:R-:W-:Y:S02]  /*7380*/  FMUL.FTZ R173, R3, c[0x0][0x2d0] ;  /* 0x0000b40003ad7a20 */ /* 0x000fe40000410000 */
        /* <DEDUP_REMOVED lines=10> */
[----:B------:R-:W-:Y:S02]  /*7430*/  FFMA.FTZ R26, R26, c[0x0][0x2d0], -R173 ;  /* 0x0000b4001a1a7a23 */ /* 0x000fe400000108ad */
[--C-:B------:R-:W-:Y:S02]  /*7440*/  FFMA.FTZ R28, R28, c[0x0][0x2d0], -R172.reuse ;  /* 0x0000b4001c1c7a23 */ /* 0x100fe400000108ac */
[----:B--2---:R-:W-:Y:S01]  /*7450*/  FADD.FTZ R0, -R3, R133 ;  /* 0x0000008503007221 */ /* 0x004fe20000010100 */
[----:B------:R-:W-:Y:S01]  /*7460*/  IADD3 R133, R233, UR4, RZ ;  /* 0x00000004e9857c10 */ /* 0x000fe2000fffe0ff */
[----:B---3--:R-:W-:Y:S02]  /*7470*/  FMUL.FTZ R52, R2, R52 ;  /* 0x0000003402347220 */ /* 0x008fe40000410000 */
[----:B------:R-:W-:Y:S01]  /*7480*/  FMUL.FTZ R0, R0, c[0x0][0x2d0] ;  /* 0x0000b40000007a20 */ /* 0x000fe20000410000 */
[----:B------:R-:W-:Y:S01]  /*7490*/  MUFU.EX2 R229, R10 ;  /* 0x0000000a00e57308 */ /* 0x000fe20000000800 */
[----:B------:R-:W-:Y:S01]  /*74a0*/  IADD3 R133, R235, R133, RZ ;  /* 0x00000085eb857210 */ /* 0x000fe20007ffe0ff */
[C---:B------:R-:W-:Y:S02]  /*74b0*/  FMUL.FTZ R53, R2.reuse, R53 ;  /* 0x0000003502357220 */ /* 0x040fe40000410000 */
[C---:B----4-:R-:W-:Y:S02]  /*74c0*/  FMUL.FTZ R8, R2.reuse, R140 ;  /* 0x0000008c02087220 */ /* 0x050fe40000410000 */
[C---:B------:R-:W-:Y:S02]  /*74d0*/  FMUL.FTZ R56, R2.reuse, R56 ;  /* 0x0000003802387220 */ /* 0x040fe40000410000 */
[C---:B------:R-:W-:Y:S02]  /*74e0*/  FMUL.FTZ R57, R2.reuse, R57 ;  /* 0x0000003902397220 */ /* 0x040fe40000410000 */
[----:B------:R-:W2:Y:S01]  /*74f0*/  MUFU.EX2 R0, R0 ;  /* 0x0000000000007308 */ /* 0x000ea20000000800 */
[C---:B------:R-:W-:Y:S02]  /*7500*/  FMUL.FTZ R60, R2.reuse, R60 ;  /* 0x0000003c023c7220 */ /* 0x040fe40000410000 */
[C---:B------:R-:W-:Y:S02]  /*7510*/  FMUL.FTZ R61, R2.reuse, R61 ;  /* 0x0000003d023d7220 */ /* 0x040fe40000410000 */
[C---:B-1----:R-:W-:Y:S02]  /*7520*/  FMUL.FTZ R9, R2.reuse, R141 ;  /* 0x0000008d02097220 */ /* 0x042fe40000410000 */
[C---:B------:R-:W-:Y:S02]  /*7530*/  FMUL.FTZ R64, R2.reuse, R64 ;  /* 0x0000004002407220 */ /* 0x040fe40000410000 */
[C---:B------:R-:W-:Y:S01]  /*7540*/  FMUL.FTZ R65, R2.reuse, R65 ;  /* 0x0000004102417220 */ /* 0x040fe20000410000 */
[----:B------:R1:W-:Y:S01]  /*7550*/  MUFU.EX2 R238, R11 ;  /* 0x0000000b00ee7308 */ /* 0x0003e20000000800 */
[C---:B------:R-:W-:Y:S02]  /*7560*/  FMUL.FTZ R68, R2.reuse, R68 ;  /* 0x0000004402447220 */ /* 0x040fe40000410000 */
[C---:B------:R-:W-:Y:S02]  /*7570*/  FMUL.FTZ R69, R2.reuse, R69 ;  /* 0x0000004502457220 */ /* 0x040fe40000410000 */
[C---:B------:R-:W-:Y:S02]  /*7580*/  FMUL.FTZ R72, R2.reuse, R72 ;  /* 0x0000004802487220 */ /* 0x040fe40000410000 */
[C---:B------:R-:W-:Y:S02]  /*7590*/  FMUL.FTZ R73, R2.reuse, R73 ;  /* 0x0000004902497220 */ /* 0x040fe40000410000 */
[C---:B------:R-:W-:Y:S01]  /*75a0*/  FMUL.FTZ R76, R2.reuse, R76 ;  /* 0x0000004c024c7220 */ /* 0x040fe20000410000 */
[----:B------:R3:W-:Y:S01]  /*75b0*/  MUFU.EX2 R242, R5 ;  /* 0x0000000500f27308 */ /* 0x0007e20000000800 */
[C---:B------:R-:W-:Y:S02]  /*75c0*/  FMUL.FTZ R77, R2.reuse, R77 ;  /* 0x0000004d024d7220 */ /* 0x040fe40000410000 */
[----:B------:R-:W-:Y:S02]  /*75d0*/  FMUL.FTZ R80, R2, R80 ;  /* 0x0000005002507220 */ /* 0x000fe40000410000 */
[C---:B--2---:R-:W-:Y:S02]  /*75e0*/  FMUL.FTZ R10, R0.reuse, R142 ;  /* 0x0000008e000a7220 */ /* 0x044fe40000410000 */
[C---:B------:R-:W-:Y:S02]  /*75f0*/  FMUL.FTZ R54, R0.reuse, R54 ;  /* 0x0000003600367220 */ /* 0x040fe40000410000 */
[C---:B------:R-:W-:Y:S01]  /*7600*/  FMUL.FTZ R55, R0.reuse, R55 ;  /* 0x0000003700377220 */ /* 0x040fe20000410000 */
[----:B------:R2:W4:Y:S01]  /*7610*/  MUFU.EX2 R243, R4 ;  /* 0x0000000400f37308 */ /* 0x0005220000000800 */
[C---:B------:R-:W-:Y:S02]  /*7620*/  FMUL.FTZ R58, R0.reuse, R58 ;  /* 0x0000003a003a7220 */ /* 0x040fe40000410000 */
[C---:B------:R-:W-:Y:S02]  /*7630*/  FMUL.FTZ R59, R0.reuse, R59 ;  /* 0x0000003b003b7220 */ /* 0x040fe40000410000 */
[C---:B-1----:R-:W-:Y:S02]  /*7640*/  FMUL.FTZ R11, R0.reuse, R143 ;  /* 0x0000008f000b7220 */ /* 0x042fe40000410000 */
[----:B------:R-:W1:Y:S01]  /*7650*/  LDSM.16.MT88.4 R140, [R233+UR4+0x100] ;  /* 0x00010004e98c783b */ /* 0x000e620008004200 */
[C---:B------:R-:W-:Y:S02]  /*7660*/  FMUL.FTZ R62, R0.reuse, R62 ;  /* 0x0000003e003e7220 */ /* 0x040fe40000410000 */
[----:B------:R4:W-:Y:S01]  /*7670*/  MUFU.EX2 R231, R6 ;  /* 0x0000000600e77308 */ /* 0x0009e20000000800 */
[C---:B------:R-:W-:Y:S02]  /*7680*/  FMUL.FTZ R63, R0.reuse, R63 ;  /* 0x0000003f003f7220 */ /* 0x040fe40000410000 */
[----:B------:R-:W-:Y:S02]  /*7690*/  FMUL.FTZ R66, R0, R66 ;  /* 0x0000004200427220 */ /* 0x000fe40000410000 */
[----:B---3--:R-:W-:Y:S02]  /*76a0*/  FMUL.FTZ R5, R2, R137 ;  /* 0x0000008902057220 */ /* 0x008fe40000410000 */
[C---:B------:R-:W-:Y:S02]  /*76b0*/  FMUL.FTZ R67, R0.reuse, R67 ;  /* 0x0000004300437220 */ /* 0x040fe40000410000 */
[C---:B------:R-:W-:Y:S01]  /*76c0*/  FMUL.FTZ R70, R0.reuse, R70 ;  /* 0x0000004600467220 */ /* 0x040fe20000410000 */
[----:B------:R-:W3:Y:S01]  /*76d0*/  MUFU.EX2 R230, R7 ;  /* 0x0000000700e67308 */ /* 0x000ee20000000800 */
[C---:B------:R-:W-:Y:S02]  /*76e0*/  FMUL.FTZ R71, R0.reuse, R71 ;  /* 0x0000004700477220 */ /* 0x040fe40000410000 */
[----:B------:R-:W-:Y:S02]  /*76f0*/  FMUL.FTZ R74, R0, R74 ;  /* 0x0000004a004a7220 */ /* 0x000fe40000410000 */
[----:B--2---:R-:W-:Y:S01]  /*7700*/  FMUL.FTZ R4, R2, R136 ;  /* 0x0000008802047220 */ /* 0x004fe20000410000 */
[----:B----4-:R-:W-:Y:S01]  /*7710*/  F2FP.PACK_AB R136, R242, R243 ;  /* 0x000000f3f288723e */ /* 0x010fe200000000ff */
[C---:B------:R-:W-:Y:S02]  /*7720*/  FMUL.FTZ R75, R0.reuse, R75 ;  /* 0x0000004b004b7220 */ /* 0x040fe40000410000 */
[C---:B------:R-:W-:Y:S01]  /*7730*/  FMUL.FTZ R78, R0.reuse, R78 ;  /* 0x0000004e004e7220 */ /* 0x040fe20000410000 */
[----:B------:R-:W-:Y:S01]  /*7740*/  MUFU.EX2 R178, R24 ;  /* 0x0000001800b27308 */ /* 0x000fe20000000800 */
[----:B------:R-:W-:Y:S02]  /*7750*/  FMUL.FTZ R79, R0, R79 ;  /* 0x0000004f004f7220 */ /* 0x000fe40000410000 */
[----:B------:R-:W-:Y:S02]  /*7760*/  FMUL.FTZ R81, R2, R81 ;  /* 0x0000005102517220 */ /* 0x000fe40000410000 */
[----:B------:R-:W-:Y:S01]  /*7770*/  FMUL.FTZ R6, R0, R138 ;  /* 0x0000008a00067220 */ /* 0x000fe20000410000 */
[----:B------:R-:W-:Y:S01]  /*7780*/  F2FP.PACK_AB R138, R240, R241 ;  /* 0x000000f1f08a723e */ /* 0x000fe200000000ff */
[C---:B------:R-:W-:Y:S02]  /*7790*/  FMUL.FTZ R82, R0.reuse, R82 ;  /* 0x0000005200527220 */ /* 0x040fe40000410000 */
[----:B------:R-:W-:Y:S01]  /*77a0*/  FMUL.FTZ R83, R0, R83 ;  /* 0x0000005300537220 */ /* 0x000fe20000410000 */
[----:B------:R-:W-:Y:S01]  /*77b0*/  MUFU.EX2 R177, R25 ;  /* 0x0000001900b17308 */ /* 0x000fe20000000800 */
[C---:B------:R-:W-:Y:S02]  /*77c0*/  FMUL.FTZ R84, R2.reuse, R84 ;  /* 0x0000005402547220 */ /* 0x040fe40000410000 */
[----:B------:R-:W-:Y:S01]  /*77d0*/  FMUL.FTZ R85, R2, R85 ;  /* 0x0000005502557220 */ /* 0x000fe20000410000 */
[----:B---3--:R-:W-:Y:S01]  /*77e0*/  F2FP.PACK_AB R137, R230, R231 ;  /* 0x000000e7e689723e */ /* 0x008fe200000000ff */
[----:B------:R-:W-:Y:S01]  /*77f0*/  FMUL.FTZ R7, R0, R139 ;  /* 0x0000008b00077220 */ /* 0x000fe20000410000 */
[----:B------:R-:W-:Y:S01]  /*7800*/  F2FP.PACK_AB R139, R238, R229 ;  /* 0x000000e5ee8b723e */ /* 0x000fe200000000ff */
[--C-:B------:R-:W-:Y:S02]  /*7810*/  FFMA.FTZ R29, R29, c[0x0][0x2d0], -R172.reuse ;  /* 0x0000b4001d1d7a23 */ /* 0x100fe400000108ac */
[--C-:B------:R-:W-:Y:S02]  /*7820*/  FFMA.FTZ R30, R30, c[0x0][0x2d0], -R173.reuse ;  /* 0x0000b4001e1e7a23 */ /* 0x100fe400000108ad */
[--C-:B------:R-:W-:Y:S02]  /*7830*/  FFMA.FTZ R31, R31, c[0x0][0x2d0], -R173.reuse ;  /* 0x0000b4001f1f7a23 */ /* 0x100fe400000108ad */
[C---:B------:R-:W-:Y:S05]  /*7840*/  HMMA.16816.F32 R4, R136.reuse, R160, R4 ;  /* 0x000000a08804723c */ /* 0x040fea0000001804 */
[--C-:B------:R-:W-:Y:S02]  /*7850*/  FFMA.FTZ R32, R32, c[0x0][0x2d0], -R172.reuse ;  /* 0x0000b40020207a23 */ /* 0x100fe400000108ac */
[--C-:B------:R-:W-:Y:S01]  /*7860*/  FFMA.FTZ R33, R33, c[0x0][0x2d0], -R172.reuse ;  /* 0x0000b40021217a23 */ /* 0x100fe200000108ac */
[C---:B------:R-:W-:Y:S01]  /*7870*/  HMMA.16816.F32 R8, R136.reuse, R162, R8 ;  /* 0x000000a28808723c */ /* 0x040fe20000001808 */
[----:B------:R-:W2:Y:S03]  /*7880*/  LDSM.16.MT88.4 R160, [R133+0x100] ;  /* 0x0001000085a0783b */ /* 0x000ea60000004200 */
[--C-:B------:R-:W-:Y:S02]  /*7890*/  FFMA.FTZ R34, R34, c[0x0][0x2d0], -R173.reuse ;  /* 0x0000b40022227a23 */ /* 0x100fe400000108ad */
[--C-:B------:R-:W-:Y:S02]  /*78a0*/  FFMA.FTZ R35, R35, c[0x0][0x2d0], -R173.reuse ;  /* 0x0000b40023237a23 */ /* 0x100fe400000108ad */
[C---:B------:R-:W-:Y:S04]  /*78b0*/  HMMA.16816.F32 R52, R136.reuse, R164, R52 ;  /* 0x000000a48834723c */ /* 0x040fe80000001834 */
[--C-:B------:R-:W-:Y:S02]  /*78c0*/  FFMA.FTZ R36, R36, c[0x0][0x2d0], -R172.reuse ;  /* 0x0000b40024247a23 */ /* 0x100fe400000108ac */
[--C-:B------:R-:W-:Y:S02]  /*78d0*/  FFMA.FTZ R37, R37, c[0x0][0x2d0], -R172.reuse ;  /* 0x0000b40025257a23 */ /* 0x100fe400000108ac */
[C---:B------:R-:W-:Y:S01]  /*78e0*/  HMMA.16816.F32 R56, R136.reuse, R166, R56 ;  /* 0x000000a68838723c */ /* 0x040fe20000001838 */
[----:B------:R-:W3:Y:S03]  /*78f0*/  LDSM.16.MT88.4 R164, [R135+UR4+0x3100] ;  /* 0x0031000487a4783b */ /* 0x000ee60008004200 */
[--C-:B------:R-:W-:Y:S02]  /*7900*/  FFMA.FTZ R38, R38, c[0x0][0x2d0], -R173.reuse ;  /* 0x0000b40026267a23 */ /* 0x100fe400000108ad */
[--C-:B------:R-:W-:Y:S02]  /*7910*/  FFMA.FTZ R39, R39, c[0x0][0x2d0], -R173.reuse ;  /* 0x0000b40027277a23 */ /* 0x100fe400000108ad */
[C---:B-1----:R-:W-:Y:S04]  /*7920*/  HMMA.16816.F32 R60, R136.reuse, R140, R60 ;  /* 0x0000008c883c723c */ /* 0x042fe8000000183c */
[--C-:B------:R-:W-:Y:S02]  /*7930*/  FFMA.FTZ R40, R40, c[0x0][0x2d0], -R172.reuse ;  /* 0x0000b40028287a23 */ /* 0x100fe400000108ac */
[--C-:B------:R-:W-:Y:S02]  /*7940*/  FFMA.FTZ R41, R41, c[0x0][0x2d0], -R172.reuse ;  /* 0x0000b40029297a23 */ /* 0x100fe400000108ac */
[C---:B------:R-:W-:Y:S01]  /*7950*/  HMMA.16816.F32 R64, R136.reuse, R142, R64 ;  /* 0x0000008e8840723c */ /* 0x040fe20000001840 */
[----:B------:R-:W1:Y:S03]  /*7960*/  LDSM.16.MT88.4 R140, [R134+0x3100] ;  /* 0x00310000868c783b */ /* 0x000e660000004200 */
[--C-:B------:R-:W-:Y:S02]  /*7970*/  FFMA.FTZ R42, R42, c[0x0][0x2d0], -R173.reuse ;  /* 0x0000b4002a2a7a23 */ /* 0x100fe400000108ad */
[C---:B------:R-:W-:Y:S02]  /*7980*/  FMUL.FTZ R86, R0.reuse, R86 ;  /* 0x0000005600567220 */ /* 0x040fe40000410000 */
[----:B------:R-:W-:Y:S01]  /*7990*/  FMUL.FTZ R87, R0, R87 ;  /* 0x0000005700577220 */ /* 0x000fe20000410000 */
[C---:B--2---:R-:W-:Y:S03]  /*79a0*/  HMMA.16816.F32 R68, R136.reuse, R160, R68 ;  /* 0x000000a08844723c */ /* 0x044fe60000001844 */
[C---:B------:R-:W-:Y:S02]  /*79b0*/  FMUL.FTZ R88, R2.reuse, R88 ;  /* 0x0000005802587220 */ /* 0x040fe40000410000 */
[----:B------:R-:W-:Y:S02]  /*79c0*/  FMUL.FTZ R89, R2, R89 ;  /* 0x0000005902597220 */ /* 0x000fe40000410000 */
[C---:B------:R-:W-:Y:S01]  /*79d0*/  FMUL.FTZ R90, R0.reuse, R90 ;  /* 0x0000005a005a7220 */ /* 0x040fe20000410000 */
[C---:B------:R-:W-:Y:S01]  /*79e0*/  HMMA.16816.F32 R72, R136.reuse, R162, R72 ;  /* 0x000000a28848723c */ /* 0x040fe20000001848 */
[----:B------:R-:W2:Y:S03]  /*79f0*/  LDSM.16.MT88.4 R160, [R233+UR4+0x3100] ;  /* 0x00310004e9a0783b */ /* 0x000ea60008004200 */
[----:B------:R-:W-:Y:S02]  /*7a00*/  FMUL.FTZ R91, R0, R91 ;  /* 0x0000005b005b7220 */ /* 0x000fe40000410000 */
[C---:B------:R-:W-:Y:S02]  /*7a10*/  FMUL.FTZ R92, R2.reuse, R92 ;  /* 0x0000005c025c7220 */ /* 0x040fe40000410000 */
[C---:B---3--:R-:W-:Y:S04]  /*7a20*/  HMMA.16816.F32 R76, R136.reuse, R164, R76 ;  /* 0x000000a4884c723c */ /* 0x048fe8000000184c */
        /* <DEDUP_REMOVED lines=8> */
[C---:B------:R-:W-:Y:S02]  /*7ab0*/  FMUL.FTZ R98, R0.reuse, R98 ;  /* 0x0000006200627220 */ /* 0x040fe40000410000 */
[C---:B------:R-:W-:Y:S01]  /*7ac0*/  HMMA.16816.F32 R88, R136.reuse, R142, R88 ;  /* 0x0000008e8858723c */ /* 0x040fe20000001858 */
[----:B------:R-:W1:Y:S03]  /*7ad0*/  LDSM.16.MT88.4 R140, [R135+UR4+0x6100] ;  /* 0x00610004878c783b */ /* 0x000e660008004200 */
[----:B------:R-:W-:Y:S02]  /*7ae0*/  FMUL.FTZ R99, R0, R99 ;  /* 0x0000006300637220 */ /* 0x000fe40000410000 */
[C---:B------:R-:W-:Y:S02]  /*7af0*/  FMUL.FTZ R100, R2.reuse, R100 ;  /* 0x0000006402647220 */ /* 0x040fe40000410000 */
[----:B------:R-:W-:Y:S01]  /*7b00*/  FMUL.FTZ R101, R2, R101 ;  /* 0x0000006502657220 */ /* 0x000fe20000410000 */
[C---:B--2---:R-:W-:Y:S03]  /*7b10*/  HMMA.16816.F32 R92, R136.reuse, R160, R92 ;  /* 0x000000a0885c723c */ /* 0x044fe6000000185c */
[C---:B------:R-:W-:Y:S02]  /*7b20*/  FMUL.FTZ R102, R0.reuse, R102 ;  /* 0x0000006600667220 */ /* 0x040fe40000410000 */
[----:B------:R-:W-:Y:S02]  /*7b30*/  FMUL.FTZ R103, R0, R103 ;  /* 0x0000006700677220 */ /* 0x000fe40000410000 */
[C---:B------:R-:W-:Y:S01]  /*7b40*/  FMUL.FTZ R104, R2.reuse, R104 ;  /* 0x0000006802687220 */ /* 0x040fe20000410000 */
[C---:B------:R-:W-:Y:S01]  /*7b50*/  HMMA.16816.F32 R96, R136.reuse, R162, R96 ;  /* 0x000000a28860723c */ /* 0x040fe20000001860 */
[----:B------:R-:W2:Y:S03]  /*7b60*/  LDSM.16.MT88.4 R160, [R134+0x6100] ;  /* 0x0061000086a0783b */ /* 0x000ea60000004200 */
[----:B------:R-:W-:Y:S02]  /*7b70*/  FMUL.FTZ R105, R2, R105 ;  /* 0x0000006902697220 */ /* 0x000fe40000410000 */
[C---:B------:R-:W-:Y:S02]  /*7b80*/  FMUL.FTZ R106, R0.reuse, R106 ;  /* 0x0000006a006a7220 */ /* 0x040fe40000410000 */
[C---:B---3--:R-:W-:Y:S04]  /*7b90*/  HMMA.16816.F32 R100, R136.reuse, R164, R100 ;  /* 0x000000a48864723c */ /* 0x048fe80000001864 */
[----:B------:R-:W-:Y:S02]  /*7ba0*/  FMUL.FTZ R107, R0, R107 ;  /* 0x0000006b006b7220 */ /* 0x000fe40000410000 */
[C---:B------:R-:W-:Y:S02]  /*7bb0*/  FMUL.FTZ R108, R2.reuse, R108 ;  /* 0x0000006c026c7220 */ /* 0x040fe40000410000 */
[----:B------:R-:W-:Y:S03]  /*7bc0*/  FMUL.FTZ R109, R2, R109 ;  /* 0x0000006d026d7220 */ /* 0x000fe60000410000 */
[C---:B------:R-:W-:Y:S01]  /*7bd0*/  HMMA.16816.F32 R104, R136.reuse, R166, R104 ;  /* 0x000000a68868723c */ /* 0x040fe20000001868 */
[----:B------:R-:W3:Y:S02]  /*7be0*/  LDSM.16.MT88.4 R164, [R233+UR4+0x6100] ;  /* 0x00610004e9a4783b */ /* 0x000ee40008004200 */
[C---:B------:R-:W-:Y:S02]  /*7bf0*/  FMUL.FTZ R110, R0.reuse, R110 ;  /* 0x0000006e006e7220 */ /* 0x040fe40000410000 */
[----:B------:R-:W-:Y:S02]  /*7c00*/  FMUL.FTZ R111, R0, R111 ;  /* 0x0000006f006f7220 */ /* 0x000fe40000410000 */
[--C-:B------:R-:W-:Y:S02]  /*7c10*/  FFMA.FTZ R12, R12, c[0x0][0x2d0], -R172.reuse ;  /* 0x0000b4000c0c7a23 */ /* 0x100fe400000108ac */
[--C-:B------:R-:W-:Y:S02]  /*7c20*/  FFMA.FTZ R13, R13, c[0x0][0x2d0], -R172.reuse ;  /* 0x0000b4000d0d7a23 */ /* 0x100fe400000108ac */
[----:B------:R4:W-:Y:S01]  /*7c30*/  MUFU.EX2 R228, R12 ;  /* 0x0000000c00e47308 */ /* 0x0009e20000000800 */
[C---:B-1----:R-:W-:Y:S03]  /*7c40*/  HMMA.16816.F32 R108, R136.reuse, R140, R108 ;  /* 0x0000008c886c723c */ /* 0x042fe6000000186c */
[--C-:B------:R-:W-:Y:S02]  /*7c50*/  FFMA.FTZ R14, R14, c[0x0][0x2d0], -R173.reuse ;  /* 0x0000b4000e0e7a23 */ /* 0x100fe400000108ad */
[--C-:B------:R-:W-:Y:S02]  /*7c60*/  FFMA.FTZ R15, R15, c[0x0][0x2d0], -R173.reuse ;  /* 0x0000b4000f0f7a23 */ /* 0x100fe400000108ad */
[C---:B------:R-:W-:Y:S02]  /*7c70*/  FMUL.FTZ R112, R2.reuse, R112 ;  /* 0x0000007002707220 */ /* 0x040fe40000410000 */
[----:B------:R1:W1:Y:S03]  /*7c80*/  MUFU.EX2 R215, R13 ;  /* 0x0000000d00d77308 */ /* 0x0002660000000800 */
[----:B------:R-:W-:Y:S02]  /*7c90*/  FMUL.FTZ R113, R2, R113 ;  /* 0x0000007102717220 */ /* 0x000fe40000410000 */
[C---:B------:R-:W-:Y:S02]  /*7ca0*/  FMUL.FTZ R114, R0.reuse, R114 ;  /* 0x0000007200727220 */ /* 0x040fe40000410000 */
[----:B------:R-:W-:Y:S02]  /*7cb0*/  FMUL.FTZ R115, R0, R115 ;  /* 0x0000007300737220 */ /* 0x000fe40000410000 */
[C---:B------:R-:W-:Y:S01]  /*7cc0*/  FMUL.FTZ R116, R2.reuse, R116 ;  /* 0x0000007402747220 */ /* 0x040fe20000410000 */
[----:B------:R1:W-:Y:S01]  /*7cd0*/  MUFU.EX2 R212, R14 ;  /* 0x0000000e00d47308 */ /* 0x0003e20000000800 */
[----:B------:R-:W-:Y:S02]  /*7ce0*/  FMUL.FTZ R117, R2, R117 ;  /* 0x0000007502757220 */ /* 0x000fe40000410000 */
[C---:B------:R-:W-:Y:S01]  /*7cf0*/  FMUL.FTZ R118, R0.reuse, R118 ;  /* 0x0000007600767220 */ /* 0x040fe20000410000 */
[C---:B------:R-:W-:Y:S01]  /*7d00*/  HMMA.16816.F32 R112, R136.reuse, R142, R112 ;  /* 0x0000008e8870723c */ /* 0x040fe20000001870 */
[----:B------:R-:W3:Y:S02]  /*7d10*/  LDSM.16.MT88.4 R140, [R133+0x6100] ;  /* 0x00610000858c783b */ /* 0x000ee40000004200 */
[----:B------:R-:W-:Y:S02]  /*7d20*/  FMUL.FTZ R119, R0, R119 ;  /* 0x0000007700777220 */ /* 0x000fe40000410000 */
[--C-:B------:R-:W-:Y:S01]  /*7d30*/  FFMA.FTZ R16, R16, c[0x0][0x2d0], -R172.reuse ;  /* 0x0000b40010107a23 */ /* 0x100fe200000108ac */
[----:B------:R1:W-:Y:S01]  /*7d40*/  MUFU.EX2 R183, R15 ;  /* 0x0000000f00b77308 */ /* 0x0003e20000000800 */
[--C-:B------:R-:W-:Y:S02]  /*7d50*/  FFMA.FTZ R17, R17, c[0x0][0x2d0], -R172.reuse ;  /* 0x0000b40011117a23 */ /* 0x100fe400000108ac */
[--C-:B------:R-:W-:Y:S01]  /*7d60*/  FFMA.FTZ R18, R18, c[0x0][0x2d0], -R173.reuse ;  /* 0x0000b40012127a23 */ /* 0x100fe200000108ad */
[C---:B--2---:R-:W-:Y:S03]  /*7d70*/  HMMA.16816.F32 R116, R136.reuse, R160, R116 ;  /* 0x000000a08874723c */ /* 0x044fe60000001874 */
[----:B------:R-:W-:Y:S02]  /*7d80*/  FFMA.FTZ R19, R19, c[0x0][0x2d0], -R173 ;  /* 0x0000b40013137a23 */ /* 0x000fe400000108ad */
[C---:B------:R-:W-:Y:S01]  /*7d90*/  FMUL.FTZ R120, R2.reuse, R120 ;  /* 0x0000007802787220 */ /* 0x040fe20000410000 */
[----:B------:R2:W-:Y:S01]  /*7da0*/  MUFU.EX2 R214, R16 ;  /* 0x0000001000d67308 */ /* 0x0005e20000000800 */
[----:B------:R-:W-:Y:S02]  /*7db0*/  FMUL.FTZ R121, R2, R121 ;  /* 0x0000007902797220 */ /* 0x000fe40000410000 */
[C---:B------:R-:W-:Y:S03]  /*7dc0*/  FMUL.FTZ R122, R0.reuse, R122 ;  /* 0x0000007a007a7220 */ /* 0x040fe60000410000 */
[----:B------:R-:W-:Y:S02]  /*7dd0*/  FMUL.FTZ R123, R0, R123 ;  /* 0x0000007b007b7220 */ /* 0x000fe40000410000 */
[C---:B----4-:R-:W-:Y:S02]  /*7de0*/  FMUL.FTZ R12, R2.reuse, R144 ;  /* 0x00000090020c7220 */ /* 0x050fe40000410000 */
[----:B------:R4:W2:Y:S01]  /*7df0*/  MUFU.EX2 R213, R17 ;  /* 0x0000001100d57308 */ /* 0x0008a20000000800 */
[----:B-1----:R-:W-:Y:S02]  /*7e00*/  FMUL.FTZ R13, R2, R145 ;  /* 0x00000091020d7220 */ /* 0x002fe40000410000 */
[C---:B------:R-:W-:Y:S01]  /*7e10*/  HMMA.16816.F32 R120, R136.reuse, R162, R120 ;  /* 0x000000a28878723c */ /* 0x040fe20000001878 */
[----:B------:R-:W-:Y:S02]  /*7e20*/  LDSM.16.MT88.4 R160, [R134+0x900] ;  /* 0x0009000086a0783b */ /* 0x000fe40000004200 */
[C---:B------:R-:W-:Y:S02]  /*7e30*/  FMUL.FTZ R14, R0.reuse, R146 ;  /* 0x00000092000e7220 */ /* 0x040fe40000410000 */
[----:B------:R-:W-:Y:S02]  /*7e40*/  FMUL.FTZ R15, R0, R147 ;  /* 0x00000093000f7220 */ /* 0x000fe40000410000 */
[----:B------:R1:W-:Y:S01]  /*7e50*/  MUFU.EX2 R182, R18 ;  /* 0x0000001200b67308 */ /* 0x0003e20000000800 */
[C---:B------:R-:W-:Y:S01]  /*7e60*/  FMUL.FTZ R124, R2.reuse, R124 ;  /* 0x0000007c027c7220 */ /* 0x040fe20000410000 */
[----:B------:R-:W1:Y:S03]  /*7e70*/  LDSM.16.MT88.4 R144, [R135+UR4+0x900] ;  /* 0x000900048790783b */ /* 0x000e660008004200 */
[C---:B---3--:R-:W-:Y:S03]  /*7e80*/  HMMA.16816.F32 R12, R136.reuse, R164, R12 ;  /* 0x000000a4880c723c */ /* 0x048fe6000000180c */
[----:B------:R-:W-:Y:S02]  /*7e90*/  FMUL.FTZ R125, R2, R125 ;  /* 0x0000007d027d7220 */ /* 0x000fe40000410000 */
[----:B------:R3:W1:Y:S01]  /*7ea0*/  MUFU.EX2 R181, R19 ;  /* 0x0000001300b57308 */ /* 0x0006620000000800 */
[C---:B------:R-:W-:Y:S02]  /*7eb0*/  FMUL.FTZ R126, R0.reuse, R126 ;  /* 0x0000007e007e7220 */ /* 0x040fe40000410000 */
[----:B------:R-:W-:Y:S04]  /*7ec0*/  FMUL.FTZ R127, R0, R127 ;  /* 0x0000007f007f7220 */ /* 0x000fe80000410000 */
[C---:B--2---:R-:W-:Y:S02]  /*7ed0*/  FMUL.FTZ R16, R2.reuse, R148 ;  /* 0x0000009402107220 */ /* 0x044fe40000410000 */
[C---:B----4-:R-:W-:Y:S01]  /*7ee0*/  FMUL.FTZ R17, R2.reuse, R149 ;  /* 0x0000009502117220 */ /* 0x050fe20000410000 */
[C---:B------:R-:W-:Y:S01]  /*7ef0*/  HMMA.16816.F32 R124, R136.reuse, R166, R124 ;  /* 0x000000a6887c723c */ /* 0x040fe2000000187c */
[----:B------:R-:W-:Y:S02]  /*7f00*/  LDSM.16.MT88.4 R164, [R133+0x900] ;  /* 0x0009000085a4783b */ /* 0x000fe40000004200 */
[----:B------:R-:W-:Y:S02]  /*7f10*/  FMUL.FTZ R128, R2, R128 ;  /* 0x0000008002807220 */ /* 0x000fe40000410000 */
[----:B-1----:R-:W-:Y:S02]  /*7f20*/  FMUL.FTZ R18, R0, R150 ;  /* 0x0000009600127220 */ /* 0x002fe40000410000 */
[----:B------:R-:W-:Y:S02]  /*7f30*/  FMUL.FTZ R129, R2, R129 ;  /* 0x0000008102817220 */ /* 0x000fe40000410000 */
[C---:B------:R-:W-:Y:S03]  /*7f40*/  FMUL.FTZ R130, R0.reuse, R130 ;  /* 0x0000008200827220 */ /* 0x040fe60000410000 */
[C---:B------:R-:W-:Y:S02]  /*7f50*/  FMUL.FTZ R131, R0.reuse, R131 ;  /* 0x0000008300837220 */ /* 0x040fe40000410000 */
[----:B---3--:R-:W-:Y:S02]  /*7f60*/  FMUL.FTZ R19, R0, R151 ;  /* 0x0000009700137220 */ /* 0x008fe40000410000 */
[----:B------:R-:W1:Y:S01]  /*7f70*/  LDSM.16.MT88.4 R148, [R233+UR4+0x900] ;  /* 0x00090004e994783b */ /* 0x000e620008004200 */
[--C-:B------:R-:W-:Y:S02]  /*7f80*/  FFMA.FTZ R20, R20, c[0x0][0x2d0], -R172.reuse ;  /* 0x0000b40014147a23 */ /* 0x100fe400000108ac */
[----:B------:R-:W-:Y:S02]  /*7f90*/  FFMA.FTZ R2, R2, R244, R243 ;  /* 0x000000f402027223 */ /* 0x000fe400000100f3 */
[C---:B------:R-:W-:Y:S01]  /*7fa0*/  HMMA.16816.F32 R16, R136.reuse, R140, R16 ;  /* 0x0000008c8810723c */ /* 0x040fe20000001810 */
[----:B------:R2:W-:Y:S02]  /*7fb0*/  MUFU.EX2 R180, R20 ;  /* 0x0000001400b47308 */ /* 0x0005e40000000800 */
[----:B------:R-:W-:Y:S02]  /*7fc0*/  FFMA.FTZ R0, R0, R245, R231 ;  /* 0x000000f500007223 */ /* 0x000fe400000100e7 */
[--C-:B------:R-:W-:Y:S02]  /*7fd0*/  FFMA.FTZ R21, R21, c[0x0][0x2d0], -R172.reuse ;  /* 0x0000b40015157a23 */ /* 0x100fe400000108ac */
[--C-:B------:R-:W-:Y:S01]  /*7fe0*/  FFMA.FTZ R22, R22, c[0x0][0x2d0], -R173.reuse ;  /* 0x0000b40016167a23 */ /* 0x100fe200000108ad */
[----:B------:R-:W-:Y:S01]  /*7ff0*/  HMMA.16816.F32 R128, R136, R142, R128 ;  /* 0x0000008e8880723c */ /* 0x000fe20000001880 */
[----:B------:R-:W3:Y:S02]  /*8000*/  LDSM.16.MT88.4 R140, [R134+0x3900] ;  /* 0x00390000868c783b */ /* 0x000ee40000004200 */
[----:B------:R-:W-:Y:S01]  /*8010*/  MUFU.EX2 R179, R21 ;  /* 0x0000001500b37308 */ /* 0x000fe20000000800 */
[--C-:B------:R-:W-:Y:S02]  /*8020*/  FFMA.FTZ R23, R23, c[0x0][0x2d0], -R173.reuse ;  /* 0x0000b40017177a23 */ /* 0x100fe400000108ad */
[--C-:B------:R-:W-:Y:S01]  /*8030*/  FFMA.FTZ R44, R44, c[0x0][0x2d0], -R172.reuse ;  /* 0x0000b4002c2c7a23 */ /* 0x100fe200000108ac */
[----:B------:R-:W-:Y:S01]  /*8040*/  F2FP.PACK_AB R136, R215, R228 ;  /* 0x000000e4d788723e */ /* 0x000fe200000000ff */
[--C-:B------:R-:W-:Y:S01]  /*8050*/  FFMA.FTZ R45, R45, c[0x0][0x2d0], -R172.reuse ;  /* 0x0000b4002d2d7a23 */ /* 0x100fe200000108ac */
[----:B------:R-:W-:Y:S03]  /*8060*/  F2FP.PACK_AB R138, R213, R214 ;  /* 0x000000d6d58a723e */ /* 0x000fe600000000ff */
[----:B------:R-:W-:Y:S01]  /*8070*/  F2FP.PACK_AB R137, R183, R212 ;  /* 0x000000d4b789723e */ /* 0x000fe200000000ff */
[----:B------:R4:W-:Y:S01]  /*8080*/  MUFU.EX2 R176, R22 ;  /* 0x0000001600b07308 */ /* 0x0009e20000000800 */
[----:B------:R-:W-:Y:S01]  /*8090*/  F2FP.PACK_AB R139, R181, R182 ;  /* 0x000000b6b58b723e */ /* 0x000fe200000000ff */
[--C-:B------:R-:W-:Y:S02]  /*80a0*/  FFMA.FTZ R46, R46, c[0x0][0x2d0], -R173.reuse ;  /* 0x0000b4002e2e7a23 */ /* 0x100fe400000108ad */
[--C-:B--2---:R-:W-:Y:S02]  /*80b0*/  FFMA.FTZ R20, R27, c[0x0][0x2d0], -R173.reuse ;  /* 0x0000b4001b147a23 */ /* 0x104fe400000108ad */
[--C-:B------:R-:W-:Y:S02]  /*80c0*/  FFMA.FTZ R47, R47, c[0x0][0x2d0], -R173.reuse ;  /* 0x0000b4002f2f7a23 */ /* 0x100fe400000108ad */
[C---:B------:R-:W-:Y:S02]  /*80d0*/  HMMA.16816.F32 R4, R136.reuse, R144, R4 ;  /* 0x000000908804723c */ /* 0x040fe40000001804 */
[----:B------:R-:W2:Y:S01]  /*80e0*/  MUFU.EX2 R175, R23 ;  /* 0x0000001700af7308 */ /* 0x000ea20000000800 */
[--C-:B------:R-:W-:Y:S02]  /*80f0*/  FFMA.FTZ R48, R48, c[0x0][0x2d0], -R172.reuse ;  /* 0x0000b40030307a23 */ /* 0x100fe400000108ac */
[----:B------:R-:W-:Y:S02]  /*8100*/  FFMA.FTZ R49, R49, c[0x0][0x2d0], -R172 ;  /* 0x0000b40031317a23 */ /* 0x000fe400000108ac */
[--C-:B------:R-:W-:Y:S01]  /*8110*/  FFMA.FTZ R50, R50, c[0x0][0x2d0], -R173.reuse ;  /* 0x0000b40032327a23 */ /* 0x100fe200000108ad */
[C---:B------:R-:W-:Y:S01]  /*8120*/  HMMA.16816.F32 R8, R136.reuse, R146, R8 ;  /* 0x000000928808723c */ /* 0x040fe20000001808 */
[----:B------:R-:W3:Y:S03]  /*8130*/  LDSM.16.MT88.4 R144, [R233+UR4+0x3900] ;  /* 0x00390004e990783b */ /* 0x000ee60008004200 */
[----:B------:R1:W-:Y:S01]  /*8140*/  MUFU.EX2 R174, R20 ;  /* 0x0000001400ae7308 */ /* 0x0003e20000000800 */
[--C-:B------:R-:W-:Y:S03]  /*8150*/  FFMA.FTZ R51, R51, c[0x0][0x2d0], -R173.reuse ;  /* 0x0000b40033337a23 */ /* 0x100fe600000108ad */
[C---:B------:R-:W-:Y:S04]  /*8160*/  HMMA.16816.F32 R52, R136.reuse, R160, R52 ;  /* 0x000000a08834723c */ /* 0x040fe80000001834 */
[----:B----4-:R-:W-:Y:S02]  /*8170*/  F2FP.PACK_AB R22, R177, R178 ;  /* 0x000000b2b116723e */ /* 0x010fe400000000ff */
[----:B------:R-:W-:Y:S02]  /*8180*/  MUFU.EX2 R44, R44 ;  /* 0x0000002c002c7308 */ /* 0x000fe40000000800 */
[C---:B------:R-:W-:Y:S01]  /*8190*/  HMMA.16816.F32 R56, R136.reuse, R162, R56 ;  /* 0x000000a28838723c */ /* 0x040fe20000001838 */
[----:B------:R-:W4:Y:S03]  /*81a0*/  LDSM.16.MT88.4 R160, [R133+0x3900] ;  /* 0x0039000085a0783b */ /* 0x000f260000004200 */
[----:B--2---:R-:W-:Y:S04]  /*81b0*/  F2FP.PACK_AB R21, R175, R176 ;  /* 0x000000b0af15723e */ /* 0x004fe800000000ff */
[C---:B-1----:R-:W-:Y:S01]  /*81c0*/  HMMA.16816.F32 R60, R136.reuse, R148, R60 ;  /* 0x00000094883c723c */ /* 0x042fe2000000183c */
[----:B------:R-:W-:Y:S03]  /*81d0*/  MUFU.EX2 R45, R45 ;  /* 0x0000002d002d7308 */ /* 0x000fe60000000800 */
[----:B------:R-:W-:Y:S04]  /*81e0*/  F2FP.PACK_AB R20, R179, R180 ;  /* 0x000000b4b314723e */ /* 0x000fe800000000ff */
[C---:B------:R-:W-:Y:S01]  /*81f0*/  HMMA.16816.F32 R64, R136.reuse, R150, R64 ;  /* 0x000000968840723c */ /* 0x040fe20000001840 */
[----:B------:R-:W1:Y:S02]  /*8200*/  LDSM.16.MT88.4 R148, [R135+UR4+0x6900] ;  /* 0x006900048794783b */ /* 0x000e640008004200 */
[----:B------:R-:W-:Y:S05]  /*8210*/  MUFU.EX2 R46, R46 ;  /* 0x0000002e002e7308 */ /* 0x000fea0000000800 */
[C---:B------:R-:W-:Y:S05]  /*8220*/  HMMA.16816.F32 R68, R136.reuse, R164, R68 ;  /* 0x000000a48844723c */ /* 0x040fea0000001844 */
[----:B------:R-:W-:Y:S03]  /*8230*/  MUFU.EX2 R47, R47 ;  /* 0x0000002f002f7308 */ /* 0x000fe60000000800 */
[C---:B------:R-:W-:Y:S01]  /*8240*/  HMMA.16816.F32 R72, R136.reuse, R166, R72 ;  /* 0x000000a68848723c */ /* 0x040fe20000001848 */
[----:B------:R-:W-:Y:S06]  /*8250*/  LDSM.16.MT88.4 R164, [R133+0x6900] ;  /* 0x0069000085a4783b */ /* 0x000fec0000004200 */
[----:B------:R-:W-:Y:S01]  /*8260*/  MUFU.EX2 R48, R48 ;  /* 0x0000003000307308 */ /* 0x000fe20000000800 */
[C---:B------:R-:W-:Y:S08]  /*8270*/  HMMA.16816.F32 R76, R136.reuse, R168, R76 ;  /* 0x000000a8884c723c */ /* 0x040ff0000000184c */
[C---:B------:R-:W-:Y:S01]  /*8280*/  HMMA.16816.F32 R80, R136.reuse, R170, R80 ;  /* 0x000000aa8850723c */ /* 0x040fe20000001850 */
[----:B------:R2:W1:Y:S07]  /*8290*/  MUFU.EX2 R171, R26 ;  /* 0x0000001a00ab7308 */ /* 0x00046e0000000800 */
[C---:B---3--:R-:W-:Y:S03]  /*82a0*/  HMMA.16816.F32 R84, R136.reuse, R140, R84 ;  /* 0x0000008c8854723c */ /* 0x048fe60000001854 */
[----:B------:R-:W-:Y:S05]  /*82b0*/  MUFU.EX2 R170, R29 ;  /* 0x0000001d00aa7308 */ /* 0x000fea0000000800 */
[C---:B------:R-:W-:Y:S01]  /*82c0*/  HMMA.16816.F32 R88, R136.reuse, R142, R88 ;  /* 0x0000008e8858723c */ /* 0x040fe20000001858 */
[----:B------:R-:W3:Y:S04]  /*82d0*/  LDSM.16.MT88.4 R140, [R134+0x6900] ;  /* 0x00690000868c783b */ /* 0x000ee80000004200 */
[----:B------:R-:W-:Y:S03]  /*82e0*/  MUFU.EX2 R169, R32 ;  /* 0x0000002000a97308 */ /* 0x000fe60000000800 */
[C---:B------:R-:W-:Y:S01]  /*82f0*/  HMMA.16816.F32 R92, R136.reuse, R144, R92 ;  /* 0x00000090885c723c */ /* 0x040fe2000000185c */
[----:B--2---:R-:W-:Y:S03]  /*8300*/  LDSM.16.MT88.4 R24, [R134+0x1100] ;  /* 0x001100008618783b */ /* 0x004fe60000004200 */
[----:B-1----:R-:W-:Y:S03]  /*8310*/  F2FP.PACK_AB R23, R174, R171 ;  /* 0x000000abae17723e */ /* 0x002fe600000000ff */
[----:B------:R-:W-:Y:S01]  /*8320*/  MUFU.EX2 R168, R33 ;  /* 0x0000002100a87308 */ /* 0x000fe20000000800 */
[C---:B------:R-:W-:Y:S01]  /*8330*/  HMMA.16816.F32 R96, R136.reuse, R146, R96 ;  /* 0x000000928860723c */ /* 0x040fe20000001860 */
[----:B------:R-:W1:Y:S07]  /*8340*/  LDSM.16.MT88.4 R144, [R233+UR4+0x6900] ;  /* 0x00690004e990783b */ /* 0x000e6e0008004200 */
[C---:B----4-:R-:W-:Y:S01]  /*8350*/  HMMA.16816.F32 R100, R136.reuse, R160, R100 ;  /* 0x000000a08864723c */ /* 0x050fe20000001864 */
[----:B------:R-:W-:Y:S07]  /*8360*/  MUFU.EX2 R49, R49 ;  /* 0x0000003100317308 */ /* 0x000fee0000000800 */
[C---:B------:R-:W-:Y:S01]  /*8370*/  HMMA.16816.F32 R104, R136.reuse, R162, R104 ;  /* 0x000000a28868723c */ /* 0x040fe20000001868 */
[----:B------:R-:W-:Y:S02]  /*8380*/  LDSM.16.MT88.4 R160, [R233+UR4+0x4100] ;  /* 0x00410004e9a0783b */ /* 0x000fe40008004200 */
[----:B------:R-:W-:Y:S05]  /*8390*/  MUFU.EX2 R50, R50 ;  /* 0x0000003200327308 */ /* 0x000fea0000000800 */
[C---:B------:R-:W-:Y:S05]  /*83a0*/  HMMA.16816.F32 R108, R136.reuse, R148, R108 ;  /* 0x00000094886c723c */ /* 0x040fea000000186c */
[----:B------:R-:W-:Y:S03]  /*83b0*/  MUFU.EX2 R51, R51 ;  /* 0x0000003300337308 */ /* 0x000fe60000000800 */
[C---:B------:R-:W-:Y:S01]  /*83c0*/  HMMA.16816.F32 R112, R136.reuse, R150, R112 ;  /* 0x000000968870723c */ /* 0x040fe20000001870 */
[----:B------:R-:W2:Y:S07]  /*83d0*/  LDSM.16.MT88.4 R148, [R135+UR4+0x1100] ;  /* 0x001100048794783b */ /* 0x000eae0008004200 */
[C---:B---3--:R-:W-:Y:S08]  /*83e0*/  HMMA.16816.F32 R116, R136.reuse, R140, R116 ;  /* 0x0000008c8874723c */ /* 0x048ff00000001874 */
[C---:B------:R-:W-:Y:S01]  /*83f0*/  HMMA.16816.F32 R120, R136.reuse, R142, R120 ;  /* 0x0000008e8878723c */ /* 0x040fe20000001878 */
[----:B------:R-:W3:Y:S07]  /*8400*/  LDSM.16.MT88.4 R140, [R233+UR4+0x1100] ;  /* 0x00110004e98c783b */ /* 0x000eee0008004200 */
[C---:B-1----:R-:W-:Y:S08]  /*8410*/  HMMA.16816.F32 R12, R136.reuse, R144, R12 ;  /* 0x00000090880c723c */ /* 0x042ff0000000180c */
[C---:B------:R-:W-:Y:S01]  /*8420*/  HMMA.16816.F32 R124, R136.reuse, R146, R124 ;  /* 0x00000092887c723c */ /* 0x040fe2000000187c */
[----:B------:R-:W-:Y:S07]  /*8430*/  LDSM.16.MT88.4 R144, [R135+UR4+0x4100] ;  /* 0x004100048790783b */ /* 0x000fee0008004200 */
[C---:B------:R-:W-:Y:S01]  /*8440*/  HMMA.16816.F32 R16, R136.reuse, R164, R16 ;  /* 0x000000a48810723c */ /* 0x040fe20000001810 */
[----:B------:R-:W-:Y:S07]  /*8450*/  MUFU.EX2 R165, R31 ;  /* 0x0000001f00a57308 */ /* 0x000fee0000000800 */
[----:B------:R-:W-:Y:S01]  /*8460*/  HMMA.16816.F32 R128, R136, R166, R128 ;  /* 0x000000a68880723c */ /* 0x000fe20000001880 */
[----:B------:R-:W1:Y:S02]  /*8470*/  LDSM.16.MT88.4 R136, [R133+0x1100] ;  /* 0x001100008588783b */ /* 0x000e640000004200 */
[----:B------:R-:W4:Y:S05]  /*8480*/  MUFU.EX2 R167, R28 ;  /* 0x0000001c00a77308 */ /* 0x000f2a0000000800 */
[C---:B--2---:R-:W-:Y:S05]  /*8490*/  HMMA.16816.F32 R4, R20.reuse, R148, R4 ;  /* 0x000000941404723c */ /* 0x044fea0000001804 */
[----:B------:R2:W1:Y:S03]  /*84a0*/  MUFU.EX2 R166, R30 ;  /* 0x0000001e00a67308 */ /* 0x0004660000000800 */
[C---:B------:R-:W-:Y:S01]  /*84b0*/  HMMA.16816.F32 R8, R20.reuse, R150, R8 ;  /* 0x000000961408723c */ /* 0x040fe20000001808 */
[----:B------:R-:W4:Y:S06]  /*84c0*/  LDSM.16.MT88.4 R148, [R134+0x4100] ;  /* 0x004100008694783b */ /* 0x000f2c0000004200 */
[----:B------:R-:W-:Y:S01]  /*84d0*/  MUFU.EX2 R164, R34 ;  /* 0x0000002200a47308 */ /* 0x000fe20000000800 */
[C---:B------:R-:W-:Y:S08]  /*84e0*/  HMMA.16816.F32 R52, R20.reuse, R24, R52 ;  /* 0x000000181434723c */ /* 0x040ff00000001834 */
[C---:B------:R-:W-:Y:S01]  /*84f0*/  HMMA.16816.F32 R56, R20.reuse, R26, R56 ;  /* 0x0000001a1438723c */ /* 0x040fe20000001838 */
[----:B------:R-:W4:Y:S07]  /*8500*/  LDSM.16.MT88.4 R24, [R133+0x4100] ;  /* 0x004100008518783b */ /* 0x000f2e0000004200 */
[C---:B---3--:R-:W-:Y:S01]  /*8510*/  HMMA.16816.F32 R60, R20.reuse, R140, R60 ;  /* 0x0000008c143c723c */ /* 0x048fe2000000183c */
[----:B--2---:R-:W-:Y:S07]  /*8520*/  LDSM.16.MT88.4 R28, [R135+UR4+0x1900] ;  /* 0x00190004871c783b */ /* 0x004fee0008004200 */
[C---:B------:R-:W-:Y:S01]  /*8530*/  HMMA.16816.F32 R64, R20.reuse, R142, R64 ;  /* 0x0000008e1440723c */ /* 0x040fe20000001840 */
[----:B------:R-:W2:Y:S07]  /*8540*/  LDSM.16.MT88.4 R140, [R135+UR4+0x7100] ;  /* 0x00710004878c783b */ /* 0x000eae0008004200 */
[C---:B-1----:R-:W-:Y:S08]  /*8550*/  HMMA.16816.F32 R68, R20.reuse, R136, R68 ;  /* 0x000000881444723c */ /* 0x042ff00000001844 */
[C---:B------:R-:W-:Y:S01]  /*8560*/  HMMA.16816.F32 R72, R20.reuse, R138, R72 ;  /* 0x0000008a1448723c */ /* 0x040fe20000001848 */
[----:B------:R-:W1:Y:S07]  /*8570*/  LDSM.16.MT88.4 R136, [R134+0x7100] ;  /* 0x007100008688783b */ /* 0x000e6e0000004200 */
[C---:B------:R-:W-:Y:S08]  /*8580*/  HMMA.16816.F32 R76, R20.reuse, R144, R76 ;  /* 0x00000090144c723c */ /* 0x040ff0000000184c */
[C---:B------:R-:W-:Y:S01]  /*8590*/  HMMA.16816.F32 R80, R20.reuse, R146, R80 ;  /* 0x000000921450723c */ /* 0x040fe20000001850 */
[----:B------:R-:W3:Y:S07]  /*85a0*/  LDSM.16.MT88.4 R144, [R233+UR4+0x7100] ;  /* 0x00710004e990783b */ /* 0x000eee0008004200 */
[C---:B----4-:R-:W-:Y:S01]  /*85b0*/  HMMA.16816.F32 R84, R20.reuse, R148, R84 ;  /* 0x000000941454723c */ /* 0x050fe20000001854 */
[----:B------:R-:W-:Y:S07]  /*85c0*/  MUFU.EX2 R149, R39 ;  /* 0x0000002700957308 */ /* 0x000fee0000000800 */
[C---:B------:R-:W-:Y:S03]  /*85d0*/  HMMA.16816.F32 R88, R20.reuse, R150, R88 ;  /* 0x000000961458723c */ /* 0x040fe60000001858 */
[----:B------:R-:W-:Y:S05]  /*85e0*/  MUFU.EX2 R151, R37 ;  /* 0x0000002500977308 */ /* 0x000fea0000000800 */
[C---:B------:R-:W-:Y:S05]  /*85f0*/  HMMA.16816.F32 R92, R20.reuse, R160, R92 ;  /* 0x000000a0145c723c */ /* 0x040fea000000185c */
[----:B------:R-:W-:Y:S03]  /*8600*/  MUFU.EX2 R150, R38 ;  /* 0x0000002600967308 */ /* 0x000fe60000000800 */
[C---:B------:R-:W-:Y:S07]  /*8610*/  HMMA.16816.F32 R96, R20.reuse, R162, R96 ;  /* 0x000000a21460723c */ /* 0x040fee0000001860 */
[----:B------:R4:W1:Y:S01]  /*8620*/  MUFU.EX2 R163, R35 ;  /* 0x0000002300a37308 */ /* 0x0008620000000800 */
[C---:B------:R-:W-:Y:S08]  /*8630*/  HMMA.16816.F32 R100, R20.reuse, R24, R100 ;  /* 0x000000181464723c */ /* 0x040ff00000001864 */
[C---:B------:R-:W-:Y:S01]  /*8640*/  HMMA.16816.F32 R104, R20.reuse, R26, R104 ;  /* 0x0000001a1468723c */ /* 0x040fe20000001868 */
[----:B------:R-:W3:Y:S01]  /*8650*/  LDSM.16.MT88.4 R24, [R133+0x7100] ;  /* 0x007100008518783b */ /* 0x000ee20000004200 */
[----:B------:R-:W-:Y:S06]  /*8660*/  MUFU.EX2 R148, R40 ;  /* 0x0000002800947308 */ /* 0x000fec0000000800 */
[C---:B--2---:R-:W-:Y:S04]  /*8670*/  HMMA.16816.F32 R108, R20.reuse, R140, R108 ;  /* 0x0000008c146c723c */ /* 0x044fe8000000186c */
[----:B------:R-:W-:Y:S01]  /*8680*/  MUFU.EX2 R162, R41 ;  /* 0x0000002900a27308 */ /* 0x000fe20000000800 */
[----:B----4-:R-:W-:Y:S03]  /*8690*/  LDSM.16.MT88.4 R32, [R233+UR4+0x1900] ;  /* 0x00190004e920783b */ /* 0x010fe60008004200 */
[C---:B------:R-:W-:Y:S06]  /*86a0*/  HMMA.16816.F32 R112, R20.reuse, R142, R112 ;  /* 0x0000008e1470723c */ /* 0x040fec0000001870 */
[----:B------:R-:W-:Y:S01]  /*86b0*/  MUFU.EX2 R161, R42 ;  /* 0x0000002a00a17308 */ /* 0x000fe20000000800 */
[----:B------:R-:W-:Y:S01]  /*86c0*/  LDSM.16.MT88.4 R140, [R133+0x1900] ;  /* 0x00190000858c783b */ /* 0x000fe20000004200 */
[C---:B-1----:R-:W-:Y:S08]  /*86d0*/  HMMA.16816.F32 R116, R20.reuse, R136, R116 ;  /* 0x000000881474723c */ /* 0x042ff00000001874 */
[C---:B------:R-:W-:Y:S01]  /*86e0*/  HMMA.16816.F32 R120, R20.reuse, R138, R120 ;  /* 0x0000008a1478723c */ /* 0x040fe20000001878 */
[----:B------:R-:W1:Y:S07]  /*86f0*/  LDSM.16.MT88.4 R136, [R134+0x1900] ;  /* 0x001900008688783b */ /* 0x000e6e0000004200 */
[C---:B---3--:R-:W-:Y:S08]  /*8700*/  HMMA.16816.F32 R12, R20.reuse, R144, R12 ;  /* 0x00000090140c723c */ /* 0x048ff0000000180c */
[C---:B------:R-:W-:Y:S01]  /*8710*/  HMMA.16816.F32 R124, R20.reuse, R146, R124 ;  /* 0x00000092147c723c */ /* 0x040fe2000000187c */
[----:B------:R-:W2:Y:S07]  /*8720*/  LDSM.16.MT88.4 R144, [R135+UR4+0x4900] ;  /* 0x004900048790783b */ /* 0x000eae0008004200 */
[C---:B------:R-:W-:Y:S08]  /*8730*/  HMMA.16816.F32 R16, R20.reuse, R24, R16 ;  /* 0x000000181410723c */ /* 0x040ff00000001810 */
[----:B------:R-:W-:Y:S01]  /*8740*/  HMMA.16816.F32 R128, R20, R26, R128 ;  /* 0x0000001a1480723c */ /* 0x000fe20000001880 */
[----:B------:R-:W3:Y:S06]  /*8750*/  LDSM.16.MT88.4 R24, [R134+0x4900] ;  /* 0x004900008618783b */ /* 0x000eec0000004200 */
[----:B------:R-:W-:Y:S02]  /*8760*/  F2FP.PACK_AB R20, R170, R167 ;  /* 0x000000a7aa14723e */ /* 0x000fe400000000ff */
[----:B------:R-:W-:Y:S03]  /*8770*/  F2FP.PACK_AB R22, R168, R169 ;  /* 0x000000a9a816723e */ /* 0x000fe600000000ff */
[----:B------:R-:W-:Y:S02]  /*8780*/  F2FP.PACK_AB R21, R165, R166 ;  /* 0x000000a6a515723e */ /* 0x000fe400000000ff */
[----:B------:R-:W-:Y:S07]  /*8790*/  F2FP.PACK_AB R23, R163, R164 ;  /* 0x000000a4a317723e */ /* 0x000fee00000000ff */
[C---:B------:R-:W-:Y:S08]  /*87a0*/  HMMA.16816.F32 R4, R20.reuse, R28, R4 ;  /* 0x0000001c1404723c */ /* 0x040ff00000001804 */
[C---:B------:R-:W-:Y:S01]  /*87b0*/  HMMA.16816.F32 R8, R20.reuse, R30, R8 ;  /* 0x0000001e1408723c */ /* 0x040fe20000001808 */
[----:B------:R-:W4:Y:S07]  /*87c0*/  LDSM.16.MT88.4 R28, [R233+UR4+0x4900] ;  /* 0x00490004e91c783b */ /* 0x000f2e0008004200 */
[C---:B-1----:R-:W-:Y:S08]  /*87d0*/  HMMA.16816.F32 R52, R20.reuse, R136, R52 ;  /* 0x000000881434723c */ /* 0x042ff00000001834 */
[C---:B------:R-:W-:Y:S01]  /*87e0*/  HMMA.16816.F32 R56, R20.reuse, R138, R56 ;  /* 0x0000008a1438723c */ /* 0x040fe20000001838 */
[----:B------:R-:W-:Y:S07]  /*87f0*/  LDSM.16.MT88.4 R136, [R135+UR4+0x7900] ;  /* 0x007900048788783b */ /* 0x000fee0008004200 */
[C---:B------:R-:W-:Y:S08]  /*8800*/  HMMA.16816.F32 R60, R20.reuse, R32, R60 ;  /* 0x00000020143c723c */ /* 0x040ff0000000183c */
[C---:B------:R-:W-:Y:S01]  /*8810*/  HMMA.16816.F32 R64, R20.reuse, R34, R64 ;  /* 0x000000221440723c */ /* 0x040fe20000001840 */
[----:B------:R-:W1:Y:S07]  /*8820*/  LDSM.16.MT88.4 R32, [R133+0x4900] ;  /* 0x004900008520783b */ /* 0x000e6e0000004200 */
[C---:B------:R-:W-:Y:S08]  /*8830*/  HMMA.16816.F32 R68, R20.reuse, R140, R68 ;  /* 0x0000008c1444723c */ /* 0x040ff00000001844 */
[C---:B------:R-:W-:Y:S01]  /*8840*/  HMMA.16816.F32 R72, R20.reuse, R142, R72 ;  /* 0x0000008e1448723c */ /* 0x040fe20000001848 */
[----:B------:R-:W-:Y:S07]  /*8850*/  LDSM.16.MT88.4 R140, [R135+UR4+0x2900] ;  /* 0x00290004878c783b */ /* 0x000fee0008004200 */
[C---:B--2---:R-:W-:Y:S01]  /*8860*/  HMMA.16816.F32 R76, R20.reuse, R144, R76 ;  /* 0x00000090144c723c */ /* 0x044fe2000000184c */
[----:B------:R4:W1:Y:S07]  /*8870*/  MUFU.EX2 R144, R36 ;  /* 0x0000002400907308 */ /* 0x00086e0000000800 */
[C---:B------:R-:W-:Y:S01]  /*8880*/  HMMA.16816.F32 R80, R20.reuse, R146, R80 ;  /* 0x000000921450723c */ /* 0x040fe20000001850 */
[----:B------:R-:W2:Y:S07]  /*8890*/  LDL.64 R146, [R1+0x10] ;  /* 0x0000100001927983 */ /* 0x000eae0000100a00 */
[C---:B---3--:R-:W-:Y:S08]  /*88a0*/  HMMA.16816.F32 R84, R20.reuse, R24, R84 ;  /* 0x000000181454723c */ /* 0x048ff00000001854 */
[C---:B------:R-:W-:Y:S01]  /*88b0*/  HMMA.16816.F32 R88, R20.reuse, R26, R88 ;  /* 0x0000001a1458723c */ /* 0x040fe20000001858 */
[----:B------:R-:W3:Y:S07]  /*88c0*/  LDSM.16.MT88.4 R24, [R134+0x7900] ;  /* 0x007900008618783b */ /* 0x000eee0000004200 */
[C---:B----4-:R-:W-:Y:S01]  /*88d0*/  HMMA.16816.F32 R92, R20.reuse, R28, R92 ;  /* 0x0000001c145c723c */ /* 0x050fe2000000185c */
[----:B------:R-:W-:Y:S07]  /*88e0*/  LDSM.16.MT88.4 R36, [R133+0x7900] ;  /* 0x007900008524783b */ /* 0x000fee0000004200 */
[C---:B------:R-:W-:Y:S01]  /*88f0*/  HMMA.16816.F32 R96, R20.reuse, R30, R96 ;  /* 0x0000001e1460723c */ /* 0x040fe20000001860 */
[----:B------:R-:W4:Y:S07]  /*8900*/  LDSM.16.MT88.4 R28, [R233+UR4+0x7900] ;  /* 0x00790004e91c783b */ /* 0x000f2e0008004200 */
[C---:B-1----:R-:W-:Y:S08]  /*8910*/  HMMA.16816.F32 R100, R20.reuse, R32, R100 ;  /* 0x000000201464723c */ /* 0x042ff00000001864 */
[C---:B------:R-:W-:Y:S01]  /*8920*/  HMMA.16816.F32 R104, R20.reuse, R34, R104 ;  /* 0x000000221468723c */ /* 0x040fe20000001868 */
[----:B------:R-:W1:Y:S07]  /*8930*/  LDSM.16.MT88.4 R32, [R135+UR4+0x2100] ;  /* 0x002100048720783b */ /* 0x000e6e0008004200 */
[C---:B------:R-:W-:Y:S07]  /*8940*/  HMMA.16816.F32 R108, R20.reuse, R136, R108 ;  /* 0x00000088146c723c */ /* 0x040fee000000186c */
[----:B------:R-:W-:Y:S01]  /*8950*/  FFMA.FTZ R136, R43, c[0x0][0x2d0], -R173 ;  /* 0x0000b4002b887a23 */ /* 0x000fe200000108ad */
[C---:B------:R-:W-:Y:S01]  /*8960*/  HMMA.16816.F32 R112, R20.reuse, R138, R112 ;  /* 0x0000008a1470723c */ /* 0x040fe20000001870 */
[----:B------:R-:W1:Y:S02]  /*8970*/  LDSM.16.MT88.4 R40, [R134+0x2100] ;  /* 0x002100008628783b */ /* 0x000e640000004200 */
[----:B------:R4:W1:Y:S05]  /*8980*/  MUFU.EX2 R160, R136 ;  /* 0x0000008800a07308 */ /* 0x00086a0000000800 */
[C---:B---3--:R-:W-:Y:S08]  /*8990*/  HMMA.16816.F32 R116, R20.reuse, R24, R116 ;  /* 0x000000181474723c */ /* 0x048ff00000001874 */
[C---:B------:R-:W-:Y:S01]  /*89a0*/  HMMA.16816.F32 R120, R20.reuse, R26, R120 ;  /* 0x0000001a1478723c */ /* 0x040fe20000001878 */
[----:B------:R-:W3:Y:S07]  /*89b0*/  LDSM.16.MT88.4 R24, [R233+UR4+0x2100] ;  /* 0x00210004e918783b */ /* 0x000eee0008004200 */
[C---:B----4-:R-:W-:Y:S01]  /*89c0*/  HMMA.16816.F32 R12, R20.reuse, R28, R12 ;  /* 0x0000001c140c723c */ /* 0x050fe2000000180c */
[----:B------:R-:W-:Y:S07]  /*89d0*/  LDSM.16.MT88.4 R136, [R233+UR4+0x5100] ;  /* 0x00510004e988783b */ /* 0x000fee0008004200 */
[C---:B------:R-:W-:Y:S01]  /*89e0*/  HMMA.16816.F32 R124, R20.reuse, R30, R124 ;  /* 0x0000001e147c723c */ /* 0x040fe2000000187c */
[----:B------:R-:W4:Y:S07]  /*89f0*/  LDSM.16.MT88.4 R28, [R133+0x2100] ;  /* 0x00210000851c783b */ /* 0x000f2e0000004200 */
[C---:B------:R-:W-:Y:S08]  /*8a00*/  HMMA.16816.F32 R16, R20.reuse, R36, R16 ;  /* 0x000000241410723c */ /* 0x040ff00000001810 */
[----:B------:R-:W-:Y:S01]  /*8a10*/  HMMA.16816.F32 R128, R20, R38, R128 ;  /* 0x000000261480723c */ /* 0x000fe20000001880 */
[----:B------:R-:W-:Y:S06]  /*8a20*/  LDSM.16.MT88.4 R36, [R134+0x5100] ;  /* 0x005100008624783b */ /* 0x000fec0000004200 */
[----:B------:R-:W-:Y:S02]  /*8a30*/  F2FP.PACK_AB R20, R151, R144 ;  /* 0x000000909714723e */ /* 0x000fe400000000ff */
[----:B------:R-:W-:Y:S03]  /*8a40*/  F2FP.PACK_AB R21, R149, R150 ;  /* 0x000000969515723e */ /* 0x000fe600000000ff */
[----:B------:R-:W-:Y:S02]  /*8a50*/  F2FP.PACK_AB R22, R162, R148 ;  /* 0x00000094a216723e */ /* 0x000fe400000000ff */
[----:B-1----:R-:W-:Y:S07]  /*8a60*/  F2FP.PACK_AB R23, R160, R161 ;  /* 0x000000a1a017723e */ /* 0x002fee00000000ff */
[C---:B------:R-:W-:Y:S08]  /*8a70*/  HMMA.16816.F32 R4, R20.reuse, R32, R4 ;  /* 0x000000201404723c */ /* 0x040ff00000001804 */
[C---:B------:R-:W-:Y:S01]  /*8a80*/  HMMA.16816.F32 R8, R20.reuse, R34, R8 ;  /* 0x000000221408723c */ /* 0x040fe20000001808 */
[----:B------:R-:W1:Y:S07]  /*8a90*/  LDSM.16.MT88.4 R32, [R135+UR4+0x5100] ;  /* 0x005100048720783b */ /* 0x000e6e0008004200 */
[C---:B------:R-:W-:Y:S08]  /*8aa0*/  HMMA.16816.F32 R52, R20.reuse, R40, R52 ;  /* 0x000000281434723c */ /* 0x040ff00000001834 */
[C---:B------:R-:W-:Y:S01]  /*8ab0*/  HMMA.16816.F32 R56, R20.reuse, R42, R56 ;  /* 0x0000002a1438723c */ /* 0x040fe20000001838 */
[----:B------:R-:W1:Y:S07]  /*8ac0*/  LDSM.16.MT88.4 R40, [R133+0x5100] ;  /* 0x005100008528783b */ /* 0x000e6e0000004200 */
[C---:B---3--:R-:W-:Y:S08]  /*8ad0*/  HMMA.16816.F32 R60, R20.reuse, R24, R60 ;  /* 0x00000018143c723c */ /* 0x048ff0000000183c */
[C---:B------:R-:W-:Y:S01]  /*8ae0*/  HMMA.16816.F32 R64, R20.reuse, R26, R64 ;  /* 0x0000001a1440723c */ /* 0x040fe20000001840 */
[----:B------:R-:W3:Y:S07]  /*8af0*/  LDSM.16.MT88.4 R24, [R135+UR4+0x8100] ;  /* 0x008100048718783b */ /* 0x000eee0008004200 */
[C---:B----4-:R-:W-:Y:S08]  /*8b00*/  HMMA.16816.F32 R68, R20.reuse, R28, R68 ;  /* 0x0000001c1444723c */ /* 0x050ff00000001844 */
[C---:B------:R-:W-:Y:S01]  /*8b10*/  HMMA.16816.F32 R72, R20.reuse, R30, R72 ;  /* 0x0000001e1448723c */ /* 0x040fe20000001848 */
[----:B------:R-:W4:Y:S07]  /*8b20*/  LDSM.16.MT88.4 R28, [R134+0x8100] ;  /* 0x00810000861c783b */ /* 0x000f2e0000004200 */
[C---:B-1----:R-:W-:Y:S08]  /*8b30*/  HMMA.16816.F32 R76, R20.reuse, R32, R76 ;  /* 0x00000020144c723c */ /* 0x042ff0000000184c */
[C---:B------:R-:W-:Y:S01]  /*8b40*/  HMMA.16816.F32 R80, R20.reuse, R34, R80 ;  /* 0x000000221450723c */ /* 0x040fe20000001850 */
[----:B------:R-:W1:Y:S07]  /*8b50*/  LDSM.16.MT88.4 R32, [R233+UR4+0x8100] ;  /* 0x00810004e920783b */ /* 0x000e6e0008004200 */
[C---:B------:R-:W-:Y:S08]  /*8b60*/  HMMA.16816.F32 R84, R20.reuse, R36, R84 ;  /* 0x000000241454723c */ /* 0x040ff00000001854 */
[C---:B------:R-:W-:Y:S01]  /*8b70*/  HMMA.16816.F32 R88, R20.reuse, R38, R88 ;  /* 0x000000261458723c */ /* 0x040fe20000001858 */
[----:B------:R-:W1:Y:S07]  /*8b80*/  LDSM.16.MT88.4 R36, [R133+0x8100] ;  /* 0x008100008524783b */ /* 0x000e6e0000004200 */
[C---:B------:R-:W-:Y:S08]  /*8b90*/  HMMA.16816.F32 R92, R20.reuse, R136, R92 ;  /* 0x00000088145c723c */ /* 0x040ff0000000185c */
[C---:B------:R-:W-:Y:S08]  /*8ba0*/  HMMA.16816.F32 R96, R20.reuse, R138, R96 ;  /* 0x0000008a1460723c */ /* 0x040ff00000001860 */
[C---:B------:R-:W-:Y:S08]  /*8bb0*/  HMMA.16816.F32 R100, R20.reuse, R40, R100 ;  /* 0x000000281464723c */ /* 0x040ff00000001864 */
[C---:B------:R-:W-:Y:S01]  /*8bc0*/  HMMA.16816.F32 R104, R20.reuse, R42, R104 ;  /* 0x0000002a1468723c */ /* 0x040fe20000001868 */
[----:B------:R-:W-:Y:S07]  /*8bd0*/  LDSM.16.MT88.4 R40, [R135+UR4+0x5900] ;  /* 0x005900048728783b */ /* 0x000fee0008004200 */
[C---:B---3--:R-:W-:Y:S08]  /*8be0*/  HMMA.16816.F32 R108, R20.reuse, R24, R108 ;  /* 0x00000018146c723c */ /* 0x048ff0000000186c */
[C---:B------:R-:W-:Y:S01]  /*8bf0*/  HMMA.16816.F32 R112, R20.reuse, R26, R112 ;  /* 0x0000001a1470723c */ /* 0x040fe20000001870 */
[----:B------:R-:W3:Y:S07]  /*8c00*/  LDSM.16.MT88.4 R24, [R134+0x2900] ;  /* 0x002900008618783b */ /* 0x000eee0000004200 */
[C---:B----4-:R-:W-:Y:S08]  /*8c10*/  HMMA.16816.F32 R116, R20.reuse, R28, R116 ;  /* 0x0000001c1474723c */ /* 0x050ff00000001874 */
[C---:B------:R-:W-:Y:S01]  /*8c20*/  HMMA.16816.F32 R120, R20.reuse, R30, R120 ;  /* 0x0000001e1478723c */ /* 0x040fe20000001878 */
[----:B------:R-:W4:Y:S07]  /*8c30*/  LDSM.16.MT88.4 R28, [R233+UR4+0x2900] ;  /* 0x00290004e91c783b */ /* 0x000f2e0008004200 */
        /* <DEDUP_REMOVED lines=10> */
[C---:B------:R-:W-:Y:S01]  /*8ce0*/  HMMA.16816.F32 R136, R20.reuse, R140, R4 ;  /* 0x0000008c1488723c */ /* 0x040fe20000001804 */
[----:B------:R-:W1:Y:S07]  /*8cf0*/  LDSM.16.MT88.4 R4, [R233+UR4+0x5900] ;  /* 0x00590004e904783b */ /* 0x000e6e0008004200 */
[C---:B------:R-:W-:Y:S01]  /*8d00*/  HMMA.16816.F32 R140, R20.reuse, R142, R8 ;  /* 0x0000008e148c723c */ /* 0x040fe20000001808 */
[----:B------:R-:W1:Y:S07]  /*8d10*/  LDSM.16.MT88.4 R8, [R133+0x5900] ;  /* 0x005900008508783b */ /* 0x000e6e0000004200 */
[C---:B---3--:R-:W-:Y:S07]  /*8d20*/  HMMA.16816.F32 R52, R20.reuse, R24, R52 ;  /* 0x000000181434723c */ /* 0x048fee0000001834 */
[----:B------:R-:W-:Y:S01]  /*8d30*/  FADD.FTZ R24, R242, R2 ;  /* 0x00000002f2187221 */ /* 0x000fe20000010000 */
[C---:B------:R-:W-:Y:S04]  /*8d40*/  HMMA.16816.F32 R56, R20.reuse, R26, R56 ;  /* 0x0000001a1438723c */ /* 0x040fe80000001838 */
[----:B------:R-:W-:Y:S02]  /*8d50*/  FADD.FTZ R2, R230, R0 ;  /* 0x00000000e6027221 */ /* 0x000fe40000010000 */
[----:B------:R-:W-:Y:S02]  /*8d60*/  FADD.FTZ R0, R241, R24 ;  /* 0x00000018f1007221 */ /* 0x000fe40000010000 */
[C---:B----4-:R-:W-:Y:S01]  /*8d70*/  HMMA.16816.F32 R60, R20.reuse, R28, R60 ;  /* 0x0000001c143c723c */ /* 0x050fe2000000183c */
[----:B------:R-:W3:Y:S03]  /*8d80*/  LDSM.16.MT88.4 R24, [R135+UR4+0x8900] ;  /* 0x008900048718783b */ /* 0x000ee60008004200 */
[----:B------:R-:W-:Y:S02]  /*8d90*/  FADD.FTZ R2, R229, R2 ;  /* 0x00000002e5027221 */ /* 0x000fe40000010000 */
[----:B------:R-:W-:Y:S02]  /*8da0*/  FADD.FTZ R0, R240, R0 ;  /* 0x00000000f0007221 */ /* 0x000fe40000010000 */
[C---:B------:R-:W-:Y:S04]  /*8db0*/  HMMA.16816.F32 R64, R20.reuse, R30, R64 ;  /* 0x0000001e1440723c */ /* 0x040fe80000001840 */
[----:B------:R-:W-:Y:S02]  /*8dc0*/  FADD.FTZ R2, R238, R2 ;  /* 0x00000002ee027221 */ /* 0x000fe40000010000 */
[----:B------:R-:W-:Y:S01]  /*8dd0*/  FADD.FTZ R0, R228, R0 ;  /* 0x00000000e4007221 */ /* 0x000fe20000010000 */
[----:B--2---:R-:W-:Y:S01]  /*8de0*/  @P0 MOV R30, R146 ;  /* 0x00000092001e0202 */ /* 0x004fe20000000f00 */
[C---:B-1----:R-:W-:Y:S04]  /*8df0*/  HMMA.16816.F32 R68, R20.reuse, R32, R68 ;  /* 0x000000201444723c */ /* 0x042fe80000001844 */
[----:B------:R-:W-:Y:S01]  /*8e00*/  @P0 MOV R31, R249 ;  /* 0x000000f9001f0202 */ /* 0x000fe20000000f00 */
        /* <DEDUP_REMOVED lines=18> */
[----:B------:R-:W-:Y:S01]  /*8f30*/  FADD.FTZ R29, R177, R0 ;  /* 0x00000000b11d7221 */ /* 0x000fe20000010000 */
[----:B------:R-:W-:Y:S01]  /*8f40*/  MOV R0, UR15 ;  /* 0x0000000f00007c02 */ /* 0x000fe20008000f00 */
[----:B------:R-:W-:Y:S01]  /*8f50*/  FADD.FTZ R32, R171, R28 ;  /* 0x0000001cab207221 */ /* 0x000fe20000010000 */
[----:B------:R-:W-:Y:S01]  /*8f60*/  MOV R4, UR18 ;  /* 0x0000001200047c02 */ /* 0x000fe20008000f00 */
[C---:B------:R-:W-:Y:S01]  /*8f70*/  HMMA.16816.F32 R96, R20.reuse, R6, R96 ;  /* 0x000000061460723c */ /* 0x040fe20000001860 */
[----:B------:R-:W-:Y:S03]  /*8f80*/  MOV R5, UR19 ;  /* 0x0000001300057c02 */ /* 0x000fe60008000f00 */
[----:B------:R-:W-:Y:S03]  /*8f90*/  @P0 IMAD.WIDE.U32 R30, R4, 0x60, R30 ;  /* 0x00000060041e0825 */ /* 0x000fe600078e001e */
[----:B------:R-:W1:Y:S01]  /*8fa0*/  LDSM.16.MT88.4 R4, [R134+0x8900] ;  /* 0x008900008604783b */ /* 0x000e620000004200 */
[C---:B------:R-:W-:Y:S04]  /*8fb0*/  HMMA.16816.F32 R100, R20.reuse, R8, R100 ;  /* 0x000000081464723c */ /* 0x040fe80000001864 */
[----:B------:R-:W-:Y:S01]  /*8fc0*/  @P0 IADD3 R28, R31, UR10, RZ ;  /* 0x0000000a1f1c0c10 */ /* 0x000fe2000fffe0ff */
[----:B------:R-:W-:Y:S01]  /*8fd0*/  @P0 IMAD R0, R0, 0x4800, R252 ;  /* 0x0000480000000824 */ /* 0x000fe200078e02fc */
[C---:B------:R-:W-:Y:S01]  /*8fe0*/  @P0 SHF.L.U32 R2, R30.reuse, 0x1, RZ ;  /* 0x000000011e020819 */ /* 0x040fe200000006ff */
[----:B------:R-:W-:Y:S01]  /*8ff0*/  FADD.FTZ R34, R167, R29 ;  /* 0x0000001da7227221 */ /* 0x000fe20000010000 */
[C---:B------:R-:W-:Y:S01]  /*9000*/  HMMA.16816.F32 R104, R20.reuse, R10, R104 ;  /* 0x0000000a1468723c */ /* 0x040fe20000001868 */
[----:B------:R-:W2:Y:S01]  /*9010*/  LDSM.16.MT88.4 R8, [R233+UR4+0x8900] ;  /* 0x00890004e908783b */ /* 0x000ea20008004200 */
[----:B------:R-:W-:Y:S02]  /*9020*/  @UP0 USHF.L.U32 UR10, UR6, 0x6, URZ ;  /* 0x00000006060a0899 */ /* 0x000fe4000800063f */
[----:B------:R-:W-:Y:S01]  /*9030*/  @P0 SHF.L.U64.HI R30, R30, 0x1, R28 ;  /* 0x000000011e1e0819 */ /* 0x000fe2000001021c */
[----:B------:R-:W-:Y:S01]  /*9040*/  FADD.FTZ R31, R174, R32 ;  /* 0x00000020ae1f7221 */ /* 0x000fe20000010000 */
[----:B------:R-:W-:Y:S01]  /*9050*/  @P0 IADD3 R28, P6, R2, c[0x0][0x1c8], RZ ;  /* 0x00007200021c0a10 */ /* 0x000fe20007fde0ff */
[----:B------:R-:W-:Y:S01]  /*9060*/  FADD.FTZ R34, R170, R34 ;  /* 0x00000022aa227221 */ /* 0x000fe20000010000 */
[C---:B---3--:R-:W-:Y:S01]  /*9070*/  HMMA.16816.F32 R108, R20.reuse, R24, R108 ;  /* 0x00000018146c723c */ /* 0x048fe2000000186c */
[----:B------:R-:W-:Y:S03]  /*9080*/  UISETP.GE.AND UP0, UPT, UR5, 0x1, UPT ;  /* 0x000000010500788c */ /* 0x000fe6000bf06270 */
[----:B------:R-:W-:Y:S01]  /*9090*/  @P0 IADD3.X R29, R30, c[0x0][0x1cc], RZ, P6, !PT ;  /* 0x000073001e1d0a10 */ /* 0x000fe200037fe4ff */
[----:B------:R-:W-:Y:S01]  /*90a0*/  FADD.FTZ R31, R166, R31 ;  /* 0x0000001fa61f7221 */ /* 0x000fe20000010000 */
[----:B------:R-:W-:Y:S02]  /*90b0*/  @P0 SHF.L.U32 R0, R0, 0x1, RZ ;  /* 0x0000000100000819 */ /* 0x000fe400000006ff */
[C---:B------:R-:W-:Y:S01]  /*90c0*/  HMMA.16816.F32 R112, R20.reuse, R26, R112 ;  /* 0x0000001a1470723c */ /* 0x040fe20000001870 */
[----:B------:R3:W4:Y:S03]  /*90d0*/  LDSM.16.MT88.4 R24, [R133+0x8900] ;  /* 0x008900008518783b */ /* 0x0007260000004200 */
[----:B------:R-:W-:Y:S04]  /*90e0*/  @P0 IADD3 R32, P5, R2, 0x80, RZ ;  /* 0x0000008002200810 */ /* 0x000fe80007fbe0ff */
[----:B------:R-:W-:Y:S01]  /*90f0*/  @P0 IADD3 R32, P1, R32, c[0x0][0x1c8], RZ ;  /* 0x0000720020200a10 */ /* 0x000fe20007f3e0ff */
[----:B------:R-:W-:Y:S01]  /*9100*/  @!PT LDS RZ, [RZ] ;  /* 0x00000000fffff984 */ /* 0x000fe20000000800 */
[----:B------:R-:W-:Y:S01]  /*9110*/  @!PT LDS RZ, [RZ] ;  /* 0x00000000fffff984 */ /* 0x000fe20000000800 */
[----:B------:R-:W-:Y:S01]  /*9120*/  @!PT LDS RZ, [RZ] ;  /* 0x00000000fffff984 */ /* 0x000fe20000000800 */
[----:B------:R2:W-:Y:S03]  /*9130*/  @P0 LDGSTS.E.BYPASS.LTC128B.128 [R0+0x12100], [R28.64], !P4 ;  /* 0x121000001c000fae */ /* 0x0005e6000e101d54 */
[----:B------:R-:W-:Y:S02]  /*9140*/  @P0 IADD3.X R33, RZ, c[0x0][0x1cc], R30, P1, P5 ;  /* 0x00007300ff210a10 */ /* 0x000fe40000fea41e */
[----:B------:R-:W-:Y:S01]  /*9150*/  @P0 IADD3 R2, P5, R2, 0x100, RZ ;  /* 0x0000010002020810 */ /* 0x000fe20007fbe0ff */
[C---:B-1----:R-:W-:Y:S02]  /*9160*/  HMMA.16816.F32 R116, R20.reuse, R4, R116 ;  /* 0x000000041474723c */ /* 0x042fe40000001874 */
[----:B------:R1:W-:Y:S05]  /*9170*/  @P0 LDGSTS.E.BYPASS.LTC128B.128 [R0+0x15100], [R32.64], !P3 ;  /* 0x1510000020000fae */ /* 0x0003ea000d901d54 */
[----:B------:R-:W-:Y:S01]  /*9180*/  FADD.FTZ R4, R169, R34 ;  /* 0x00000022a9047221 */ /* 0x000fe20000010000 */
[C---:B------:R-:W-:Y:S04]  /*9190*/  HMMA.16816.F32 R120, R20.reuse, R6, R120 ;  /* 0x000000061478723c */ /* 0x040fe80000001878 */
[----:B------:R-:W-:Y:S01]  /*91a0*/  FADD.FTZ R4, R168, R4 ;  /* 0x00000004a8047221 */ /* 0x000fe20000010000 */
[----:B---3--:R-:W-:Y:S01]  /*91b0*/  MOV R133, R3 ;  /* 0x0000000300857202 */ /* 0x008fe20000000f00 */
[----:B------:R-:W-:Y:S01]  /*91c0*/  FADD.FTZ R5, R165, R31 ;  /* 0x0000001fa5057221 */ /* 0x000fe20000010000 */
[----:B------:R-:W-:Y:S05]  /*91d0*/  @P0 IADD3 R6, P1, R2, c[0x0][0x1c8], RZ ;  /* 0x0000720002060a10 */ /* 0x000fea0007f3e0ff */
[----:B------:R-:W-:Y:S01]  /*91e0*/  @P0 IADD3.X R7, RZ, c[0x0][0x1cc], R30, P1, P5 ;  /* 0x00007300ff070a10 */ /* 0x000fe20000fea41e */
[----:B------:R-:W-:Y:S02]  /*91f0*/  FADD.FTZ R5, R164, R5 ;  /* 0x00000005a4057221 */ /* 0x000fe40000010000 */
[----:B------:R-:W-:Y:S01]  /*9200*/  FADD.FTZ R30, R144, R4 ;  /* 0x00000004901e7221 */ /* 0x000fe20000010000 */
[----:B------:R-:W-:Y:S01]  /*9210*/  @P0 IADD3 R4, P1, R28, UR10, RZ ;  /* 0x0000000a1c040c10 */ /* 0x000fe2000ff3e0ff */
[----:B------:R3:W-:Y:S01]  /*9220*/  @P0 LDGSTS.E.BYPASS.LTC128B.128 [R0+0x18100], [R6.64], !P2 ;  /* 0x1810000006000fae */ /* 0x0007e2000d101d54 */
[----:B------:R-:W-:Y:S01]  /*9230*/  FADD.FTZ R2, R163, R5 ;  /* 0x00000005a3027221 */ /* 0x000fe20000010000 */
[C---:B--2---:R-:W-:Y:S03]  /*9240*/  HMMA.16816.F32 R144, R20.reuse, R8, R12 ;  /* 0x000000081490723c */ /* 0x044fe6000000180c */
[----:B------:R-:W-:Y:S01]  /*9250*/  @P0 IADD3.X R5, R29, UR13, RZ, P1, !PT ;  /* 0x0000000d1d050c10 */ /* 0x000fe20008ffe4ff */
[----:B------:R-:W-:Y:S03]  /*9260*/  FADD.FTZ R2, R150, R2 ;  /* 0x0000000296027221 */ /* 0x000fe60000010000 */
[----:B------:R-:W-:Y:S01]  /*9270*/  FADD.FTZ R8, R151, R30 ;  /* 0x0000001e97087221 */ /* 0x000fe20000010000 */
[----:B------:R2:W-:Y:S01]  /*9280*/  @P0 LDGSTS.E.BYPASS.LTC128B.128 [R0+0x13100], [R4.64], !P4 ;  /* 0x1310000004000fae */ /* 0x0005e2000e101d54 */
[C---:B------:R-:W-:Y:S03]  /*9290*/  HMMA.16816.F32 R124, R20.reuse, R10, R124 ;  /* 0x0000000a147c723c */ /* 0x040fe6000000187c */
[----:B------:R-:W-:Y:S04]  /*92a0*/  FADD.FTZ R2, R149, R2 ;  /* 0x0000000295027221 */ /* 0x000fe80000010000 */
[----:B------:R2:W-:Y:S01]  /*92b0*/  @P0 LDGSTS.E.BYPASS.LTC128B.128 [R0+0x16100], [R4.64+0x80], !P3 ;  /* 0x1610008004000fae */ /* 0x0005e2000d901d54 */
[----:B------:R-:W-:Y:S04]  /*92c0*/  FADD.FTZ R2, R161, R2 ;  /* 0x00000002a1027221 */ /* 0x000fe80000010000 */
[----:B------:R-:W-:Y:S03]  /*92d0*/  FADD.FTZ R2, R160, R2 ;  /* 0x00000002a0027221 */ /* 0x000fe60000010000 */
[----:B------:R2:W-:Y:S01]  /*92e0*/  @P0 LDGSTS.E.BYPASS.LTC128B.128 [R0+0x19100], [R4.64+0x100], !P2 ;  /* 0x1910010004000fae */ /* 0x0005e2000d101d54 */
[----:B---3--:R-:W-:Y:S01]  /*92f0*/  @P0 IADD3 R6, P1, R4, UR10, RZ ;  /* 0x0000000a04060c10 */ /* 0x008fe2000ff3e0ff */
[----:B------:R-:W-:Y:S03]  /*9300*/  UIADD3 UR10, UR5, 0x1, URZ ;  /* 0x00000001050a7890 */ /* 0x000fe6000fffe03f */
[----:B------:R-:W-:Y:S01]  /*9310*/  @P0 IADD3.X R7, R5, UR13, RZ, P1, !PT ;  /* 0x0000000d05070c10 */ /* 0x000fe20008ffe4ff */
[----:B------:R-:W-:Y:S04]  /*9320*/  USEL UR5, UR10, URZ, !UP0 ;  /* 0x0000003f0a057287 */ /* 0x000fe8000c000000 */
[----:B------:R1:W-:Y:S08]  /*9330*/  @P0 LDGSTS.E.BYPASS.LTC128B.128 [R0+0x14100], [R6.64], !P4 ;  /* 0x1410000006000fae */ /* 0x0003f0000e101d54 */
[----:B------:R1:W-:Y:S08]  /*9340*/  @P0 LDGSTS.E.BYPASS.LTC128B.128 [R0+0x17100], [R6.64+0x80], !P3 ;  /* 0x1710008006000fae */ /* 0x0003f0000d901d54 */
[----:B------:R1:W-:Y:S01]  /*9350*/  @P0 LDGSTS.E.BYPASS.LTC128B.128 [R0+0x1a100], [R6.64+0x100], !P2 ;  /* 0x1a10010006000fae */ /* 0x0003e2000d101d54 */
[----:B--2---:R-:W-:Y:S01]  /*9360*/  FADD.FTZ R4, R148, R8 ;  /* 0x0000000894047221 */ /* 0x004fe20000010000 */
[----:B------:R-:W-:Y:S01]  /*9370*/  ISETP.LT.AND P0, PT, RZ, UR16, PT ;  /* 0x00000010ff007c0c */ /* 0x000fe2000bf01270 */
[C---:B----4-:R-:W-:Y:S01]  /*9380*/  HMMA.16816.F32 R148, R20.reuse, R24, R16 ;  /* 0x000000181494723c */ /* 0x050fe20000001810 */
[----:B------:R-:W-:Y:S04]  /*9390*/  UMOV UR16, UR14 ;  /* 0x0000000e00107c82 */ /* 0x000fe80008000000 */
[----:B------:R-:W0:Y:S03]  /*93a0*/  LDGDEPBAR ;  /* 0x00000000000079af */ /* 0x000e260000000000 */
[----:B------:R-:W-:Y:S04]  /*93b0*/  HMMA.16816.F32 R128, R20, R26, R128 ;  /* 0x0000001a1480723c */ /* 0x000fe80000001880 */
[----:B-1----:R-:W-:Y:S02]  /*93c0*/  FADD.FTZ R0, R162, R4 ;  /* 0x00000004a2007221 */ /* 0x002fe40000010000 */
[----:B------:R-:W-:Y:S02]  /*93d0*/  FADD.FTZ R4, R46, R2 ;  /* 0x000000022e047221 */ /* 0x000fe40000010000 */
[----:B------:R-:W-:Y:S04]  /*93e0*/  FADD.FTZ R0, R44, R0 ;  /* 0x000000002c007221 */ /* 0x000fe80000010000 */
[----:B------:R-:W-:Y:S02]  /*93f0*/  FADD.FTZ R4, R47, R4 ;  /* 0x000000042f047221 */ /* 0x000fe40000010000 */
[----:B------:R-:W-:Y:S04]  /*9400*/  FADD.FTZ R0, R45, R0 ;  /* 0x000000002d007221 */ /* 0x000fe80000010000 */
[----:B------:R-:W-:Y:S02]  /*9410*/  FADD.FTZ R2, R48, R0 ;  /* 0x0000000030027221 */ /* 0x000fe40000010000 */
[----:B------:R-:W-:Y:S02]  /*9420*/  FADD.FTZ R0, R50, R4 ;  /* 0x0000000432007221 */ /* 0x000fe40000010000 */
[----:B------:R-:W-:Y:S02]  /*9430*/  FADD.FTZ R244, R49, R2 ;  /* 0x0000000231f47221 */ /* 0x000fe40000010000 */
[----:B------:R-:W-:Y:S01]  /*9440*/  FADD.FTZ R245, R51, R0 ;  /* 0x0000000033f57221 */ /* 0x000fe20000010000 */
[----:B------:R-:W-:Y:S01]  /*9450*/  MOV R0, R132 ;  /* 0x0000008400007202 */ /* 0x000fe20000000f00 */
[----:B------:R-:W-:-:S05]  /*9460*/  @P0 BRA `(.L_x_640) ;  /* 0xffffc91000000947 */ /* 0x000fca000383ffff */
.L_x_639:
[----:B------:R-:W2:Y:S01]  /*9470*/  LDL.LU R18, [R1+0x18] ;  /* 0x0000180001127983 */ /* 0x000ea20000300800 */
[----:B------:R-:W-:-:S03]  /*9480*/  MOV R152, c[0x0][0x4e8] ;  /* 0x00013a0000987a02 */ /* 0x000fc60000000f00 */
[----:B------:R-:W3:Y:S04]  /*9490*/  LDL.LU R153, [R1+0x20] ;  /* 0x0000200001997983 */ /* 0x000ee80000300800 */
[----:B------:R-:W-:Y:S01]  /*94a0*/  BAR.SYNC.DEFER_BLOCKING 0x1, 0x100 ;  /* 0x0044000000007b1d */ /* 0x000fe20000010000 */
[----:B------:R-:W-:-:S05]  /*94b0*/  ISETP.NE.AND P0, PT, R152, 0x1, PT ;  /* 0x000000019800780c */ /* 0x000fca0003f05270 */
[----:B-1----:R-:W1:Y:S04]  /*94c0*/  SHFL.BFLY PT, R6, R244, 0x2, 0x1f ;  /* 0x0c401f00f4067f89 */ /* 0x002e6800000e0000 */
[----:B------:R-:W4:Y:S04]  /*94d0*/  SHFL.BFLY PT, R7, R245, 0x2, 0x1f ;  /* 0x0c401f00f5077f89 */ /* 0x000f2800000e0000 */
[----:B------:R-:W4:Y:S04]  /*94e0*/  S2R R4, SR_CTAID.Y ;  /* 0x0000000000047919 */ /* 0x000f280000002600 */
[----:B------:R-:W4:Y:S01]  /*94f0*/  S2R R5, SR_TID.X ;  /* 0x0000000000057919 */ /* 0x000f220000002100 */
[----:B-1----:R-:W-:-:S02]  /*9500*/  FADD.FTZ R6, R6, R244 ;  /* 0x000000f406067221 */ /* 0x002fc40000010000 */
[----:B----4-:R-:W-:-:S03]  /*9510*/  FADD.FTZ R7, R7, R245 ;  /* 0x000000f507077221 */ /* 0x010fc60000010000 */
[----:B------:R-:W1:Y:S01]  /*9520*/  SHFL.BFLY PT, R0, R6, 0x1, 0x1f ;  /* 0x0c201f0006007f89 */ /* 0x000e6200000e0000 */
[----:B------:R-:W-:-:S03]  /*9530*/  IMAD.WIDE.U32 R12, R4, c[0x0][0x490], RZ ;  /* 0x00012400040c7a25 */ /* 0x000fc600078e00ff */
[----:B------:R-:W4:Y:S01]  /*9540*/  SHFL.BFLY PT, R2, R7, 0x1, 0x1f ;  /* 0x0c201f0007027f89 */ /* 0x000f2200000e0000 */
[----:B------:R-:W-:Y:S01]  /*9550*/  SHF.R.S32.HI R135, RZ, 0x1f, R5 ;  /* 0x0000001fff877819 */ /* 0x000fe20000011405 */
[----:B------:R-:W-:-:S04]  /*9560*/  IMAD.WIDE.U32 R16, R4, c[0x0][0x3e8], RZ ;  /* 0x0000fa0004107a25 */ /* 0x000fc800078e00ff */
[----:B-1----:R-:W-:Y:S01]  /*9570*/  FADD.FTZ R6, R6, R0 ;  /* 0x0000000006067221 */ /* 0x002fe20000010000 */
[----:B------:R-:W-:Y:S01]  /*9580*/  SHF.R.S32.HI R0, RZ, 0x1f, R4 ;  /* 0x0000001fff007819 */ /* 0x000fe20000011404 */
[----:B----4-:R-:W-:-:S03]  /*9590*/  FADD.FTZ R7, R7, R2 ;  /* 0x0000000207077221 */ /* 0x010fc60000010000 */
[----:B------:R-:W-:Y:S01]  /*95a0*/  FSETP.NE.FTZ.AND P2, PT, R6, RZ, PT ;  /* 0x000000ff0600720b */ /* 0x000fe20003f55000 */
[C---:B------:R-:W-:Y:S01]  /*95b0*/  IMAD R14, R0.reuse, c[0x0][0x490], RZ ;  /* 0x00012400000e7a24 */ /* 0x040fe200078e02ff */
[----:B------:R-:W-:Y:S01]  /*95c0*/  MOV R2, RZ ;  /* 0x000000ff00027202 */ /* 0x000fe20000000f00 */
[----:B------:R-:W-:Y:S01]  /*95d0*/  IMAD R8, R0, c[0x0][0x3e8], RZ ;  /* 0x0000fa0000087a24 */ /* 0x000fe200078e02ff */
[----:B------:R-:W-:Y:S01]  /*95e0*/  FSETP.NE.FTZ.AND P1, PT, R7, RZ, PT ;  /* 0x000000ff0700720b */ /* 0x000fe20003f35000 */
[C---:B------:R-:W-:Y:S02]  /*95f0*/  IMAD R14, R4.reuse, c[0x0][0x494], R14 ;  /* 0x00012500040e7a24 */ /* 0x040fe400078e020e */
[----:B------:R-:W-:Y:S01]  /*9600*/  IMAD R8, R4, c[0x0][0x3ec], R8 ;  /* 0x0000fb0004087a24 */ /* 0x000fe200078e0208 */
[CC--:B------:R-:W-:Y:S02]  /*9610*/  LEA.HI R4, R135.reuse, R5.reuse, RZ, 0x2 ;  /* 0x0000000587047211 */ /* 0x0c0fe400078f10ff */
[----:B------:R-:W-:-:S02]  /*9620*/  LEA.HI R135, R135, R5, RZ, 0x5 ;  /* 0x0000000587877211 */ /* 0x000fc400078f28ff */
[----:B------:R-:W-:Y:S01]  /*9630*/  LOP3.LUT R10, R4, 0xfffffffc, RZ, 0xc0, !PT ;  /* 0xfffffffc040a7812 */ /* 0x000fe200078ec0ff */
[----:B------:R-:W1:Y:S01]  /*9640*/  @P2 MUFU.RCP R2, R6 ;  /* 0x0000000600022308 */ /* 0x000e620000001000 */
[----:B------:R-:W-:Y:S02]  /*9650*/  LOP3.LUT R11, R135, 0xffffffe0, RZ, 0xc0, !PT ;  /* 0xffffffe0870b7812 */ /* 0x000fe400078ec0ff */
[-C--:B------:R-:W-:Y:S02]  /*9660*/  IADD3 R10, -R10, R5.reuse, RZ ;  /* 0x000000050a0a7210 */ /* 0x080fe40007ffe1ff */
[----:B------:R-:W-:Y:S02]  /*9670*/  IADD3 R11, -R11, R5, RZ ;  /* 0x000000050b0b7210 */ /* 0x000fe40007ffe1ff */
[----:B------:R-:W-:Y:S02]  /*9680*/  IADD3 R9, R17, R8, RZ ;  /* 0x0000000811097210 */ /* 0x000fe40007ffe0ff */
[----:B------:R-:W-:-:S02]  /*9690*/  LOP3.LUT P4, RZ, R11, 0x3, RZ, 0xc0, !PT ;  /* 0x000000030bff7812 */ /* 0x000fc4000788c0ff */
[----:B------:R-:W-:Y:S02]  /*96a0*/  MOV R8, R16 ;  /* 0x0000001000087202 */ /* 0x000fe40000000f00 */
[----:B------:R-:W-:Y:S02]  /*96b0*/  IADD3 R15, R13, R14, RZ ;  /* 0x0000000e0d0f7210 */ /* 0x000fe40007ffe0ff */
[----:B------:R-:W-:Y:S01]  /*96c0*/  MOV R14, R12 ;  /* 0x0000000c000e7202 */ /* 0x000fe20000000f00 */
[C---:B-1----:R-:W-:Y:S02]  /*96d0*/  FMUL.FTZ R25, R2.reuse, R64 ;  /* 0x0000004002197220 */ /* 0x042fe40000410000 */
[----:B------:R-:W4:Y:S01]  /*96e0*/  LDL R64, [R1+0x1c] ;  /* 0x00001c0001407983 */ /* 0x000f220000100800 */
        /* <DEDUP_REMOVED lines=44> */
[----:B------:R-:W-:Y:S01]  /*99b0*/  FMUL.FTZ R128, R2, R128 ;  /* 0x0000008002807220 */ /* 0x000fe20000410000 */
[----:B------:R-:W1:Y:S01]  /*99c0*/  @P2 MUFU.LG2 R6, R6 ;  /* 0x0000000600062308 */ /* 0x000e620000000c00 */
[----:B------:R-:W-:Y:S01]  /*99d0*/  MOV R60, 0xff800000 ;  /* 0xff800000003c7802 */ /* 0x000fe20000000f00 */
[----:B-1----:R-:W-:Y:S02]  /*99e0*/  @P2 FMUL.FTZ R6, R6, 0.69314718246459960938 ;  /* 0x3f31721806062820 */ /* 0x002fe40000410000 */
[----:B--2---:R-:W-:Y:S01]  /*99f0*/  @P0 IMAD.HI.U32 R0, R18, c[0x0][0x4ec], RZ ;  /* 0x00013b0012000a27 */ /* 0x004fe200078e00ff */
[----:B------:R-:W-:-:S04]  /*9a00*/  MOV R23, R18 ;  /* 0x0000001200177202 */ /* 0x000fc80000000f00 */
[----:B------:R-:W-:Y:S02]  /*9a10*/  @P0 SHF.R.U32.HI R23, RZ, c[0x0][0x4f0], R0 ;  /* 0x00013c00ff170a19 */ /* 0x000fe40000011600 */
[----:B------:R-:W-:Y:S02]  /*9a20*/  MOV R0, RZ ;  /* 0x000000ff00007202 */ /* 0x000fe40000000f00 */
[----:B------:R-:W-:-:S04]  /*9a30*/  IADD3 R5, -R23, RZ, RZ ;  /* 0x000000ff17057210 */ /* 0x000fc80007ffe1ff */
[----:B------:R-:W1:Y:S01]  /*9a40*/  @P1 MUFU.RCP R0, R7 ;  /* 0x0000000700001308 */ /* 0x000e620000001000 */
[----:B------:R-:W-:Y:S02]  /*9a50*/  IMAD R133, R5, c[0x0][0x4e8], R18 ;  /* 0x00013a0005857a24 */ /* 0x000fe400078e0212 */
[----:B------:R-:W-:Y:S02]  /*9a60*/  FMUL.FTZ R18, R2, R52 ;  /* 0x0000003402127220 */ /* 0x000fe40000410000 */
[----:B-1----:R-:W-:Y:S02]  /*9a70*/  FMUL.FTZ R21, R0, R54 ;  /* 0x0000003600157220 */ /* 0x002fe40000410000 */
[----:B------:R-:W1:Y:S01]  /*9a80*/  S2R R54, SR_CTAID.Z ;  /* 0x0000000000367919 */ /* 0x000e620000002700 */
[----:B------:R-:W-:Y:S01]  /*9a90*/  FMUL.FTZ R52, R2, R112 ;  /* 0x0000007002347220 */ /* 0x000fe20000410000 */
[--C-:B------:R-:W-:Y:S02]  /*9aa0*/  SHF.R.S32.HI R5, RZ, 0x2, R4.reuse ;  /* 0x00000002ff057819 */ /* 0x100fe40000011404 */
[----:B------:R-:W-:Y:S01]  /*9ab0*/  SHF.R.S32.HI R2, RZ, 0x1f, R4 ;  /* 0x0000001fff027819 */ /* 0x000fe20000011404 */
[----:B------:R-:W2:Y:S03]  /*9ac0*/  @P1 MUFU.LG2 R7, R7 ;  /* 0x0000000700071308 */ /* 0x000ea60000000c00 */
[----:B------:R-:W-:-:S04]  /*9ad0*/  LEA.HI R2, R2, R5, RZ, 0x3 ;  /* 0x0000000502027211 */ /* 0x000fc800078f18ff */
[----:B------:R-:W-:Y:S01]  /*9ae0*/  LOP3.LUT R2, R2, 0xfffffff8, RZ, 0xc0, !PT ;  /* 0xfffffff802027812 */ /* 0x000fe200078ec0ff */
[C---:B------:R-:W-:Y:S02]  /*9af0*/  FMUL.FTZ R20, R0.reuse, R55 ;  /* 0x0000003700147220 */ /* 0x040fe40000410000 */
[C---:B------:R-:W-:Y:S01]  /*9b00*/  FMUL.FTZ R139, R0.reuse, R139 ;  /* 0x0000008b008b7220 */ /* 0x040fe20000410000 */
[----:B------:R-:W-:Y:S01]  /*9b10*/  IADD3 R5, R5, -R2, RZ ;  /* 0x8000000205057210 */ /* 0x000fe20007ffe0ff */
[C---:B------:R-:W-:Y:S01]  /*9b20*/  FMUL.FTZ R13, R0.reuse, R138 ;  /* 0x0000008a000d7220 */ /* 0x040fe20000410000 */
[----:B------:R-:W-:Y:S01]  /*9b30*/  @P2 MOV R2, 0x3f317218 ;  /* 0x3f31721800022802 */ /* 0x000fe20000000f00 */
[C---:B------:R-:W-:Y:S02]  /*9b40*/  FMUL.FTZ R143, R0.reuse, R143 ;  /* 0x0000008f008f7220 */ /* 0x040fe40000410000 */
[C---:B------:R-:W-:Y:S02]  /*9b50*/  FMUL.FTZ R17, R0.reuse, R142 ;  /* 0x0000008e00117220 */ /* 0x040fe40000410000 */
[C---:B------:R-:W-:Y:S01]  /*9b60*/  FMUL.FTZ R12, R0.reuse, R59 ;  /* 0x0000003b000c7220 */ /* 0x040fe20000410000 */
[----:B-1----:R-:W-:Y:S01]  /*9b70*/  SHF.R.S32.HI R4, RZ, 0x1f, R54 ;  /* 0x0000001fff047819 */ /* 0x002fe20000011436 */
        /* <DEDUP_REMOVED lines=40> */
[----:B------:R-:W-:Y:S01]  /*9e00*/  FMUL.FTZ R130, R0, R130 ;  /* 0x0000008200827220 */ /* 0x000fe20000410000 */
[----:B------:R-:W-:Y:S01]  /*9e10*/  @P1 MOV R0, 0x3f317218 ;  /* 0x3f31721800001802 */ /* 0x000fe20000000f00 */
[C---:B------:R-:W-:Y:S02]  /*9e20*/  IMAD R62, R4.reuse, c[0x0][0x498], RZ ;  /* 0x00012600043e7a24 */ /* 0x040fe400078e02ff */
[----:B------:R-:W-:-:S02]  /*9e30*/  IMAD R61, R4, c[0x0][0x3f0], RZ ;  /* 0x0000fc00043d7a24 */ /* 0x000fc400078e02ff */
[----:B------:R-:W-:Y:S02]  /*9e40*/  @P2 FMUL.FTZ R4, R2, c[0x0][0x2d0] ;  /* 0x0000b40002042a20 */ /* 0x000fe40000410000 */
[----:B--2---:R-:W-:Y:S02]  /*9e50*/  @P1 FMUL.FTZ R2, R7, 0.69314718246459960938 ;  /* 0x3f31721807021820 */ /* 0x004fe40000410000 */
[----:B------:R-:W-:Y:S01]  /*9e60*/  @P1 FMUL.FTZ R0, R0, c[0x0][0x2d0] ;  /* 0x0000b40000001a20 */ /* 0x000fe20000410000 */
[----:B------:R-:W-:-:S03]  /*9e70*/  MOV R59, 0xff800000 ;  /* 0xff800000003b7802 */ /* 0x000fc60000000f00 */
[----:B------:R-:W-:Y:S01]  /*9e80*/  @P1 FFMA.FTZ R59, R0, R3, R2 ;  /* 0x00000003003b1223 */ /* 0x000fe20000010002 */
[----:B------:R-:W-:Y:S02]  /*9e90*/  SHF.R.S32.HI R0, RZ, 0x5, R135 ;  /* 0x00000005ff007819 */ /* 0x000fe40000011487 */
[----:B------:R-:W-:Y:S02]  /*9ea0*/  F2FP.PACK_AB R24, R63, R24 ;  /* 0x000000183f18723e */ /* 0x000fe400000000ff */
[----:B------:R-:W-:Y:S01]  /*9eb0*/  SHF.R.S32.HI R3, RZ, 0x1f, R0 ;  /* 0x0000001fff037819 */ /* 0x000fe20000011400 */
[----:B------:R-:W1:Y:S01]  /*9ec0*/  S2R R63, SR_CTAID.X ;  /* 0x00000000003f7919 */ /* 0x000e620000002500 */
[----:B------:R-:W-:Y:S02]  /*9ed0*/  LEA.HI R2, R10, R10, RZ, 0x1 ;  /* 0x0000000a0a027211 */ /* 0x000fe400078f08ff */
[----:B------:R-:W-:Y:S02]  /*9ee0*/  LEA.HI R3, R3, R0, RZ, 0x3 ;  /* 0x0000000003037211 */ /* 0x000fe400078f18ff */
[----:B------:R-:W-:-:S02]  /*9ef0*/  LOP3.LUT R2, R2, 0x1ffffffe, RZ, 0xc0, !PT ;  /* 0x1ffffffe02027812 */ /* 0x000fc400078ec0ff */
[----:B------:R-:W-:Y:S02]  /*9f00*/  LOP3.LUT R3, R3, 0xffffff8, RZ, 0xc0, !PT ;  /* 0x0ffffff803037812 */ /* 0x000fe400078ec0ff */
[----:B------:R-:W-:Y:S02]  /*9f10*/  F2FP.PACK_AB R19, R12, R19 ;  /* 0x000000130c13723e */ /* 0x000fe400000000ff */
[C---:B------:R-:W-:Y:S02]  /*9f20*/  IADD3 R7, R0.reuse, -R3, RZ ;  /* 0x8000000300077210 */ /* 0x040fe40007ffe0ff */
[----:B------:R-:W-:Y:S01]  /*9f30*/  LEA R12, R0, R10, 0x9 ;  /* 0x0000000a000c7211 */ /* 0x000fe200078e48ff */
[----:B------:R-:W-:Y:S01]  /*9f40*/  @P2 FFMA.FTZ R60, R4, R132, R6 ;  /* 0x00000084043c2223 */ /* 0x000fe20000010006 */
[----:B------:R-:W-:Y:S02]  /*9f50*/  SHF.R.S32.HI R0, RZ, 0x1f, R23 ;  /* 0x0000001fff007819 */ /* 0x000fe40000011417 */
[----:B------:R-:W-:Y:S01]  /*9f60*/  IADD3 R10, R10, -R2, RZ ;  /* 0x800000020a0a7210 */ /* 0x000fe20007ffe0ff */
[C---:B------:R-:W-:Y:S01]  /*9f70*/  IMAD R61, R54.reuse, c[0x0][0x3f4], R61 ;  /* 0x0000fd00363d7a24 */ /* 0x040fe200078e023d */
[----:B---3--:R-:W-:Y:S01]  /*9f80*/  SHF.R.S32.HI R6, RZ, 0x2, R153 ;  /* 0x00000002ff067819 */ /* 0x008fe20000011499 */
[----:B------:R-:W-:Y:S01]  /*9f90*/  IMAD.WIDE.U32 R8, R54, c[0x0][0x3f0], R8 ;  /* 0x0000fc0036087a25 */ /* 0x000fe200078e0008 */
[----:B------:R-:W-:-:S02]  /*9fa0*/  LOP3.LUT R2, R5, 0x1, RZ, 0xc0, !PT ;  /* 0x0000000105027812 */ /* 0x000fc400078ec0ff */
[C---:B------:R-:W-:Y:S01]  /*9fb0*/  R2P PR, R5.reuse, 0x6 ;  /* 0x0000000605007804 */ /* 0x040fe20000000000 */
[----:B------:R-:W-:Y:S02]  /*9fc0*/  IMAD.SHL.U32 R5, R5, 0x40, RZ ;  /* 0x0000004005057824 */ /* 0x000fe400078e00ff */
[----:B------:R-:W-:Y:S01]  /*9fd0*/  IMAD R4, R0, c[0x0][0x3e0], RZ ;  /* 0x0000f80000047a24 */ /* 0x000fe200078e02ff */
[----:B------:R-:W-:Y:S02]  /*9fe0*/  LEA R0, R7, R6, 0x4 ;  /* 0x0000000607007211 */ /* 0x000fe400078e20ff */
[----:B------:R-:W-:Y:S02]  /*9ff0*/  ISETP.NE.U32.AND P3, PT, R2, 0x1, PT ;  /* 0x000000010200780c */ /* 0x000fe40003f65070 */
[----:B------:R-:W-:Y:S02]  /*a000*/  IADD3 R3, R9, R61, RZ ;  /* 0x0000003d09037210 */ /* 0x000fe40007ffe0ff */
[----:B------:R-:W-:-:S02]  /*a010*/  LOP3.LUT R5, R5, 0x1c0, RZ, 0xc0, !PT ;  /* 0x000001c005057812 */ /* 0x000fc400078ec0ff */
[----:B------:R-:W-:Y:S02]  /*a020*/  MOV R2, R8 ;  /* 0x0000000800027202 */ /* 0x000fe40000000f00 */
[----:B------:R-:W-:Y:S01]  /*a030*/  LEA R10, R10, R0, 0x3 ;  /* 0x000000000a0a7211 */ /* 0x000fe200078e18ff */
[----:B------:R-:W-:Y:S01]  /*a040*/  IMAD R7, R23, c[0x0][0x3e4], R4 ;  /* 0x0000f90017077a24 */ /* 0x000fe200078e0204 */
[----:B------:R-:W-:Y:S01]  /*a050*/  LEA.HI R6, R5, R5, RZ, 0x1d ;  /* 0x0000000505067211 */ /* 0x000fe200078fe8ff */
[----:B------:R-:W-:Y:S01]  /*a060*/  IMAD.WIDE.U32 R4, R23, c[0x0][0x3e0], R2 ;  /* 0x0000f80017047a25 */ /* 0x000fe200078e0002 */
[C---:B-1----:R-:W-:Y:S02]  /*a070*/  LEA R10, R63.reuse, R10, 0x7 ;  /* 0x0000000a3f0a7211 */ /* 0x042fe400078e38ff */
[----:B------:R-:W-:Y:S01]  /*a080*/  LEA R2, R12, R6, 0x1 ;  /* 0x000000060c027211 */ /* 0x000fe200078e08ff */
[----:B------:R-:W-:Y:S01]  /*a090*/  IMAD R61, R152, c[0x0][0x388], RZ ;  /* 0x0000e200983d7a24 */ /* 0x000fe200078e02ff */
[----:B------:R-:W-:-:S02]  /*a0a0*/  LEA R0, R63, R0, 0x7 ;  /* 0x000000003f007211 */ /* 0x000fc400078e38ff */
[----:B------:R-:W-:Y:S01]  /*a0b0*/  IADD3 R5, R5, R7, RZ ;  /* 0x0000000705057210 */ /* 0x000fe20007ffe0ff */
[----:B------:R-:W-:Y:S01]  /*a0c0*/  @P0 IMAD.HI.U32 R7, R10, c[0x0][0x4ec], RZ ;  /* 0x00013b000a070a27 */ /* 0x000fe200078e00ff */
[----:B------:R-:W-:Y:S02]  /*a0d0*/  F2FP.PACK_AB R13, R139, R13 ;  /* 0x0000000d8b0d723e */ /* 0x000fe400000000ff */
[----:B------:R-:W-:Y:S02]  /*a0e0*/  SHF.L.U32 R2, R2, 0x1, RZ ;  /* 0x0000000102027819 */ /* 0x000fe400000006ff */
[C---:B------:R-:W-:Y:S02]  /*a0f0*/  IADD3 R3, R0.reuse, 0x8, RZ ;  /* 0x0000000800037810 */ /* 0x040fe40007ffe0ff */
[----:B------:R-:W-:Y:S01]  /*a100*/  ISETP.GE.OR P5, PT, R0, R61, P4 ;  /* 0x0000003d0000720c */ /* 0x000fe200027a6670 */
[----:B------:R-:W-:Y:S01]  /*a110*/  IMAD.MOV.U32 R0, RZ, RZ, R10 ;  /* 0x000000ffff007224 */ /* 0x000fe200078e000a */
[----:B------:R-:W-:-:S02]  /*a120*/  SHF.R.S32.HI R6, RZ, 0x1f, R133 ;  /* 0x0000001fff067819 */ /* 0x000fc40000011485 */
[----:B------:R-:W-:Y:S01]  /*a130*/  @P0 SHF.R.U32.HI R0, RZ, c[0x0][0x4f0], R7 ;  /* 0x00013c00ff000a19 */ /* 0x000fe20000011607 */
[----:B------:R1:W-:Y:S01]  /*a140*/  STS [R2+0x480], R13 ;  /* 0x0004800d02007388 */ /* 0x0003e20000000800 */
[----:B------:R-:W-:Y:S01]  /*a150*/  IMAD.WIDE.U32 R14, R54, c[0x0][0x498], R14 ;  /* 0x00012600360e7a25 */ /* 0x000fe200078e000e */
[----:B------:R-:W-:-:S03]  /*a160*/  IADD3 R8, R2, 0x80, RZ ;  /* 0x0000008002087810 */ /* 0x000fc60007ffe0ff */
[----:B------:R-:W-:Y:S01]  /*a170*/  IMAD R6, R6, c[0x0][0x3d8], RZ ;  /* 0x0000f60006067a24 */ /* 0x000fe200078e02ff */
[----:B------:R-:W-:Y:S01]  /*a180*/  ISETP.GE.OR P4, PT, R3, R61, P4 ;  /* 0x0000003d0300720c */ /* 0x000fe20002786670 */
[----:B------:R-:W-:Y:S01]  /*a190*/  IMAD R62, R54, c[0x0][0x49c], R62 ;  /* 0x00012700363e7a24 */ /* 0x000fe200078e023e */
[----:B------:R-:W-:Y:S01]  /*a1a0*/  IADD3 R3, R2, 0x70, RZ ;  /* 0x0000007002037810 */ /* 0x000fe20007ffe0ff */
[C---:B------:R-:W-:Y:S01]  /*a1b0*/  IMAD R23, R133.reuse, c[0x0][0x3dc], R6 ;  /* 0x0000f70085177a24 */ /* 0x040fe200078e0206 */
[----:B------:R-:W-:Y:S02]  /*a1c0*/  @P3 IADD3 R3, R8, 0x10, RZ ;  /* 0x0000001008033810 */ /* 0x000fe40007ffe0ff */
[----:B------:R-:W-:Y:S02]  /*a1d0*/  SHF.R.S32.HI R6, RZ, 0x1f, R0 ;  /* 0x0000001fff067819 */ /* 0x000fe40000011400 */
[C---:B------:R-:W-:Y:S01]  /*a1e0*/  IADD3 R8, P0, R0.reuse, R14, RZ ;  /* 0x0000000e00087210 */ /* 0x040fe20007f1e0ff */
[----:B-1----:R-:W-:Y:S01]  /*a1f0*/  IMAD.WIDE.U32 R12, R133, c[0x0][0x3d8], R4 ;  /* 0x0000f600850c7a25 */ /* 0x002fe200078e0004 */
[----:B------:R-:W-:-:S05]  /*a200*/  IADD3 R4, -R0, RZ, RZ ;  /* 0x000000ff00047210 */ /* 0x000fca0007ffe1ff */
[----:B------:R-:W-:Y:S01]  /*a210*/  IMAD R4, R4, c[0x0][0x4e8], R10 ;  /* 0x00013a0004047a24 */ /* 0x000fe200078e020a */
[----:B------:R-:W-:Y:S02]  /*a220*/  IADD3.X R9, R6, R15, R62, P0, !PT ;  /* 0x0000000f06097210 */ /* 0x000fe400007fe43e */
[----:B------:R-:W-:Y:S02]  /*a230*/  MOV R6, 0x40 ;  /* 0x0000004000067802 */ /* 0x000fe40000000f00 */
[----:B------:R-:W-:Y:S02]  /*a240*/  SHF.R.S32.HI R7, RZ, 0x1f, R4 ;  /* 0x0000001fff077819 */ /* 0x000fe40000011404 */
[----:B------:R-:W-:Y:S02]  /*a250*/  SEL R237, R237, 0xffffffe0, !P1 ;  /* 0xffffffe0eded7807 */ /* 0x000fe40004800000 */
[----:B------:R-:W-:Y:S01]  /*a260*/  F2FP.PACK_AB R11, R137, R11 ;  /* 0x0000000b890b723e */ /* 0x000fe200000000ff */
[----:B------:R-:W-:Y:S01]  /*a270*/  IMAD R7, R7, c[0x0][0x488], RZ ;  /* 0x0001220007077a24 */ /* 0x000fe200078e02ff */
[----:B------:R-:W-:-:S02]  /*a280*/  SEL R6, R6, 0xffffffc0, !P2 ;  /* 0xffffffc006067807 */ /* 0x000fc40005000000 */
[----:B------:R-:W-:Y:S02]  /*a290*/  F2FP.PACK_AB R16, R141, R16 ;  /* 0x000000108d10723e */ /* 0x000fe400000000ff */
[----:B------:R-:W-:Y:S02]  /*a2a0*/  F2FP.PACK_AB R17, R143, R17 ;  /* 0x000000118f11723e */ /* 0x000fe400000000ff */
[----:B------:R-:W-:Y:S02]  /*a2b0*/  F2FP.PACK_AB R18, R134, R18 ;  /* 0x000000128612723e */ /* 0x000fe400000000ff */
[----:B------:R-:W-:Y:S02]  /*a2c0*/  F2FP.PACK_AB R21, R20, R21 ;  /* 0x000000151415723e */ /* 0x000fe400000000ff */
[----:B------:R-:W-:Y:S01]  /*a2d0*/  IADD3 R0, R2, R237, RZ ;  /* 0x000000ed02007210 */ /* 0x000fe20007ffe0ff */
[----:B------:R-:W-:Y:S01]  /*a2e0*/  IMAD R10, R4, c[0x0][0x48c], R7 ;  /* 0x00012300040a7a24 */ /* 0x000fe200078e0207 */
[----:B------:R-:W-:-:S02]  /*a2f0*/  F2FP.PACK_AB R20, R45, R26 ;  /* 0x0000001a2d14723e */ /* 0x000fc400000000ff */
[----:B------:R-:W-:Y:S01]  /*a300*/  IADD3 R237, R237, R3, RZ ;  /* 0x00000003eded7210 */ /* 0x000fe20007ffe0ff */
[----:B------:R-:W-:Y:S01]  /*a310*/  STS [R2+0x80], R11 ;  /* 0x0000800b02007388 */ /* 0x000fe20000000800 */
[----:B------:R-:W-:Y:S01]  /*a320*/  F2FP.PACK_AB R22, R43, R22 ;  /* 0x000000162b16723e */ /* 0x000fe200000000ff */
[----:B------:R-:W-:Y:S01]  /*a330*/  IMAD.WIDE.U32 R8, R4, c[0x0][0x488], R8 ;  /* 0x0001220004087a25 */ /* 0x000fe200078e0008 */
[----:B------:R-:W-:Y:S01]  /*a340*/  IADD3 R5, R2, R6, RZ ;  /* 0x0000000602057210 */ /* 0x000fe20007ffe0ff */
[----:B------:R-:W-:Y:S01]  /*a350*/  STS [R3], R16 ;  /* 0x0000001003007388 */ /* 0x000fe20000000800 */
[----:B------:R-:W-:Y:S02]  /*a360*/  F2FP.PACK_AB R25, R65, R25 ;  /* 0x000000194119723e */ /* 0x000fe400000000ff */
        /* <DEDUP_REMOVED lines=11> */
[----:B------:R-:W-:-:S02]  /*a420*/  IADD3 R6, R237, R6, RZ ;  /* 0x00000006ed067210 */ /* 0x000fc40007ffe0ff */
        /* <DEDUP_REMOVED lines=11> */
[----:B------:R-:W-:-:S03]  /*a4e0*/  F2FP.PACK_AB R31, R91, R31 ;  /* 0x0000001f5b1f723e */ /* 0x000fc600000000ff */
        /* <DEDUP_REMOVED lines=68> */
[----:B------:R-:W2:Y:S04]  /*a930*/  SHFL.IDX PT, R9, R9, 0x1, 0x1c1f ;  /* 0x003c1f0009097f89 */ /* 0x000ea800000e0000 */
[----:B-1----:R1:W-:Y:S04]  /*a940*/  @!P5 ST.E [R10.64], R60 ;  /* 0x0000003c0a00d985 */ /* 0x0023e8000c101914 */
[----:B--2---:R1:W-:Y:S04]  /*a950*/  @!P4 ST.E [R8.64], R59 ;  /* 0x0000003b0800c985 */ /* 0x0043e8000c101914 */
[----:B-----5:R1:W2:Y:S04]  /*a960*/  LDS.128 R32, [R239+0x1080] ;  /* 0x00108000ef207984 */ /* 0x0202a80000000c00 */
[----:B------:R1:W3:Y:S04]  /*a970*/  LDS.128 R44, [R239+0x2080] ;  /* 0x00208000ef2c7984 */ /* 0x0002e80000000c00 */
        /* <DEDUP_REMOVED lines=10> */
[----:B----4-:R-:W-:Y:S01]  /*aa20*/  ISETP.GE.AND P0, PT, R64, R61, PT ;  /* 0x0000003d4000720c */ /* 0x010fe20003f06270 */
[----:B------:R4:W1:Y:S01]  /*aa30*/  SHFL.IDX PT, R2, R21, RZ, 0x181f ;  /* 0x00181fff15027589 */ /* 0x00086200000e0000 */
[----:B------:R-:W-:Y:S03]  /*aa40*/  BSSY B0, `(.L_x_641) ;  /* 0x0000015000007945 */ /* 0x000fe60003800000 */
[----:B------:R4:W1:Y:S08]  /*aa50*/  SHFL.IDX PT, R3, R20, RZ, 0x181f ;  /* 0x00181fff14037589 */ /* 0x00087000000e0000 */
[----:B------:R-:W-:Y:S05]  /*aa60*/  @P0 BRA `(.L_x_642) ;  /* 0x0000012000000947 */ /* 0x000fea0003800000 */
[----:B--23--:R-:W2:Y:S01]  /*aa70*/  LDS.128 R16, [R239+0x80] ;  /* 0x00008000ef107984 */ /* 0x00cea20000000c00 */
[----:B------:R-:W-:-:S02]  /*aa80*/  ISETP.GE.AND P1, PT, R251, c[0x0][0x3c8], PT ;  /* 0x0000f200fb007a0c */ /* 0x000fc40003f26270 */
[----:B------:R-:W-:Y:S01]  /*aa90*/  ISETP.GE.AND P0, PT, R250, c[0x0][0x3c8], PT ;  /* 0x0000f200fa007a0c */ /* 0x000fe20003f06270 */
[----:B------:R-:W3:Y:S01]  /*aaa0*/  LDS.128 R12, [R239+0x4080] ;  /* 0x00408000ef0c7984 */ /* 0x000ee20000000c00 */
[----:B------:R-:W-:-:S03]  /*aab0*/  ISETP.GE.AND P2, PT, R246, c[0x0][0x3c8], PT ;  /* 0x0000f200f6007a0c */ /* 0x000fc60003f46270 */
[----:B-1----:R-:W1:Y:S06]  /*aac0*/  LDS.128 R8, [R239+0x8080] ;  /* 0x00808000ef087984 */ /* 0x002e6c0000000c00 */
[----:B------:R-:W-:Y:S02]  /*aad0*/  @!P1 SHF.R.S32.HI R4, RZ, 0x1f, R251 ;  /* 0x0000001fff049819 */ /* 0x000fe400000114fb */
[----:B------:R-:W-:Y:S02]  /*aae0*/  @!P0 SHF.R.S32.HI R0, RZ, 0x1f, R250 ;  /* 0x0000001fff008819 */ /* 0x000fe400000114fa */
[----:B------:R-:W-:Y:S01]  /*aaf0*/  @!P1 LEA.HI R4, R4, R251, RZ, 0x3 ;  /* 0x000000fb04049211 */ /* 0x000fe200078f18ff */
[----:B------:R-:W-:Y:S01]  /*ab00*/  @!P2 IMAD.WIDE R6, R246, 0x2, R2 ;  /* 0x00000002f606a825 */ /* 0x000fe200078e0202 */
[----:B------:R-:W-:-:S02]  /*ab10*/  @!P0 LEA.HI R0, R0, R250, RZ, 0x3 ;  /* 0x000000fa00008211 */ /* 0x000fc400078f18ff */
[----:B------:R-:W-:Y:S02]  /*ab20*/  @!P1 LOP3.LUT R4, R4, 0xfffffff8, RZ, 0xc0, !PT ;  /* 0xfffffff804049812 */ /* 0x000fe400078ec0ff */
[----:B------:R-:W-:-:S03]  /*ab30*/  @!P0 LOP3.LUT R0, R0, 0xfffffff8, RZ, 0xc0, !PT ;  /* 0xfffffff800008812 */ /* 0x000fc600078ec0ff */
[----:B------:R-:W-:-:S04]  /*ab40*/  @!P1 IMAD.WIDE R4, R4, 0x2, R2 ;  /* 0x0000000204049825 */ /* 0x000fc800078e0202 */
[----:B------:R-:W-:Y:S01]  /*ab50*/  @!P0 IMAD.WIDE R2, R0, 0x2, R2 ;  /* 0x0000000200028825 */ /* 0x000fe200078e0202 */
[----:B--2---:R2:W-:Y:S04]  /*ab60*/  @!P2 ST.E.128 [R6.64], R16 ;  /* 0x000000100600a985 */ /* 0x0045e8000c101d14 */
[----:B---3--:R2:W-:Y:S04]  /*ab70*/  @!P1 ST.E.128 [R4.64], R12 ;  /* 0x0000000c04009985 */ /* 0x0085e8000c101d14 */
[----:B-1----:R2:W-:Y:S02]  /*ab80*/  @!P0 ST.E.128 [R2.64], R8 ;  /* 0x0000000802008985 */ /* 0x0025e4000c101d14 */
.L_x_642:
[----:B--23--:R-:W-:Y:S05]  /*ab90*/  BSYNC B0 ;  /* 0x0000000000007941 */ /* 0x00cfea0003800000 */
.L_x_641:
[----:B------:R-:W-:Y:S01]  /*aba0*/  IADD3 R0, R64, 0x20, RZ ;  /* 0x0000002040007810 */ /* 0x000fe20007ffe0ff */
[----:B-1----:R1:W2:Y:S01]  /*abb0*/  SHFL.IDX PT, R3, R20, 0x1, 0x181f ;  /* 0x00381f0014037f89 */ /* 0x0022a200000e0000 */
[----:B------:R-:W-:Y:S02]  /*abc0*/  BSSY B0, `(.L_x_643) ;  /* 0x0000013000007945 */ /* 0x000fe40003800000 */
[----:B------:R-:W-:Y:S01]  /*abd0*/  ISETP.GE.AND P0, PT, R0, R61, PT ;  /* 0x0000003d0000720c */ /* 0x000fe20003f06270 */
[----:B------:R1:W3:-:S12]  /*abe0*/  SHFL.IDX PT, R2, R21, 0x1, 0x181f ;  /* 0x00381f0015027f89 */ /* 0x0002d800000e0000 */
        /* <DEDUP_REMOVED lines=16> */
.L_x_644:
[----:B------:R-:W-:Y:S05]  /*acf0*/  BSYNC B0 ;  /* 0x0000000000007941 */ /* 0x000fea0003800000 */
.L_x_643:
[----:B------:R-:W-:Y:S01]  /*ad00*/  IADD3 R0, R64, 0x40, RZ ;  /* 0x0000004040007810 */ /* 0x000fe20007ffe0ff */
[----:B--2---:R2:W1:Y:S01]  /*ad10*/  SHFL.IDX PT, R3, R20, 0x2, 0x181f ;  /* 0x00581f0014037f89 */ /* 0x00446200000e0000 */
[----:B------:R-:W-:Y:S02]  /*ad20*/  BSSY B0, `(.L_x_645) ;  /* 0x0000013000007945 */ /* 0x000fe40003800000 */
[----:B------:R-:W-:Y:S01]  /*ad30*/  ISETP.GE.AND P0, PT, R0, R61, PT ;  /* 0x0000003d0000720c */ /* 0x000fe20003f06270 */
[----:B---3--:R2:W3:-:S12]  /*ad40*/  SHFL.IDX PT, R2, R21, 0x2, 0x181f ;  /* 0x00581f0015027f89 */ /* 0x0084d800000e0000 */
[----:B------:R-:W-:Y:S05]  /*ad50*/  @P0 BRA `(.L_x_646) ;  /* 0x000000f000000947 */ /* 0x000fea0003800000 */
        /* <DEDUP_REMOVED lines=15> */
.L_x_646:
[----:B------:R-:W-:Y:S05]  /*ae50*/  BSYNC B0 ;  /* 0x0000000000007941 */ /* 0x000fea0003800000 */
.L_x_645:
[----:B------:R-:W-:Y:S01]  /*ae60*/  IADD3 R0, R64, 0x60, RZ ;  /* 0x0000006040007810 */ /* 0x000fe20007ffe0ff */
[----:B-1----:R1:W2:Y:S03]  /*ae70*/  SHFL.IDX PT, R7, R20, 0x3, 0x181f ;  /* 0x00781f0014077f89 */ /* 0x0022a600000e0000 */
[----:B------:R-:W-:Y:S01]  /*ae80*/  ISETP.GE.AND P0, PT, R0, R61, PT ;  /* 0x0000003d0000720c */ /* 0x000fe20003f06270 */
[----:B------:R1:W4:-:S12]  /*ae90*/  SHFL.IDX PT, R6, R21, 0x3, 0x181f ;  /* 0x00781f0015067f89 */ /* 0x00031800000e0000 */
[----:B------:R-:W-:Y:S05]  /*aea0*/  @P0 EXIT ;  /* 0x000000000000094d */ /* 0x000fea0003800000 */
[----:B------:R-:W-:Y:S02]  /*aeb0*/  ISETP.GE.AND P0, PT, R251, c[0x0][0x3c8], PT ;  /* 0x0000f200fb007a0c */ /* 0x000fe40003f06270 */
[----:B------:R-:W-:-:S11]  /*aec0*/  ISETP.GE.AND P1, PT, R246, c[0x0][0x3c8], PT ;  /* 0x0000f200f6007a0c */ /* 0x000fd60003f26270 */
[----:B------:R-:W-:Y:S02]  /*aed0*/  @!P0 SHF.R.S32.HI R0, RZ, 0x1f, R251 ;  /* 0x0000001fff008819 */ /* 0x000fe400000114fb */
[----:B--2-4-:R-:W-:Y:S02]  /*aee0*/  @!P1 IMAD.WIDE R4, R246, 0x2, R6 ;  /* 0x00000002f6049825 */ /* 0x014fe400078e0206 */
[----:B------:R-:W-:-:S03]  /*aef0*/  @!P0 LEA.HI R0, R0, R251, RZ, 0x3 ;  /* 0x000000fb00008211 */ /* 0x000fc600078f18ff */
[----:B------:R2:W-:Y:S01]  /*af00*/  @!P1 ST.E.128 [R4.64], R52 ;  /* 0x0000003404009985 */ /* 0x0005e2000c101d14 */
[----:B------:R-:W-:-:S05]  /*af10*/  @!P0 LOP3.LUT R0, R0, 0xfffffff8, RZ, 0xc0, !PT ;  /* 0xfffffff800008812 */ /* 0x000fca00078ec0ff */
[----:B---3--:R-:W-:-:S05]  /*af20*/  @!P0 IMAD.WIDE R2, R0, 0x2, R6 ;  /* 0x0000000200028825 */ /* 0x008fca00078e0206 */
        /* <DEDUP_REMOVED lines=9> */
.L_x_647:
        /* <DEDUP_REMOVED lines=12> */
.L_x_1294:


//--------------------- .text._ZN7cutlass13device_kernelIN5flash19enable_sm80_to_sm89INS1_16FlashAttnFwdSm80INS1_25CollectiveMainloopFwdSm80ILi8ELi2ELb1EN4cute5tupleIJNS5_1CILi128EEENS7_ILi96EEENS7_ILi192EEEEEELi192ENS_6half_tEfNS_4arch4Sm80ELb0ELb0ELb0ELb1ELb0ELb0ELb1ELb0EEENS1_21CollectiveEpilogueFwdINS6_IJS8_SA_S9_EEENS6_IJNS7_ILi1EEESI_SI_EEESC_SE_Li256ELb1ELb1ELb0ELb0EEENS1_19SingleTileSchedulerILb1ELb0ELb1ELi128EEEEEEEEEvNT_6ParamsE --------------------------
	.section	.text._ZN7cutlass13device_kernelIN5flash19enable_sm80_to_sm89INS1_16FlashAttnFwdSm80INS1_25CollectiveMainloopFwdSm80ILi8ELi2ELb1EN4cute5tupleIJNS5_1CILi128EEENS7_ILi96EEENS7_ILi192EEEEEELi192ENS_6half_tEfNS_4arch4Sm80ELb0ELb0ELb0ELb1ELb0ELb0ELb1ELb0EEENS1_21CollectiveEpilogueFwdINS6_IJS8_SA_S9_EEENS6_IJNS7_ILi1EEESI_SI_EEESC_SE_Li256ELb1ELb1ELb0ELb0EEENS1_19SingleTileSchedulerILb1ELb0ELb1ELi128EEEEEEEEEvNT_6ParamsE,"ax",@progbits
	.sectioninfo	@"SHI_REGISTERS=255"
	.align	128
.text._ZN7cutlass13device_kernelIN5flash19enable_sm80_to_sm89INS1_16FlashAttnFwdSm80INS1_25CollectiveMainloopFwdSm80ILi8ELi2ELb1EN4cute5tupleIJNS5_1CILi128EEENS7_ILi96EEENS7_ILi192EEEEEELi192ENS_6half_tEfNS_4arch4Sm80ELb0ELb0ELb0ELb1ELb0ELb0ELb1ELb0EEENS1_21CollectiveEpilogueFwdINS6_IJS8_SA_S9_EEENS6_IJNS7_ILi1EEESI_SI_EEESC_SE_Li256ELb1ELb1ELb0ELb0EEENS1_19SingleTileSchedulerILb1ELb0ELb1ELi128EEEEEEEEEvNT_6ParamsE:
        .type           _ZN7cutlass13device_kernelIN5flash19enable_sm80_to_sm89INS1_16FlashAttnFwdSm80INS1_25CollectiveMainloopFwdSm80ILi8ELi2ELb1EN4cute5tupleIJNS5_1CILi128EEENS7_ILi96EEENS7_ILi192EEEEEELi192ENS_6half_tEfNS_4arch4Sm80ELb0ELb0ELb0ELb1ELb0ELb0ELb1ELb0EEENS1_21CollectiveEpilogueFwdINS6_IJS8_SA_S9_EEENS6_IJNS7_ILi1EEESI_SI_EEESC_SE_Li256ELb1ELb1ELb0ELb0EEENS1_19SingleTileSchedulerILb1ELb0ELb1ELi128EEEEEEEEEvNT_6ParamsE,@function
        .size           _ZN7cutlass13device_kernelIN5flash19enable_sm80_to_sm89INS1_16FlashAttnFwdSm80INS1_25CollectiveMainloopFwdSm80ILi8ELi2ELb1EN4cute5tupleIJNS5_1CILi128EEENS7_ILi96EEENS7_ILi192EEEEEELi192ENS_6half_tEfNS_4arch4Sm80ELb0ELb0ELb0ELb1ELb0ELb0ELb1ELb0EEENS1_21CollectiveEpilogueFwdINS6_IJS8_SA_S9_EEENS6_IJNS7_ILi1EEESI_SI_EEESC_SE_Li256ELb1ELb1ELb0ELb0EEENS1_19SingleTileSchedulerILb1ELb0ELb1ELi128EEEEEEEEEvNT_6ParamsE,(.L_x_1295 - _ZN7cutlass13device_kernelIN5flash19enable_sm80_to_sm89INS1_16FlashAttnFwdSm80INS1_25CollectiveMainloopFwdSm80ILi8ELi2ELb1EN4cute5tupleIJNS5_1CILi128EEENS7_ILi96EEENS7_ILi192EEEEEELi192ENS_6half_tEfNS_4arch4Sm80ELb0ELb0ELb0ELb1ELb0ELb0ELb1ELb0EEENS1_21CollectiveEpilogueFwdINS6_IJS8_SA_S9_EEENS6_IJNS7_ILi1EEESI_SI_EEESC_SE_Li256ELb1ELb1ELb0ELb0EEENS1_19SingleTileSchedulerILb1ELb0ELb1ELi128EEEEEEEEEvNT_6ParamsE)
        .other          _ZN7cutlass13device_kernelIN5flash19enable_sm80_to_sm89INS1_16FlashAttnFwdSm80INS1_25CollectiveMainloopFwdSm80ILi8ELi2ELb1EN4cute5tupleIJNS5_1CILi128EEENS7_ILi96EEENS7_ILi192EEEEEELi192ENS_6half_tEfNS_4arch4Sm80ELb0ELb0ELb0ELb1ELb0ELb0ELb1ELb0EEENS1_21CollectiveEpilogueFwdINS6_IJS8_SA_S9_EEENS6_IJNS7_ILi1EEESI_SI_EEESC_SE_Li256ELb1ELb1ELb0ELb0EEENS1_19SingleTileSchedulerILb1ELb0ELb1ELi128EEEEEEEEEvNT_6ParamsE,@"STO_CUDA_ENTRY STV_DEFAULT"
_ZN7cutlass13device_kernelIN5flash19enable_sm80_to_sm89INS1_16FlashAttnFwdSm80INS1_25CollectiveMainloopFwdSm80ILi8ELi2ELb1EN4cute5tupleIJNS5_1CILi128EEENS7_ILi96EEENS7_ILi192EEEEEELi192ENS_6half_tEfNS_4arch4Sm80ELb0ELb0ELb0ELb1ELb0ELb0ELb1ELb0EEENS1_21CollectiveEpilogueFwdINS6_IJS8_SA_S9_EEENS6_IJNS7_ILi1EEESI_SI_EEESC_SE_Li256ELb1ELb1ELb0ELb0EEENS1_19SingleTileSchedulerILb1ELb0ELb1ELi128EEEEEEEEEvNT_6ParamsE:
        /* <DEDUP_REMOVED lines=17> */
.L_x_649:
        /* <DEDUP_REMOVED lines=8> */
.L_x_651:
[----:B------:R-:W-:-:S05]  /*0190*/  MOV R0, c[0x0][0x54c] ;  /* 0x0001530000007a02 */ /* 0x000fca0000000f00 */
.L_x_650:
[----:B-----5:R-:W-:Y:S01]  /*01a0*/  IMAD R0, R0, c[0x0][0x548], RZ ;  /* 0x0001520000007a24 */ /* 0x020fe200078e02ff */
[----:B-1----:R-:W-:-:S04]  /*01b0*/  SHF.L.U32 R2, R40, 0x7, RZ ;  /* 0x0000000728027819 */ /* 0x002fc800000006ff */
[----:B------:R-:W-:-:S04]  /*01c0*/  ISETP.GE.AND P0, PT, R2, R0, PT ;  /* 0x000000000200720c */ /* 0x000fc80003f06270 */
[----:B------:R-:W-:Y:S01]  /*01d0*/  SEL R252, R5, 0xffffffff, !P0 ;  /* 0xffffffff05fc7807 */ /* 0x000fe20004000000 */
[----:B------:R-:W-:Y:S05]  /*01e0*/  BRA `(.L_x_652) ;  /* 0x0000012000007947 */ /* 0x000fea0003800000 */
.L_x_648:
[----:B---3--:R-:W-:-:S04]  /*01f0*/  ISETP.NE.U32.AND P0, PT, RZ, c[0x0][0x568], PT ;  /* 0x00015a00ff007a0c */ /* 0x008fc80003f05070 */
[----:B------:R-:W-:-:S13]  /*0200*/  ISETP.NE.AND.EX P0, PT, RZ, c[0x0][0x56c], PT, P0 ;  /* 0x00015b00ff007a0c */ /* 0x000fda0003f05300 */
[----:B------:R-:W-:Y:S05]  /*0210*/  @!P0 BRA `(.L_x_653) ;  /* 0x0000002000008947 */ /* 0x000fea0003800000 */
[----:B------:R1:W5:Y:S01]  /*0220*/  LDG.E R0, [R2.64] ;  /* 0x0000001402007981 */ /* 0x000362000c1e1900 */
[----:B------:R-:W-:Y:S05]  /*0230*/  BRA `(.L_x_654) ;  /* 0x0000009000007947 */ /* 0x000fea0003800000 */
.L_x_653:
        /* <DEDUP_REMOVED lines=8> */
.L_x_655:
[----:B------:R-:W-:-:S05]  /*02c0*/  MOV R0, c[0x0][0x54c] ;  /* 0x0001530000007a02 */ /* 0x000fca0000000f00 */
.L_x_654:
[----:B-----5:R-:W-:Y:S01]  /*02d0*/  IMAD R0, R0, c[0x0][0x548], RZ ;  /* 0x0001520000007a24 */ /* 0x020fe200078e02ff */
[----:B-1----:R-:W-:-:S04]  /*02e0*/  SHF.L.U32 R2, R40, 0x7, RZ ;  /* 0x0000000728027819 */ /* 0x002fc800000006ff */
[----:B------:R-:W-:-:S04]  /*02f0*/  ISETP.GE.AND P0, PT, R2, R0, PT ;  /* 0x000000000200720c */ /* 0x000fc80003f06270 */
[----:B------:R-:W-:-:S04]  /*0300*/  SEL R252, R5, 0xffffffff, !P0 ;  /* 0xffffffff05fc7807 */ /* 0x000fc80004000000 */
.L_x_652:
        /* <DEDUP_REMOVED lines=10> */
[----:B------:R-:W-:Y:S01]  /*03b0*/  @P2 IMAD.WIDE R2, R252, R27, c[0x0][0x370] ;  /* 0x0000dc00fc022625 */ /* 0x000fe200078e021b */
[----:B------:R-:W-:-:S03]  /*03c0*/  CS2R R8, SRZ ;  /* 0x0000000000087805 */ /* 0x000fc6000001ff00 */
[----:B------:R-:W-:Y:S01]  /*03d0*/  IMAD.MOV.U32 R10, RZ, RZ, c[0x0][0x168] ;  /* 0x00005a00ff0a7624 */ /* 0x000fe200078e00ff */
[----:B------:R1:W2:Y:S01]  /*03e0*/  @P2 LDG.E R0, [R2.64] ;  /* 0x0000001402002981 */ /* 0x0002a2000c1e1900 */
[----:B------:R-:W-:-:S04]  /*03f0*/  @P1 IMAD.WIDE R6, R252, R27, c[0x0][0x360] ;  /* 0x0000d800fc061625 */ /* 0x000fc800078e021b */
[CC--:B------:R-:W-:Y:S01]  /*0400*/  IMAD.WIDE R4, R252.reuse, R27.reuse, c[0x0][0x348] ;  /* 0x0000d200fc047625 */ /* 0x0c0fe200078e021b */
[----:B------:R3:W5:Y:S04]  /*0410*/  @P1 LDG.E R10, [R6.64] ;  /* 0x00000014060a1981 */ /* 0x000768000c1e1900 */
[----:B------:R3:W5:Y:S01]  /*0420*/  @P0 LDG.E R8, [R4.64] ;  /* 0x0000001404080981 */ /* 0x000762000c1e1900 */
[----:B-1----:R-:W-:-:S05]  /*0430*/  IMAD.WIDE R2, R252, R27, c[0x0][0x350] ;  /* 0x0000d400fc027625 */ /* 0x002fca00078e021b */
[----:B------:R3:W5:Y:S01]  /*0440*/  @P6 LDG.E R9, [R2.64] ;  /* 0x0000001402096981 */ /* 0x000762000c1e1900 */
[----:B------:R-:W-:Y:S02]  /*0450*/  UMOV UR4, URZ ;  /* 0x0000003f00047c82 */ /* 0x000fe40008000000 */
[----:B------:R-:W-:Y:S02]  /*0460*/  ULDC UR6, c[0x0][0x1d0] ;  /* 0x0000740000067ab9 */ /* 0x000fe40000000800 */
[----:B--2---:R3:W1:Y:S02]  /*0470*/  @P2 R2UR UR4, R0 ;  /* 0x00000000000423c2 */ /* 0x00466400000e0000 */
[----:B-1-3--:R-:W-:Y:S05]  /*0480*/  @P1 BRA `(.L_x_656) ;  /* 0x0000004000001947 */ /* 0x00afea0003800000 */
[----:B------:R-:W-:Y:S05]  /*0490*/  @!P0 BRA `(.L_x_656) ;  /* 0x0000003000008947 */ /* 0x000fea0003800000 */
[----:B------:R1:W2:Y:S04]  /*04a0*/  LDG.E R0, [R4.64] ;  /* 0x0000001404007981 */ /* 0x0002a8000c1e1900 */
[----:B-1----:R-:W2:Y:S02]  /*04b0*/  LDG.E R4, [R4.64+0x4] ;  /* 0x0000041404047981 */ /* 0x002ea4000c1e1900 */
[----:B--2--5:R-:W-:-:S02]  /*04c0*/  IADD3 R10, -R0, R4, RZ ;  /* 0x00000004000a7210 */ /* 0x024fc40007ffe1ff */
.L_x_656:
[----:B------:R-:W-:-:S04]  /*04d0*/  ISETP.NE.U32.AND P1, PT, RZ, c[0x0][0x368], PT ;  /* 0x0000da00ff007a0c */ /* 0x000fc80003f25070 */
[----:B------:R-:W-:-:S13]  /*04e0*/  ISETP.NE.AND.EX P1, PT, RZ, c[0x0][0x36c], PT, P1 ;  /* 0x0000db00ff007a0c */ /* 0x000fda0003f25310 */
[----:B------:R-:W-:Y:S05]  /*04f0*/  @!P1 BRA `(.L_x_657) ;  /* 0x0000004000009947 */ /* 0x000fea0003800000 */
[----:B------:R-:W-:-:S05]  /*0500*/  IMAD.WIDE R2, R252, R27, c[0x0][0x368] ;  /* 0x0000da00fc027625 */ /* 0x000fca00078e021b */
[----:B------:R-:W2:Y:S02]  /*0510*/  LDG.E R0, [R2.64] ;  /* 0x0000001402007981 */ /* 0x000ea4000c1e1900 */
[----:B--2---:R1:W2:Y:S02]  /*0520*/  R2UR UR6, R0 ;  /* 0x00000000000673c2 */ /* 0x0042a400000e0000 */
[----:B-12---:R-:W-:Y:S05]  /*0530*/  BRA `(.L_x_658) ;  /* 0x0000006000007947 */ /* 0x006fea0003800000 */
.L_x_657:
[----:B------:R-:W-:Y:S05]  /*0540*/  @!P6 BRA `(.L_x_658) ;  /* 0x000000500000e947 */ /* 0x000fea0003800000 */
[----:B------:R1:W2:Y:S04]  /*0550*/  LDG.E R0, [R2.64] ;  /* 0x0000001402007981 */ /* 0x0002a8000c1e1900 */
[----:B-1----:R-:W3:Y:S01]  /*0560*/  LDG.E R2, [R2.64+0x4] ;  /* 0x0000041402027981 */ /* 0x002ee2000c1e1900 */
[----:B--2---:R-:W1:Y:S08]  /*0570*/  R2UR UR5, R0 ;  /* 0x00000000000573c2 */ /* 0x004e7000000e0000 */
[----:B---3--:R-:W1:Y:S02]  /*0580*/  R2UR UR6, R2 ;  /* 0x00000000020673c2 */ /* 0x008e6400000e0000 */
[----:B-1----:R-:W-:-:S06]  /*0590*/  UIADD3 UR6, -UR5, UR6, URZ ;  /* 0x0000000605067290 */ /* 0x002fcc000fffe13f */
.L_x_658:
[----:B------:R-:W-:Y:S01]  /*05a0*/  UIADD3 UR6, -UR4, UR6, URZ ;  /* 0x0000000604067290 */ /* 0x000fe2000fffe13f */
[----:B-----5:R-:W-:Y:S01]  /*05b0*/  IADD3 R11, R9, UR4, RZ ;  /* 0x00000004090b7c10 */ /* 0x020fe2000fffe0ff */
[----:B------:R-:W-:Y:S01]  /*05c0*/  CS2R R130, SRZ ;  /* 0x0000000000827805 */ /* 0x000fe2000001ff00 */
[----:B------:R-:W-:Y:S01]  /*05d0*/  PLOP3.LUT P2, PT, PT, PT, PT, 0x80, 0x0 ;  /* 0x000000000000781c */ /* 0x000fe20003f4f070 */
[----:B------:R-:W-:Y:S01]  /*05e0*/  UISETP.GE.AND UP0, UPT, UR6, 0x1, UPT ;  /* 0x000000010600788c */ /* 0x000fe2000bf06270 */
[----:B------:R-:W-:Y:S01]  /*05f0*/  CS2R R14, SRZ ;  /* 0x00000000000e7805 */ /* 0x000fe2000001ff00 */
[----:B------:R-:W-:Y:S01]  /*0600*/  UIADD3 UR4, UR6, 0x5f, URZ ;  /* 0x0000005f06047890 */ /* 0x000fe2000fffe03f */
[----:B------:R-:W-:Y:S01]  /*0610*/  IMAD.MOV.U32 R128, RZ, RZ, RZ ;  /* 0x000000ffff807224 */ /* 0x000fe200078e00ff */
[----:B------:R-:W-:Y:S01]  /*0620*/  MOV R9, RZ ;  /* 0x000000ff00097202 */ /* 0x000fe20000000f00 */
[----:B------:R-:W-:Y:S01]  /*0630*/  IMAD.MOV.U32 R150, RZ, RZ, RZ ;  /* 0x000000ffff967224 */ /* 0x000fe200078e00ff */
[----:B------:R-:W-:Y:S01]  /*0640*/  PLOP3.LUT P1, PT, PT, PT, UP0, 0x80, 0x0 ;  /* 0x000000000000781c */ /* 0x000fe20003f2f008 */
[----:B------:R-:W-:Y:S01]  /*0650*/  UIMAD.WIDE UR4, UR4, 0x2aaaaaab, URZ ;  /* 0x2aaaaaab040478a5 */ /* 0x000fe2000f8e023f */
[----:B------:R-:W-:Y:S01]  /*0660*/  IMAD.MOV.U32 R148, RZ, RZ, RZ ;  /* 0x000000ffff947224 */ /* 0x000fe200078e00ff */
[----:B------:R-:W-:Y:S01]  /*0670*/  CS2R R146, SRZ ;  /* 0x0000000000927805 */ /* 0x000fe2000001ff00 */
[----:B------:R-:W-:Y:S01]  /*0680*/  CS2R R12, SRZ ;  /* 0x00000000000c7805 */ /* 0x000fe2000001ff00 */
[----:B------:R-:W-:Y:S01]  /*0690*/  USHF.R.U32.HI UR16, URZ, 0x1f, UR5 ;  /* 0x0000001f3f107899 */ /* 0x000fe20008011605 */
[----:B------:R-:W-:Y:S01]  /*06a0*/  MOV R144, RZ ;  /* 0x000000ff00907202 */ /* 0x000fe20000000f00 */
[----:B------:R-:W-:Y:S01]  /*06b0*/  IMAD.MOV.U32 R126, RZ, RZ, RZ ;  /* 0x000000ffff7e7224 */ /* 0x000fe200078e00ff */
[----:B------:R-:W-:Y:S01]  /*06c0*/  CS2R R16, SRZ ;  /* 0x0000000000107805 */ /* 0x000fe2000001ff00 */
[----:B------:R-:W-:Y:S01]  /*06d0*/  ULEA.HI.SX32 UR16, UR5, UR16, 0x1c ;  /* 0x0000001005107291 */ /* 0x000fe2000f8fe23f */
[----:B------:R-:W-:Y:S01]  /*06e0*/  MOV R124, RZ ;  /* 0x000000ff007c7202 */ /* 0x000fe20000000f00 */
        /* <DEDUP_REMOVED lines=52> */
[----:B------:R-:W-:Y:S05]  /*0a30*/  @!P1 BRA `(.L_x_659) ;  /* 0x000098b000009947 */ /* 0x000fea0003800000 */
[----:B------:R-:W-:Y:S01]  /*0a40*/  ISETP.NE.U32.AND P4, PT, RZ, c[0x0][0x340], PT ;  /* 0x0000d000ff007a0c */ /* 0x000fe20003f85070 */
[----:B------:R-:W1:Y:S01]  /*0a50*/  S2R R24, SR_CTAID.Y ;  /* 0x0000000000187919 */ /* 0x000e620000002600 */
[----:B------:R-:W-:-:S02]  /*0a60*/  SHF.R.S32.HI R0, RZ, 0x1f, R8 ;  /* 0x0000001fff007819 */ /* 0x000fc40000011408 */
[----:B------:R-:W-:Y:S01]  /*0a70*/  SHF.R.S32.HI R37, RZ, 0x1f, R109 ;  /* 0x0000001fff257819 */ /* 0x000fe2000001146d */
[----:B------:R-:W-:Y:S01]  /*0a80*/  IMAD.MOV.U32 R4, RZ, RZ, c[0x0][0x2c4] ;  /* 0x0000b100ff047624 */ /* 0x000fe200078e00ff */
[----:B------:R-:W-:Y:S01]  /*0a90*/  ISETP.NE.AND.EX P4, PT, RZ, c[0x0][0x344], PT, P4 ;  /* 0x0000d100ff007a0c */ /* 0x000fe20003f85340 */
[----:B------:R-:W-:Y:S02]  /*0aa0*/  UMOV UR7, 0x60 ;  /* 0x0000006000077882 */ /* 0x000fe40000000000 */
[----:B------:R-:W-:Y:S01]  /*0ab0*/  ULDC.64 UR4, c[0x0][0x1e0] ;  /* 0x0000780000047ab9 */ /* 0x000fe20000000a00 */
[----:B------:R-:W-:Y:S01]  /*0ac0*/  SHF.R.S32.HI R17, RZ, 0x1f, R252 ;  /* 0x0000001fff117819 */ /* 0x000fe200000114fc */
[----:B------:R-:W-:-:S08]  /*0ad0*/  ULDC.64 UR10, c[0x0][0x208] ;  /* 0x00008200000a7ab9 */ /* 0x000fd00000000a00 */
[----:B------:R-:W-:-:S05]  /*0ae0*/  @P4 IMAD.WIDE R2, R252, R27, c[0x0][0x340] ;  /* 0x0000d000fc024625 */ /* 0x000fca00078e021b */
[----:B------:R2:W3:Y:S01]  /*0af0*/  @P4 LDG.E R18, [R2.64] ;  /* 0x0000001402124981 */ /* 0x0004e2000c1e1900 */
[----:B------:R-:W-:Y:S01]  /*0b00*/  IMAD R0, R0, c[0x0][0x178], RZ ;  /* 0x00005e0000007a24 */ /* 0x000fe200078e02ff */
[-C--:B------:R-:W-:Y:S01]  /*0b10*/  LEA.HI R36, R37, R109.reuse, RZ, 0x3 ;  /* 0x0000006d25247211 */ /* 0x080fe200078f18ff */
[----:B------:R-:W-:Y:S01]  /*0b20*/  UIMAD.WIDE.U32 UR18, UR7, UR4, URZ ;  /* 0x00000004071272a5 */ /* 0x000fe2000f8e003f */
[----:B------:R-:W-:Y:S01]  /*0b30*/  ISETP.NE.AND P1, PT, R4, 0x1, PT ;  /* 0x000000010400780c */ /* 0x000fe20003f25270 */
[----:B------:R-:W-:Y:S01]  /*0b40*/  IMAD R0, R8, c[0x0][0x17c], R0 ;  /* 0x00005f0008007a24 */ /* 0x000fe200078e0200 */
[----:B------:R-:W-:Y:S01]  /*0b50*/  SHF.R.S32.HI R14, RZ, 0x3, R36 ;  /* 0x00000003ff0e7819 */ /* 0x000fe20000011424 */
[----:B------:R-:W-:Y:S01]  /*0b60*/  UIMAD.WIDE.U32 UR14, UR7, UR10, URZ ;  /* 0x0000000a070e72a5 */ /* 0x000fe2000f8e003f */
[----:B-1----:R-:W-:Y:S01]  /*0b70*/  SHF.R.S32.HI R29, RZ, 0x1f, R24 ;  /* 0x0000001fff1d7819 */ /* 0x002fe20000011418 */
[----:B------:R-:W-:Y:S01]  /*0b80*/  IMAD.U32 R4, RZ, RZ, UR18 ;  /* 0x00000012ff047e24 */ /* 0x000fe2000f8e00ff */
[----:B------:R-:W-:Y:S01]  /*0b90*/  UIMAD UR4, UR16, -0x60, UR7 ;  /* 0xffffffa0100478a4 */ /* 0x000fe2000f8e0207 */
[----:B------:R-:W-:Y:S01]  /*0ba0*/  IMAD.U32 R5, RZ, RZ, UR19 ;  /* 0x00000013ff057e24 */ /* 0x000fe2000f8e00ff */
[----:B------:R-:W-:Y:S01]  /*0bb0*/  SEL R5, R17, RZ, !P0 ;  /* 0x000000ff11057207 */ /* 0x000fe20004000000 */
[----:B------:R-:W-:Y:S01]  /*0bc0*/  IMAD.MOV.U32 R34, RZ, RZ, R4 ;  /* 0x000000ffff227224 */ /* 0x000fe200078e0004 */
[----:B------:R-:W-:Y:S01]  /*0bd0*/  SEL R4, R252, RZ, !P0 ;  /* 0x000000fffc047207 */ /* 0x000fe20004000000 */
[----:B------:R-:W-:Y:S01]  /*0be0*/  IMAD.U32 R9, RZ, RZ, UR15 ;  /* 0x0000000fff097e24 */ /* 0x000fe2000f8e00ff */
[-C--:B------:R-:W-:Y:S01]  /*0bf0*/  LEA.HI R15, R37, R109.reuse, RZ, 0x4 ;  /* 0x0000006d250f7211 */ /* 0x080fe200078f20ff */
[----:B------:R-:W-:Y:S01]  /*0c00*/  IMAD R5, R5, c[0x0][0x1c0], RZ ;  /* 0x0000700005057a24 */ /* 0x000fe200078e02ff */
[----:B------:R-:W-:Y:S01]  /*0c10*/  UIMAD UR5, UR7, UR5, URZ ;  /* 0x00000005070572a4 */ /* 0x000fe2000f8e023f */
[----:B------:R-:W-:Y:S01]  /*0c20*/  IMAD R9, R40, 0x80, R14 ;  /* 0x0000008028097824 */ /* 0x000fe200078e020e */
[----:B------:R-:W-:Y:S01]  /*0c30*/  SHF.R.S32.HI R13, RZ, 0x4, R15 ;  /* 0x00000004ff0d7819 */ /* 0x000fe2000001140f */
[----:B------:R-:W-:Y:S01]  /*0c40*/  UIADD3 UR8, UR16, -0x1, URZ ;  /* 0xffffffff10087890 */ /* 0x000fe2000fffe03f */
[----:B------:R-:W-:Y:S01]  /*0c50*/  IMAD.MOV.U32 R38, RZ, RZ, c[0x0][0x1e0] ;  /* 0x00007800ff267624 */ /* 0x000fe200078e00ff */
[----:B------:R-:W-:Y:S01]  /*0c60*/  UIADD3 UR5, UR19, UR5, URZ ;  /* 0x0000000513057290 */ /* 0x000fe2000fffe03f */
[----:B------:R-:W-:Y:S01]  /*0c70*/  IMAD.MOV.U32 R39, RZ, RZ, c[0x0][0x1e4] ;  /* 0x00007900ff277624 */ /* 0x000fe200078e00ff */
[----:B------:R-:W-:Y:S01]  /*0c80*/  USHF.R.S32.HI UR9, URZ, 0x1f, UR8 ;  /* 0x0000001f3f097899 */ /* 0x000fe20008011408 */
[----:B--2---:R-:W-:Y:S01]  /*0c90*/  IMAD.WIDE.U32 R2, R8, c[0x0][0x178], RZ ;  /* 0x00005e0008027a25 */ /* 0x004fe200078e00ff */
[----:B------:R-:W-:Y:S01]  /*0ca0*/  UIMAD UR12, UR5, UR8, URZ ;  /* 0x00000008050c72a4 */ /* 0x000fe2000f8e023f */
[----:B------:R-:W-:Y:S01]  /*0cb0*/  LEA.HI R108, R37, R109, RZ, 0x5 ;  /* 0x0000006d256c7211 */ /* 0x000fe200078f28ff */
[----:B------:R-:W-:Y:S01]  /*0cc0*/  UIMAD UR7, UR7, UR11, URZ ;  /* 0x0000000b070772a4 */ /* 0x000fe2000f8e023f */
[----:B------:R-:W-:Y:S01]  /*0cd0*/  IMAD.IADD R3, R3, 0x1, R0 ;  /* 0x0000000103037824 */ /* 0x000fe200078e0200 */
[----:B------:R-:W-:Y:S01]  /*0ce0*/  LOP3.LUT R0, R36, 0xfffffff8, RZ, 0xc0, !PT ;  /* 0xfffffff824007812 */ /* 0x000fe200078ec0ff */
[----:B------:R-:W-:Y:S01]  /*0cf0*/  IMAD.U32 R8, RZ, RZ, UR14 ;  /* 0x0000000eff087e24 */ /* 0x000fe2000f8e00ff */
[----:B------:R-:W-:Y:S01]  /*0d00*/  UIMAD UR12, UR9, UR18, UR12 ;  /* 0x00000012090c72a4 */ /* 0x000fe2000f8e020c */
[----:B------:R-:W-:Y:S01]  /*0d10*/  IMAD.WIDE.U32 R2, R24, c[0x0][0x1b8], R2 ;  /* 0x00006e0018027a25 */ /* 0x000fe200078e0002 */
[----:B------:R-:W-:-:S02]  /*0d20*/  UIADD3 UR7, UR15, UR7, URZ ;  /* 0x000000070f077290 */ /* 0x000fc4000fffe03f */
[----:B------:R-:W-:Y:S01]  /*0d30*/  UISETP.GE.AND UP0, UPT, UR6, 0x61, UPT ;  /* 0x000000610600788c */ /* 0x000fe2000bf06270 */
[----:B------:R-:W-:Y:S02]  /*0d40*/  IMAD.IADD R28, R109, 0x1, -R0 ;  /* 0x000000016d1c7824 */ /* 0x000fe400078e0a00 */
[----:B------:R-:W-:Y:S02]  /*0d50*/  IMAD R0, R29, c[0x0][0x1b8], RZ ;  /* 0x00006e001d007a24 */ /* 0x000fe400078e02ff */
[----:B------:R-:W-:Y:S02]  /*0d60*/  IMAD R7, R28, 0x20, R14 ;  /* 0x000000201c077824 */ /* 0x000fe400078e020e */
[----:B------:R-:W-:Y:S02]  /*0d70*/  IMAD R0, R24, c[0x0][0x1bc], R0 ;  /* 0x00006f0018007a24 */ /* 0x000fe400078e0200 */
[----:B------:R-:W-:Y:S02]  /*0d80*/  IMAD R7, R40, 0x80, R7 ;  /* 0x0000008028077824 */ /* 0x000fe400078e0207 */
[----:B------:R-:W-:-:S02]  /*0d90*/  IMAD.IADD R3, R3, 0x1, R0 ;  /* 0x0000000103037824 */ /* 0x000fc400078e0200 */
[----:B------:R-:W-:-:S04]  /*0da0*/  @P1 IMAD.HI.U32 R6, R7, c[0x0][0x2c8], RZ ;  /* 0x0000b20007061a27 */ /* 0x000fc800078e00ff */
[----:B------:R-:W-:Y:S01]  /*0db0*/  IMAD.MOV.U32 R0, RZ, RZ, R7 ;  /* 0x000000ffff007224 */ /* 0x000fe200078e0007 */
[----:B------:R-:W-:Y:S01]  /*0dc0*/  @P1 SHF.R.U32.HI R0, RZ, c[0x0][0x2cc], R6 ;  /* 0x0000b300ff001a19 */ /* 0x000fe20000011606 */
[----:B------:R-:W-:Y:S02]  /*0dd0*/  IMAD R6, R4, c[0x0][0x1c4], R5 ;  /* 0x0000710004067a24 */ /* 0x000fe400078e0205 */
[----:B------:R-:W-:Y:S01]  /*0de0*/  IMAD R5, R10, c[0x0][0x2c4], RZ ;  /* 0x0000b1000a057a24 */ /* 0x000fe200078e02ff */
[----:B------:R-:W-:Y:S01]  /*0df0*/  IADD3 R10, R9, 0x20, RZ ;  /* 0x00000020090a7810 */ /* 0x000fe20007ffe0ff */
[----:B------:R-:W-:Y:S01]  /*0e00*/  IMAD.WIDE.U32 R2, R4, c[0x0][0x1c0], R2 ;  /* 0x0000700004027a25 */ /* 0x000fe200078e0002 */
[----:B------:R-:W-:Y:S02]  /*0e10*/  BAR.SYNC.DEFER_BLOCKING 0x0 ;  /* 0x0000000000007b1d */ /* 0x000fe40000010000 */
[----:B------:R-:W-:Y:S01]  /*0e20*/  ISETP.GE.AND P5, PT, R10, R5, PT ;  /* 0x000000050a00720c */ /* 0x000fe20003fa6270 */
[----:B------:R-:W-:-:S02]  /*0e30*/  IMAD.MOV R4, RZ, RZ, -R0 ;  /* 0x000000ffff047224 */ /* 0x000fc400078e0a00 */
[----:B------:R-:W-:Y:S02]  /*0e40*/  IMAD.IADD R3, R3, 0x1, R6 ;  /* 0x0000000103037824 */ /* 0x000fe400078e0206 */
[----:B------:R-:W-:Y:S01]  /*0e50*/  IMAD R10, R4, c[0x0][0x2c4], R7 ;  /* 0x0000b100040a7a24 */ /* 0x000fe200078e0207 */
[----:B------:R-:W-:Y:S01]  /*0e60*/  SHF.R.S32.HI R4, RZ, 0x1f, R0 ;  /* 0x0000001fff047819 */ /* 0x000fe20000011400 */
[----:B------:R-:W-:Y:S01]  /*0e70*/  IMAD.U32 R6, RZ, RZ, UR4 ;  /* 0x00000004ff067e24 */ /* 0x000fe2000f8e00ff */
[----:B------:R-:W-:Y:S01]  /*0e80*/  SHF.R.S32.HI R7, RZ, 0x1f, R11 ;  /* 0x0000001fff077819 */ /* 0x000fe2000001140b */
[----:B------:R-:W-:Y:S01]  /*0e90*/  IMAD.MOV.U32 R35, RZ, RZ, R8 ;  /* 0x000000ffff237224 */ /* 0x000fe200078e0008 */
[----:B------:R-:W-:Y:S01]  /*0ea0*/  IADD3 R8, R9, 0x40, RZ ;  /* 0x0000004009087810 */ /* 0x000fe20007ffe0ff */
[----:B------:R-:W-:Y:S01]  /*0eb0*/  IMAD R4, R4, c[0x0][0x1b0], RZ ;  /* 0x00006c0004047a24 */ /* 0x000fe200078e02ff */
[----:B------:R-:W-:Y:S01]  /*0ec0*/  IADD3 R22, R6, UR6, -R14 ;  /* 0x0000000606167c10 */ /* 0x000fe2000fffe80e */
[----:B------:R-:W-:Y:S01]  /*0ed0*/  IMAD.SHL.U32 R6, R14, 0x40, RZ ;  /* 0x000000400e067824 */ /* 0x000fe200078e00ff */
[----:B------:R-:W-:Y:S01]  /*0ee0*/  ISETP.GE.AND P1, PT, R8, R5, PT ;  /* 0x000000050800720c */ /* 0x000fe20003f26270 */
[----:B------:R-:W-:Y:S01]  /*0ef0*/  IMAD.WIDE.U32 R2, R0, c[0x0][0x1b0], R2 ;  /* 0x00006c0000027a25 */ /* 0x000fe200078e0002 */
[----:B------:R-:W-:-:S03]  /*0f00*/  IADD3 R8, P0, R11, R14, RZ ;  /* 0x0000000e0b087210 */ /* 0x000fc60007f1e0ff */
[----:B------:R-:W-:Y:S01]  /*0f10*/  IMAD R11, R0, c[0x0][0x1b4], R4 ;  /* 0x00006d00000b7a24 */ /* 0x000fe200078e0204 */
[----:B------:R-:W-:Y:S01]  /*0f20*/  LOP3.LUT R0, R6, 0x1c0, RZ, 0xc0, !PT ;  /* 0x000001c006007812 */ /* 0x000fe200078ec0ff */
[----:B------:R-:W-:Y:S01]  /*0f30*/  IMAD.SHL.U32 R4, R28, 0x8, RZ ;  /* 0x000000081c047824 */ /* 0x000fe200078e00ff */
[----:B------:R-:W-:Y:S01]  /*0f40*/  LEA.HI.X.SX32 R12, R14, R7, 0x1, P0 ;  /* 0x000000070e0c7211 */ /* 0x000fe200000f0eff */
[----:B------:R-:W-:Y:S01]  /*0f50*/  IMAD.IADD R3, R3, 0x1, R11 ;  /* 0x0000000103037824 */ /* 0x000fe200078e020b */
[C---:B------:R-:W-:Y:S02]  /*0f60*/  ISETP.GE.AND P0, PT, R9.reuse, R5, PT ;  /* 0x000000050900720c */ /* 0x040fe40003f06270 */
[----:B------:R-:W-:Y:S01]  /*0f70*/  IADD3 R6, R9, 0x60, RZ ;  /* 0x0000006009067810 */ /* 0x000fe20007ffe0ff */
[----:B------:R-:W-:Y:S01]  /*0f80*/  IMAD.WIDE.U32 R2, R10, c[0x0][0x1a8], R2 ;  /* 0x00006a000a027a25 */ /* 0x000fe200078e0002 */
[----:B------:R-:W-:Y:S02]  /*0f90*/  LOP3.LUT R9, R0, 0x38, R4, 0xf8, !PT ;  /* 0x0000003800097812 */ /* 0x000fe400078ef804 */
[----:B------:R-:W-:-:S02]  /*0fa0*/  SHF.R.U32.HI R0, RZ, 0x3, R0 ;  /* 0x00000003ff007819 */ /* 0x000fc40000011600 */
[----:B------:R-:W-:Y:S02]  /*0fb0*/  LEA.HI R7, R15, R13, RZ, 0x1 ;  /* 0x0000000d0f077211 */ /* 0x000fe400078f08ff */
[----:B------:R-:W-:Y:S02]  /*0fc0*/  LOP3.LUT R16, R9, R0, RZ, 0x3c, !PT ;  /* 0x0000000009107212 */ /* 0x000fe400078e3cff */
[----:B------:R-:W-:Y:S02]  /*0fd0*/  SHF.R.S32.HI R0, RZ, 0x1f, R10 ;  /* 0x0000001fff007819 */ /* 0x000fe4000001140a */
[----:B------:R-:W-:Y:S02]  /*0fe0*/  LOP3.LUT R7, R7, 0xfffffffe, RZ, 0xc0, !PT ;  /* 0xfffffffe07077812 */ /* 0x000fe400078ec0ff */
[----:B------:R-:W-:Y:S01]  /*0ff0*/  ISETP.GE.AND P2, PT, R6, R5, PT ;  /* 0x000000050600720c */ /* 0x000fe20003f46270 */
[----:B------:R-:W-:Y:S01]  /*1000*/  IMAD R0, R0, c[0x0][0x1a8], RZ ;  /* 0x00006a0000007a24 */ /* 0x000fe200078e02ff */
[----:B------:R-:W-:Y:S01]  /*1010*/  SHF.R.S32.HI R5, RZ, 0x1f, R4 ;  /* 0x0000001fff057819 */ /* 0x000fe20000011404 */
[----:B------:R-:W-:Y:S01]  /*1020*/  IMAD R6, R12, c[0x0][0x1e0], RZ ;  /* 0x000078000c067a24 */ /* 0x000fe200078e02ff */
[----:B------:R-:W-:Y:S01]  /*1030*/  IADD3 R31, R4, 0x40, RZ ;  /* 0x00000040041f7810 */ /* 0x000fe20007ffe0ff */
[----:B------:R-:W-:Y:S01]  /*1040*/  IMAD R11, R10, c[0x0][0x1ac], R0 ;  /* 0x00006b000a0b7a24 */ /* 0x000fe200078e0200 */
[----:B------:R-:W-:Y:S01]  /*1050*/  LOP3.LUT R0, R15, 0xfffffff0, RZ, 0xc0, !PT ;  /* 0xfffffff00f007812 */ /* 0x000fe200078ec0ff */
[----:B------:R-:W-:Y:S01]  /*1060*/  IMAD.IADD R33, R13, 0x1, -R7 ;  /* 0x000000010d217824 */ /* 0x000fe200078e0a07 */
[----:B------:R-:W-:Y:S01]  /*1070*/  LEA R15, P3, R2, c[0x0][0x160], 0x1 ;  /* 0x00005800020f7a11 */ /* 0x000fe200078608ff */
[----:B------:R-:W-:Y:S01]  /*1080*/  IMAD.IADD R3, R3, 0x1, R11 ;  /* 0x0000000103037824 */ /* 0x000fe200078e020b */
[----:B------:R-:W-:Y:S01]  /*1090*/  LEA.HI R11, R37, R109, RZ, 0x6 ;  /* 0x0000006d250b7211 */ /* 0x000fe200078f30ff */
[----:B------:R-:W-:Y:S01]  /*10a0*/  IMAD.IADD R0, R109, 0x1, -R0 ;  /* 0x000000016d007824 */ /* 0x000fe200078e0a00 */
[----:B------:R-:W-:Y:S01]  /*10b0*/  IADD3 R32, R4, 0x80, RZ ;  /* 0x0000008004207810 */ /* 0x000fe20007ffe0ff */
[----:B------:R-:W-:Y:S01]  /*10c0*/  IMAD R9, R8, c[0x0][0x1e4], R6 ;  /* 0x0000790008097a24 */ /* 0x000fe200078e0206 */
[----:B------:R-:W-:Y:S01]  /*10d0*/  LEA.HI.X R14, R2, c[0x0][0x164], R3, 0x1, P3 ;  /* 0x00005900020e7a11 */ /* 0x000fe200018f0c03 */
[----:B------:R-:W-:Y:S01]  /*10e0*/  IMAD R3, R29, c[0x0][0x1e8], RZ ;  /* 0x00007a001d037a24 */ /* 0x000fe200078e02ff */
[----:B------:R-:W-:Y:S01]  /*10f0*/  SHF.R.S32.HI R10, RZ, 0x1f, R0 ;  /* 0x0000001fff0a7819 */ /* 0x000fe20000011400 */
[----:B------:R-:W-:Y:S01]  /*1100*/  IMAD.WIDE.U32 R6, R8, c[0x0][0x1e0], R4 ;  /* 0x0000780008067a25 */ /* 0x000fe200078e0004 */
[----:B------:R-:W-:Y:S01]  /*1110*/  SHFL.IDX PT, R2, R15, RZ, 0x181f ;  /* 0x00181fff0f027589 */ /* 0x000fe200000e0000 */
[----:B------:R-:W-:-:S02]  /*1120*/  ISETP.GE.AND P3, PT, R31, c[0x0][0x198], PT ;  /* 0x000066001f007a0c */ /* 0x000fc40003f66270 */
[----:B------:R-:W-:Y:S01]  /*1130*/  LEA.HI R30, R10, R0, RZ, 0x3 ;  /* 0x000000000a1e7211 */ /* 0x000fe200078f18ff */
[----:B------:R-:W-:Y:S02]  /*1140*/  IMAD.SHL.U32 R10, R11, 0x8, RZ ;  /* 0x000000080b0a7824 */ /* 0x000fe400078e00ff */
[----:B------:R-:W-:Y:S02]  /*1150*/  IMAD R11, R24, c[0x0][0x1ec], R3 ;  /* 0x00007b00180b7a24 */ /* 0x000fe400078e0203 */
[----:B------:R-:W-:Y:S01]  /*1160*/  IMAD.IADD R7, R7, 0x1, R9 ;  /* 0x0000000107077824 */ /* 0x000fe200078e0209 */
[----:B------:R-:W1:Y:S01]  /*1170*/  SHFL.IDX PT, R3, R14, RZ, 0x181f ;  /* 0x00181fff0e037589 */ /* 0x000e6200000e0000 */
[----:B------:R-:W-:Y:S01]  /*1180*/  IMAD R12, R12, c[0x0][0x208], RZ ;  /* 0x000082000c0c7a24 */ /* 0x000fe200078e02ff */
[----:B------:R-:W-:Y:S01]  /*1190*/  LOP3.LUT R19, R16, 0xfffffe00, R10, 0xf8, !PT ;  /* 0xfffffe0010137812 */ /* 0x000fe200078ef80a */
[----:B------:R-:W-:-:S04]  /*11a0*/  IMAD.WIDE.U32 R6, R24, c[0x0][0x1e8], R6 ;  /* 0x00007a0018067a25 */ /* 0x000fc800078e0006 */
[----:B------:R-:W-:Y:S01]  /*11b0*/  IMAD.IADD R21, R7, 0x1, R11 ;  /* 0x0000000107157824 */ /* 0x000fe200078e020b */
[----:B------:R-:W-:Y:S01]  /*11c0*/  STL [R1+0x18], R19 ;  /* 0x0000181301007387 */ /* 0x000fe20000100800 */
[----:B------:R-:W-:Y:S02]  /*11d0*/  IMAD.MOV.U32 R20, RZ, RZ, R6 ;  /* 0x000000ffff147224 */ /* 0x000fe400078e0006 */
[----:B------:R-:W-:Y:S01]  /*11e0*/  IMAD R13, R8, c[0x0][0x20c], R12 ;  /* 0x00008300080d7a24 */ /* 0x000fe200078e020c */
[----:B------:R-:W-:Y:S01]  /*11f0*/  LOP3.LUT R12, R30, 0xfffffff8, RZ, 0xc0, !PT ;  /* 0xfffffff81e0c7812 */ /* 0x000fe200078ec0ff */
[----:B------:R-:W-:-:S04]  /*1200*/  IMAD.WIDE.U32 R8, R8, c[0x0][0x208], R4 ;  /* 0x0000820008087a25 */ /* 0x000fc800078e0004 */
[----:B------:R-:W-:Y:S02]  /*1210*/  IMAD R29, R29, c[0x0][0x210], RZ ;  /* 0x000084001d1d7a24 */ /* 0x000fe400078e02ff */
[----:B------:R-:W-:Y:S02]  /*1220*/  IMAD.IADD R9, R9, 0x1, R13 ;  /* 0x0000000109097824 */ /* 0x000fe400078e020d */
[----:B------:R-:W-:Y:S01]  /*1230*/  IMAD.IADD R27, R0, 0x1, -R12 ;  /* 0x00000001001b7824 */ /* 0x000fe200078e0a0c */
[----:B------:R-:W-:Y:S01]  /*1240*/  @!P0 SHF.R.S32.HI R0, RZ, 0x1f, R31 ;  /* 0x0000001fff008819 */ /* 0x000fe2000001141f */
[C---:B------:R-:W-:Y:S02]  /*1250*/  IMAD R29, R24.reuse, c[0x0][0x214], R29 ;  /* 0x00008500181d7a24 */ /* 0x040fe400078e021d */
[----:B------:R-:W-:Y:S01]  /*1260*/  IMAD.WIDE.U32 R24, R24, c[0x0][0x210], R8 ;  /* 0x0000840018187a25 */ /* 0x000fe200078e0008 */
[----:B------:R-:W-:Y:S01]  /*1270*/  @!P0 LEA.HI R8, R0, R31, RZ, 0x3 ;  /* 0x0000001f00088211 */ /* 0x000fe200078f18ff */
[----:B------:R-:W-:Y:S02]  /*1280*/  SHFL.IDX PT, R9, R14, 0x1, 0x181f ;  /* 0x00381f000e097f89 */ /* 0x000fe400000e0000 */
[----:B------:R-:W-:Y:S01]  /*1290*/  IMAD.SHL.U32 R241, R19, 0x2, RZ ;  /* 0x0000000213f17824 */ /* 0x000fe200078e00ff */
[----:B------:R-:W-:-:S02]  /*12a0*/  @!P0 LOP3.LUT R12, R8, 0xfffffff8, RZ, 0xc0, !PT ;  /* 0xfffffff8080c8812 */ /* 0x000fc400078ec0ff */
[----:B------:R-:W2:Y:S03]  /*12b0*/  SHFL.IDX PT, R8, R15, 0x1, 0x181f ;  /* 0x00381f000f087f89 */ /* 0x000ea600000e0000 */
[----:B-1----:R-:W-:Y:S01]  /*12c0*/  @!P0 IMAD.WIDE R12, R12, 0x2, R2 ;  /* 0x000000020c0c8825 */ /* 0x002fe200078e0202 */
[----:B---3--:R-:W-:-:S03]  /*12d0*/  @P4 SHF.R.S32.HI R7, RZ, 0x1f, R18 ;  /* 0x0000001fff074819 */ /* 0x008fc60000011412 */
[----:B------:R-:W-:Y:S02]  /*12e0*/  @P4 IMAD.MOV.U32 R6, RZ, RZ, R18 ;  /* 0x000000ffff064224 */ /* 0x000fe400078e0012 */
[----:B------:R-:W-:Y:S02]  /*12f0*/  @!P4 IMAD.MOV.U32 R6, RZ, RZ, R252 ;  /* 0x000000ffff06c224 */ /* 0x000fe400078e00fc */
[----:B------:R-:W-:-:S03]  /*1300*/  @!P4 IMAD.MOV.U32 R7, RZ, RZ, R17 ;  /* 0x000000ffff07c224 */ /* 0x000fc600078e0011 */
[----:B------:R-:W-:Y:S02]  /*1310*/  SEL R26, R6, RZ, !P6 ;  /* 0x000000ff061a7207 */ /* 0x000fe40007000000 */
[----:B------:R-:W-:Y:S02]  /*1320*/  SEL R23, R7, RZ, !P6 ;  /* 0x000000ff07177207 */ /* 0x000fe40007000000 */
[----:B------:R-:W-:Y:S01]  /*1330*/  ISETP.GE.AND P6, PT, R4, c[0x0][0x198], PT ;  /* 0x0000660004007a0c */ /* 0x000fe20003fc6270 */
[----:B------:R-:W-:Y:S01]  /*1340*/  IMAD.WIDE.U32 R20, R26, c[0x0][0x1f0], R20 ;  /* 0x00007c001a147a25 */ /* 0x000fe200078e0014 */
[----:B------:R-:W-:Y:S02]  /*1350*/  @!P0 SHF.R.S32.HI R7, RZ, 0x1f, R32 ;  /* 0x0000001fff078819 */ /* 0x000fe40000011420 */
[C---:B------:R-:W-:Y:S01]  /*1360*/  @!P0 LEA R6, P4, R4.reuse, R2, 0x1 ;  /* 0x0000000204068211 */ /* 0x040fe200078808ff */
[----:B------:R-:W-:Y:S01]  /*1370*/  IMAD.MOV.U32 R250, RZ, RZ, R20 ;  /* 0x000000fffffa7224 */ /* 0x000fe200078e0014 */
[----:B------:R-:W-:Y:S01]  /*1380*/  @!P0 LEA.HI R0, R7, R32, RZ, 0x3 ;  /* 0x0000002007008211 */ /* 0x000fe200078f18ff */
[----:B------:R-:W-:Y:S01]  /*1390*/  STL.64 [R1+0x10], R20 ;  /* 0x0000101401007387 */ /* 0x000fe20000100a00 */
[----:B------:R-:W-:-:S02]  /*13a0*/  @!P0 LEA.HI.X R7, R4, R3, R5, 0x1, P4 ;  /* 0x0000000304078211 */ /* 0x000fc400020f0c05 */
[----:B------:R-:W-:Y:S02]  /*13b0*/  @!P0 LOP3.LUT R0, R0, 0xfffffff8, RZ, 0xc0, !PT ;  /* 0xfffffff800008812 */ /* 0x000fe400078ec0ff */
[----:B------:R-:W-:Y:S01]  /*13c0*/  ISETP.GE.AND P4, PT, R32, c[0x0][0x198], PT ;  /* 0x0000660020007a0c */ /* 0x000fe20003f86270 */
[----:B------:R1:W-:Y:S02]  /*13d0*/  @!P0 LDGSTS.E.BYPASS.LTC128B.128 [R241+0x100], [R6.64], !P6 ;  /* 0x0010000006f18fae */ /* 0x0003e4000f101d54 */
[----:B------:R-:W-:Y:S01]  /*13e0*/  @!P0 IMAD.WIDE R10, R0, 0x2, R2 ;  /* 0x00000002000a8825 */ /* 0x000fe200078e0202 */
[----:B------:R-:W-:Y:S01]  /*13f0*/  @!P5 SHF.R.S32.HI R0, RZ, 0x1f, R32 ;  /* 0x0000001fff00d819 */ /* 0x000fe20000011420 */
[----:B------:R-:W-:Y:S03]  /*1400*/  SHFL.IDX PT, R2, R15, 0x2, 0x181f ;  /* 0x00581f000f027f89 */ /* 0x000fe600000e0000 */
[----:B------:R-:W-:Y:S01]  /*1410*/  @!P5 LEA.HI R0, R0, R32, RZ, 0x3 ;  /* 0x000000200000d211 */ /* 0x000fe200078f18ff */
[----:B------:R-:W3:Y:S03]  /*1420*/  SHFL.IDX PT, R3, R14, 0x2, 0x181f ;  /* 0x00581f000e037f89 */ /* 0x000ee600000e0000 */
[----:B------:R-:W-:Y:S01]  /*1430*/  @!P5 LOP3.LUT R0, R0, 0xfffffff8, RZ, 0xc0, !PT ;  /* 0xfffffff80000d812 */ /* 0x000fe200078ec0ff */
[----:B------:R4:W-:Y:S04]  /*1440*/  @!P0 LDGSTS.E.BYPASS.LTC128B.128 [R241+0x4100], [R12.64], !P3 ;  /* 0x041000000cf18fae */ /* 0x0009e8000d901d54 */
[----:B------:R5:W-:Y:S01]  /*1450*/  @!P0 LDGSTS.E.BYPASS.LTC128B.128 [R241+0x8100], [R10.64], !P4 ;  /* 0x081000000af18fae */ /* 0x000be2000e101d54 */
[----:B-1----:R-:W-:-:S02]  /*1460*/  @!P5 SHF.R.S32.HI R6, RZ, 0x1f, R31 ;  /* 0x0000001fff06d819 */ /* 0x002fc4000001141f */
[----:B------:R-:W-:Y:S02]  /*1470*/  @!P1 SHF.R.S32.HI R7, RZ, 0x1f, R32 ;  /* 0x0000001fff079819 */ /* 0x000fe40000011420 */
[----:B------:R-:W-:Y:S02]  /*1480*/  @!P5 LEA.HI R16, R6, R31, RZ, 0x3 ;  /* 0x0000001f0610d211 */ /* 0x000fe400078f18ff */
[----:B------:R-:W1:Y:S01]  /*1490*/  SHFL.IDX PT, R6, R15, 0x3, 0x181f ;  /* 0x00781f000f067f89 */ /* 0x000e6200000e0000 */
[----:B------:R-:W-:Y:S02]  /*14a0*/  @!P1 LEA.HI R18, R7, R32, RZ, 0x3 ;  /* 0x0000002007129211 */ /* 0x000fe400078f18ff */
[----:B------:R-:W-:Y:S01]  /*14b0*/  @!P5 LOP3.LUT R16, R16, 0xfffffff8, RZ, 0xc0, !PT ;  /* 0xfffffff81010d812 */ /* 0x000fe200078ec0ff */
[----:B------:R1:W1:Y:S01]  /*14c0*/  SHFL.IDX PT, R7, R14, 0x3, 0x181f ;  /* 0x00781f000e077f89 */ /* 0x00026200000e0000 */
[----:B------:R-:W-:-:S03]  /*14d0*/  @!P1 LOP3.LUT R18, R18, 0xfffffff8, RZ, 0xc0, !PT ;  /* 0xfffffff812129812 */ /* 0x000fc600078ec0ff */
[----:B--2---:R-:W-:Y:S01]  /*14e0*/  @!P5 IMAD.WIDE R16, R16, 0x2, R8 ;  /* 0x000000021010d825 */ /* 0x004fe200078e0208 */
[----:B-----5:R-:W-:-:S03]  /*14f0*/  @!P1 SHF.R.S32.HI R10, RZ, 0x1f, R31 ;  /* 0x0000001fff0a9819 */ /* 0x020fc6000001141f */
[----:B---3--:R-:W-:Y:S01]  /*1500*/  @!P1 IMAD.WIDE R18, R18, 0x2, R2 ;  /* 0x0000000212129825 */ /* 0x008fe200078e0202 */
[----:B----4-:R-:W-:Y:S02]  /*1510*/  @!P1 LEA.HI R12, R10, R31, RZ, 0x3 ;  /* 0x0000001f0a0c9211 */ /* 0x010fe400078f18ff */
[----:B------:R-:W-:Y:S02]  /*1520*/  @!P5 LEA R10, P0, R4, R8, 0x1 ;  /* 0x00000008040ad211 */ /* 0x000fe400078008ff */
[----:B------:R-:W-:Y:S02]  /*1530*/  @!P1 LOP3.LUT R12, R12, 0xfffffff8, RZ, 0xc0, !PT ;  /* 0xfffffff80c0c9812 */ /* 0x000fe400078ec0ff */
[----:B------:R-:W-:-:S03]  /*1540*/  @!P5 LEA.HI.X R11, R4, R9, R5, 0x1, P0 ;  /* 0x00000009040bd211 */ /* 0x000fc600000f0c05 */
[----:B------:R-:W-:Y:S02]  /*1550*/  @!P1 IMAD.WIDE R12, R12, 0x2, R2 ;  /* 0x000000020c0c9825 */ /* 0x000fe400078e0202 */
[----:B------:R2:W-:Y:S02]  /*1560*/  @!P5 LDGSTS.E.BYPASS.LTC128B.128 [R241+0x1100], [R10.64], !P6 ;  /* 0x011000000af1dfae */ /* 0x0005e4000f101d54 */
[----:B-1----:R-:W-:Y:S01]  /*1570*/  @!P5 IMAD.WIDE R14, R0, 0x2, R8 ;  /* 0x00000002000ed825 */ /* 0x002fe200078e0208 */
[C---:B------:R-:W-:Y:S01]  /*1580*/  @!P1 LEA R8, P0, R4.reuse, R2, 0x1 ;  /* 0x0000000204089211 */ /* 0x040fe200078008ff */
[----:B------:R1:W-:Y:S02]  /*1590*/  @!P5 LDGSTS.E.BYPASS.LTC128B.128 [R241+0x5100], [R16.64], !P3 ;  /* 0x0510000010f1dfae */ /* 0x0003e4000d901d54 */
[----:B------:R-:W-:Y:S01]  /*15a0*/  IMAD R0, R23, c[0x0][0x1f0], RZ ;  /* 0x00007c0017007a24 */ /* 0x000fe200078e02ff */
[C-C-:B------:R-:W-:Y:S01]  /*15b0*/  @!P1 LEA.HI.X R9, R4.reuse, R3, R5.reuse, 0x1, P0 ;  /* 0x0000000304099211 */ /* 0x140fe200000f0c05 */
[----:B------:R3:W-:Y:S01]  /*15c0*/  @!P5 LDGSTS.E.BYPASS.LTC128B.128 [R241+0x9100], [R14.64], !P4 ;  /* 0x091000000ef1dfae */ /* 0x0007e2000e101d54 */
[----:B------:R-:W-:Y:S01]  /*15d0*/  @!P2 LEA R2, P0, R4, R6, 0x1 ;  /* 0x000000060402a211 */ /* 0x000fe200078008ff */
[----:B------:R-:W-:Y:S01]  /*15e0*/  IMAD R0, R26, c[0x0][0x1f4], R0 ;  /* 0x00007d001a007a24 */ /* 0x000fe200078e0200 */
[----:B------:R-:W-:Y:S01]  /*15f0*/  ISETP.GE.AND P5, PT, R22, 0x21, PT ;  /* 0x000000211600780c */ /* 0x000fe20003fa6270 */
[----:B------:R4:W-:Y:S01]  /*1600*/  @!P1 LDGSTS.E.BYPASS.LTC128B.128 [R241+0x2100], [R8.64], !P6 ;  /* 0x0210000008f19fae */ /* 0x0009e2000f101d54 */
[----:B------:R-:W-:Y:S01]  /*1610*/  @!P2 LEA.HI.X R3, R4, R7, R5, 0x1, P0 ;  /* 0x000000070403a211 */ /* 0x000fe200000f0c05 */
[----:B------:R-:W-:Y:S01]  /*1620*/  IMAD.IADD R251, R21, 0x1, R0 ;  /* 0x0000000115fb7824 */ /* 0x000fe200078e0200 */
[----:B------:R-:W-:Y:S01]  /*1630*/  @!P2 SHF.R.S32.HI R5, RZ, 0x1f, R32 ;  /* 0x0000001fff05a819 */ /* 0x000fe20000011420 */
[----:B------:R5:W-:Y:S04]  /*1640*/  @!P1 LDGSTS.E.BYPASS.LTC128B.128 [R241+0x6100], [R12.64], !P3 ;  /* 0x061000000cf19fae */ /* 0x000be8000d901d54 */
[----:B------:R2:W-:Y:S01]  /*1650*/  @!P1 LDGSTS.E.BYPASS.LTC128B.128 [R241+0xa100], [R18.64], !P4 ;  /* 0x0a10000012f19fae */ /* 0x0005e2000e101d54 */
[----:B------:R-:W-:-:S03]  /*1660*/  ISETP.GE.AND P1, PT, R22, 0x41, PT ;  /* 0x000000411600780c */ /* 0x000fc60003f26270 */
[----:B------:R2:W-:Y:S01]  /*1670*/  @!P2 LDGSTS.E.BYPASS.LTC128B.128 [R241+0x3100], [R2.64], !P6 ;  /* 0x0310000002f1afae */ /* 0x0005e2000f101d54 */
[----:B------:R-:W-:Y:S01]  /*1680*/  ISETP.GE.AND P6, PT, R22, 0x1, PT ;  /* 0x000000011600780c */ /* 0x000fe20003fc6270 */
[----:B-1----:R-:W-:Y:S02]  /*1690*/  IMAD.SHL.U32 R16, R39, 0x40, RZ ;  /* 0x0000004027107824 */ /* 0x002fe400078e00ff */
[----:B---3--:R-:W-:Y:S01]  /*16a0*/  IMAD.WIDE.U32 R14, R38, 0x40, RZ ;  /* 0x00000040260e7825 */ /* 0x008fe200078e00ff */
[----:B----4-:R-:W-:-:S03]  /*16b0*/  @!P2 SHF.R.S32.HI R8, RZ, 0x1f, R31 ;  /* 0x0000001fff08a819 */ /* 0x010fc6000001141f */
[----:B------:R-:W-:Y:S01]  /*16c0*/  IMAD.IADD R9, R25, 0x1, R29 ;  /* 0x0000000119097824 */ /* 0x000fe200078e021d */
[----:B-----5:R-:W-:Y:S01]  /*16d0*/  @!P2 LEA.HI R12, R8, R31, RZ, 0x3 ;  /* 0x0000001f080ca211 */ /* 0x020fe200078f18ff */
[----:B------:R-:W-:-:S03]  /*16e0*/  IMAD.MOV.U32 R8, RZ, RZ, R24 ;  /* 0x000000ffff087224 */ /* 0x000fc600078e0018 */
[----:B------:R-:W-:Y:S01]  /*16f0*/  @!P2 LOP3.LUT R12, R12, 0xfffffff8, RZ, 0xc0, !PT ;  /* 0xfffffff80c0ca812 */ /* 0x000fe200078ec0ff */
[----:B--2---:R-:W-:-:S04]  /*1700*/  IMAD.WIDE.U32 R18, R26, c[0x0][0x218], R8 ;  /* 0x000086001a127a25 */ /* 0x004fc800078e0008 */
[----:B------:R-:W-:Y:S01]  /*1710*/  IMAD.WIDE.U32 R2, R34, UR8, R250 ;  /* 0x0000000822027c25 */ /* 0x000fe2000f8e00fa */
[----:B------:R1:W-:Y:S03]  /*1720*/  STL.64 [R1+0x8], R18 ;  /* 0x0000081201007387 */ /* 0x0003e60000100a00 */
[----:B------:R-:W-:Y:S01]  /*1730*/  @!P2 IMAD.WIDE R12, R12, 0x2, R6 ;  /* 0x000000020c0ca825 */ /* 0x000fe200078e0206 */
[----:B------:R-:W-:Y:S01]  /*1740*/  IADD3 R0, R3, UR12, RZ ;  /* 0x0000000c03007c10 */ /* 0x000fe2000fffe0ff */
[----:B------:R-:W-:Y:S01]  /*1750*/  UIMAD UR12, UR7, UR8, URZ ;  /* 0x00000008070c72a4 */ /* 0x000fe2000f8e023f */
[C---:B------:R-:W-:Y:S01]  /*1760*/  @P6 LEA R10, P0, R2.reuse, c[0x0][0x1c8], 0x1 ;  /* 0x00007200020a6a11 */ /* 0x040fe200078008ff */
[----:B------:R-:W-:Y:S01]  /*1770*/  IMAD.MOV.U32 R68, RZ, RZ, R18 ;  /* 0x000000ffff447224 */ /* 0x000fe200078e0012 */
[----:B------:R-:W-:Y:S01]  /*1780*/  @!P2 LEA.HI R3, R5, R32, RZ, 0x3 ;  /* 0x000000200503a211 */ /* 0x000fe200078f18ff */
[----:B------:R2:W-:Y:S01]  /*1790*/  @!P2 LDGSTS.E.BYPASS.LTC128B.128 [R241+0x7100], [R12.64], !P3 ;  /* 0x071000000cf1afae */ /* 0x0005e2000d901d54 */
[----:B------:R-:W-:Y:S01]  /*17a0*/  @P6 LEA.HI.X R11, R2, c[0x0][0x1cc], R0, 0x1, P0 ;  /* 0x00007300020b6a11 */ /* 0x000fe200000f0c00 */
[----:B------:R-:W-:Y:S01]  /*17b0*/  UIMAD UR12, UR9, UR14, UR12 ;  /* 0x0000000e090c72a4 */ /* 0x000fe2000f8e020c */
[----:B------:R-:W-:-:S02]  /*17c0*/  @P5 LEA R5, P0, R38, R2, 0x5 ;  /* 0x0000000226055211 */ /* 0x000fc400078028ff */
[----:B------:R-:W-:Y:S02]  /*17d0*/  @!P2 LOP3.LUT R3, R3, 0xfffffff8, RZ, 0xc0, !PT ;  /* 0xfffffff80303a812 */ /* 0x000fe400078ec0ff */
[----:B------:R-:W-:Y:S02]  /*17e0*/  @P5 LEA.HI.X R17, R38, R0, R39, 0x5, P0 ;  /* 0x0000000026115211 */ /* 0x000fe400000f2c27 */
[----:B------:R-:W-:Y:S01]  /*17f0*/  @P1 IADD3 R14, P0, R2, R14, RZ ;  /* 0x0000000e020e1210 */ /* 0x000fe20007f1e0ff */
[----:B------:R-:W-:Y:S01]  /*1800*/  @!P2 IMAD.WIDE R2, R3, 0x2, R6 ;  /* 0x000000020302a825 */ /* 0x000fe200078e0206 */
[----:B------:R-:W-:Y:S02]  /*1810*/  ISETP.GE.AND P3, PT, R31, c[0x0][0x1d4], PT ;  /* 0x000075001f007a0c */ /* 0x000fe40003f66270 */
[----:B------:R-:W-:Y:S01]  /*1820*/  @P1 IADD3.X R16, R0, R15, R16, P0, !PT ;  /* 0x0000000f00101210 */ /* 0x000fe200007fe410 */
[----:B------:R-:W-:Y:S01]  /*1830*/  IMAD R7, R23, c[0x0][0x218], RZ ;  /* 0x0000860017077a24 */ /* 0x000fe200078e02ff */
[----:B------:R3:W-:Y:S01]  /*1840*/  @!P2 LDGSTS.E.BYPASS.LTC128B.128 [R241+0xb100], [R2.64], !P4 ;  /* 0x0b10000002f1afae */ /* 0x0007e2000e101d54 */
[----:B------:R-:W-:Y:S01]  /*1850*/  ISETP.GE.AND P4, PT, R4, c[0x0][0x1d4], PT ;  /* 0x0000750004007a0c */ /* 0x000fe20003f86270 */
[----:B------:R-:W-:Y:S01]  /*1860*/  IMAD.SHL.U32 R0, R27, 0x40, RZ ;  /* 0x000000401b007824 */ /* 0x000fe200078e00ff */
[----:B------:R-:W-:Y:S01]  /*1870*/  ISETP.GE.AND P2, PT, R32, c[0x0][0x1d4], PT ;  /* 0x0000750020007a0c */ /* 0x000fe20003f46270 */
[----:B------:R-:W-:Y:S01]  /*1880*/  IMAD R15, R26, c[0x0][0x21c], R7 ;  /* 0x000087001a0f7a24 */ /* 0x000fe200078e0207 */
[----:B------:R-:W-:Y:S01]  /*1890*/  @P5 LEA R6, P0, R5, c[0x0][0x1c8], 0x1 ;  /* 0x0000720005065a11 */ /* 0x000fe200078008ff */
[----:B------:R-:W0:Y:S01]  /*18a0*/  LDGDEPBAR ;  /* 0x00000000000079af */ /* 0x000e220000000000 */
[----:B------:R-:W-:Y:S01]  /*18b0*/  LOP3.LUT R0, R0, 0x1c0, RZ, 0xc0, !PT ;  /* 0x000001c000007812 */ /* 0x000fe200078ec0ff */
[----:B------:R-:W-:Y:S01]  /*18c0*/  IMAD.IADD R69, R19, 0x1, R15 ;  /* 0x0000000113457824 */ /* 0x000fe200078e020f */
[----:B------:R-:W-:Y:S01]  /*18d0*/  @P5 LEA.HI.X R7, R5, c[0x0][0x1cc], R17, 0x1, P0 ;  /* 0x0000730005075a11 */ /* 0x000fe200000f0c11 */
[----:B------:R-:W-:-:S02]  /*18e0*/  IMAD.SHL.U32 R5, R33, 0x8, RZ ;  /* 0x0000000821057824 */ /* 0x000fc400078e00ff */
[----:B------:R-:W-:Y:S01]  /*18f0*/  IMAD.WIDE.U32 R8, R35, UR8, R68 ;  /* 0x0000000823087c25 */ /* 0x000fe2000f8e0044 */
[----:B------:R-:W-:Y:S01]  /*1900*/  UMOV UR8, 0x6 ;  /* 0x0000000600087882 */ /* 0x000fe20000000000 */
[----:B------:R4:W-:Y:S01]  /*1910*/  @P6 LDGSTS.E.BYPASS.LTC128B.128 [R241+0x12100], [R10.64], !P4 ;  /* 0x121000000af16fae */ /* 0x0009e2000e101d54 */
[----:B------:R-:W-:-:S03]  /*1920*/  USHF.L.U64.HI UR11, UR10, UR8, UR11 ;  /* 0x000000080a0b7299 */ /* 0x000fc6000801020b */
[----:B------:R4:W-:Y:S04]  /*1930*/  @P6 LDGSTS.E.BYPASS.LTC128B.128 [R241+0x15100], [R10.64+0x80], !P3 ;  /* 0x151000800af16fae */ /* 0x0009e8000d901d54 */
[----:B------:R4:W-:Y:S01]  /*1940*/  @P6 LDGSTS.E.BYPASS.LTC128B.128 [R241+0x18100], [R10.64+0x100], !P2 ;  /* 0x181001000af16fae */ /* 0x0009e2000d101d54 */
[----:B------:R-:W-:Y:S01]  /*1950*/  ISETP.GE.AND P6, PT, R4, c[0x0][0x1d4], PT ;  /* 0x0000750004007a0c */ /* 0x000fe20003fc6270 */
[----:B------:R-:W-:Y:S02]  /*1960*/  IMAD.MOV.U32 R4, RZ, RZ, 0x10 ;  /* 0x00000010ff047424 */ /* 0x000fe400078e00ff */
[----:B------:R5:W-:Y:S01]  /*1970*/  @P5 LDGSTS.E.BYPASS.LTC128B.128 [R241+0x13100], [R6.64], !P4 ;  /* 0x1310000006f15fae */ /* 0x000be2000e101d54 */
[----:B---3--:R-:W-:-:S03]  /*1980*/  @P1 LEA R2, P0, R14, c[0x0][0x1c8], 0x1 ;  /* 0x000072000e021a11 */ /* 0x008fc600078008ff */
[----:B------:R5:W-:Y:S01]  /*1990*/  @P5 LDGSTS.E.BYPASS.LTC128B.128 [R241+0x16100], [R6.64+0x80], !P3 ;  /* 0x1610008006f15fae */ /* 0x000be2000d901d54 */
[----:B------:R-:W-:Y:S01]  /*19a0*/  @P1 LEA.HI.X R3, R14, c[0x0][0x1cc], R16, 0x1, P0 ;  /* 0x000073000e031a11 */ /* 0x000fe200000f0c10 */
[----:B------:R-:W-:Y:S02]  /*19b0*/  IMAD.MOV.U32 R14, RZ, RZ, 0x20 ;  /* 0x00000020ff0e7424 */ /* 0x000fe400078e00ff */
[----:B------:R5:W-:Y:S01]  /*19c0*/  @P5 LDGSTS.E.BYPASS.LTC128B.128 [R241+0x19100], [R6.64+0x100], !P2 ;  /* 0x1910010006f15fae */ /* 0x000be2000d101d54 */
[----:B------:R-:W-:-:S03]  /*19d0*/  ISETP.GE.AND P5, PT, R31, c[0x0][0x1d4], PT ;  /* 0x000075001f007a0c */ /* 0x000fc60003fa6270 */
[----:B------:R3:W-:Y:S04]  /*19e0*/  @P1 LDGSTS.E.BYPASS.LTC128B.128 [R241+0x14100], [R2.64], !P4 ;  /* 0x1410000002f11fae */ /* 0x0007e8000e101d54 */
[----:B------:R3:W-:Y:S04]  /*19f0*/  @P1 LDGSTS.E.BYPASS.LTC128B.128 [R241+0x17100], [R2.64+0x80], !P3 ;  /* 0x1710008002f11fae */ /* 0x0007e8000d901d54 */
[----:B------:R3:W-:Y:S01]  /*1a00*/  @P1 LDGSTS.E.BYPASS.LTC128B.128 [R241+0x1a100], [R2.64+0x100], !P2 ;  /* 0x1a10010002f11fae */ /* 0x0007e2000d101d54 */
[----:B----4-:R-:W-:-:S03]  /*1a10*/  LOP3.LUT R11, R0, 0x8, R5, 0xf8, !PT ;  /* 0x00000008000b7812 */ /* 0x010fc600078ef805 */
[----:B------:R-:W0:Y:S01]  /*1a20*/  LDGDEPBAR ;  /* 0x00000000000079af */ /* 0x000e220000000000 */
[----:B------:R-:W-:Y:S02]  /*1a30*/  SHF.R.U32.HI R5, RZ, 0x3, R0 ;  /* 0x00000003ff057819 */ /* 0x000fe40000011600 */
[----:B------:R-:W-:Y:S01]  /*1a40*/  IADD3 R0, R9, UR12, RZ ;  /* 0x0000000c09007c10 */ /* 0x000fe2000fffe0ff */
[----:B------:R-:W-:Y:S01]  /*1a50*/  USHF.L.U32 UR12, UR10, 0x6, URZ ;  /* 0x000000060a0c7899 */ /* 0x000fe2000800063f */
[C---:B------:R-:W-:Y:S01]  /*1a60*/  LEA R10, P0, R8.reuse, c[0x0][0x1f8], 0x1 ;  /* 0x00007e00080a7a11 */ /* 0x040fe200078008ff */
[----:B------:R1:W-:Y:S01]  /*1a70*/  STL.64 [R1], R68 ;  /* 0x0000004401007387 */ /* 0x0003e20000100a00 */
[----:B------:R-:W-:Y:S02]  /*1a80*/  LOP3.LUT R5, R11, R5, RZ, 0x3c, !PT ;  /* 0x000000050b057212 */ /* 0x000fe400078e3cff */
[----:B------:R-:W-:Y:S01]  /*1a90*/  LEA.HI.X R11, R8, c[0x0][0x1fc], R0, 0x1, P0 ;  /* 0x00007f00080b7a11 */ /* 0x000fe200000f0c00 */
[----:B------:R-:W-:-:S05]  /*1aa0*/  IMAD.U32 R0, RZ, RZ, UR12 ;  /* 0x0000000cff007e24 */ /* 0x000fca000f8e00ff */
[----:B--2---:R-:W-:-:S04]  /*1ab0*/  IADD3 R12, P1, P0, R0, 0x80, R10 ;  /* 0x00000080000c7810 */ /* 0x004fc8000783e00a */
[----:B------:R-:W-:Y:S02]  /*1ac0*/  IADD3.X R13, RZ, UR11, R11, P1, P0 ;  /* 0x0000000bff0d7c10 */ /* 0x000fe40008fe040b */
[----:B------:R-:W-:Y:S01]  /*1ad0*/  IADD3 R8, P1, P0, R0, 0x100, R10 ;  /* 0x0000010000087810 */ /* 0x000fe2000783e00a */
[----:B------:R-:W-:Y:S02]  /*1ae0*/  IMAD.SHL.U32 R0, R108, 0x20, RZ ;  /* 0x000000206c007824 */ /* 0x000fe400078e00ff */
[----:B---3--:R-:W-:Y:S01]  /*1af0*/  IMAD.SHL.U32 R2, R30, 0x40, RZ ;  /* 0x000000401e027824 */ /* 0x008fe200078e00ff */
[----:B------:R-:W-:-:S04]  /*1b00*/  DEPBAR.LE SB0, 0x1 ;  /* 0x000080400000791a */ /* 0x000fc80000000000 */
[----:B------:R-:W-:Y:S02]  /*1b10*/  LOP3.LUT R2, R5, 0xfffffe00, R2, 0xf8, !PT ;  /* 0xfffffe0005027812 */ /* 0x000fe400078ef802 */
[----:B------:R-:W-:Y:S02]  /*1b20*/  LOP3.LUT R3, R0, 0x7ffffc00, RZ, 0xc0, !PT ;  /* 0x7ffffc0000037812 */ /* 0x000fe400078ec0ff */
[----:B------:R-:W-:Y:S01]  /*1b30*/  IADD3.X R9, RZ, UR11, R11, P1, P0 ;  /* 0x0000000bff097c10 */ /* 0x000fe20008fe040b */
[----:B------:R-:W-:Y:S01]  /*1b40*/  BAR.SYNC.DEFER_BLOCKING 0x0 ;  /* 0x0000000000007b1d */ /* 0x000fe20000010000 */
[----:B------:R-:W-:Y:S01]  /*1b50*/  LOP3.LUT P0, RZ, R27, 0x2, RZ, 0xc0, !PT ;  /* 0x000000021bff7812 */ /* 0x000fe2000780c0ff */
[----:B------:R-:W-:Y:S01]  /*1b60*/  IMAD.IADD R3, R2, 0x1, R3 ;  /* 0x0000000102037824 */ /* 0x000fe200078e0203 */
[----:B-----5:R-:W-:Y:S02]  /*1b70*/  IADD3 R6, P1, R10, UR12, RZ ;  /* 0x0000000c0a067c10 */ /* 0x020fe4000ff3e0ff */
[----:B------:R-:W-:Y:S01]  /*1b80*/  SEL R0, R4, 0xfffffff0, !P0 ;  /* 0xfffffff004007807 */ /* 0x000fe20004000000 */
[----:B------:R-:W-:Y:S01]  /*1b90*/  IMAD.SHL.U32 R216, R3, 0x2, RZ ;  /* 0x0000000203d87824 */ /* 0x000fe200078e00ff */
[----:B------:R-:W-:-:S02]  /*1ba0*/  IADD3.X R7, R11, UR11, RZ, P1, !PT ;  /* 0x0000000b0b077c10 */ /* 0x000fc40008ffe4ff */
[----:B------:R-:W-:Y:S01]  /*1bb0*/  LOP3.LUT P1, RZ, R27, 0x4, RZ, 0xc0, !PT ;  /* 0x000000041bff7812 */ /* 0x000fe2000782c0ff */
[----:B------:R-:W-:Y:S01]  /*1bc0*/  IMAD.SHL.U32 R239, R0, 0x2, RZ ;  /* 0x0000000200ef7824 */ /* 0x000fe200078e00ff */
[----:B------:R-:W-:Y:S01]  /*1bd0*/  LEA R224, R3, 0x100, 0x1 ;  /* 0x0000010003e07811 */ /* 0x000fe200078e08ff */
[----:B------:R-:W-:Y:S01]  /*1be0*/  IMAD.SHL.U32 R3, R28, 0x40, RZ ;  /* 0x000000401c037824 */ /* 0x000fe200078e00ff */
[----:B------:R-:W-:Y:S02]  /*1bf0*/  SEL R0, R14, 0xffffffe0, !P1 ;  /* 0xffffffe00e007807 */ /* 0x000fe40004800000 */
[----:B------:R-:W-:Y:S01]  /*1c00*/  IADD3 R4, P0, R6, UR12, RZ ;  /* 0x0000000c06047c10 */ /* 0x000fe2000ff1e0ff */
[----:B------:R-:W-:Y:S01]  /*1c10*/  IMAD.IADD R220, R224, 0x1, R239 ;  /* 0x00000001e0dc7824 */ /* 0x000fe200078e02ef */
[----:B------:R-:W-:Y:S01]  /*1c20*/  ISETP.LT.OR P1, PT, R22, 0x1, P5 ;  /* 0x000000011600780c */ /* 0x000fe20002f21670 */
[C---:B------:R-:W-:Y:S01]  /*1c30*/  IMAD R224, R0.reuse, 0x2, R224 ;  /* 0x0000000200e07824 */ /* 0x040fe200078e02e0 */
[----:B------:R-:W-:Y:S01]  /*1c40*/  IADD3.X R5, R7, UR11, RZ, P0, !PT ;  /* 0x0000000b07057c10 */ /* 0x000fe200087fe4ff */
[----:B------:R-:W-:Y:S01]  /*1c50*/  IMAD R228, R0, 0x2, R220 ;  /* 0x0000000200e47824 */ /* 0x000fe200078e02dc */
[----:B------:R-:W-:-:S02]  /*1c60*/  ISETP.LT.OR P0, PT, R22, 0x1, P6 ;  /* 0x000000011600780c */ /* 0x000fc40003701670 */
[----:B------:R-:W-:Y:S01]  /*1c70*/  LOP3.LUT R3, R3, 0x1c0, RZ, 0xc0, !PT ;  /* 0x000001c003037812 */ /* 0x000fe200078ec0ff */
[----:B------:R1:W2:Y:S03]  /*1c80*/  LDSM.16.M88.4 R152, [R216+0x100] ;  /* 0x00010000d898783b */ /* 0x0002a60000000200 */
[----:B------:R-:W-:Y:S01]  /*1c90*/  SHF.R.U32.HI R236, RZ, 0x3, R3 ;  /* 0x00000003ffec7819 */ /* 0x000fe20000011603 */
[----:B------:R1:W3:Y:S04]  /*1ca0*/  LDSM.16.M88.4 R196, [R216+0x4100] ;  /* 0x00410000d8c4783b */ /* 0x0002e80000000200 */
        /* <DEDUP_REMOVED lines=27> */
[----:B------:R1:W-:Y:S01]  /*1e60*/  LDGSTS.E.BYPASS.LTC128B.128 [R241+0x7100], [R8.64], !P1 ;  /* 0x0710000008f17fae */ /* 0x0003e2000c901d54 */
[----:B------:R-:W-:-:S03]  /*1e70*/  LOP3.LUT P1, RZ, R28, 0x4, RZ, 0xc0, !PT ;  /* 0x000000041cff7812 */ /* 0x000fc6000782c0ff */
[----:B------:R5:W-:Y:S04]  /*1e80*/  LDGSTS.E.BYPASS.LTC128B.128 [R241+0x2100], [R4.64], !P6 ;  /* 0x0210000004f17fae */ /* 0x000be8000f101d54 */
[----:B------:R5:W-:Y:S01]  /*1e90*/  LDGSTS.E.BYPASS.LTC128B.128 [R241+0x5100], [R4.64+0x80], !P5 ;  /* 0x0510008004f17fae */ /* 0x000be2000e901d54 */
[----:B------:R-:W-:-:S03]  /*1ea0*/  PLOP3.LUT P5, PT, PT, PT, UP0, 0x40, 0x0 ;  /* 0x000000000000781c */ /* 0x000fc60003fae808 */
[----:B------:R5:W-:Y:S01]  /*1eb0*/  LDGSTS.E.BYPASS.LTC128B.128 [R241+0x8100], [R4.64+0x100], !P0 ;  /* 0x0810010004f17fae */ /* 0x000be2000c101d54 */
[----:B------:R-:W-:-:S03]  /*1ec0*/  LOP3.LUT P0, RZ, R28, 0x2, RZ, 0xc0, !PT ;  /* 0x000000021cff7812 */ /* 0x000fc6000780c0ff */
[----:B------:R-:W0:Y:S01]  /*1ed0*/  LDGDEPBAR ;  /* 0x00000000000079af */ /* 0x000e220000000000 */
[----:B-----5:R-:W-:-:S04]  /*1ee0*/  LOP3.LUT R4, R3, 0x8, R36, 0xf8, !PT ;  /* 0x0000000803047812 */ /* 0x020fc800078ef824 */
[----:B------:R-:W-:-:S05]  /*1ef0*/  LOP3.LUT R236, R4, R236, RZ, 0x3c, !PT ;  /* 0x000000ec04ec7212 */ /* 0x000fca00078e3cff */
        /* <DEDUP_REMOVED lines=29> */
.L_x_660:
        /* <DEDUP_REMOVED lines=50> */
.L_x_661:
[----:B--23--:R-:W-:Y:S01]  /*23f0*/  HMMA.16816.F32 R32, R152, R16, RZ ;  /* 0x000000109820723c */ /* 0x00cfe200000018ff */
[----:B------:R-:W-:Y:S01]  /*2400*/  IMAD.MOV.U32 R3, RZ, RZ, 0x40 ;  /* 0x00000040ff037424 */ /* 0x000fe200078e00ff */
[----:B------:R-:W-:Y:S01]  /*2410*/  UIADD3 UR4, UR6, UR4, URZ ;  /* 0x0000000406047290 */ /* 0x000fe2000fffe03f */
[----:B------:R-:W0:Y:S01]  /*2420*/  LDGDEPBAR ;  /* 0x00000000000079af */ /* 0x000e220000000000 */
[----:B------:R-:W-:-:S02]  /*2430*/  IMAD.SHL.U32 R135, R2, 0x2, RZ ;  /* 0x0000000202877824 */ /* 0x000fc400078e00ff */
[----:B------:R-:W-:Y:S01]  /*2440*/  SEL R238, R3, 0xffffffc0, !P1 ;  /* 0xffffffc003ee7807 */ /* 0x000fe20004800000 */
[----:B------:R-:W-:Y:S01]  /*2450*/  STL [R1+0x28], R252 ;  /* 0x000028fc01007387 */ /* 0x000fe20000100800 */
[----:B------:R-:W-:Y:S01]  /*2460*/  HMMA.16816.F32 R28, R152, R18, RZ ;  /* 0x00000012981c723c */ /* 0x000fe200000018ff */
[--C-:B------:R-:W-:Y:S01]  /*2470*/  IMAD.IADD R2, R239, 0x1, R135.reuse ;  /* 0x00000001ef027824 */ /* 0x100fe200078e0287 */
[----:B------:R-:W-:Y:S01]  /*2480*/  IADD3 R3, R238, R4, RZ ;  /* 0x00000004ee037210 */ /* 0x000fe20007ffe0ff */
[----:B------:R-:W-:Y:S01]  /*2490*/  IMAD.IADD R5, R236, 0x1, R238 ;  /* 0x00000001ec057824 */ /* 0x000fe200078e02ee */
[----:B------:R-:W-:Y:S01]  /*24a0*/  STL [R1+0x24], R251 ;  /* 0x000024fb01007387 */ /* 0x000fe20000100800 */
[----:B------:R-:W-:-:S03]  /*24b0*/  IMAD R237, R0, 0x2, R135 ;  /* 0x0000000200ed7824 */ /* 0x000fc600078e0287 */
[----:B-1----:R-:W-:Y:S01]  /*24c0*/  HMMA.16816.F32 R8, R152, R40, RZ ;  /* 0x000000289808723c */ /* 0x002fe200000018ff */
[----:B------:R-:W-:Y:S01]  /*24d0*/  STL [R1+0x20], R250 ;  /* 0x000020fa01007387 */ /* 0x000fe20000100800 */
[----:B------:R-:W-:-:S03]  /*24e0*/  IMAD.IADD R0, R239, 0x1, R237 ;  /* 0x00000001ef007824 */ /* 0x000fc600078e02ed */
[----:B------:R-:W-:Y:S03]  /*24f0*/  STL [R1+0x1c], R241 ;  /* 0x00001cf101007387 */ /* 0x000fe60000100800 */
[C---:B------:R-:W-:Y:S01]  /*2500*/  HMMA.16816.F32 R24, R152.reuse, R20, RZ ;  /* 0x000000149818723c */ /* 0x040fe200000018ff */
[----:B------:R-:W-:Y:S07]  /*2510*/  STL [R1+0x2c], R155 ;  /* 0x00002c9b01007387 */ /* 0x000fee0000100800 */
[C---:B------:R-:W-:Y:S08]  /*2520*/  HMMA.16816.F32 R20, R152.reuse, R22, RZ ;  /* 0x000000169814723c */ /* 0x040ff000000018ff */
[C---:B----4-:R-:W-:Y:S08]  /*2530*/  HMMA.16816.F32 R16, R152.reuse, R36, RZ ;  /* 0x000000249810723c */ /* 0x050ff000000018ff */
[----:B------:R-:W-:Y:S01]  /*2540*/  HMMA.16816.F32 R12, R152, R38, RZ ;  /* 0x00000026980c723c */ /* 0x000fe200000018ff */
[----:B------:R-:W1:Y:S07]  /*2550*/  LDSM.16.M88.4 R36, [R5+0x12100] ;  /* 0x012100000524783b */ /* 0x000e6e0000000200 */
[C---:B------:R-:W-:Y:S01]  /*2560*/  HMMA.16816.F32 R68, R156.reuse, R52, R32 ;  /* 0x000000349c44723c */ /* 0x040fe20000001820 */
[----:B------:R-:W2:Y:S07]  /*2570*/  LDSM.16.M88.4 R32, [R5+0x12900] ;  /* 0x012900000520783b */ /* 0x000eae0000000200 */
[C---:B------:R-:W-:Y:S08]  /*2580*/  HMMA.16816.F32 R84, R156.reuse, R54, R28 ;  /* 0x000000369c54723c */ /* 0x040ff0000000181c */
[----:B------:R-:W-:Y:S08]  /*2590*/  HMMA.16816.F32 R52, R156, R60, R8 ;  /* 0x0000003c9c34723c */ /* 0x000ff00000001808 */
[----:B------:R-:W-:Y:S01]  /*25a0*/  HMMA.16816.F32 R8, R152, R42, RZ ;  /* 0x0000002a9808723c */ /* 0x000fe200000018ff */
[----:B------:R-:W3:Y:S07]  /*25b0*/  LDSM.16.M88.4 R40, [R5+0x13100] ;  /* 0x013100000528783b */ /* 0x000eee0000000200 */
[C---:B------:R-:W-:Y:S08]  /*25c0*/  HMMA.16816.F32 R76, R156.reuse, R50, R20 ;  /* 0x000000329c4c723c */ /* 0x040ff00000001814 */
[C---:B------:R-:W-:Y:S08]  /*25d0*/  HMMA.16816.F32 R80, R156.reuse, R44, R16 ;  /* 0x0000002c9c50723c */ /* 0x040ff00000001810 */
[----:B------:R-:W-:Y:S08]  /*25e0*/  HMMA.16816.F32 R88, R156, R46, R12 ;  /* 0x0000002e9c58723c */ /* 0x000ff0000000180c */
[C---:B------:R-:W-:Y:S08]  /*25f0*/  HMMA.16816.F32 R20, R152.reuse, R56, RZ ;  /* 0x000000389814723c */ /* 0x040ff000000018ff */
[C---:B------:R-:W-:Y:S08]  /*2600*/  HMMA.16816.F32 R16, R152.reuse, R58, RZ ;  /* 0x0000003a9810723c */ /* 0x040ff000000018ff */
[----:B------:R-:W-:Y:S08]  /*2610*/  HMMA.16816.F32 R12, R152, R64, RZ ;  /* 0x00000040980c723c */ /* 0x000ff000000018ff */
[C---:B------:R-:W-:Y:S01]  /*2620*/  HMMA.16816.F32 R72, R156.reuse, R48, R24 ;  /* 0x000000309c48723c */ /* 0x040fe20000001818 */
[----:B------:R-:W4:Y:S07]  /*2630*/  LDSM.16.M88.4 R24, [R5+0x13900] ;  /* 0x013900000518783b */ /* 0x000f2e0000000200 */
[----:B------:R-:W-:Y:S01]  /*2640*/  HMMA.16816.F32 R48, R156, R62, R8 ;  /* 0x0000003e9c30723c */ /* 0x000fe20000001808 */
[----:B------:R-:W-:Y:S07]  /*2650*/  LDSM.16.M88.4 R60, [R3+0x12900] ;  /* 0x01290000033c783b */ /* 0x000fee0000000200 */
[----:B------:R-:W-:Y:S08]  /*2660*/  HMMA.16816.F32 R8, R152, R66, RZ ;  /* 0x000000429808723c */ /* 0x000ff000000018ff */
[C---:B------:R-:W-:Y:S08]  /*2670*/  HMMA.16816.F32 R44, R156.reuse, R92, R20 ;  /* 0x0000005c9c2c723c */ /* 0x040ff00000001814 */
[C---:B------:R-:W-:Y:S01]  /*2680*/  HMMA.16816.F32 R28, R156.reuse, R94, R16 ;  /* 0x0000005e9c1c723c */ /* 0x040fe20000001810 */
[----:B------:R-:W3:Y:S07]  /*2690*/  LDSM.16.M88.4 R16, [R5+0x14100] ;  /* 0x014100000510783b */ /* 0x000eee0000000200 */
[----:B------:R-:W-:Y:S01]  /*26a0*/  HMMA.16816.F32 R20, R156, R96, R12 ;  /* 0x000000609c14723c */ /* 0x000fe2000000180c */
[----:B------:R-:W3:Y:S07]  /*26b0*/  LDSM.16.M88.4 R12, [R5+0x14900] ;  /* 0x01490000050c783b */ /* 0x000eee0000000200 */
[C---:B-1----:R-:W-:Y:S08]  /*26c0*/  HMMA.16816.F32 R64, R184.reuse, R36, R68 ;  /* 0x00000024b840723c */ /* 0x042ff00000001844 */
[----:B------:R-:W-:Y:S01]  /*26d0*/  HMMA.16816.F32 R68, R184, R38, R84 ;  /* 0x00000026b844723c */ /* 0x000fe20000001854 */
[----:B------:R-:W1:Y:S07]  /*26e0*/  LDSM.16.M88.4 R36, [R3+0x12100] ;  /* 0x012100000324783b */ /* 0x000e6e0000000200 */
[----:B------:R-:W-:Y:S08]  /*26f0*/  HMMA.16816.F32 R8, R156, R98, R8 ;  /* 0x000000629c08723c */ /* 0x000ff00000001808 */
[C---:B--2---:R-:W-:Y:S08]  /*2700*/  HMMA.16816.F32 R72, R184.reuse, R32, R72 ;  /* 0x00000020b848723c */ /* 0x044ff00000001848 */
[C---:B------:R-:W-:Y:S01]  /*2710*/  HMMA.16816.F32 R76, R184.reuse, R34, R76 ;  /* 0x00000022b84c723c */ /* 0x040fe2000000184c */
[----:B------:R-:W-:Y:S07]  /*2720*/  LDSM.16.M88.4 R32, [R3+0x14100] ;  /* 0x014100000320783b */ /* 0x000fee0000000200 */
[C---:B---3--:R-:W-:Y:S08]  /*2730*/  HMMA.16816.F32 R84, R184.reuse, R40, R80 ;  /* 0x00000028b854723c */ /* 0x048ff00000001850 */
[C---:B----4-:R-:W-:Y:S01]  /*2740*/  HMMA.16816.F32 R96, R184.reuse, R24, R52 ;  /* 0x00000018b860723c */ /* 0x050fe20000001834 */
[----:B------:R-:W2:Y:S07]  /*2750*/  LDSM.16.M88.4 R52, [R3+0x13100] ;  /* 0x013100000334783b */ /* 0x000eae0000000200 */
[C---:B------:R-:W-:Y:S08]  /*2760*/  HMMA.16816.F32 R88, R184.reuse, R42, R88 ;  /* 0x0000002ab858723c */ /* 0x040ff00000001858 */
[C---:B------:R-:W-:Y:S08]  /*2770*/  HMMA.16816.F32 R80, R184.reuse, R26, R48 ;  /* 0x0000001ab850723c */ /* 0x040ff00000001830 */
[C---:B------:R-:W-:Y:S01]  /*2780*/  HMMA.16816.F32 R56, R184.reuse, R16, R44 ;  /* 0x00000010b838723c */ /* 0x040fe2000000182c */
[----:B------:R-:W3:Y:S07]  /*2790*/  LDSM.16.M88.4 R44, [R3+0x13900] ;  /* 0x01390000032c783b */ /* 0x000eee0000000200 */
[C---:B------:R-:W-:Y:S01]  /*27a0*/  HMMA.16816.F32 R48, R184.reuse, R18, R28 ;  /* 0x00000012b830723c */ /* 0x040fe2000000181c */
[----:B------:R-:W4:Y:S07]  /*27b0*/  LDSM.16.M88.4 R28, [R3+0x14900] ;  /* 0x01490000031c783b */ /* 0x000f2e0000000200 */
[C---:B------:R-:W-:Y:S01]  /*27c0*/  HMMA.16816.F32 R40, R184.reuse, R12, R20 ;  /* 0x0000000cb828723c */ /* 0x040fe20000001814 */
[----:B------:R-:W2:Y:S07]  /*27d0*/  LDSM.16.M88.4 R20, [R236+0x15100] ;  /* 0x01510000ec14783b */ /* 0x000eae0000000200 */
[----:B------:R-:W-:Y:S08]  /*27e0*/  HMMA.16816.F32 R24, R184, R14, R8 ;  /* 0x0000000eb818723c */ /* 0x000ff00000001808 */
[C---:B-1----:R-:W-:Y:S08]  /*27f0*/  HMMA.16816.F32 R16, R188.reuse, R36, R64 ;  /* 0x00000024bc10723c */ /* 0x042ff00000001840 */
[C---:B------:R-:W-:Y:S01]  /*2800*/  HMMA.16816.F32 R12, R188.reuse, R38, R68 ;  /* 0x00000026bc0c723c */ /* 0x040fe20000001844 */
[----:B------:R-:W1:Y:S07]  /*2810*/  LDSM.16.M88.4 R36, [R236+0x15900] ;  /* 0x01590000ec24783b */ /* 0x000e6e0000000200 */
[C---:B------:R-:W-:Y:S08]  /*2820*/  HMMA.16816.F32 R8, R188.reuse, R60, R72 ;  /* 0x0000003cbc08723c */ /* 0x040ff00000001848 */
[C---:B------:R-:W-:Y:S01]  /*2830*/  HMMA.16816.F32 R64, R188.reuse, R62, R76 ;  /* 0x0000003ebc40723c */ /* 0x040fe2000000184c */
[----:B------:R-:W1:Y:S07]  /*2840*/  LDSM.16.M88.4 R60, [R236+0x16100] ;  /* 0x01610000ec3c783b */ /* 0x000e6e0000000200 */
[C---:B--2---:R-:W-:Y:S08]  /*2850*/  HMMA.16816.F32 R68, R188.reuse, R52, R84 ;  /* 0x00000034bc44723c */ /* 0x044ff00000001854 */
[C---:B------:R-:W-:Y:S08]  /*2860*/  HMMA.16816.F32 R76, R188.reuse, R54, R88 ;  /* 0x00000036bc4c723c */ /* 0x040ff00000001858 */
[C---:B------:R-:W-:Y:S01]  /*2870*/  HMMA.16816.F32 R92, R188.reuse, R32, R56 ;  /* 0x00000020bc5c723c */ /* 0x040fe20000001838 */
[----:B------:R-:W2:Y:S07]  /*2880*/  LDSM.16.M88.4 R56, [R236+0x16900] ;  /* 0x01690000ec38783b */ /* 0x000eae0000000200 */
[C---:B---3--:R-:W-:Y:S08]  /*2890*/  HMMA.16816.F32 R96, R188.reuse, R44, R96 ;  /* 0x0000002cbc60723c */ /* 0x048ff00000001860 */
[C---:B------:R-:W-:Y:S08]  /*28a0*/  HMMA.16816.F32 R88, R188.reuse, R46, R80 ;  /* 0x0000002ebc58723c */ /* 0x040ff00000001850 */
[C---:B------:R-:W-:Y:S01]  /*28b0*/  HMMA.16816.F32 R84, R188.reuse, R34, R48 ;  /* 0x00000022bc54723c */ /* 0x040fe20000001830 */
[----:B------:R-:W3:Y:S04]  /*28c0*/  LDSM.16.M88.4 R48, [R236+0x17100] ;  /* 0x01710000ec30783b */ /* 0x000ee80000000200 */
[----:B------:R-:W-:Y:S03]  /*28d0*/  LDSM.16.M88.4 R32, [R4+0x15900] ;  /* 0x015900000420783b */ /* 0x000fe60000000200 */
[----:B----4-:R-:W-:Y:S08]  /*28e0*/  HMMA.16816.F32 R72, R188, R30, R24 ;  /* 0x0000001ebc48723c */ /* 0x010ff00000001818 */
[C---:B------:R-:W-:Y:S08]  /*28f0*/  HMMA.16816.F32 R52, R196.reuse, R20, R16 ;  /* 0x00000014c434723c */ /* 0x040ff00000001810 */
[C---:B------:R-:W-:Y:S08]  /*2900*/  HMMA.16816.F32 R44, R196.reuse, R22, R12 ;  /* 0x00000016c42c723c */ /* 0x040ff0000000180c */
[C---:B-1----:R-:W-:Y:S08]  /*2910*/  HMMA.16816.F32 R24, R196.reuse, R36, R8 ;  /* 0x00000024c418723c */ /* 0x042ff00000001808 */
[----:B------:R-:W-:Y:S01]  /*2920*/  HMMA.16816.F32 R20, R196, R38, R64 ;  /* 0x00000026c414723c */ /* 0x000fe20000001840 */
[----:B------:R-:W1:Y:S04]  /*2930*/  LDSM.16.M88.4 R36, [R4+0x15100] ;  /* 0x015100000424783b */ /* 0x000e680000000200 */
[----:B------:R-:W-:Y:S03]  /*2940*/  LDSM.16.M88.4 R64, [R4+0x17100] ;  /* 0x017100000440783b */ /* 0x000fe60000000200 */
[----:B------:R-:W-:Y:S01]  /*2950*/  HMMA.16816.F32 R80, R188, R28, R40 ;  /* 0x0000001cbc50723c */ /* 0x000fe20000001828 */
[----:B------:R-:W4:Y:S04]  /*2960*/  LDSM.16.M88.4 R40, [R236+0x17900] ;  /* 0x01790000ec28783b */ /* 0x000f280000000200 */
[----:B------:R-:W1:Y:S03]  /*2970*/  LDSM.16.M88.4 R28, [R4+0x16100] ;  /* 0x01610000041c783b */ /* 0x000e660000000200 */
[C---:B------:R-:W-:Y:S08]  /*2980*/  HMMA.16816.F32 R16, R196.reuse, R60, R68 ;  /* 0x0000003cc410723c */ /* 0x040ff00000001844 */
[C---:B------:R-:W-:Y:S01]  /*2990*/  HMMA.16816.F32 R12, R196.reuse, R62, R76 ;  /* 0x0000003ec40c723c */ /* 0x040fe2000000184c */
[----:B------:R-:W-:Y:S07]  /*29a0*/  LDSM.16.M88.4 R60, [R4+0x17900] ;  /* 0x01790000043c783b */ /* 0x000fee0000000200 */
[C---:B--2---:R-:W-:Y:S08]  /*29b0*/  HMMA.16816.F32 R68, R196.reuse, R58, R88 ;  /* 0x0000003ac444723c */ /* 0x044ff00000001858 */
[C---:B---3--:R-:W-:Y:S08]  /*29c0*/  HMMA.16816.F32 R100, R196.reuse, R48, R92 ;  /* 0x00000030c464723c */ /* 0x048ff0000000185c */
[----:B------:R-:W-:Y:S01]  /*29d0*/  HMMA.16816.F32 R88, R196, R50, R84 ;  /* 0x00000032c458723c */ /* 0x000fe20000001854 */
[----:B------:R-:W2:Y:S07]  /*29e0*/  LDSM.16.M88.4 R48, [R4+0x16900] ;  /* 0x016900000430783b */ /* 0x000eae0000000200 */
[----:B-1----:R-:W-:Y:S01]  /*29f0*/  HMMA.16816.F32 R92, R204, R36, R52 ;  /* 0x00000024cc5c723c */ /* 0x002fe20000001834 */
[----:B------:R-:W1:Y:S07]  /*2a00*/  LDSM.16.M88.4 R52, [R5+0x15100] ;  /* 0x015100000534783b */ /* 0x000e6e0000000200 */
[C---:B------:R-:W-:Y:S08]  /*2a10*/  HMMA.16816.F32 R8, R196.reuse, R56, R96 ;  /* 0x00000038c408723c */ /* 0x040ff00000001860 */
[----:B----4-:R-:W-:Y:S08]  /*2a20*/  HMMA.16816.F32 R96, R196, R40, R80 ;  /* 0x00000028c460723c */ /* 0x010ff00000001850 */
[----:B------:R-:W-:Y:S01]  /*2a30*/  HMMA.16816.F32 R80, R204, R38, R44 ;  /* 0x00000026cc50723c */ /* 0x000fe2000000182c */
[----:B------:R-:W3:Y:S07]  /*2a40*/  LDSM.16.M88.4 R36, [R5+0x16100] ;  /* 0x016100000524783b */ /* 0x000eee0000000200 */
[----:B------:R-:W-:Y:S01]  /*2a50*/  HMMA.16816.F32 R84, R196, R42, R72 ;  /* 0x0000002ac454723c */ /* 0x000fe20000001848 */
[----:B------:R-:W4:Y:S07]  /*2a60*/  LDSM.16.M88.4 R40, [R5+0x15900] ;  /* 0x015900000528783b */ /* 0x000f2e0000000200 */
[C---:B------:R-:W-:Y:S08]  /*2a70*/  HMMA.16816.F32 R44, R204.reuse, R30, R12 ;  /* 0x0000001ecc2c723c */ /* 0x040ff0000000180c */
[C---:B------:R-:W-:Y:S08]  /*2a80*/  HMMA.16816.F32 R76, R204.reuse, R32, R24 ;  /* 0x00000020cc4c723c */ /* 0x040ff00000001818 */
[C---:B------:R-:W-:Y:S01]  /*2a90*/  HMMA.16816.F32 R72, R204.reuse, R34, R20 ;  /* 0x00000022cc48723c */ /* 0x040fe20000001814 */
[----:B------:R-:W1:Y:S07]  /*2aa0*/  LDSM.16.M88.4 R32, [R5+0x16900] ;  /* 0x016900000520783b */ /* 0x000e6e0000000200 */
[C---:B------:R-:W-:Y:S01]  /*2ab0*/  HMMA.16816.F32 R56, R204.reuse, R28, R16 ;  /* 0x0000001ccc38723c */ /* 0x040fe20000001810 */
[----:B------:R-:W3:Y:S07]  /*2ac0*/  LDSM.16.M88.4 R28, [R5+0x17100] ;  /* 0x01710000051c783b */ /* 0x000eee0000000200 */
[C---:B--2---:R-:W-:Y:S08]  /*2ad0*/  HMMA.16816.F32 R24, R204.reuse, R48, R8 ;  /* 0x00000030cc18723c */ /* 0x044ff00000001808 */
[C---:B------:R-:W-:Y:S08]  /*2ae0*/  HMMA.16816.F32 R20, R204.reuse, R50, R68 ;  /* 0x00000032cc14723c */ /* 0x040ff00000001844 */
[C---:B------:R-:W-:Y:S08]  /*2af0*/  HMMA.16816.F32 R16, R204.reuse, R64, R100 ;  /* 0x00000040cc10723c */ /* 0x040ff00000001864 */
[----:B------:R-:W-:Y:S01]  /*2b00*/  HMMA.16816.F32 R12, R204, R66, R88 ;  /* 0x00000042cc0c723c */ /* 0x000fe20000001858 */
[----:B------:R-:W2:Y:S07]  /*2b10*/  LDSM.16.M88.4 R64, [R3+0x15100] ;  /* 0x015100000340783b */ /* 0x000eae0000000200 */
[C---:B-1----:R-:W-:Y:S08]  /*2b20*/  HMMA.16816.F32 R100, R208.reuse, R52, R92 ;  /* 0x00000034d064723c */ /* 0x042ff0000000185c */
[----:B------:R-:W-:Y:S01]  /*2b30*/  HMMA.16816.F32 R88, R208, R54, R80 ;  /* 0x00000036d058723c */ /* 0x000fe20000001850 */
[----:B------:R-:W1:Y:S07]  /*2b40*/  LDSM.16.M88.4 R52, [R5+0x17900] ;  /* 0x017900000534783b */ /* 0x000e6e0000000200 */
[C---:B------:R-:W-:Y:S08]  /*2b50*/  HMMA.16816.F32 R8, R204.reuse, R60, R96 ;  /* 0x0000003ccc08723c */ /* 0x040ff00000001860 */
[----:B------:R-:W-:Y:S01]  /*2b60*/  HMMA.16816.F32 R68, R204, R62, R84 ;  /* 0x0000003ecc44723c */ /* 0x000fe20000001854 */
[----:B------:R-:W1:Y:S07]  /*2b70*/  LDSM.16.M88.4 R60, [R3+0x15900] ;  /* 0x01590000033c783b */ /* 0x000e6e0000000200 */
[C---:B---3--:R-:W-:Y:S01]  /*2b80*/  HMMA.16816.F32 R80, R208.reuse, R38, R44 ;  /* 0x00000026d050723c */ /* 0x048fe2000000182c */
[----:B------:R-:W3:Y:S07]  /*2b90*/  LDSM.16.M88.4 R44, [R3+0x16100] ;  /* 0x01610000032c783b */ /* 0x000eee0000000200 */
[C---:B----4-:R-:W-:Y:S08]  /*2ba0*/  HMMA.16816.F32 R96, R208.reuse, R40, R76 ;  /* 0x00000028d060723c */ /* 0x050ff0000000184c */
[C---:B------:R-:W-:Y:S01]  /*2bb0*/  HMMA.16816.F32 R84, R208.reuse, R42, R72 ;  /* 0x0000002ad054723c */ /* 0x040fe20000001848 */
[----:B------:R-:W4:Y:S07]  /*2bc0*/  LDSM.16.M88.4 R40, [R3+0x16900] ;  /* 0x016900000328783b */ /* 0x000f2e0000000200 */
[C---:B------:R-:W-:Y:S01]  /*2bd0*/  HMMA.16816.F32 R92, R208.reuse, R36, R56 ;  /* 0x00000024d05c723c */ /* 0x040fe20000001838 */
[----:B------:R-:W1:Y:S07]  /*2be0*/  LDSM.16.M88.4 R36, [R3+0x17100] ;  /* 0x017100000324783b */ /* 0x000e6e0000000200 */
[C---:B------:R-:W-:Y:S08]  /*2bf0*/  HMMA.16816.F32 R76, R208.reuse, R32, R24 ;  /* 0x00000020d04c723c */ /* 0x040ff00000001818 */
[C---:B------:R-:W-:Y:S01]  /*2c00*/  HMMA.16816.F32 R72, R208.reuse, R34, R20 ;  /* 0x00000022d048723c */ /* 0x040fe20000001814 */
[----:B------:R-:W3:Y:S04]  /*2c10*/  LDSM.16.M88.4 R20, [R236+0x18100] ;  /* 0x01810000ec14783b */ /* 0x000ee80000000200 */
[----:B------:R-:W3:Y:S03]  /*2c20*/  LDSM.16.M88.4 R32, [R3+0x17900] ;  /* 0x017900000320783b */ /* 0x000ee60000000200 */
[C---:B------:R-:W-:Y:S08]  /*2c30*/  HMMA.16816.F32 R56, R208.reuse, R28, R16 ;  /* 0x0000001cd038723c */ /* 0x040ff00000001810 */
[----:B------:R-:W-:Y:S08]  /*2c40*/  HMMA.16816.F32 R48, R208, R30, R12 ;  /* 0x0000001ed030723c */ /* 0x000ff0000000180c */
[----:B--2---:R-:W-:Y:S08]  /*2c50*/  HMMA.16816.F32 R16, R212, R64, R100 ;  /* 0x00000040d410723c */ /* 0x004ff00000001864 */
[C---:B-1----:R-:W-:Y:S08]  /*2c60*/  HMMA.16816.F32 R28, R208.reuse, R52, R8 ;  /* 0x00000034d01c723c */ /* 0x042ff00000001808 */
[----:B------:R-:W-:Y:S01]  /*2c70*/  HMMA.16816.F32 R24, R208, R54, R68 ;  /* 0x00000036d018723c */ /* 0x000fe20000001844 */
[----:B------:R-:W-:Y:S07]  /*2c80*/  LDSM.16.M88.4 R52, [R236+0x19900] ;  /* 0x01990000ec34783b */ /* 0x000fee0000000200 */
[C---:B------:R-:W-:Y:S08]  /*2c90*/  HMMA.16816.F32 R12, R212.reuse, R66, R88 ;  /* 0x00000042d40c723c */ /* 0x040ff00000001858 */
[C---:B------:R-:W-:Y:S08]  /*2ca0*/  HMMA.16816.F32 R64, R212.reuse, R62, R84 ;  /* 0x0000003ed440723c */ /* 0x040ff00000001854 */
[C---:B---3--:R-:W-:Y:S08]  /*2cb0*/  HMMA.16816.F32 R92, R212.reuse, R44, R92 ;  /* 0x0000002cd45c723c */ /* 0x048ff0000000185c */
[C---:B------:R-:W-:Y:S01]  /*2cc0*/  HMMA.16816.F32 R84, R212.reuse, R46, R80 ;  /* 0x0000002ed454723c */ /* 0x040fe20000001850 */
[----:B------:R-:W1:Y:S07]  /*2cd0*/  LDSM.16.M88.4 R44, [R236+0x18900] ;  /* 0x01890000ec2c783b */ /* 0x000e6e0000000200 */
[C---:B------:R-:W-:Y:S01]  /*2ce0*/  HMMA.16816.F32 R8, R212.reuse, R60, R96 ;  /* 0x0000003cd408723c */ /* 0x040fe20000001860 */
[----:B------:R-:W-:Y:S07]  /*2cf0*/  LDSM.16.M88.4 R60, [R236+0x1a100] ;  /* 0x01a10000ec3c783b */ /* 0x000fee0000000200 */
[C---:B----4-:R-:W-:Y:S08]  /*2d00*/  HMMA.16816.F32 R88, R212.reuse, R40, R76 ;  /* 0x00000028d458723c */ /* 0x050ff0000000184c */
[C---:B------:R-:W-:Y:S08]  /*2d10*/  HMMA.16816.F32 R76, R212.reuse, R36, R56 ;  /* 0x00000024d44c723c */ /* 0x040ff00000001838 */
[C---:B------:R-:W-:Y:S01]  /*2d20*/  HMMA.16816.F32 R96, R212.reuse, R38, R48 ;  /* 0x00000026d460723c */ /* 0x040fe20000001830 */
[----:B------:R-:W2:Y:S04]  /*2d30*/  LDSM.16.M88.4 R36, [R4+0x18100] ;  /* 0x018100000424783b */ /* 0x000ea80000000200 */
[----:B------:R-:W3:Y:S03]  /*2d40*/  LDSM.16.M88.4 R48, [R236+0x19100] ;  /* 0x01910000ec30783b */ /* 0x000ee60000000200 */
[----:B------:R-:W-:Y:S01]  /*2d50*/  HMMA.16816.F32 R100, R212, R42, R72 ;  /* 0x0000002ad464723c */ /* 0x000fe20000001848 */
[----:B------:R-:W4:Y:S07]  /*2d60*/  LDSM.16.M88.4 R40, [R236+0x1a900] ;  /* 0x01a90000ec28783b */ /* 0x000f2e0000000200 */
[----:B------:R-:W-:Y:S08]  /*2d70*/  HMMA.16816.F32 R68, R216, R20, R16 ;  /* 0x00000014d844723c */ /* 0x000ff00000001810 */
[C---:B------:R-:W-:Y:S01]  /*2d80*/  HMMA.16816.F32 R80, R212.reuse, R32, R28 ;  /* 0x00000020d450723c */ /* 0x040fe2000000181c */
[----:B------:R-:W-:Y:S07]  /*2d90*/  LDSM.16.M88.4 R28, [R4+0x19100] ;  /* 0x01910000041c783b */ /* 0x000fee0000000200 */
[----:B------:R-:W-:Y:S01]  /*2da0*/  HMMA.16816.F32 R72, R212, R34, R24 ;  /* 0x00000022d448723c */ /* 0x000fe20000001818 */
[----:B------:R-:W3:Y:S07]  /*2db0*/  LDSM.16.M88.4 R32, [R4+0x18900] ;  /* 0x018900000420783b */ /* 0x000eee0000000200 */
[C---:B------:R-:W-:Y:S08]  /*2dc0*/  HMMA.16816.F32 R56, R216.reuse, R22, R12 ;  /* 0x00000016d838723c */ /* 0x040ff0000000180c */
[C---:B-1----:R-:W-:Y:S08]  /*2dd0*/  HMMA.16816.F32 R24, R216.reuse, R44, R8 ;  /* 0x0000002cd818723c */ /* 0x042ff00000001808 */
[C---:B------:R-:W-:Y:S08]  /*2de0*/  HMMA.16816.F32 R8, R216.reuse, R52, R88 ;  /* 0x00000034d808723c */ /* 0x040ff00000001858 */
[----:B------:R-:W-:Y:S01]  /*2df0*/  HMMA.16816.F32 R20, R216, R46, R64 ;  /* 0x0000002ed814723c */ /* 0x000fe20000001840 */
[----:B------:R-:W1:Y:S04]  /*2e00*/  LDSM.16.M88.4 R44, [R4+0x19900] ;  /* 0x01990000042c783b */ /* 0x000e680000000200 */
[----:B------:R-:W-:Y:S03]  /*2e10*/  LDSM.16.M88.4 R64, [R4+0x1a900] ;  /* 0x01a900000440783b */ /* 0x000fe60000000200 */
[----:B--2---:R-:W-:Y:S08]  /*2e20*/  HMMA.16816.F32 R88, R220, R36, R68 ;  /* 0x00000024dc58723c */ /* 0x004ff00000001844 */
[C---:B---3--:R-:W-:Y:S08]  /*2e30*/  HMMA.16816.F32 R16, R216.reuse, R48, R92 ;  /* 0x00000030d810723c */ /* 0x048ff0000000185c */
[C---:B------:R-:W-:Y:S08]  /*2e40*/  HMMA.16816.F32 R12, R216.reuse, R50, R84 ;  /* 0x00000032d80c723c */ /* 0x040ff00000001854 */
[C---:B----4-:R-:W-:Y:S08]  /*2e50*/  HMMA.16816.F32 R80, R216.reuse, R40, R80 ;  /* 0x00000028d850723c */ /* 0x050ff00000001850 */
[----:B------:R-:W-:Y:S01]  /*2e60*/  HMMA.16816.F32 R72, R216, R42, R72 ;  /* 0x0000002ad848723c */ /* 0x000fe20000001848 */
[----:B------:R-:W2:Y:S07]  /*2e70*/  LDSM.16.M88.4 R40, [R4+0x1a100] ;  /* 0x01a100000428783b */ /* 0x000eae0000000200 */
[----:B------:R-:W-:Y:S01]  /*2e80*/  HMMA.16816.F32 R68, R220, R38, R56 ;  /* 0x00000026dc44723c */ /* 0x000fe20000001838 */
[----:B------:R-:W3:Y:S04]  /*2e90*/  LDSM.16.M88.4 R56, [R5+0x18100] ;  /* 0x018100000538783b */ /* 0x000ee80000000200 */
[----:B------:R-:W-:Y:S03]  /*2ea0*/  LDSM.16.M88.4 R36, [R5+0x19100] ;  /* 0x019100000524783b */ /* 0x000fe60000000200 */
[C---:B------:R-:W-:Y:S01]  /*2eb0*/  HMMA.16816.F32 R52, R216.reuse, R54, R100 ;  /* 0x00000036d834723c */ /* 0x040fe20000001864 */
[----:B------:R-:W-:Y:S07]  /*2ec0*/  LDSM.16.M88.4 R100, [R3+0x19100] ;  /* 0x019100000364783b */ /* 0x000fee0000000200 */
[C---:B------:R-:W-:Y:S08]  /*2ed0*/  HMMA.16816.F32 R76, R216.reuse, R60, R76 ;  /* 0x0000003cd84c723c */ /* 0x040ff0000000184c */
[----:B------:R-:W-:Y:S01]  /*2ee0*/  HMMA.16816.F32 R84, R216, R62, R96 ;  /* 0x0000003ed854723c */ /* 0x000fe20000001860 */
[----:B------:R-:W4:Y:S07]  /*2ef0*/  LDSM.16.M88.4 R60, [R5+0x18900] ;  /* 0x01890000053c783b */ /* 0x000f2e0000000200 */
[C---:B------:R-:W-:Y:S08]  /*2f00*/  HMMA.16816.F32 R104, R220.reuse, R32, R24 ;  /* 0x00000020dc68723c */ /* 0x040ff00000001818 */
[C---:B------:R-:W-:Y:S01]  /*2f10*/  HMMA.16816.F32 R96, R220.reuse, R34, R20 ;  /* 0x00000022dc60723c */ /* 0x040fe20000001814 */
[----:B------:R-:W-:Y:S07]  /*2f20*/  LDSM.16.M88.4 R32, [R5+0x19900] ;  /* 0x019900000520783b */ /* 0x000fee0000000200 */
[C---:B------:R-:W-:Y:S08]  /*2f30*/  HMMA.16816.F32 R92, R220.reuse, R28, R16 ;  /* 0x0000001cdc5c723c */ /* 0x040ff00000001810 */
[C---:B------:R-:W-:Y:S01]  /*2f40*/  HMMA.16816.F32 R48, R220.reuse, R30, R12 ;  /* 0x0000001edc30723c */ /* 0x040fe2000000180c */
[----:B------:R-:W4:Y:S04]  /*2f50*/  LDSM.16.M88.4 R28, [R5+0x1a100] ;  /* 0x01a10000051c783b */ /* 0x000f280000000200 */
[----:B------:R-:W4:Y:S03]  /*2f60*/  LDSM.16.M88.4 R4, [R5+0x1a900] ;  /* 0x01a900000504783b */ /* 0x000f260000000200 */
[C---:B-1----:R-:W-:Y:S08]  /*2f70*/  HMMA.16816.F32 R20, R220.reuse, R46, R52 ;  /* 0x0000002edc14723c */ /* 0x042ff00000001834 */
[C---:B------:R-:W-:Y:S08]  /*2f80*/  HMMA.16816.F32 R24, R220.reuse, R44, R8 ;  /* 0x0000002cdc18723c */ /* 0x040ff00000001808 */
[----:B--2---:R-:W-:Y:S08]  /*2f90*/  HMMA.16816.F32 R16, R220, R40, R76 ;  /* 0x00000028dc10723c */ /* 0x004ff0000000184c */
[C---:B---3--:R-:W-:Y:S01]  /*2fa0*/  HMMA.16816.F32 R52, R224.reuse, R56, R88 ;  /* 0x00000038e034723c */ /* 0x048fe20000001858 */
[----:B------:R-:W-:Y:S07]  /*2fb0*/  LDSM.16.M88.4 R88, [R3+0x18900] ;  /* 0x018900000358783b */ /* 0x000fee0000000200 */
[----:B------:R-:W-:Y:S01]  /*2fc0*/  HMMA.16816.F32 R68, R224, R58, R68 ;  /* 0x0000003ae044723c */ /* 0x000fe20000001844 */
[----:B------:R-:W1:Y:S07]  /*2fd0*/  LDSM.16.M88.4 R56, [R3+0x18100] ;  /* 0x018100000338783b */ /* 0x000e6e0000000200 */
[C---:B------:R-:W-:Y:S08]  /*2fe0*/  HMMA.16816.F32 R8, R220.reuse, R64, R80 ;  /* 0x00000040dc08723c */ /* 0x040ff00000001850 */
[C---:B------:R-:W-:Y:S08]  /*2ff0*/  HMMA.16816.F32 R12, R220.reuse, R42, R84 ;  /* 0x0000002adc0c723c */ /* 0x040ff00000001854 */
[----:B------:R-:W-:Y:S08]  /*3000*/  HMMA.16816.F32 R40, R220, R66, R72 ;  /* 0x00000042dc28723c */ /* 0x000ff00000001848 */
[C---:B----4-:R-:W-:Y:S01]  /*3010*/  HMMA.16816.F32 R72, R224.reuse, R60, R104 ;  /* 0x0000003ce048723c */ /* 0x050fe20000001868 */
[----:B------:R-:W-:Y:S07]  /*3020*/  LDSM.16.M88.4 R104, [R3+0x19900] ;  /* 0x019900000368783b */ /* 0x000fee0000000200 */
[C---:B------:R-:W-:Y:S08]  /*3030*/  HMMA.16816.F32 R80, R224.reuse, R62, R96 ;  /* 0x0000003ee050723c */ /* 0x040ff00000001860 */
[C---:B------:R-:W-:Y:S08]  /*3040*/  HMMA.16816.F32 R60, R224.reuse, R28, R16 ;  /* 0x0000001ce03c723c */ /* 0x040ff00000001810 */
[C---:B------:R-:W-:Y:S01]  /*3050*/  HMMA.16816.F32 R84, R224.reuse, R36, R92 ;  /* 0x00000024e054723c */ /* 0x040fe2000000185c */
[----:B------:R-:W-:Y:S07]  /*3060*/  LDSM.16.M88.4 R92, [R3+0x1a100] ;  /* 0x01a10000035c783b */ /* 0x000fee0000000200 */
[----:B------:R-:W-:Y:S01]  /*3070*/  HMMA.16816.F32 R16, R224, R4, R8 ;  /* 0x00000004e010723c */ /* 0x000fe20000001808 */
[----:B------:R2:W3:Y:S01]  /*3080*/  LDSM.16.M88.4 R8, [R3+0x1a900] ;  /* 0x01a900000308783b */ /* 0x0004e20000000200 */
[----:B------:R-:W-:-:S06]  /*3090*/  DEPBAR.LE SB0, 0x2 ;  /* 0x000080800000791a */ /* 0x000fcc0000000000 */
[----:B------:R-:W-:Y:S08]  /*30a0*/  HMMA.16816.F32 R44, R224, R30, R12 ;  /* 0x0000001ee02c723c */ /* 0x000ff0000000180c */
[----:B-1----:R-:W-:Y:S01]  /*30b0*/  HMMA.16816.F32 R12, R228, R56, R52 ;  /* 0x00000038e40c723c */ /* 0x002fe20000001834 */
[----:B--2---:R-:W-:-:S07]  /*30c0*/  LOP3.LUT R3, R108, 0xffffffe0, RZ, 0xc0, !PT ;  /* 0xffffffe06c037812 */ /* 0x004fce00078ec0ff */
[----:B------:R-:W-:Y:S01]  /*30d0*/  HMMA.16816.F32 R64, R224, R34, R20 ;  /* 0x00000022e040723c */ /* 0x000fe20000001814 */
[----:B------:R-:W-:-:S07]  /*30e0*/  IMAD.IADD R3, R109, 0x1, -R3 ;  /* 0x000000016d037824 */ /* 0x000fce00078e0a03 */
[----:B------:R-:W-:Y:S01]  /*30f0*/  HMMA.16816.F32 R76, R224, R38, R48 ;  /* 0x00000026e04c723c */ /* 0x000fe20000001830 */
[----:B------:R-:W-:-:S04]  /*3100*/  SHF.R.S32.HI R4, RZ, 0x1f, R3 ;  /* 0x0000001fff047819 */ /* 0x000fc80000011403 */
[----:B------:R-:W-:-:S03]  /*3110*/  LEA.HI R4, R4, R3, RZ, 0x2 ;  /* 0x0000000304047211 */ /* 0x000fc600078f10ff */
[----:B------:R-:W-:Y:S01]  /*3120*/  HMMA.16816.F32 R20, R224, R6, R40 ;  /* 0x00000006e014723c */ /* 0x000fe20000001828 */
[----:B------:R-:W-:-:S05]  /*3130*/  LOP3.LUT R4, R4, 0x7ffffffc, RZ, 0xc0, !PT ;  /* 0x7ffffffc04047812 */ /* 0x000fca00078ec0ff */
[----:B------:R-:W-:Y:S01]  /*3140*/  IMAD.IADD R3, R3, 0x1, -R4 ;  /* 0x0000000103037824 */ /* 0x000fe200078e0a04 */
[----:B------:R-:W-:Y:S01]  /*3150*/  MOV R4, UR4 ;  /* 0x0000000400047c02 */ /* 0x000fe20008000f00 */
[----:B------:R-:W-:Y:S04]  /*3160*/  HMMA.16816.F32 R48, R224, R32, R24 ;  /* 0x00000020e030723c */ /* 0x000fe80000001818 */
[----:B------:R-:W-:-:S04]  /*3170*/  IMAD R3, R3, -0x2, R4 ;  /* 0xfffffffe03037824 */ /* 0x000fc800078e0204 */
[C---:B------:R-:W-:Y:S01]  /*3180*/  HMMA.16816.F32 R24, R228.reuse, R58, R68 ;  /* 0x0000003ae418723c */ /* 0x040fe20000001844 */
[C---:B------:R-:W-:Y:S02]  /*3190*/  ISETP.GT.AND P5, PT, R3.reuse, RZ, PT ;  /* 0x000000ff0300720c */ /* 0x040fe40003fa4270 */
[C---:B------:R-:W-:Y:S02]  /*31a0*/  ISETP.GT.AND P1, PT, R3.reuse, 0x1, PT ;  /* 0x000000010300780c */ /* 0x040fe40003f24270 */
[----:B------:R-:W-:Y:S02]  /*31b0*/  ISETP.GT.AND P6, PT, R3, 0x8, PT ;  /* 0x000000080300780c */ /* 0x000fe40003fc4270 */
[----:B------:R-:W-:Y:S01]  /*31c0*/  FSEL R7, R12, -INF , P5 ;  /* 0xff8000000c077808 */ /* 0x000fe20002800000 */
[----:B------:R-:W-:Y:S01]  /*31d0*/  HMMA.16816.F32 R28, R228, R88, R72 ;  /* 0x00000058e41c723c */ /* 0x000fe20000001848 */
[----:B------:R-:W-:Y:S02]  /*31e0*/  FSEL R6, R13, -INF , P1 ;  /* 0xff8000000d067808 */ /* 0x000fe40000800000 */
[----:B------:R-:W-:-:S02]  /*31f0*/  FSEL R14, R14, -INF , P5 ;  /* 0xff8000000e0e7808 */ /* 0x000fc40002800000 */
[----:B------:R-:W-:Y:S02]  /*3200*/  FMNMX.FTZ R4, R7, R6, !PT ;  /* 0x0000000607047209 */ /* 0x000fe40007810000 */
[----:B------:R-:W-:Y:S01]  /*3210*/  ISETP.GT.AND P5, PT, R3, 0x10, PT ;  /* 0x000000100300780c */ /* 0x000fe20003fa4270 */
[C---:B------:R-:W-:Y:S08]  /*3220*/  HMMA.16816.F32 R32, R228.reuse, R90, R80 ;  /* 0x0000005ae420723c */ /* 0x040ff00000001850 */
[----:B---3--:R-:W-:Y:S01]  /*3230*/  HMMA.16816.F32 R20, R228, R10, R20 ;  /* 0x0000000ae414723c */ /* 0x008fe20000001814 */
[----:B------:R-:W-:-:S06]  /*3240*/  FSEL R12, R26, -INF , P6 ;  /* 0xff8000001a0c7808 */ /* 0x000fcc0003000000 */
[----:B------:R-:W-:Y:S01]  /*3250*/  FSEL R11, R15, -INF , P1 ;  /* 0xff8000000f0b7808 */ /* 0x000fe20000800000 */
[C---:B------:R-:W-:Y:S01]  /*3260*/  HMMA.16816.F32 R16, R228.reuse, R8, R16 ;  /* 0x00000008e410723c */ /* 0x040fe20000001810 */
[----:B------:R-:W-:Y:S02]  /*3270*/  ISETP.GT.AND P1, PT, R3, 0x9, PT ;  /* 0x000000090300780c */ /* 0x000fe40003f24270 */
[----:B------:R-:W-:Y:S02]  /*3280*/  FMNMX.FTZ R5, R14, R11, !PT ;  /* 0x0000000b0e057209 */ /* 0x000fe40007810000 */
[----:B------:R-:W-:Y:S02]  /*3290*/  FSEL R10, R25, -INF , P1 ;  /* 0xff800000190a7808 */ /* 0x000fe40000800000 */
[----:B------:R-:W-:Y:S01]  /*32a0*/  FSEL R8, R24, -INF , P6 ;  /* 0xff80000018087808 */ /* 0x000fe20003000000 */
[----:B------:R-:W-:Y:S01]  /*32b0*/  HMMA.16816.F32 R36, R228, R100, R84 ;  /* 0x00000064e424723c */ /* 0x000fe20000001854 */
[----:B------:R-:W-:Y:S01]  /*32c0*/  FSEL R13, R27, -INF , P1 ;  /* 0xff8000001b0d7808 */ /* 0x000fe20000800000 */
[----:B------:R-:W-:Y:S01]  /*32d0*/  BAR.SYNC.DEFER_BLOCKING 0x0 ;  /* 0x0000000000007b1d */ /* 0x000fe20000010000 */
[----:B------:R-:W-:-:S02]  /*32e0*/  FMNMX.FTZ R4, R8, R4, !PT ;  /* 0x0000000408047209 */ /* 0x000fc40007810000 */
[C---:B------:R-:W-:Y:S02]  /*32f0*/  ISETP.GT.AND P1, PT, R3.reuse, 0x11, PT ;  /* 0x000000110300780c */ /* 0x040fe40003f24270 */
[----:B------:R-:W-:Y:S01]  /*3300*/  FMNMX.FTZ R4, R10, R4, !PT ;  /* 0x000000040a047209 */ /* 0x000fe20007810000 */
[C---:B------:R-:W-:Y:S01]  /*3310*/  HMMA.16816.F32 R56, R228.reuse, R94, R44 ;  /* 0x0000005ee438723c */ /* 0x040fe2000000182c */
[----:B------:R-:W-:Y:S02]  /*3320*/  ISETP.GT.AND P6, PT, R3, 0x18, PT ;  /* 0x000000180300780c */ /* 0x000fe40003fc4270 */
[----:B------:R-:W-:Y:S02]  /*3330*/  FMNMX.FTZ R5, R12, R5, !PT ;  /* 0x000000050c057209 */ /* 0x000fe40007810000 */
[----:B------:R-:W-:Y:S02]  /*3340*/  FSEL R89, R34, -INF , P6 ;  /* 0xff80000022597808 */ /* 0x000fe40003000000 */
[----:B------:R-:W-:Y:S01]  /*3350*/  FSEL R45, R28, -INF , P5 ;  /* 0xff8000001c2d7808 */ /* 0x000fe20002800000 */
[----:B------:R-:W-:Y:S01]  /*3360*/  HMMA.16816.F32 R40, R228, R102, R76 ;  /* 0x00000066e428723c */ /* 0x000fe2000000184c */
[----:B------:R-:W-:-:S02]  /*3370*/  FSEL R44, R29, -INF , P1 ;  /* 0xff8000001d2c7808 */ /* 0x000fc40000800000 */
[----:B------:R-:W-:Y:S02]  /*3380*/  FMNMX.FTZ R4, R45, R4, !PT ;  /* 0x000000042d047209 */ /* 0x000fe40007810000 */
[----:B------:R-:W-:Y:S02]  /*3390*/  FMNMX.FTZ R5, R13, R5, !PT ;  /* 0x000000050d057209 */ /* 0x000fe40007810000 */
[----:B------:R-:W-:Y:S01]  /*33a0*/  FMNMX.FTZ R4, R44, R4, !PT ;  /* 0x000000042c047209 */ /* 0x000fe20007810000 */
[C---:B------:R-:W-:Y:S01]  /*33b0*/  HMMA.16816.F32 R52, R228.reuse, R106, R64 ;  /* 0x0000006ae434723c */ /* 0x040fe20000001840 */
[----:B------:R-:W-:Y:S06]  /*33c0*/  LDSM.16.MT88.4 R24, [R0+0x100] ;  /* 0x000100000018783b */ /* 0x000fec0000004200 */
[----:B------:R-:W-:Y:S01]  /*33d0*/  FSEL R66, R30, -INF , P5 ;  /* 0xff8000001e427808 */ /* 0x000fe20002800000 */
[----:B------:R-:W-:Y:S01]  /*33e0*/  HMMA.16816.F32 R48, R228, R104, R48 ;  /* 0x00000068e430723c */ /* 0x000fe20000001830 */
[----:B------:R-:W-:-:S02]  /*33f0*/  ISETP.GT.AND P5, PT, R3, 0x19, PT ;  /* 0x000000190300780c */ /* 0x000fc40003fa4270 */
[----:B------:R-:W-:Y:S02]  /*3400*/  FSEL R64, R32, -INF , P6 ;  /* 0xff80000020407808 */ /* 0x000fe40003000000 */
[----:B------:R-:W-:Y:S02]  /*3410*/  FSEL R67, R31, -INF , P1 ;  /* 0xff8000001f437808 */ /* 0x000fe40000800000 */
[----:B------:R-:W-:Y:S01]  /*3420*/  ISETP.GT.AND P1, PT, R3, 0x20, PT ;  /* 0x000000200300780c */ /* 0x000fe20003f24270 */
[----:B------:R-:W-:Y:S01]  /*3430*/  HMMA.16816.F32 R60, R228, R92, R60 ;  /* 0x0000005ce43c723c */ /* 0x000fe2000000183c */
[----:B------:R-:W-:Y:S01]  /*3440*/  FSEL R65, R33, -INF , P5 ;  /* 0xff80000021417808 */ /* 0x000fe20002800000 */
[----:B------:R-:W-:Y:S01]  /*3450*/  LDSM.16.MT88.4 R28, [R2+0x3100] ;  /* 0x00310000021c783b */ /* 0x000fe20000004200 */
[----:B------:R-:W-:Y:S02]  /*3460*/  FMNMX.FTZ R4, R64, R4, !PT ;  /* 0x0000000440047209 */ /* 0x000fe40007810000 */
[----:B------:R-:W-:-:S02]  /*3470*/  FSEL R88, R35, -INF , P5 ;  /* 0xff80000023587808 */ /* 0x000fc40002800000 */
[----:B------:R-:W-:Y:S01]  /*3480*/  ISETP.GT.AND P5, PT, R3, 0x21, PT ;  /* 0x000000210300780c */ /* 0x000fe20003fa4270 */
[----:B------:R-:W-:Y:S01]  /*3490*/  LDSM.16.MT88.4 R32, [R2+0x100] ;  /* 0x000100000220783b */ /* 0x000fe20000004200 */
[----:B------:R-:W-:Y:S02]  /*34a0*/  FSEL R124, R36, -INF , P1 ;  /* 0xff800000247c7808 */ /* 0x000fe40000800000 */
[----:B------:R-:W-:Y:S02]  /*34b0*/  FMNMX.FTZ R4, R65, R4, !PT ;  /* 0x0000000441047209 */ /* 0x000fe40007810000 */
[----:B------:R-:W-:Y:S02]  /*34c0*/  FSEL R125, R37, -INF , P5 ;  /* 0xff800000257d7808 */ /* 0x000fe40002800000 */
[----:B------:R-:W-:Y:S02]  /*34d0*/  ISETP.GT.AND P6, PT, R3, 0x28, PT ;  /* 0x000000280300780c */ /* 0x000fe40003fc4270 */
[----:B------:R-:W-:-:S02]  /*34e0*/  FMNMX.FTZ R4, R124, R4, !PT ;  /* 0x000000047c047209 */ /* 0x000fc40007810000 */
[----:B------:R-:W-:Y:S02]  /*34f0*/  FSEL R134, R39, -INF , P5 ;  /* 0xff80000027867808 */ /* 0x000fe40002800000 */
        /* <DEDUP_REMOVED lines=30> */
[----:B------:R-:W-:-:S02]  /*36e0*/  ISETP.GT.AND P1, PT, R3, 0x41, PT ;  /* 0x000000410300780c */ /* 0x000fc40003f24270 */
[----:B------:R-:W-:Y:S02]  /*36f0*/  FSEL R247, R60, -INF , P5 ;  /* 0xff8000003cf77808 */ /* 0x000fe40002800000 */
[----:B------:R-:W-:Y:S02]  /*3700*/  FMNMX.FTZ R4, R240, R4, !PT ;  /* 0x00000004f0047209 */ /* 0x000fe40007810000 */
[----:B------:R-:W-:Y:S02]  /*3710*/  FSEL R161, R42, -INF , P6 ;  /* 0xff8000002aa17808 */ /* 0x000fe40003000000 */
[----:B------:R-:W-:Y:S01]  /*3720*/  FMNMX.FTZ R5, R134, R5, !PT ;  /* 0x0000000586057209 */ /* 0x000fe20007810000 */
[----:B------:R-:W-:Y:S01]  /*3730*/  LDSM.16.MT88.4 R40, [R135+0x6100] ;  /* 0x006100008728783b */ /* 0x000fe20000004200 */
        /* <DEDUP_REMOVED lines=40> */
[----:B------:R-:W-:Y:S02]  /*39c0*/  FSEL R149, R23, -INF , P1 ;  /* 0xff80000017957808 */ /* 0x000fe40000800000 */
[----:B------:R-:W-:Y:S01]  /*39d0*/  FMNMX.FTZ R3, R193, R3, !PT ;  /* 0x00000003c1037209 */ /* 0x000fe20007810000 */
[----:B------:R-:W-:Y:S03]  /*39e0*/  LDSM.16.MT88.4 R20, [R2+0x6100] ;  /* 0x006100000214783b */ /* 0x000fe60000004200 */
        /* <DEDUP_REMOVED lines=15> */
[----:B------:R-:W-:Y:S01]  /*3ae0*/  FSETP.NEU.FTZ.AND P1, PT, R3, -INF , PT ;  /* 0xff8000000300780b */ /* 0x000fe20003f3d000 */
[----:B--2---:R-:W-:-:S04]  /*3af0*/  FFMA.FTZ R4, R6, c[0x0][0x2d0], -R9 ;  /* 0x0000b40006047a23 */ /* 0x004fc80000010809 */
[----:B------:R1:W-:Y:S02]  /*3b00*/  MUFU.EX2 R146, R4 ;  /* 0x0000000400927308 */ /* 0x0003e40000000800 */
[----:B-1----:R-:W-:Y:S02]  /*3b10*/  FFMA.FTZ R4, R8, c[0x0][0x2d0], -R9 ;  /* 0x0000b40008047a23 */ /* 0x002fe40000010809 */
[----:B------:R-:W-:-:S04]  /*3b20*/  FMUL.FTZ R8, R3, c[0x0][0x2d0] ;  /* 0x0000b40003087a20 */ /* 0x000fc80000410000 */
[----:B------:R1:W2:Y:S01]  /*3b30*/  MUFU.EX2 R110, R4 ;  /* 0x00000004006e7308 */ /* 0x0002a20000000800 */
[----:B------:R-:W-:Y:S01]  /*3b40*/  FSEL R8, R8, RZ, P1 ;  /* 0x000000ff08087208 */ /* 0x000fe20000800000 */
[--C-:B-1----:R-:W-:Y:S02]  /*3b50*/  FFMA.FTZ R4, R10, c[0x0][0x2d0], -R9.reuse ;  /* 0x0000b4000a047a23 */ /* 0x102fe40000010809 */
[----:B------:R-:W-:-:S04]  /*3b60*/  FFMA.FTZ R10, R45, c[0x0][0x2d0], -R9 ;  /* 0x0000b4002d0a7a23 */ /* 0x000fc80000010809 */
[----:B------:R1:W3:Y:S08]  /*3b70*/  MUFU.EX2 R201, R4 ;  /* 0x0000000400c97308 */ /* 0x0002f00000000800 */
[----:B------:R4:W-:Y:S01]  /*3b80*/  MUFU.EX2 R142, R10 ;  /* 0x0000000a008e7308 */ /* 0x0009e20000000800 */
[----:B-1----:R-:W-:-:S07]  /*3b90*/  FFMA.FTZ R4, R14, c[0x0][0x2d0], -R8 ;  /* 0x0000b4000e047a23 */ /* 0x002fce0000010808 */
[----:B------:R1:W-:Y:S01]  /*3ba0*/  MUFU.EX2 R251, R4 ;  /* 0x0000000400fb7308 */ /* 0x0003e20000000800 */
[----:B----4-:R-:W-:-:S07]  /*3bb0*/  FFMA.FTZ R10, R44, c[0x0][0x2d0], -R9 ;  /* 0x0000b4002c0a7a23 */ /* 0x010fce0000010809 */
[----:B------:R4:W-:Y:S01]  /*3bc0*/  MUFU.EX2 R144, R10 ;  /* 0x0000000a00907308 */ /* 0x0009e20000000800 */
[----:B-1----:R-:W-:Y:S01]  /*3bd0*/  FFMA.FTZ R4, R11, c[0x0][0x2d0], -R8 ;  /* 0x0000b4000b047a23 */ /* 0x002fe20000010808 */
[----:B--2---:R-:W-:-:S06]  /*3be0*/  MOV R11, R110 ;  /* 0x0000006e000b7202 */ /* 0x004fcc0000000f00 */
[----:B------:R1:W2:Y:S01]  /*3bf0*/  MUFU.EX2 R194, R4 ;  /* 0x0000000400c27308 */ /* 0x0002a20000000800 */
[----:B---3--:R-:W-:Y:S01]  /*3c00*/  F2FP.PACK_AB R6, R201, R11 ;  /* 0x0000000bc906723e */ /* 0x008fe200000000ff */
[----:B----4-:R-:W-:-:S06]  /*3c10*/  FFMA.FTZ R10, R64, c[0x0][0x2d0], -R9 ;  /* 0x0000b400400a7a23 */ /* 0x010fcc0000010809 */
[----:B------:R3:W-:Y:S01]  /*3c20*/  MUFU.EX2 R120, R10 ;  /* 0x0000000a00787308 */ /* 0x0007e20000000800 */
[----:B-1----:R-:W-:Y:S01]  /*3c30*/  FFMA.FTZ R4, R12, c[0x0][0x2d0], -R8 ;  /* 0x0000b4000c047a23 */ /* 0x002fe20000010808 */
[----:B--2---:R-:W-:-:S06]  /*3c40*/  F2FP.PACK_AB R5, R194, R251 ;  /* 0x000000fbc205723e */ /* 0x004fcc00000000ff */
[----:B------:R1:W-:Y:S01]  /*3c50*/  MUFU.EX2 R241, R4 ;  /* 0x0000000400f17308 */ /* 0x0003e20000000800 */
[----:B---3--:R-:W-:-:S07]  /*3c60*/  FFMA.FTZ R10, R65, c[0x0][0x2d0], -R9 ;  /* 0x0000b400410a7a23 */ /* 0x008fce0000010809 */
[----:B------:R2:W-:Y:S01]  /*3c70*/  MUFU.EX2 R169, R10 ;  /* 0x0000000a00a97308 */ /* 0x0005e20000000800 */
[--C-:B-1----:R-:W-:Y:S02]  /*3c80*/  FFMA.FTZ R4, R13, c[0x0][0x2d0], -R8.reuse ;  /* 0x0000b4000d047a23 */ /* 0x102fe40000010808 */
[----:B------:R-:W1:Y:S05]  /*3c90*/  LDSM.16.MT88.4 R12, [R237+0x100] ;  /* 0x00010000ed0c783b */ /* 0x000e6a0000004200 */
[----:B------:R3:W4:Y:S01]  /*3ca0*/  MUFU.EX2 R141, R4 ;  /* 0x00000004008d7308 */ /* 0x0007220000000800 */
[----:B--2---:R-:W-:-:S07]  /*3cb0*/  FFMA.FTZ R10, R66, c[0x0][0x2d0], -R8 ;  /* 0x0000b400420a7a23 */ /* 0x004fce0000010808 */
[----:B------:R2:W-:Y:S01]  /*3cc0*/  MUFU.EX2 R150, R10 ;  /* 0x0000000a00967308 */ /* 0x0005e20000000800 */
[----:B---3--:R-:W-:Y:S02]  /*3cd0*/  F2FP.PACK_AB R4, R146, R250 ;  /* 0x000000fa9204723e */ /* 0x008fe400000000ff */
[----:B----4-:R-:W-:Y:S01]  /*3ce0*/  F2FP.PACK_AB R7, R141, R241 ;  /* 0x000000f18d07723e */ /* 0x010fe200000000ff */
[----:B--2---:R-:W-:-:S06]  /*3cf0*/  FFMA.FTZ R10, R67, c[0x0][0x2d0], -R8 ;  /* 0x0000b400430a7a23 */ /* 0x004fcc0000010808 */
[C---:B------:R-:W-:Y:S01]  /*3d00*/  HMMA.16816.F32 R56, R4.reuse, R28, RZ ;  /* 0x0000001c0438723c */ /* 0x040fe200000018ff */
[----:B------:R2:W3:Y:S07]  /*3d10*/  MUFU.EX2 R252, R10 ;  /* 0x0000000a00fc7308 */ /* 0x0004ee0000000800 */
[C---:B------:R-:W-:Y:S01]  /*3d20*/  HMMA.16816.F32 R72, R4.reuse, R30, RZ ;  /* 0x0000001e0448723c */ /* 0x040fe200000018ff */
[----:B------:R-:W4:Y:S07]  /*3d30*/  LDSM.16.MT88.4 R28, [R237+0x3100] ;  /* 0x00310000ed1c783b */ /* 0x000f2e0000004200 */
[----:B-1----:R-:W-:Y:S01]  /*3d40*/  HMMA.16816.F32 R100, R4, R12, RZ ;  /* 0x0000000c0464723c */ /* 0x002fe200000018ff */
[----:B--2---:R-:W-:-:S04]  /*3d50*/  FFMA.FTZ R10, R89, c[0x0][0x2d0], -R8 ;  /* 0x0000b400590a7a23 */ /* 0x004fc80000010808 */
[----:B------:R1:W-:Y:S03]  /*3d60*/  MUFU.EX2 R155, R10 ;  /* 0x0000000a009b7308 */ /* 0x0003e60000000800 */
[C---:B------:R-:W-:Y:S01]  /*3d70*/  HMMA.16816.F32 R76, R4.reuse, R14, RZ ;  /* 0x0000000e044c723c */ /* 0x040fe200000018ff */
[----:B------:R-:W2:Y:S07]  /*3d80*/  LDSM.16.MT88.4 R12, [R0+0x3100] ;  /* 0x00310000000c783b */ /* 0x000eae0000004200 */
[----:B------:R-:W-:Y:S01]  /*3d90*/  HMMA.16816.F32 R52, R4, R20, RZ ;  /* 0x000000140434723c */ /* 0x000fe200000018ff */
[----:B-1----:R-:W-:-:S07]  /*3da0*/  FFMA.FTZ R10, R88, c[0x0][0x2d0], -R8 ;  /* 0x0000b400580a7a23 */ /* 0x002fce0000010808 */
[C---:B------:R-:W-:Y:S01]  /*3db0*/  HMMA.16816.F32 R48, R4.reuse, R22, RZ ;  /* 0x000000160430723c */ /* 0x040fe200000018ff */
[----:B------:R-:W1:Y:S01]  /*3dc0*/  LDSM.16.MT88.4 R20, [R237+0x6100] ;  /* 0x00610000ed14783b */ /* 0x000e620000004200 */
[----:B------:R3:W1:Y:S06]  /*3dd0*/  MUFU.EX2 R168, R10 ;  /* 0x0000000a00a87308 */ /* 0x00066c0000000800 */
[C---:B------:R-:W-:Y:S08]  /*3de0*/  HMMA.16816.F32 R68, R4.reuse, R16, RZ ;  /* 0x000000100444723c */ /* 0x040ff000000018ff */
[----:B------:R-:W-:Y:S01]  /*3df0*/  HMMA.16816.F32 R84, R4, R18, RZ ;  /* 0x000000120454723c */ /* 0x000fe200000018ff */
[----:B------:R-:W1:Y:S01]  /*3e00*/  LDSM.16.MT88.4 R16, [R0+0x6100] ;  /* 0x006100000010783b */ /* 0x000e620000004200 */
[----:B---3--:R-:W-:-:S06]  /*3e10*/  IMAD.MOV.U32 R10, RZ, RZ, R143 ;  /* 0x000000ffff0a7224 */ /* 0x008fcc00078e008f */
[C---:B------:R-:W-:Y:S08]  /*3e20*/  HMMA.16816.F32 R96, R4.reuse, R24, RZ ;  /* 0x000000180460723c */ /* 0x040ff000000018ff */
[C---:B------:R-:W-:Y:S01]  /*3e30*/  HMMA.16816.F32 R60, R4.reuse, R26, RZ ;  /* 0x0000001a043c723c */ /* 0x040fe200000018ff */
[----:B------:R-:W3:Y:S07]  /*3e40*/  LDSM.16.MT88.4 R24, [R2+0x900] ;  /* 0x000900000218783b */ /* 0x000eee0000004200 */
[C---:B------:R-:W-:Y:S08]  /*3e50*/  HMMA.16816.F32 R44, R4.reuse, R36, RZ ;  /* 0x00000024042c723c */ /* 0x040ff000000018ff */
[C---:B------:R-:W-:Y:S08]  /*3e60*/  HMMA.16816.F32 R92, R4.reuse, R38, RZ ;  /* 0x00000026045c723c */ /* 0x040ff000000018ff */
[C---:B----4-:R-:W-:Y:S08]  /*3e70*/  HMMA.16816.F32 R36, R4.reuse, R28, RZ ;  /* 0x0000001c0424723c */ /* 0x050ff000000018ff */
[C---:B------:R-:W-:Y:S01]  /*3e80*/  HMMA.16816.F32 R108, R4.reuse, R30, RZ ;  /* 0x0000001e046c723c */ /* 0x040fe200000018ff */
[----:B------:R-:W4:Y:S07]  /*3e90*/  LDSM.16.MT88.4 R28, [R2+0x3900] ;  /* 0x00390000021c783b */ /* 0x000f2e0000004200 */
[C---:B--2---:R-:W-:Y:S08]  /*3ea0*/  HMMA.16816.F32 R64, R4.reuse, R12, RZ ;  /* 0x0000000c0440723c */ /* 0x044ff000000018ff */
[C---:B------:R-:W-:Y:S01]  /*3eb0*/  HMMA.16816.F32 R112, R4.reuse, R14, RZ ;  /* 0x0000000e0470723c */ /* 0x040fe200000018ff */
[----:B------:R-:W2:Y:S07]  /*3ec0*/  LDSM.16.MT88.4 R12, [R2+0x6900] ;  /* 0x00690000020c783b */ /* 0x000eae0000004200 */
[C---:B------:R-:W-:Y:S08]  /*3ed0*/  HMMA.16816.F32 R104, R4.reuse, R32, RZ ;  /* 0x000000200468723c */ /* 0x040ff000000018ff */
[C---:B------:R-:W-:Y:S01]  /*3ee0*/  HMMA.16816.F32 R80, R4.reuse, R34, RZ ;  /* 0x000000220450723c */ /* 0x040fe200000018ff */
[----:B------:R-:W2:Y:S07]  /*3ef0*/  LDSM.16.MT88.4 R32, [R135+0x900] ;  /* 0x000900008720783b */ /* 0x000eae0000004200 */
[C---:B------:R-:W-:Y:S07]  /*3f00*/  HMMA.16816.F32 R116, R4.reuse, R42, RZ ;  /* 0x0000002a0474723c */ /* 0x040fee00000018ff */
[----:B------:R-:W-:Y:S01]  /*3f10*/  MOV R43, R120 ;  /* 0x00000078002b7202 */ /* 0x000fe20000000f00 */
[C---:B-1----:R-:W-:Y:S08]  /*3f20*/  HMMA.16816.F32 R128, R4.reuse, R22, RZ ;  /* 0x000000160480723c */ /* 0x042ff000000018ff */
[C---:B------:R-:W-:Y:S01]  /*3f30*/  HMMA.16816.F32 R120, R4.reuse, R20, RZ ;  /* 0x000000140478723c */ /* 0x040fe200000018ff */
[----:B------:R-:W-:Y:S07]  /*3f40*/  LDSM.16.MT88.4 R20, [R237+0x900] ;  /* 0x00090000ed14783b */ /* 0x000fee0000004200 */
[C---:B------:R-:W-:Y:S08]  /*3f50*/  HMMA.16816.F32 R136, R4.reuse, R16, RZ ;  /* 0x000000100488723c */ /* 0x040ff000000018ff */
[C---:B------:R-:W-:Y:S01]  /*3f60*/  HMMA.16816.F32 R180, R4.reuse, R18, RZ ;  /* 0x0000001204b4723c */ /* 0x040fe200000018ff */
[----:B------:R-:W1:Y:S07]  /*3f70*/  LDSM.16.MT88.4 R16, [R0+0x900] ;  /* 0x000900000010783b */ /* 0x000e6e0000004200 */
[----:B------:R-:W-:Y:S07]  /*3f80*/  HMMA.16816.F32 R88, R4, R40, RZ ;  /* 0x000000280458723c */ /* 0x000fee00000018ff */
[----:B------:R-:W-:Y:S01]  /*3f90*/  F2FP.PACK_AB R4, R144, R142 ;  /* 0x0000008e9004723e */ /* 0x000fe200000000ff */
[----:B------:R-:W-:Y:S01]  /*3fa0*/  IMAD.MOV.U32 R41, RZ, RZ, R148 ;  /* 0x000000ffff297224 */ /* 0x000fe200078e0094 */
[----:B------:R-:W-:-:S02]  /*3fb0*/  F2FP.PACK_AB R5, R252, R150 ;  /* 0x00000096fc05723e */ /* 0x000fc400000000ff */
[----:B------:R-:W-:Y:S02]  /*3fc0*/  F2FP.PACK_AB R6, R169, R43 ;  /* 0x0000002ba906723e */ /* 0x000fe400000000ff */
[----:B------:R-:W-:Y:S02]  /*3fd0*/  F2FP.PACK_AB R7, R168, R155 ;  /* 0x0000009ba807723e */ /* 0x000fe400000000ff */
[----:B------:R-:W-:-:S05]  /*3fe0*/  MOV R40, R149 ;  /* 0x0000009500287202 */ /* 0x000fca0000000f00 */
[C---:B---3--:R-:W-:Y:S07]  /*3ff0*/  HMMA.16816.F32 R172, R4.reuse, R26, R80 ;  /* 0x0000001a04ac723c */ /* 0x048fee0000001850 */
[----:B------:R-:W-:Y:S01]  /*4000*/  IMAD.MOV.U32 R83, RZ, RZ, R147 ;  /* 0x000000ffff537224 */ /* 0x000fe200078e0093 */
[----:B------:R-:W-:Y:S01]  /*4010*/  MOV R81, R145 ;  /* 0x0000009100517202 */ /* 0x000fe20000000f00 */
[----:B------:R-:W-:Y:S01]  /*4020*/  IMAD.MOV.U32 R82, RZ, RZ, R146 ;  /* 0x000000ffff527224 */ /* 0x000fe200078e0092 */
[----:B----4-:R-:W-:Y:S01]  /*4030*/  HMMA.16816.F32 R164, R4, R30, R72 ;  /* 0x0000001e04a4723c */ /* 0x010fe20000001848 */
[----:B------:R-:W-:-:S06]  /*4040*/  IMAD.MOV.U32 R80, RZ, RZ, R144 ;  /* 0x000000ffff507224 */ /* 0x000fcc00078e0090 */
[----:B------:R-:W-:Y:S01]  /*4050*/  IMAD.MOV.U32 R31, RZ, RZ, R141 ;  /* 0x000000ffff1f7224 */ /* 0x000fe200078e008d */
[----:B------:R-:W-:Y:S01]  /*4060*/  HMMA.16816.F32 R144, R4, R28, R56 ;  /* 0x0000001c0490723c */ /* 0x000fe20000001838 */
[----:B------:R-:W-:-:S06]  /*4070*/  IMAD.MOV.U32 R30, RZ, RZ, R140 ;  /* 0x000000ffff1e7224 */ /* 0x000fcc00078e008c */
[----:B------:R-:W-:Y:S01]  /*4080*/  MOV R28, R142 ;  /* 0x0000008e001c7202 */ /* 0x000fe20000000f00 */
[----:B------:R-:W-:Y:S01]  /*4090*/  HMMA.16816.F32 R232, R4, R24, R104 ;  /* 0x0000001804e8723c */ /* 0x000fe20000001868 */
[----:B------:R-:W-:Y:S01]  /*40a0*/  LDSM.16.MT88.4 R24, [R237+0x3900] ;  /* 0x00390000ed18783b */ /* 0x000fe20000004200 */
[----:B------:R-:W-:-:S06]  /*40b0*/  IMAD.MOV.U32 R29, RZ, RZ, R150 ;  /* 0x000000ffff1d7224 */ /* 0x000fcc00078e0096 */
[C---:B--2---:R-:W-:Y:S08]  /*40c0*/  HMMA.16816.F32 R140, R4.reuse, R12, R52 ;  /* 0x0000000c048c723c */ /* 0x044ff00000001834 */
[C---:B------:R-:W-:Y:S01]  /*40d0*/  HMMA.16816.F32 R104, R4.reuse, R14, R48 ;  /* 0x0000000e0468723c */ /* 0x040fe20000001830 */
[----:B------:R-:W2:Y:S07]  /*40e0*/  LDSM.16.MT88.4 R12, [R135+0x3900] ;  /* 0x00390000870c783b */ /* 0x000eae0000004200 */
[C---:B------:R-:W-:Y:S07]  /*40f0*/  HMMA.16816.F32 R176, R4.reuse, R34, R84 ;  /* 0x0000002204b0723c */ /* 0x040fee0000001854 */
[----:B------:R-:W-:Y:S01]  /*4100*/  MOV R87, R202 ;  /* 0x000000ca00577202 */ /* 0x000fe20000000f00 */
[----:B------:R-:W-:Y:S01]  /*4110*/  IMAD.MOV.U32 R86, RZ, RZ, R201 ;  /* 0x000000ffff567224 */ /* 0x000fe200078e00c9 */
[----:B------:R-:W-:Y:S01]  /*4120*/  MOV R84, R171 ;  /* 0x000000ab00547202 */ /* 0x000fe20000000f00 */
[----:B------:R-:W-:Y:S01]  /*4130*/  IMAD.MOV.U32 R85, RZ, RZ, R200 ;  /* 0x000000ffff557224 */ /* 0x000fe200078e00c8 */
[C---:B-1----:R-:W-:Y:S08]  /*4140*/  HMMA.16816.F32 R60, R4.reuse, R18, R60 ;  /* 0x00000012043c723c */ /* 0x042ff0000000183c */
[C---:B------:R-:W-:Y:S07]  /*4150*/  HMMA.16816.F32 R200, R4.reuse, R20, R100 ;  /* 0x0000001404c8723c */ /* 0x040fee0000001864 */
[----:B------:R-:W-:Y:S01]  /*4160*/  IMAD.MOV.U32 R102, RZ, RZ, R170 ;  /* 0x000000ffff667224 */ /* 0x000fe200078e00aa */
[----:B------:R-:W-:Y:S01]  /*4170*/  MOV R100, R168 ;  /* 0x000000a800647202 */ /* 0x000fe20000000f00 */
[----:B------:R-:W-:Y:S01]  /*4180*/  IMAD.MOV.U32 R101, RZ, RZ, R169 ;  /* 0x000000ffff657224 */ /* 0x000fe200078e00a9 */
[C---:B------:R-:W-:Y:S01]  /*4190*/  HMMA.16816.F32 R148, R4.reuse, R32, R68 ;  /* 0x000000200494723c */ /* 0x040fe20000001844 */
[----:B------:R-:W-:Y:S07]  /*41a0*/  LDSM.16.MT88.4 R32, [R0+0x6900] ;  /* 0x006900000020783b */ /* 0x000fee0000004200 */
[C---:B------:R-:W-:Y:S01]  /*41b0*/  HMMA.16816.F32 R168, R4.reuse, R22, R76 ;  /* 0x0000001604a8723c */ /* 0x040fe2000000184c */
[----:B------:R-:W1:Y:S06]  /*41c0*/  LDSM.16.MT88.4 R20, [R0+0x3900] ;  /* 0x003900000014783b */ /* 0x000e6c0000004200 */
[----:B------:R-:W-:Y:S01]  /*41d0*/  IMAD.MOV.U32 R79, RZ, RZ, R195 ;  /* 0x000000ffff4f7224 */ /* 0x000fe200078e00c3 */
[----:B------:R-:W-:Y:S01]  /*41e0*/  MOV R77, R193 ;  /* 0x000000c1004d7202 */ /* 0x000fe20000000f00 */
[----:B------:R-:W-:Y:S01]  /*41f0*/  IMAD.MOV.U32 R78, RZ, RZ, R194 ;  /* 0x000000ffff4e7224 */ /* 0x000fe200078e00c2 */
[----:B--2---:R-:W-:Y:S01]  /*4200*/  HMMA.16816.F32 R44, R4, R12, R44 ;  /* 0x0000000c042c723c */ /* 0x004fe2000000182c */
[----:B------:R-:W-:-:S07]  /*4210*/  IMAD.MOV.U32 R76, RZ, RZ, R192 ;  /* 0x000000ffff4c7224 */ /* 0x000fce00078e00c0 */
[C---:B------:R-:W-:Y:S01]  /*4220*/  HMMA.16816.F32 R192, R4.reuse, R16, R96 ;  /* 0x0000001004c0723c */ /* 0x040fe20000001860 */
[----:B------:R-:W2:Y:S06]  /*4230*/  LDSM.16.MT88.4 R16, [R135+0x6900] ;  /* 0x006900008710783b */ /* 0x000eac0000004200 */
[----:B------:R-:W-:Y:S01]  /*4240*/  IMAD.MOV.U32 R99, RZ, RZ, R10 ;  /* 0x000000ffff637224 */ /* 0x000fe200078e000a */
[C---:B------:R-:W-:Y:S01]  /*4250*/  HMMA.16816.F32 R48, R4.reuse, R14, R92 ;  /* 0x0000000e0430723c */ /* 0x040fe2000000185c */
[----:B------:R-:W-:Y:S01]  /*4260*/  FFMA.FTZ R10, R124, c[0x0][0x2d0], -R9 ;  /* 0x0000b4007c0a7a23 */ /* 0x000fe20000010809 */
[----:B------:R-:W3:Y:S01]  /*4270*/  LDSM.16.MT88.4 R12, [R237+0x6900] ;  /* 0x00690000ed0c783b */ /* 0x000ee20000004200 */
[----:B------:R-:W-:Y:S01]  /*4280*/  IMAD.MOV.U32 R98, RZ, RZ, R43 ;  /* 0x000000ffff627224 */ /* 0x000fe200078e002b */
[----:B------:R-:W-:Y:S01]  /*4290*/  MOV R97, R40 ;  /* 0x0000002800617202 */ /* 0x000fe20000000f00 */
[----:B------:R4:W-:Y:S01]  /*42a0*/  MUFU.EX2 R103, R10 ;  /* 0x0000000a00677308 */ /* 0x0009e20000000800 */
[----:B------:R-:W-:Y:S01]  /*42b0*/  IMAD.MOV.U32 R96, RZ, RZ, R41 ;  /* 0x000000ffff607224 */ /* 0x000fe200078e0029 */
[----:B------:R-:W-:Y:S01]  /*42c0*/  MOV R95, R155 ;  /* 0x0000009b005f7202 */ /* 0x000fe20000000f00 */
[----:B------:R-:W-:Y:S01]  /*42d0*/  HMMA.16816.F32 R40, R4, R26, R108 ;  /* 0x0000001a0428723c */ /* 0x000fe2000000186c */
[----:B------:R-:W-:Y:S01]  /*42e0*/  MOV R93, R76 ;  /* 0x0000004c005d7202 */ /* 0x000fe20000000f00 */
[----:B------:R-:W-:Y:S01]  /*42f0*/  IMAD.MOV.U32 R94, RZ, RZ, R99 ;  /* 0x000000ffff5e7224 */ /* 0x000fe200078e0063 */
[----:B------:R-:W-:Y:S01]  /*4300*/  MOV R124, R86 ;  /* 0x00000056007c7202 */ /* 0x000fe20000000f00 */
[----:B------:R-:W-:-:S02]  /*4310*/  IMAD.MOV.U32 R99, RZ, RZ, R100 ;  /* 0x000000ffff637224 */ /* 0x000fc400078e0064 */
[----:B------:R-:W-:Y:S01]  /*4320*/  IMAD.MOV.U32 R100, RZ, RZ, R101 ;  /* 0x000000ffff647224 */ /* 0x000fe200078e0065 */
[----:B------:R-:W-:Y:S01]  /*4330*/  MOV R110, R79 ;  /* 0x0000004f006e7202 */ /* 0x000fe20000000f00 */
[C---:B-1----:R-:W-:Y:S01]  /*4340*/  HMMA.16816.F32 R52, R4.reuse, R20, R64 ;  /* 0x000000140434723c */ /* 0x042fe20000001840 */
[----:B------:R-:W-:Y:S01]  /*4350*/  IMAD.MOV.U32 R108, RZ, RZ, R252 ;  /* 0x000000ffff6c7224 */ /* 0x000fe200078e00fc */
[----:B------:R-:W-:Y:S01]  /*4360*/  MOV R101, R102 ;  /* 0x0000006600657202 */ /* 0x000fe20000000f00 */
[----:B------:R-:W-:Y:S02]  /*4370*/  IMAD.MOV.U32 R111, RZ, RZ, R78 ;  /* 0x000000ffff6f7224 */ /* 0x000fe400078e004e */
[----:B----4-:R-:W-:Y:S02]  /*4380*/  FFMA.FTZ R10, R125, c[0x0][0x2d0], -R9 ;  /* 0x0000b4007d0a7a23 */ /* 0x010fe40000010809 */
[----:B------:R-:W-:Y:S01]  /*4390*/  IMAD.MOV.U32 R102, RZ, RZ, R84 ;  /* 0x000000ffff667224 */ /* 0x000fe200078e0054 */
[----:B------:R-:W-:Y:S01]  /*43a0*/  HMMA.16816.F32 R56, R4, R22, R112 ;  /* 0x000000160438723c */ /* 0x000fe20000001870 */
[----:B------:R1:W-:Y:S01]  /*43b0*/  MUFU.EX2 R155, R10 ;  /* 0x0000000a009b7308 */ /* 0x0003e20000000800 */
[----:B------:R-:W-:Y:S01]  /*43c0*/  IMAD.MOV.U32 R109, RZ, RZ, R85 ;  /* 0x000000ffff6d7224 */ /* 0x000fe200078e0055 */
[----:B------:R-:W-:Y:S01]  /*43d0*/  MOV R21, R83 ;  /* 0x0000005300157202 */ /* 0x000fe20000000f00 */
[----:B------:R-:W-:-:S02]  /*43e0*/  IMAD.MOV.U32 R125, RZ, RZ, R87 ;  /* 0x000000ffff7d7224 */ /* 0x000fc400078e0057 */
[----:B------:R-:W-:Y:S01]  /*43f0*/  IMAD.MOV.U32 R20, RZ, RZ, R82 ;  /* 0x000000ffff147224 */ /* 0x000fe200078e0052 */
[----:B------:R-:W-:Y:S01]  /*4400*/  MOV R22, R80 ;  /* 0x0000005000167202 */ /* 0x000fe20000000f00 */
[C---:B------:R-:W-:Y:S01]  /*4410*/  HMMA.16816.F32 R84, R4.reuse, R34, R180 ;  /* 0x000000220454723c */ /* 0x040fe200000018b4 */
[----:B------:R-:W-:Y:S01]  /*4420*/  IMAD.MOV.U32 R23, RZ, RZ, R81 ;  /* 0x000000ffff177224 */ /* 0x000fe200078e0051 */
[----:B------:R-:W-:Y:S01]  /*4430*/  MOV R114, R31 ;  /* 0x0000001f00727202 */ /* 0x000fe20000000f00 */
[----:B------:R-:W-:Y:S02]  /*4440*/  IMAD.MOV.U32 R115, RZ, RZ, R30 ;  /* 0x000000ffff737224 */ /* 0x000fe400078e001e */
[----:B------:R-:W-:Y:S02]  /*4450*/  IMAD.MOV.U32 R113, RZ, RZ, R28 ;  /* 0x000000ffff717224 */ /* 0x000fe400078e001c */
[----:B------:R-:W-:Y:S01]  /*4460*/  IMAD.MOV.U32 R112, RZ, RZ, R29 ;  /* 0x000000ffff707224 */ /* 0x000fe200078e001d */
[C---:B--2---:R-:W-:Y:S01]  /*4470*/  HMMA.16816.F32 R64, R4.reuse, R16, R88 ;  /* 0x000000100440723c */ /* 0x044fe20000001858 */
[----:B-1----:R-:W-:Y:S01]  /*4480*/  FFMA.FTZ R10, R126, c[0x0][0x2d0], -R9 ;  /* 0x0000b4007e0a7a23 */ /* 0x002fe20000010809 */
[----:B------:R-:W-:Y:S01]  /*4490*/  LDSM.16.MT88.4 R28, [R135+0x1100] ;  /* 0x00110000871c783b */ /* 0x000fe20000004200 */
[----:B------:R-:W-:Y:S01]  /*44a0*/  IMAD.MOV.U32 R35, RZ, RZ, R93 ;  /* 0x000000ffff237224 */ /* 0x000fe200078e005d */
[----:B------:R-:W-:Y:S01]  /*44b0*/  MOV R181, R94 ;  /* 0x0000005e00b57202 */ /* 0x000fe20000000f00 */
[----:B------:R1:W2:Y:S03]  /*44c0*/  MUFU.EX2 R126, R10 ;  /* 0x0000000a007e7308 */ /* 0x0002a60000000800 */
[C---:B------:R-:W-:Y:S01]  /*44d0*/  HMMA.16816.F32 R68, R4.reuse, R18, R116 ;  /* 0x000000120444723c */ /* 0x040fe20000001874 */
[----:B------:R-:W4:Y:S07]  /*44e0*/  LDSM.16.MT88.4 R16, [R2+0x1100] ;  /* 0x001100000210783b */ /* 0x000f2e0000004200 */
[----:B---3--:R-:W-:Y:S01]  /*44f0*/  HMMA.16816.F32 R72, R4, R12, R120 ;  /* 0x0000000c0448723c */ /* 0x008fe20000001878 */
[----:B-1----:R-:W-:Y:S01]  /*4500*/  FFMA.FTZ R10, R127, c[0x0][0x2d0], -R9 ;  /* 0x0000b4007f0a7a23 */ /* 0x002fe20000010809 */
[----:B------:R-:W-:Y:S01]  /*4510*/  MOV R127, R23 ;  /* 0x00000017007f7202 */ /* 0x000fe20000000f00 */
[----:B--2---:R-:W-:-:S05]  /*4520*/  IMAD.MOV.U32 R180, RZ, RZ, R126 ;  /* 0x000000ffffb47224 */ /* 0x004fca00078e007e */
[----:B------:R-:W-:Y:S01]  /*4530*/  HMMA.16816.F32 R36, R4, R24, R36 ;  /* 0x000000180424723c */ /* 0x000fe20000001824 */
[----:B------:R1:W2:Y:S01]  /*4540*/  MUFU.EX2 R91, R10 ;  /* 0x0000000a005b7308 */ /* 0x0002a20000000800 */
[----:B------:R-:W-:Y:S01]  /*4550*/  LDSM.16.MT88.4 R24, [R2+0x4100] ;  /* 0x004100000218783b */ /* 0x000fe20000004200 */
[----:B------:R-:W-:-:S05]  /*4560*/  IMAD.MOV.U32 R126, RZ, RZ, R22 ;  /* 0x000000ffff7e7224 */ /* 0x000fca00078e0016 */
[----:B------:R-:W-:Y:S07]  /*4570*/  HMMA.16816.F32 R80, R4, R32, R136 ;  /* 0x000000200450723c */ /* 0x000fee0000001888 */
[----:B------:R-:W-:Y:S01]  /*4580*/  MOV R32, R97 ;  /* 0x0000006100207202 */ /* 0x000fe20000000f00 */
[----:B------:R-:W-:Y:S02]  /*4590*/  IMAD.MOV.U32 R33, RZ, RZ, R98 ;  /* 0x000000ffff217224 */ /* 0x000fe400078e0062 */
[----:B-1----:R-:W-:-:S02]  /*45a0*/  FFMA.FTZ R10, R133, c[0x0][0x2d0], -R8 ;  /* 0x0000b400850a7a23 */ /* 0x002fc40000010808 */
[----:B--2---:R-:W-:Y:S02]  /*45b0*/  IMAD.MOV.U32 R183, RZ, RZ, R91 ;  /* 0x000000ffffb77224 */ /* 0x004fe400078e005b */
[----:B------:R1:W2:Y:S01]  /*45c0*/  MUFU.EX2 R92, R10 ;  /* 0x0000000a005c7308 */ /* 0x0002a20000000800 */
[----:B------:R-:W-:Y:S02]  /*45d0*/  IMAD.MOV.U32 R133, RZ, RZ, R20 ;  /* 0x000000ffff857224 */ /* 0x000fe400078e0014 */
[----:B-1----:R-:W-:Y:S01]  /*45e0*/  FFMA.FTZ R10, R134, c[0x0][0x2d0], -R8 ;  /* 0x0000b400860a7a23 */ /* 0x002fe20000010808 */
[----:B------:R-:W-:Y:S01]  /*45f0*/  MOV R134, R111 ;  /* 0x0000006f00867202 */ /* 0x000fe20000000f00 */
[----:B--2---:R-:W-:-:S03]  /*4600*/  IMAD.MOV.U32 R123, RZ, RZ, R92 ;  /* 0x000000ffff7b7224 */ /* 0x004fc600078e005c */
[----:B------:R-:W1:Y:S01]  /*4610*/  MUFU.EX2 R88, R10 ;  /* 0x0000000a00587308 */ /* 0x000e620000000800 */
[----:B------:R-:W-:Y:S02]  /*4620*/  IMAD.MOV.U32 R92, RZ, RZ, R77 ;  /* 0x000000ffff5c7224 */ /* 0x000fe400078e004d */
[----:B------:R-:W-:Y:S01]  /*4630*/  HMMA.16816.F32 R76, R4, R14, R128 ;  /* 0x0000000e044c723c */ /* 0x000fe20000001880 */
[----:B------:R-:W2:Y:S01]  /*4640*/  LDSM.16.MT88.4 R12, [R2+0x7100] ;  /* 0x00710000020c783b */ /* 0x000ea20000004200 */
[----:B------:R-:W-:-:S05]  /*4650*/  IMAD.MOV.U32 R34, RZ, RZ, R92 ;  /* 0x000000ffff227224 */ /* 0x000fca00078e005c */
[----:B------:R-:W-:Y:S01]  /*4660*/  F2FP.PACK_AB R4, R155, R103 ;  /* 0x000000679b04723e */ /* 0x000fe200000000ff */
[----:B------:R-:W-:Y:S01]  /*4670*/  IMAD.MOV.U32 R131, RZ, RZ, R21 ;  /* 0x000000ffff837224 */ /* 0x000fe200078e0015 */
[----:B------:R-:W-:Y:S01]  /*4680*/  F2FP.PACK_AB R6, R183, R180 ;  /* 0x000000b4b706723e */ /* 0x000fe200000000ff */
[----:B------:R-:W3:Y:S01]  /*4690*/  LDSM.16.MT88.4 R20, [R237+0x1100] ;  /* 0x00110000ed14783b */ /* 0x000ee20000004200 */
[----:B------:R-:W-:Y:S01]  /*46a0*/  MOV R130, R108 ;  /* 0x0000006c00827202 */ /* 0x000fe20000000f00 */
[----:B------:R-:W-:Y:S01]  /*46b0*/  IMAD.MOV.U32 R129, RZ, RZ, R109 ;  /* 0x000000ffff817224 */ /* 0x000fe200078e006d */
[----:B-1----:R-:W-:Y:S01]  /*46c0*/  MOV R182, R88 ;  /* 0x0000005800b67202 */ /* 0x002fe20000000f00 */
[----:B------:R-:W-:Y:S02]  /*46d0*/  FFMA.FTZ R10, R161, c[0x0][0x2d0], -R8 ;  /* 0x0000b400a10a7a23 */ /* 0x000fe40000010808 */
[----:B------:R-:W-:Y:S01]  /*46e0*/  IMAD.MOV.U32 R161, RZ, RZ, R96 ;  /* 0x000000ffffa17224 */ /* 0x000fe200078e0060 */
[----:B------:R-:W-:Y:S01]  /*46f0*/  F2FP.PACK_AB R5, R182, R123 ;  /* 0x0000007bb605723e */ /* 0x000fe200000000ff */
[----:B------:R1:W-:Y:S01]  /*4700*/  MUFU.EX2 R252, R10 ;  /* 0x0000000a00fc7308 */ /* 0x0003e20000000800 */
[----:B------:R-:W-:-:S02]  /*4710*/  IMAD.MOV.U32 R128, RZ, RZ, R110 ;  /* 0x000000ffff807224 */ /* 0x000fc400078e006e */
[----:B-1----:R-:W-:Y:S02]  /*4720*/  FFMA.FTZ R10, R160, c[0x0][0x2d0], -R8 ;  /* 0x0000b400a00a7a23 */ /* 0x002fe40000010808 */
[----:B------:R-:W-:-:S04]  /*4730*/  IMAD.MOV.U32 R160, RZ, RZ, R95 ;  /* 0x000000ffffa07224 */ /* 0x000fc800078e005f */
[----:B------:R-:W1:Y:S02]  /*4740*/  MUFU.EX2 R10, R10 ;  /* 0x0000000a000a7308 */ /* 0x000e640000000800 */
[----:B-1----:R-:W-:-:S07]  /*4750*/  F2FP.PACK_AB R7, R10, R252 ;  /* 0x000000fc0a07723e */ /* 0x002fce00000000ff */
[C---:B----4-:R-:W-:Y:S07]  /*4760*/  HMMA.16816.F32 R88, R4.reuse, R16, R232 ;  /* 0x000000100458723c */ /* 0x050fee00000018e8 */
[----:B------:R-:W-:Y:S01]  /*4770*/  IMAD.MOV.U32 R232, RZ, RZ, R99 ;  /* 0x000000ffffe87224 */ /* 0x000fe200078e0063 */
[----:B------:R-:W-:Y:S01]  /*4780*/  HMMA.16816.F32 R92, R4, R18, R172 ;  /* 0x00000012045c723c */ /* 0x000fe200000018ac */
[----:B------:R-:W1:Y:S01]  /*4790*/  LDSM.16.MT88.4 R16, [R0+0x1100] ;  /* 0x001100000010783b */ /* 0x000e620000004200 */
[----:B------:R-:W-:Y:S01]  /*47a0*/  MOV R233, R100 ;  /* 0x0000006400e97202 */ /* 0x000fe20000000f00 */
[----:B------:R-:W-:-:S02]  /*47b0*/  IMAD.MOV.U32 R234, RZ, RZ, R101 ;  /* 0x000000ffffea7224 */ /* 0x000fc400078e0065 */
[----:B------:R-:W-:Y:S02]  /*47c0*/  IMAD.MOV.U32 R235, RZ, RZ, R102 ;  /* 0x000000ffffeb7224 */ /* 0x000fe400078e0066 */
[----:B------:R-:W-:Y:S01]  /*47d0*/  MOV R175, R103 ;  /* 0x0000006700af7202 */ /* 0x000fe20000000f00 */
[----:B--2---:R-:W-:Y:S01]  /*47e0*/  HMMA.16816.F32 R116, R4, R12, R140 ;  /* 0x0000000c0474723c */ /* 0x004fe2000000188c */
[----:B------:R-:W-:Y:S01]  /*47f0*/  MOV R172, R126 ;  /* 0x0000007e00ac7202 */ /* 0x000fe20000000f00 */
[----:B------:R-:W-:Y:S02]  /*4800*/  IMAD.MOV.U32 R173, RZ, RZ, R112 ;  /* 0x000000ffffad7224 */ /* 0x000fe400078e0070 */
[----:B------:R-:W-:-:S04]  /*4810*/  IMAD.MOV.U32 R174, RZ, RZ, R113 ;  /* 0x000000ffffae7224 */ /* 0x000fc800078e0071 */
[C---:B------:R-:W-:Y:S01]  /*4820*/  HMMA.16816.F32 R104, R4.reuse, R14, R104 ;  /* 0x0000000e0468723c */ /* 0x040fe20000001868 */
[----:B------:R-:W2:Y:S07]  /*4830*/  LDSM.16.MT88.4 R12, [R135+0x4100] ;  /* 0x00410000870c783b */ /* 0x000eae0000004200 */
[C---:B------:R-:W-:Y:S08]  /*4840*/  HMMA.16816.F32 R96, R4.reuse, R24, R144 ;  /* 0x000000180460723c */ /* 0x040ff00000001890 */
[C---:B------:R-:W-:Y:S01]  /*4850*/  HMMA.16816.F32 R100, R4.reuse, R26, R164 ;  /* 0x0000001a0464723c */ /* 0x040fe200000018a4 */
[----:B------:R-:W4:Y:S06]  /*4860*/  LDSM.16.MT88.4 R24, [R237+0x4100] ;  /* 0x00410000ed18783b */ /* 0x000f2c0000004200 */
[----:B------:R-:W-:Y:S01]  /*4870*/  MOV R164, R181 ;  /* 0x000000b500a47202 */ /* 0x000fe20000000f00 */
[----:B------:R-:W-:Y:S01]  /*4880*/  HMMA.16816.F32 R108, R4, R30, R176 ;  /* 0x0000001e046c723c */ /* 0x000fe200000018b0 */
[----:B------:R-:W-:Y:S01]  /*4890*/  MOV R181, R131 ;  /* 0x0000008300b57202 */ /* 0x000fe20000000f00 */
[----:B------:R-:W-:Y:S01]  /*48a0*/  IMAD.MOV.U32 R165, RZ, RZ, R35 ;  /* 0x000000ffffa57224 */ /* 0x000fe200078e0023 */
[----:B------:R-:W-:Y:S01]  /*48b0*/  MOV R167, R235 ;  /* 0x000000eb00a77202 */ /* 0x000fe20000000f00 */
[----:B------:R-:W-:Y:S01]  /*48c0*/  IMAD.MOV.U32 R235, RZ, RZ, R10 ;  /* 0x000000ffffeb7224 */ /* 0x000fe200078e000a */
[----:B------:R-:W-:Y:S01]  /*48d0*/  MOV R35, R124 ;  /* 0x0000007c00237202 */ /* 0x000fe20000000f00 */
[----:B------:R-:W-:-:S02]  /*48e0*/  FFMA.FTZ R10, R162, c[0x0][0x2d0], -R9 ;  /* 0x0000b400a20a7a23 */ /* 0x000fc40000010809 */
[----:B------:R-:W-:Y:S01]  /*48f0*/  IMAD.MOV.U32 R177, RZ, RZ, R123 ;  /* 0x000000ffffb17224 */ /* 0x000fe200078e007b */
[C---:B------:R-:W-:Y:S01]  /*4900*/  HMMA.16816.F32 R136, R4.reuse, R28, R148 ;  /* 0x0000001c0488723c */ /* 0x040fe20000001894 */
[----:B------:R-:W-:Y:S02]  /*4910*/  IMAD.MOV.U32 R179, RZ, RZ, R160 ;  /* 0x000000ffffb37224 */ /* 0x000fe400078e00a0 */
[----:B------:R-:W-:Y:S02]  /*4920*/  IMAD.MOV.U32 R160, RZ, RZ, R127 ;  /* 0x000000ffffa07224 */ /* 0x000fe400078e007f */
[----:B------:R-:W-:Y:S02]  /*4930*/  IMAD.MOV.U32 R166, RZ, RZ, R34 ;  /* 0x000000ffffa67224 */ /* 0x000fe400078e0022 */
[----:B------:R-:W-:Y:S01]  /*4940*/  IMAD.MOV.U32 R28, RZ, RZ, R33 ;  /* 0x000000ffff1c7224 */ /* 0x000fe200078e0021 */
[----:B---3--:R-:W-:Y:S01]  /*4950*/  HMMA.16816.F32 R120, R4, R20, R200 ;  /* 0x000000140478723c */ /* 0x008fe200000018c8 */
[----:B------:R-:W-:Y:S01]  /*4960*/  MOV R33, R128 ;  /* 0x0000008000217202 */ /* 0x000fe20000000f00 */
[----:B------:R-:W-:Y:S01]  /*4970*/  IMAD.MOV.U32 R29, RZ, RZ, R130 ;  /* 0x000000ffff1d7224 */ /* 0x000fe200078e0082 */
[----:B------:R3:W-:Y:S01]  /*4980*/  MUFU.EX2 R200, R10 ;  /* 0x0000000a00c87308 */ /* 0x0007e20000000800 */
[----:B------:R-:W-:Y:S01]  /*4990*/  IMAD.MOV.U32 R34, RZ, RZ, R115 ;  /* 0x000000ffff227224 */ /* 0x000fe200078e0073 */
[----:B------:R-:W-:-:S02]  /*49a0*/  MOV R178, R33 ;  /* 0x0000002100b27202 */ /* 0x000fc40000000f00 */
[----:B------:R-:W-:Y:S01]  /*49b0*/  IMAD.MOV.U32 R201, RZ, RZ, R233 ;  /* 0x000000ffffc97224 */ /* 0x000fe200078e00e9 */
[----:B------:R-:W-:Y:S01]  /*49c0*/  MOV R233, R32 ;  /* 0x0000002000e97202 */ /* 0x000fe20000000f00 */
[----:B------:R-:W-:Y:S01]  /*49d0*/  IMAD.MOV.U32 R32, RZ, RZ, R129 ;  /* 0x000000ffff207224 */ /* 0x000fe200078e0081 */
[C---:B-1----:R-:W-:Y:S01]  /*49e0*/  HMMA.16816.F32 R148, R4.reuse, R16, R192 ;  /* 0x000000100494723c */ /* 0x042fe200000018c0 */
[----:B------:R-:W-:Y:S01]  /*49f0*/  MOV R202, R232 ;  /* 0x000000e800ca7202 */ /* 0x000fe20000000f00 */
[----:B------:R-:W-:Y:S02]  /*4a00*/  IMAD.MOV.U32 R232, RZ, RZ, R234 ;  /* 0x000000ffffe87224 */ /* 0x000fe400078e00ea */
[----:B------:R-:W-:Y:S02]  /*4a10*/  IMAD.MOV.U32 R234, RZ, RZ, R183 ;  /* 0x000000ffffea7224 */ /* 0x000fe400078e00b7 */
[----:B------:R-:W-:Y:S02]  /*4a20*/  IMAD.MOV.U32 R183, RZ, RZ, R133 ;  /* 0x000000ffffb77224 */ /* 0x000fe400078e0085 */
[----:B------:R-:W-:Y:S01]  /*4a30*/  HMMA.16816.F32 R128, R4, R22, R168 ;  /* 0x000000160480723c */ /* 0x000fe200000018a8 */
[----:B------:R-:W1:Y:S01]  /*4a40*/  LDSM.16.MT88.4 R20, [R0+0x4100] ;  /* 0x004100000014783b */ /* 0x000e620000004200 */
[----:B------:R-:W-:-:S02]  /*4a50*/  IMAD.MOV.U32 R133, RZ, RZ, R125 ;  /* 0x000000ffff857224 */ /* 0x000fc400078e007d */
[----:B---3--:R-:W-:Y:S02]  /*4a60*/  FFMA.FTZ R10, R242, c[0x0][0x2d0], -R9 ;  /* 0x0000b400f20a7a23 */ /* 0x008fe40000010809 */
[----:B------:R-:W-:Y:S01]  /*4a70*/  IMAD.MOV.U32 R203, RZ, RZ, R175 ;  /* 0x000000ffffcb7224 */ /* 0x000fe200078e00af */
[----:B------:R-:W-:Y:S01]  /*4a80*/  MOV R175, R114 ;  /* 0x0000007200af7202 */ /* 0x000fe20000000f00 */
[C---:B------:R-:W-:Y:S01]  /*4a90*/  HMMA.16816.F32 R144, R4.reuse, R18, R60 ;  /* 0x000000120490723c */ /* 0x040fe2000000183c */
[----:B------:R-:W3:Y:S01]  /*4aa0*/  LDSM.16.MT88.4 R16, [R135+0x7100] ;  /* 0x007100008710783b */ /* 0x000ee20000004200 */
[----:B------:R4:W1:Y:S01]  /*4ab0*/  MUFU.EX2 R195, R10 ;  /* 0x0000000a00c37308 */ /* 0x0008620000000800 */
[----:B------:R-:W-:Y:S02]  /*4ac0*/  IMAD.MOV.U32 R162, RZ, RZ, R183 ;  /* 0x000000ffffa27224 */ /* 0x000fe400078e00b7 */
[----:B------:R-:W-:Y:S02]  /*4ad0*/  IMAD.MOV.U32 R242, RZ, RZ, R179 ;  /* 0x000000fffff27224 */ /* 0x000fe400078e00b3 */
[----:B------:R-:W-:Y:S01]  /*4ae0*/  IMAD.MOV.U32 R179, RZ, RZ, R34 ;  /* 0x000000ffffb37224 */ /* 0x000fe200078e0022 */
[----:B--2---:R-:W-:Y:S01]  /*4af0*/  HMMA.16816.F32 R140, R4, R12, R44 ;  /* 0x0000000c048c723c */ /* 0x004fe2000000182c */
[----:B------:R-:W-:-:S07]  /*4b00*/  IMAD.MOV.U32 R176, RZ, RZ, R32 ;  /* 0x000000ffffb07224 */ /* 0x000fce00078e0020 */
[----:B------:R-:W-:Y:S01]  /*4b10*/  HMMA.16816.F32 R124, R4, R14, R48 ;  /* 0x0000000e047c723c */ /* 0x000fe20000001830 */
[----:B------:R-:W2:Y:S01]  /*4b20*/  LDSM.16.MT88.4 R12, [R237+0x7100] ;  /* 0x00710000ed0c783b */ /* 0x000ea20000004200 */
[----:B----4-:R-:W-:-:S04]  /*4b30*/  FFMA.FTZ R10, R163, c[0x0][0x2d0], -R9 ;  /* 0x0000b400a30a7a23 */ /* 0x010fc80000010809 */
[----:B------:R4:W-:Y:S02]  /*4b40*/  MUFU.EX2 R194, R10 ;  /* 0x0000000a00c27308 */ /* 0x0009e40000000800 */
[C---:B------:R-:W-:Y:S08]  /*4b50*/  HMMA.16816.F32 R112, R4.reuse, R24, R36 ;  /* 0x000000180470723c */ /* 0x040ff00000001824 */
[----:B------:R-:W-:Y:S01]  /*4b60*/  HMMA.16816.F32 R36, R4, R26, R40 ;  /* 0x0000001a0424723c */ /* 0x000fe20000001828 */
[----:B------:R-:W2:Y:S01]  /*4b70*/  LDSM.16.MT88.4 R24, [R0+0x7100] ;  /* 0x007100000018783b */ /* 0x000ea20000004200 */
[----:B----4-:R-:W-:-:S06]  /*4b80*/  FFMA.FTZ R10, R240, c[0x0][0x2d0], -R9 ;  /* 0x0000b400f00a7a23 */ /* 0x010fcc0000010809 */
[C---:B-1----:R-:W-:Y:S01]  /*4b90*/  HMMA.16816.F32 R48, R4.reuse, R20, R52 ;  /* 0x000000140430723c */ /* 0x042fe20000001834 */
[----:B------:R-:W-:Y:S01]  /*4ba0*/  IMAD.MOV.U32 R240, RZ, RZ, R28 ;  /* 0x000000fffff07224 */ /* 0x000fe200078e001c */
[----:B------:R1:W-:Y:S06]  /*4bb0*/  MUFU.EX2 R193, R10 ;  /* 0x0000000a00c17308 */ /* 0x0003ec0000000800 */
[C---:B---3--:R-:W-:Y:S08]  /*4bc0*/  HMMA.16816.F32 R52, R4.reuse, R16, R64 ;  /* 0x000000100434723c */ /* 0x048ff00000001840 */
[----:B------:R-:W-:Y:S01]  /*4bd0*/  HMMA.16816.F32 R40, R4, R18, R68 ;  /* 0x000000120428723c */ /* 0x000fe20000001844 */
[----:B------:R-:W3:Y:S01]  /*4be0*/  LDSM.16.MT88.4 R16, [R2+0x7900] ;  /* 0x007900000210783b */ /* 0x000ee20000004200 */
[----:B-1----:R-:W-:Y:S01]  /*4bf0*/  FFMA.FTZ R10, R244, c[0x0][0x2d0], -R8 ;  /* 0x0000b400f40a7a23 */ /* 0x002fe20000010808 */
[----:B------:R-:W-:-:S02]  /*4c00*/  MOV R244, R29 ;  /* 0x0000001d00f47202 */ /* 0x000fc40000000f00 */
[----:B------:R-:W-:Y:S01]  /*4c10*/  LDSM.16.MT88.4 R28, [R237+0x1900] ;  /* 0x00190000ed1c783b */ /* 0x000fe20000004200 */
[----:B------:R1:W-:Y:S02]  /*4c20*/  MUFU.EX2 R192, R10 ;  /* 0x0000000a00c07308 */ /* 0x0003e40000000800 */
[C---:B------:R-:W-:Y:S01]  /*4c30*/  HMMA.16816.F32 R44, R4.reuse, R22, R56 ;  /* 0x00000016042c723c */ /* 0x040fe20000001838 */
[----:B------:R-:W-:Y:S07]  /*4c40*/  LDSM.16.MT88.4 R20, [R2+0x4900] ;  /* 0x004900000214783b */ /* 0x000fee0000004200 */
[----:B--2---:R-:W-:Y:S01]  /*4c50*/  HMMA.16816.F32 R56, R4, R12, R72 ;  /* 0x0000000c0438723c */ /* 0x004fe20000001848 */
[----:B-1----:R-:W-:-:S02]  /*4c60*/  FFMA.FTZ R10, R243, c[0x0][0x2d0], -R8 ;  /* 0x0000b400f30a7a23 */ /* 0x002fc40000010808 */
[----:B------:R-:W-:-:S05]  /*4c70*/  IMAD.MOV.U32 R243, RZ, RZ, R172 ;  /* 0x000000fffff37224 */ /* 0x000fca00078e00ac */
[C---:B------:R-:W-:Y:S01]  /*4c80*/  HMMA.16816.F32 R168, R4.reuse, R14, R76 ;  /* 0x0000000e04a8723c */ /* 0x040fe2000000184c */
[----:B------:R1:W2:Y:S01]  /*4c90*/  MUFU.EX2 R183, R10 ;  /* 0x0000000a00b77308 */ /* 0x0002a20000000800 */
[----:B------:R-:W-:Y:S01]  /*4ca0*/  IMAD.MOV.U32 R172, RZ, RZ, R173 ;  /* 0x000000ffffac7224 */ /* 0x000fe200078e00ad */
[----:B------:R-:W-:Y:S01]  /*4cb0*/  MOV R173, R174 ;  /* 0x000000ae00ad7202 */ /* 0x000fe20000000f00 */
[----:B------:R-:W-:Y:S01]  /*4cc0*/  IMAD.MOV.U32 R174, RZ, RZ, R175 ;  /* 0x000000ffffae7224 */ /* 0x000fe200078e00af */
[----:B------:R-:W-:Y:S01]  /*4cd0*/  MOV R175, R35 ;  /* 0x0000002300af7202 */ /* 0x000fe20000000f00 */
[----:B------:R-:W-:Y:S02]  /*4ce0*/  LDSM.16.MT88.4 R12, [R135+0x1900] ;  /* 0x00190000870c783b */ /* 0x000fe40000004200 */
[C---:B------:R-:W-:Y:S02]  /*4cf0*/  HMMA.16816.F32 R64, R4.reuse, R24, R80 ;  /* 0x000000180440723c */ /* 0x040fe40000001850 */
[----:B------:R-:W4:Y:S06]  /*4d00*/  LDSM.16.MT88.4 R32, [R2+0x1900] ;  /* 0x001900000220783b */ /* 0x000f2c0000004200 */
[----:B------:R-:W-:Y:S01]  /*4d10*/  HMMA.16816.F32 R60, R4, R26, R84 ;  /* 0x0000001a043c723c */ /* 0x000fe20000001854 */
[----:B-1----:R-:W-:Y:S01]  /*4d20*/  FFMA.FTZ R10, R246, c[0x0][0x2d0], -R8 ;  /* 0x0000b400f60a7a23 */ /* 0x002fe20000010808 */
[----:B------:R-:W1:Y:S01]  /*4d30*/  LDSM.16.MT88.4 R24, [R0+0x1900] ;  /* 0x001900000018783b */ /* 0x000e620000004200 */
[----:B------:R-:W-:-:S02]  /*4d40*/  IMAD.MOV.U32 R246, RZ, RZ, R164 ;  /* 0x000000fffff67224 */ /* 0x000fc400078e00a4 */
[----:B------:R-:W-:Y:S01]  /*4d50*/  IMAD.MOV.U32 R164, RZ, RZ, R165 ;  /* 0x000000ffffa47224 */ /* 0x000fe200078e00a5 */
[----:B------:R-:W-:Y:S01]  /*4d60*/  MOV R165, R166 ;  /* 0x000000a600a57202 */ /* 0x000fe20000000f00 */
[----:B------:R-:W-:Y:S01]  /*4d70*/  IMAD.MOV.U32 R166, RZ, RZ, R167 ;  /* 0x000000ffffa67224 */ /* 0x000fe200078e00a7 */
[----:B------:R-:W-:Y:S01]  /*4d80*/  F2FP.PACK_AB R4, R195, R200 ;  /* 0x000000c8c304723e */ /* 0x000fe200000000ff */
[----:B------:R-:W-:Y:S01]  /*4d90*/  IMAD.MOV.U32 R167, RZ, RZ, R232 ;  /* 0x000000ffffa77224 */ /* 0x000fe200078e00e8 */
[----:B------:R-:W-:Y:S01]  /*4da0*/  MOV R232, R233 ;  /* 0x000000e900e87202 */ /* 0x000fe20000000f00 */
[----:B------:R-:W-:Y:S01]  /*4db0*/  IMAD.MOV.U32 R233, RZ, RZ, R182 ;  /* 0x000000ffffe97224 */ /* 0x000fe200078e00b6 */
[----:B--2---:R-:W-:Y:S01]  /*4dc0*/  F2FP.PACK_AB R5, R183, R192 ;  /* 0x000000c0b705723e */ /* 0x004fe200000000ff */
[----:B------:R2:W-:Y:S01]  /*4dd0*/  MUFU.EX2 R182, R10 ;  /* 0x0000000a00b67308 */ /* 0x0005e20000000800 */
[----:B------:R-:W-:Y:S01]  /*4de0*/  F2FP.PACK_AB R6, R193, R194 ;  /* 0x000000c2c106723e */ /* 0x000fe200000000ff */
[----:B--2---:R-:W-:-:S02]  /*4df0*/  FFMA.FTZ R10, R245, c[0x0][0x2d0], -R8 ;  /* 0x0000b400f50a7a23 */ /* 0x004fc40000010808 */
[----:B------:R-:W-:-:S04]  /*4e00*/  IMAD.MOV.U32 R245, RZ, RZ, R181 ;  /* 0x000000fffff57224 */ /* 0x000fc800078e00b5 */
[----:B------:R-:W2:Y:S02]  /*4e10*/  MUFU.EX2 R181, R10 ;  /* 0x0000000a00b57308 */ /* 0x000ea40000000800 */
[----:B--2---:R-:W-:Y:S01]  /*4e20*/  F2FP.PACK_AB R7, R181, R182 ;  /* 0x000000b6b507723e */ /* 0x004fe200000000ff */
[----:B------:R-:W-:-:S06]  /*4e30*/  FFMA.FTZ R10, R247, c[0x0][0x2d0], -R9 ;  /* 0x0000b400f70a7a23 */ /* 0x000fcc0000010809 */
[C---:B---3--:R-:W-:Y:S08]  /*4e40*/  HMMA.16816.F32 R116, R4.reuse, R16, R116 ;  /* 0x000000100474723c */ /* 0x048ff00000001874 */
[C---:B------:R-:W-:Y:S01]  /*4e50*/  HMMA.16816.F32 R80, R4.reuse, R18, R104 ;  /* 0x000000120450723c */ /* 0x040fe20000001868 */
[----:B------:R-:W2:Y:S07]  /*4e60*/  LDSM.16.MT88.4 R16, [R135+0x4900] ;  /* 0x004900008710783b */ /* 0x000eae0000004200 */
[C---:B----4-:R-:W-:Y:S07]  /*4e70*/  HMMA.16816.F32 R68, R4.reuse, R32, R88 ;  /* 0x000000200444723c */ /* 0x050fee0000001858 */
[----:B------:R-:W-:Y:S01]  /*4e80*/  IMAD.MOV.U32 R32, RZ, RZ, R176 ;  /* 0x000000ffff207224 */ /* 0x000fe200078e00b0 */
[----:B------:R-:W-:Y:S01]  /*4e90*/  HMMA.16816.F32 R136, R4, R12, R136 ;  /* 0x0000000c0488723c */ /* 0x000fe20000001888 */
[----:B------:R-:W-:Y:S01]  /*4ea0*/  MOV R33, R162 ;  /* 0x000000a200217202 */ /* 0x000fe20000000f00 */
[----:B------:R-:W-:Y:S01]  /*4eb0*/  IMAD.MOV.U32 R176, RZ, RZ, R232 ;  /* 0x000000ffffb07224 */ /* 0x000fe200078e00e8 */
[----:B------:R-:W-:Y:S01]  /*4ec0*/  MOV R232, R233 ;  /* 0x000000e900e87202 */ /* 0x000fe20000000f00 */
[----:B------:R-:W-:-:S04]  /*4ed0*/  IMAD.MOV.U32 R233, RZ, RZ, R180 ;  /* 0x000000ffffe97224 */ /* 0x000fc800078e00b4 */
[C---:B------:R-:W-:Y:S01]  /*4ee0*/  HMMA.16816.F32 R88, R4.reuse, R14, R108 ;  /* 0x0000000e0458723c */ /* 0x040fe2000000186c */
[----:B------:R-:W3:Y:S07]  /*4ef0*/  LDSM.16.MT88.4 R12, [R237+0x4900] ;  /* 0x00490000ed0c783b */ /* 0x000eee0000004200 */
[C---:B------:R-:W-:Y:S07]  /*4f00*/  HMMA.16816.F32 R84, R4.reuse, R20, R96 ;  /* 0x000000140454723c */ /* 0x040fee0000001860 */
[----:B------:R-:W-:Y:S01]  /*4f10*/  IMAD.MOV.U32 R99, RZ, RZ, R164 ;  /* 0x000000ffff637224 */ /* 0x000fe200078e00a4 */
[----:B------:R-:W-:Y:S01]  /*4f20*/  MOV R97, R166 ;  /* 0x000000a600617202 */ /* 0x000fe20000000f00 */
[----:B------:R-:W-:Y:S01]  /*4f30*/  IMAD.MOV.U32 R98, RZ, RZ, R165 ;  /* 0x000000ffff627224 */ /* 0x000fe200078e00a5 */
[----:B------:R-:W-:Y:S01]  /*4f40*/  HMMA.16816.F32 R72, R4, R34, R92 ;  /* 0x000000220448723c */ /* 0x000fe2000000185c */
[----:B------:R-:W-:-:S06]  /*4f50*/  IMAD.MOV.U32 R96, RZ, RZ, R167 ;  /* 0x000000ffff607224 */ /* 0x000fcc00078e00a7 */
[----:B------:R-:W-:Y:S01]  /*4f60*/  MOV R34, R179 ;  /* 0x000000b300227202 */ /* 0x000fe20000000f00 */
[C---:B------:R-:W-:Y:S01]  /*4f70*/  HMMA.16816.F32 R76, R4.reuse, R22, R100 ;  /* 0x00000016044c723c */ /* 0x040fe20000001864 */
[----:B------:R-:W-:Y:S01]  /*4f80*/  IMAD.MOV.U32 R35, RZ, RZ, R178 ;  /* 0x000000ffff237224 */ /* 0x000fe200078e00b2 */
[----:B------:R4:W-:Y:S01]  /*4f90*/  MUFU.EX2 R179, R10 ;  /* 0x0000000a00b37308 */ /* 0x0009e20000000800 */
[----:B------:R-:W3:Y:S05]  /*4fa0*/  LDSM.16.MT88.4 R20, [R0+0x4900] ;  /* 0x004900000014783b */ /* 0x000eea0000004200 */
[C---:B-1----:R-:W-:Y:S08]  /*4fb0*/  HMMA.16816.F32 R108, R4.reuse, R24, R148 ;  /* 0x00000018046c723c */ /* 0x042ff00000001894 */
[----:B------:R-:W-:Y:S01]  /*4fc0*/  HMMA.16816.F32 R164, R4, R26, R144 ;  /* 0x0000001a04a4723c */ /* 0x000fe20000001890 */
[----:B------:R-:W1:Y:S01]  /*4fd0*/  LDSM.16.MT88.4 R24, [R135+0x7900] ;  /* 0x007900008718783b */ /* 0x000e620000004200 */
[----:B----4-:R-:W-:-:S04]  /*4fe0*/  FFMA.FTZ R10, R249, c[0x0][0x2d0], -R9 ;  /* 0x0000b400f90a7a23 */ /* 0x010fc80000010809 */
[----:B------:R4:W1:Y:S02]  /*4ff0*/  MUFU.EX2 R180, R10 ;  /* 0x0000000a00b47308 */ /* 0x0008640000000800 */
[C---:B------:R-:W-:Y:S08]  /*5000*/  HMMA.16816.F32 R92, R4.reuse, R28, R120 ;  /* 0x0000001c045c723c */ /* 0x040ff00000001878 */
[----:B------:R-:W-:Y:S01]  /*5010*/  HMMA.16816.F32 R100, R4, R30, R128 ;  /* 0x0000001e0464723c */ /* 0x000fe20000001880 */
[----:B------:R-:W1:Y:S01]  /*5020*/  LDSM.16.MT88.4 R28, [R237+0x7900] ;  /* 0x00790000ed1c783b */ /* 0x000e620000004200 */
[----:B----4-:R-:W-:-:S06]  /*5030*/  FFMA.FTZ R10, R248, c[0x0][0x2d0], -R9 ;  /* 0x0000b400f80a7a23 */ /* 0x010fcc0000010809 */
[C---:B--2---:R-:W-:Y:S01]  /*5040*/  HMMA.16816.F32 R128, R4.reuse, R16, R140 ;  /* 0x000000100480723c */ /* 0x044fe2000000188c */
[----:B------:R2:W-:Y:S06]  /*5050*/  MUFU.EX2 R178, R10 ;  /* 0x0000000a00b27308 */ /* 0x0005ec0000000800 */
[----:B------:R-:W-:Y:S01]  /*5060*/  MOV R143, R161 ;  /* 0x000000a1008f7202 */ /* 0x000fe20000000f00 */
[----:B------:R-:W-:Y:S01]  /*5070*/  IMAD.MOV.U32 R142, RZ, RZ, R160 ;  /* 0x000000ffff8e7224 */ /* 0x000fe200078e00a0 */
[----:B------:R-:W-:Y:S01]  /*5080*/  MOV R140, R97 ;  /* 0x00000061008c7202 */ /* 0x000fe20000000f00 */
[----:B------:R-:W-:Y:S01]  /*5090*/  IMAD.MOV.U32 R17, RZ, RZ, R96 ;  /* 0x000000ffff117224 */ /* 0x000fe200078e0060 */
[----:B------:R-:W-:Y:S01]  /*50a0*/  HMMA.16816.F32 R144, R4, R18, R124 ;  /* 0x000000120490723c */ /* 0x000fe2000000187c */
[----:B------:R-:W-:Y:S01]  /*50b0*/  IMAD.MOV.U32 R16, RZ, RZ, R143 ;  /* 0x000000ffff107224 */ /* 0x000fe200078e008f */
[----:B------:R-:W-:Y:S01]  /*50c0*/  MOV R143, R34 ;  /* 0x00000022008f7202 */ /* 0x000fe20000000f00 */
[----:B------:R-:W-:-:S02]  /*50d0*/  IMAD.MOV.U32 R34, RZ, RZ, R35 ;  /* 0x000000ffff227224 */ /* 0x000fc400078e0023 */
[----:B------:R-:W-:Y:S01]  /*50e0*/  IMAD.MOV.U32 R35, RZ, RZ, R32 ;  /* 0x000000ffff237224 */ /* 0x000fe200078e0020 */
[----:B------:R-:W-:Y:S01]  /*50f0*/  MOV R32, R33 ;  /* 0x0000002100207202 */ /* 0x000fe20000000f00 */
[----:B------:R-:W-:Y:S01]  /*5100*/  IMAD.MOV.U32 R33, RZ, RZ, R245 ;  /* 0x000000ffff217224 */ /* 0x000fe200078e00f5 */
[C---:B---3--:R-:W-:Y:S01]  /*5110*/  HMMA.16816.F32 R148, R4.reuse, R12, R112 ;  /* 0x0000000c0494723c */ /* 0x048fe20000001870 */
[----:B------:R-:W-:Y:S01]  /*5120*/  IMAD.MOV.U32 R245, RZ, RZ, R246 ;  /* 0x000000fffff57224 */ /* 0x000fe200078e00f6 */
[----:B------:R-:W-:Y:S01]  /*5130*/  MOV R246, R243 ;  /* 0x000000f300f67202 */ /* 0x000fe20000000f00 */
[----:B------:R-:W-:Y:S02]  /*5140*/  IMAD.MOV.U32 R243, RZ, RZ, R244 ;  /* 0x000000fffff37224 */ /* 0x000fe400078e00f4 */
[----:B--2---:R-:W-:Y:S02]  /*5150*/  FFMA.FTZ R10, R142, c[0x0][0x2d0], -R9 ;  /* 0x0000b4008e0a7a23 */ /* 0x004fe40000010809 */
[----:B------:R-:W-:Y:S01]  /*5160*/  IMAD.MOV.U32 R244, RZ, RZ, R240 ;  /* 0x000000fffff47224 */ /* 0x000fe200078e00f0 */
[----:B------:R-:W-:Y:S01]  /*5170*/  MOV R240, R242 ;  /* 0x000000f200f07202 */ /* 0x000fe20000000f00 */
[----:B------:R-:W-:Y:S01]  /*5180*/  IMAD.MOV.U32 R142, RZ, RZ, R99 ;  /* 0x000000ffff8e7224 */ /* 0x000fe200078e0063 */
[C---:B------:R-:W-:Y:S01]  /*5190*/  HMMA.16816.F32 R160, R4.reuse, R14, R36 ;  /* 0x0000000e04a0723c */ /* 0x040fe20000001824 */
        /* <DEDUP_REMOVED lines=18> */
[----:B--2---:R-:W-:Y:S01]  /*52c0*/  FFMA.FTZ R10, R16, c[0x0][0x2d0], -R8 ;  /* 0x0000b400100a7a23 */ /* 0x004fe20000010808 */
[----:B------:R-:W-:Y:S01]  /*52d0*/  MOV R242, R202 ;  /* 0x000000ca00f27202 */ /* 0x000fe20000000f00 */
[----:B------:R-:W-:Y:S01]  /*52e0*/  IMAD.MOV.U32 R141, RZ, RZ, R245 ;  /* 0x000000ffff8d7224 */ /* 0x000fe200078e00f5 */
[----:B------:R-:W-:Y:S01]  /*52f0*/  MOV R202, R177 ;  /* 0x000000b100ca7202 */ /* 0x000fe20000000f00 */
[----:B------:R2:W5:Y:S01]  /*5300*/  LDL.LU R155, [R1+0x2c] ;  /* 0x00002c00019b7983 */ /* 0x0005620000300800 */
[----:B------:R3:W-:Y:S01]  /*5310*/  MUFU.EX2 R177, R10 ;  /* 0x0000000a00b17308 */ /* 0x0007e20000000800 */
[----:B------:R-:W-:Y:S01]  /*5320*/  MOV R112, R114 ;  /* 0x0000007200707202 */ /* 0x000fe20000000f00 */
[----:B------:R-:W-:Y:S01]  /*5330*/  IMAD.MOV.U32 R114, RZ, RZ, R124 ;  /* 0x000000ffff727224 */ /* 0x000fe200078e007c */
[----:B------:R-:W4:Y:S01]  /*5340*/  LDSM.16.MT88.4 R12, [R0+0x7900] ;  /* 0x00790000000c783b */ /* 0x000f220000004200 */
[----:B------:R-:W-:Y:S01]  /*5350*/  IMAD.MOV.U32 R245, RZ, RZ, R243 ;  /* 0x000000fffff57224 */ /* 0x000fe200078e00f3 */
[----:B------:R-:W-:Y:S01]  /*5360*/  HMMA.16816.F32 R120, R4, R20, R48 ;  /* 0x000000140478723c */ /* 0x000fe20000001830 */
[----:B------:R-:W-:Y:S01]  /*5370*/  IMAD.MOV.U32 R124, RZ, RZ, R126 ;  /* 0x000000ffff7c7224 */ /* 0x000fe200078e007e */
[----:B------:R-:W2:Y:S01]  /*5380*/  LDSM.16.MT88.4 R16, [R2+0x2100] ;  /* 0x002100000210783b */ /* 0x000ea20000004200 */
[----:B------:R-:W-:-:S02]  /*5390*/  IMAD.MOV.U32 R243, RZ, RZ, R240 ;  /* 0x000000fffff37224 */ /* 0x000fc400078e00f0 */
[----:B------:R-:W-:Y:S02]  /*53a0*/  IMAD.MOV.U32 R126, RZ, RZ, R140 ;  /* 0x000000ffff7e7224 */ /* 0x000fe400078e008c */
[----:B------:R-:W-:Y:S01]  /*53b0*/  IMAD.MOV.U32 R240, RZ, RZ, R201 ;  /* 0x000000fffff07224 */ /* 0x000fe200078e00c9 */
[C---:B------:R-:W-:Y:S01]  /*53c0*/  HMMA.16816.F32 R104, R4.reuse, R22, R44 ;  /* 0x000000160468723c */ /* 0x040fe2000000182c */
        /* <DEDUP_REMOVED lines=9> */
[----:B------:R3:W2:Y:S01]  /*5460*/  MUFU.EX2 R176, R10 ;  /* 0x0000000a00b07308 */ /* 0x0006a20000000800 */
[----:B------:R-:W-:Y:S01]  /*5470*/  MOV R232, R233 ;  /* 0x000000e900e87202 */ /* 0x000fe20000000f00 */
[----:B------:R-:W-:Y:S01]  /*5480*/  IMAD.MOV.U32 R143, RZ, RZ, R32 ;  /* 0x000000ffff8f7224 */ /* 0x000fe200078e0020 */
[C---:B-1----:R-:W-:Y:S01]  /*5490*/  HMMA.16816.F32 R96, R4.reuse, R24, R52 ;  /* 0x000000180460723c */ /* 0x042fe20000001834 */
[----:B------:R-:W-:Y:S01]  /*54a0*/  IMAD.MOV.U32 R233, RZ, RZ, R252 ;  /* 0x000000ffffe97224 */ /* 0x000fe200078e00fc */
[----:B------:R-:W-:Y:S04]  /*54b0*/  LDSM.16.MT88.4 R20, [R2+0x5100] ;  /* 0x005100000214783b */ /* 0x000fe80000004200 */
[----:B------:R1:W5:Y:S02]  /*54c0*/  LDL.LU R252, [R1+0x28] ;  /* 0x0000280001fc7983 */ /* 0x0003640000300800 */
[----:B------:R-:W-:Y:S02]  /*54d0*/  HMMA.16816.F32 R32, R4, R26, R40 ;  /* 0x0000001a0420723c */ /* 0x000fe40000001828 */
[----:B------:R1:W5:Y:S01]  /*54e0*/  LDL.LU R251, [R1+0x24] ;  /* 0x0000240001fb7983 */ /* 0x0003620000300800 */
[----:B---3--:R-:W-:Y:S01]  /*54f0*/  FFMA.FTZ R10, R112, c[0x0][0x2d0], -R8 ;  /* 0x0000b400700a7a23 */ /* 0x008fe20000010808 */
[----:B------:R-:W-:Y:S01]  /*5500*/  MOV R39, R113 ;  /* 0x0000007100277202 */ /* 0x000fe20000000f00 */
[----:B------:R-:W-:-:S03]  /*5510*/  IMAD.MOV.U32 R112, RZ, RZ, R140 ;  /* 0x000000ffff707224 */ /* 0x000fc600078e008c */
[----:B------:R-:W-:Y:S01]  /*5520*/  HMMA.16816.F32 R40, R4, R28, R56 ;  /* 0x0000001c0428723c */ /* 0x000fe20000001838 */
[----:B------:R-:W-:Y:S01]  /*5530*/  IMAD.MOV.U32 R140, RZ, RZ, R142 ;  /* 0x000000ffff8c7224 */ /* 0x000fe200078e008e */
[----:B------:R-:W3:Y:S01]  /*5540*/  LDSM.16.MT88.4 R24, [R2+0x8100] ;  /* 0x008100000218783b */ /* 0x000ee20000004200 */
[----:B------:R-:W-:-:S03]  /*5550*/  IMAD.MOV.U32 R142, RZ, RZ, R250 ;  /* 0x000000ffff8e7224 */ /* 0x000fc600078e00fa */
[----:B------:R1:W5:Y:S01]  /*5560*/  LDL.LU R250, [R1+0x20] ;  /* 0x0000200001fa7983 */ /* 0x0003620000300800 */
[----:B------:R-:W-:-:S03]  /*5570*/  MOV R59, R241 ;  /* 0x000000f1003b7202 */ /* 0x000fc60000000f00 */
[----:B------:R1:W5:Y:S01]  /*5580*/  LDL.LU R241, [R1+0x1c] ;  /* 0x00001c0001f17983 */ /* 0x0003620000300800 */
[----:B------:R-:W-:Y:S02]  /*5590*/  MOV R113, R141 ;  /* 0x0000008d00717202 */ /* 0x000fe40000000f00 */
[----:B------:R-:W-:Y:S02]  /*55a0*/  MOV R141, R134 ;  /* 0x00000086008d7202 */ /* 0x000fe40000000f00 */
[----:B------:R2:W-:Y:S01]  /*55b0*/  MUFU.EX2 R134, R10 ;  /* 0x0000000a00867308 */ /* 0x0005e20000000800 */
[----:B----4-:R-:W-:Y:S01]  /*55c0*/  HMMA.16816.F32 R44, R4, R12, R64 ;  /* 0x0000000c042c723c */ /* 0x010fe20000001840 */
[----:B--2---:R-:W-:-:S07]  /*55d0*/  FFMA.FTZ R10, R39, c[0x0][0x2d0], -R8 ;  /* 0x0000b400270a7a23 */ /* 0x004fce0000010808 */
[C---:B------:R-:W-:Y:S01]  /*55e0*/  HMMA.16816.F32 R36, R4.reuse, R30, R168 ;  /* 0x0000001e0424723c */ /* 0x040fe200000018a8 */
[----:B------:R-:W2:Y:S07]  /*55f0*/  MUFU.EX2 R249, R10 ;  /* 0x0000000a00f97308 */ /* 0x000eae0000000800 */
[----:B------:R-:W-:Y:S01]  /*5600*/  HMMA.16816.F32 R28, R4, R14, R60 ;  /* 0x0000000e041c723c */ /* 0x000fe2000000183c */
[----:B------:R-:W4:Y:S06]  /*5610*/  LDSM.16.MT88.4 R12, [R135+0x2100] ;  /* 0x00210000870c783b */ /* 0x000f2c0000004200 */
[----:B------:R-:W-:-:S02]  /*5620*/  F2FP.PACK_AB R4, R180, R179 ;  /* 0x000000b3b404723e */ /* 0x000fc400000000ff */
[----:B------:R-:W-:Y:S02]  /*5630*/  F2FP.PACK_AB R5, R176, R177 ;  /* 0x000000b1b005723e */ /* 0x000fe400000000ff */
[----:B------:R-:W-:Y:S02]  /*5640*/  F2FP.PACK_AB R6, R248, R178 ;  /* 0x000000b2f806723e */ /* 0x000fe400000000ff */
[----:B--2---:R-:W-:-:S07]  /*5650*/  F2FP.PACK_AB R7, R249, R134 ;  /* 0x00000086f907723e */ /* 0x004fce00000000ff */
[C---:B------:R-:W-:Y:S08]  /*5660*/  HMMA.16816.F32 R52, R4.reuse, R16, R68 ;  /* 0x000000100434723c */ /* 0x040ff00000001844 */
[C---:B------:R-:W-:Y:S01]  /*5670*/  HMMA.16816.F32 R48, R4.reuse, R18, R72 ;  /* 0x000000120430723c */ /* 0x040fe20000001848 */
[----:B------:R-:W2:Y:S07]  /*5680*/  LDSM.16.MT88.4 R16, [R237+0x2100] ;  /* 0x00210000ed10783b */ /* 0x000eae0000004200 */
[C---:B---3--:R-:W-:Y:S08]  /*5690*/  HMMA.16816.F32 R116, R4.reuse, R24, R116 ;  /* 0x000000180474723c */ /* 0x048ff00000001874 */
[C---:B------:R-:W-:Y:S01]  /*56a0*/  HMMA.16816.F32 R68, R4.reuse, R26, R80 ;  /* 0x0000001a0444723c */ /* 0x040fe20000001850 */
[----:B------:R-:W3:Y:S07]  /*56b0*/  LDSM.16.MT88.4 R24, [R135+0x5100] ;  /* 0x005100008718783b */ /* 0x000eee0000004200 */
[C---:B------:R-:W-:Y:S08]  /*56c0*/  HMMA.16816.F32 R60, R4.reuse, R22, R76 ;  /* 0x00000016043c723c */ /* 0x040ff0000000184c */
[C---:B------:R-:W-:Y:S01]  /*56d0*/  HMMA.16816.F32 R84, R4.reuse, R20, R84 ;  /* 0x000000140454723c */ /* 0x040fe20000001854 */
[----:B------:R-:W1:Y:S07]  /*56e0*/  LDSM.16.MT88.4 R20, [R0+0x2100] ;  /* 0x002100000014783b */ /* 0x000e6e0000004200 */
[C---:B----4-:R-:W-:Y:S08]  /*56f0*/  HMMA.16816.F32 R136, R4.reuse, R12, R136 ;  /* 0x0000000c0488723c */ /* 0x050ff00000001888 */
[C---:B------:R-:W-:Y:S01]  /*5700*/  HMMA.16816.F32 R76, R4.reuse, R14, R88 ;  /* 0x0000000e044c723c */ /* 0x040fe20000001858 */
[----:B------:R-:W4:Y:S01]  /*5710*/  LDSM.16.MT88.4 R12, [R237+0x5100] ;  /* 0x00510000ed0c783b */ /* 0x000f220000004200 */
[----:B------:R-:W-:Y:S01]  /*5720*/  IMAD.MOV.U32 R170, RZ, RZ, R124 ;  /* 0x000000ffffaa7224 */ /* 0x000fe200078e007c */
[----:B------:R-:W-:Y:S01]  /*5730*/  MOV R169, R125 ;  /* 0x0000007d00a97202 */ /* 0x000fe20000000f00 */
[----:B------:R-:W-:Y:S01]  /*5740*/  IMAD.MOV.U32 R171, RZ, RZ, R126 ;  /* 0x000000ffffab7224 */ /* 0x000fe200078e007e */
[----:B------:R-:W-:Y:S01]  /*5750*/  MOV R168, R127 ;  /* 0x0000007f00a87202 */ /* 0x000fe20000000f00 */
[----:B------:R-:W-:Y:S01]  /*5760*/  IMAD.MOV.U32 R58, RZ, RZ, R113 ;  /* 0x000000ffff3a7224 */ /* 0x000fe200078e0071 */
[----:B------:R-:W-:Y:S01]  /*5770*/  MOV R247, R112 ;  /* 0x0000007000f77202 */ /* 0x000fe20000000f00 */
[C---:B--2---:R-:W-:Y:S01]  /*5780*/  HMMA.16816.F32 R92, R4.reuse, R16, R92 ;  /* 0x00000010045c723c */ /* 0x044fe2000000185c */
[----:B------:R-:W-:Y:S01]  /*5790*/  MOV R57, R114 ;  /* 0x0000007200397202 */ /* 0x000fe20000000f00 */
[----:B------:R-:W-:Y:S01]  /*57a0*/  IMAD.MOV.U32 R56, RZ, RZ, R115 ;  /* 0x000000ffff387224 */ /* 0x000fe200078e0073 */
[----:B------:R-:W-:Y:S05]  /*57b0*/  LDSM.16.MT88.4 R88, [R2+0x5900] ;  /* 0x005900000258783b */ /* 0x000fea0000004200 */
        /* <DEDUP_REMOVED lines=8> */
[C---:B----4-:R-:W-:Y:S08]  /*5840*/  HMMA.16816.F32 R148, R4.reuse, R12, R148 ;  /* 0x0000000c0494723c */ /* 0x050ff00000001894 */
[----:B------:R-:W-:Y:S01]  /*5850*/  HMMA.16816.F32 R160, R4, R14, R160 ;  /* 0x0000000e04a0723c */ /* 0x000fe200000018a0 */
[----:B------:R-:W4:Y:S01]  /*5860*/  LDSM.16.MT88.4 R12, [R0+0x8100] ;  /* 0x00810000000c783b */ /* 0x000f220000004200 */
[----:B------:R-:W-:-:S02]  /*5870*/  FFMA.FTZ R10, R168, c[0x0][0x2d0], -R9 ;  /* 0x0000b400a80a7a23 */ /* 0x000fc40000010809 */
[----:B------:R-:W-:Y:S01]  /*5880*/  IMAD.MOV.U32 R168, RZ, RZ, R169 ;  /* 0x000000ffffa87224 */ /* 0x000fe200078e00a9 */
[----:B------:R-:W-:Y:S01]  /*5890*/  MOV R169, R170 ;  /* 0x000000aa00a97202 */ /* 0x000fe20000000f00 */
[----:B------:R-:W-:Y:S02]  /*58a0*/  IMAD.MOV.U32 R170, RZ, RZ, R133 ;  /* 0x000000ffffaa7224 */ /* 0x000fe400078e0085 */
[----:B------:R3:W-:Y:S01]  /*58b0*/  MUFU.EX2 R133, R10 ;  /* 0x0000000a00857308 */ /* 0x0007e20000000800 */
[----:B------:R-:W-:Y:S02]  /*58c0*/  MOV R67, R169 ;  /* 0x000000a900437202 */ /* 0x000fe40000000f00 */
[----:B------:R-:W-:Y:S01]  /*58d0*/  MOV R74, R171 ;  /* 0x000000ab004a7202 */ /* 0x000fe20000000f00 */
[----:B--2---:R-:W-:Y:S01]  /*58e0*/  HMMA.16816.F32 R164, R4, R16, R120 ;  /* 0x0000001004a4723c */ /* 0x004fe20000001878 */
[----:B------:R-:W-:Y:S01]  /*58f0*/  IMAD.MOV.U32 R75, RZ, RZ, R170 ;  /* 0x000000ffff4b7224 */ /* 0x000fe200078e00aa */
[----:B------:R-:W-:Y:S01]  /*5900*/  MOV R65, R57 ;  /* 0x0000003900417202 */ /* 0x000fe20000000f00 */
[----:B------:R-:W-:-:S02]  /*5910*/  IMAD.MOV.U32 R64, RZ, RZ, R56 ;  /* 0x000000ffff407224 */ /* 0x000fc400078e0038 */
[----:B---3--:R-:W-:Y:S01]  /*5920*/  FFMA.FTZ R10, R168, c[0x0][0x2d0], -R9 ;  /* 0x0000b400a80a7a23 */ /* 0x008fe20000010809 */
[----:B------:R-:W2:Y:S03]  /*5930*/  LDSM.16.MT88.4 R120, [R2+0x8900] ;  /* 0x008900000278783b */ /* 0x000ea60000004200 */
[----:B------:R3:W1:Y:S01]  /*5940*/  MUFU.EX2 R17, R10 ;  /* 0x0000000a00117308 */ /* 0x0006620000000800 */
[----:B------:R-:W-:Y:S01]  /*5950*/  IMAD.MOV.U32 R66, RZ, RZ, R58 ;  /* 0x000000ffff427224 */ /* 0x000fe200078e003a */
[----:B------:R-:W-:Y:S01]  /*5960*/  MOV R57, R174 ;  /* 0x000000ae00397202 */ /* 0x000fe20000000f00 */
[----:B------:R-:W-:Y:S02]  /*5970*/  IMAD.MOV.U32 R56, RZ, RZ, R173 ;  /* 0x000000ffff387224 */ /* 0x000fe400078e00ad */
[----:B------:R-:W-:Y:S01]  /*5980*/  IMAD.MOV.U32 R58, RZ, RZ, R175 ;  /* 0x000000ffff3a7224 */ /* 0x000fe200078e00af */
[----:B------:R-:W-:Y:S01]  /*5990*/  MOV R83, R75 ;  /* 0x0000004b00537202 */ /* 0x000fe20000000f00 */
[----:B------:R-:W-:Y:S01]  /*59a0*/  IMAD.MOV.U32 R72, RZ, RZ, R65 ;  /* 0x000000ffff487224 */ /* 0x000fe200078e0041 */
[----:B------:R-:W-:Y:S01]  /*59b0*/  MOV R73, R66 ;  /* 0x0000004200497202 */ /* 0x000fe20000000f00 */
[----:B---3--:R-:W-:-:S02]  /*59c0*/  FFMA.FTZ R10, R67, c[0x0][0x2d0], -R9 ;  /* 0x0000b400430a7a23 */ /* 0x008fc40000010809 */
[----:B------:R-:W-:Y:S01]  /*59d0*/  FFMA.FTZ R9, R74, c[0x0][0x2d0], -R9 ;  /* 0x0000b4004a097a23 */ /* 0x000fe20000010809 */
[----:B------:R-:W-:-:S03]  /*59e0*/  MOV R67, R172 ;  /* 0x000000ac00437202 */ /* 0x000fc60000000f00 */
[----:B------:R3:W-:Y:S01]  /*59f0*/  MUFU.EX2 R16, R9 ;  /* 0x0000000900107308 */ /* 0x0007e20000000800 */
[----:B------:R-:W-:Y:S01]  /*5a00*/  MOV R75, R56 ;  /* 0x00000038004b7202 */ /* 0x000fe20000000f00 */
[----:B------:R-:W-:Y:S01]  /*5a10*/  IMAD.MOV.U32 R74, RZ, RZ, R67 ;  /* 0x000000ffff4a7224 */ /* 0x000fe200078e0043 */
[----:B------:R-:W-:Y:S01]  /*5a20*/  MOV R65, R58 ;  /* 0x0000003a00417202 */ /* 0x000fe20000000f00 */
[----:B------:R-:W-:Y:S01]  /*5a30*/  IMAD.MOV.U32 R66, RZ, RZ, R59 ;  /* 0x000000ffff427224 */ /* 0x000fe200078e003b */
[----:B------:R-:W-:Y:S01]  /*5a40*/  MOV R67, R11 ;  /* 0x0000000b00437202 */ /* 0x000fe20000000f00 */
[C---:B------:R-:W-:Y:S01]  /*5a50*/  HMMA.16816.F32 R36, R4.reuse, R26, R36 ;  /* 0x0000001a0424723c */ /* 0x040fe20000001824 */
[----:B---3--:R-:W-:Y:S02]  /*5a60*/  FFMA.FTZ R9, R64, c[0x0][0x2d0], -R8 ;  /* 0x0000b40040097a23 */ /* 0x008fe40000010808 */
[----:B------:R-:W-:Y:S02]  /*5a70*/  IMAD.MOV.U32 R64, RZ, RZ, R57 ;  /* 0x000000ffff407224 */ /* 0x000fe400078e0039 */
[----:B------:R3:W-:Y:S01]  /*5a80*/  MUFU.EX2 R11, R9 ;  /* 0x00000009000b7308 */ /* 0x0007e20000000800 */
[----:B------:R2:W-:Y:S02]  /*5a90*/  LDSM.16.MT88.4 R56, [R2+0x2900] ;  /* 0x002900000238783b */ /* 0x0005e40000004200 */
[----:B------:R-:W-:Y:S01]  /*5aa0*/  HMMA.16816.F32 R40, R4, R24, R40 ;  /* 0x000000180428723c */ /* 0x000fe20000001828 */
[----:B------:R-:W-:Y:S01]  /*5ab0*/  MOV R27, R141 ;  /* 0x0000008d001b7202 */ /* 0x000fe20000000f00 */
[----:B------:R-:W-:-:S05]  /*5ac0*/  IMAD.MOV.U32 R26, RZ, RZ, R142 ;  /* 0x000000ffff1a7224 */ /* 0x000fca00078e008e */
[----:B------:R-:W-:Y:S01]  /*5ad0*/  IMAD.MOV.U32 R24, RZ, RZ, R140 ;  /* 0x000000ffff187224 */ /* 0x000fe200078e008c */
[----:B------:R-:W-:Y:S01]  /*5ae0*/  HMMA.16816.F32 R168, R4, R18, R104 ;  /* 0x0000001204a8723c */ /* 0x000fe20000001868 */
[----:B------:R-:W4:Y:S01]  /*5af0*/  MUFU.EX2 R18, R10 ;  /* 0x0000000a00127308 */ /* 0x000f220000000800 */
[----:B------:R-:W-:Y:S01]  /*5b00*/  MOV R25, R67 ;  /* 0x0000004300197202 */ /* 0x000fe20000000f00 */
[----:B------:R-:W-:Y:S01]  /*5b10*/  LDSM.16.MT88.4 R104, [R0+0x5900] ;  /* 0x005900000068783b */ /* 0x000fe20000004200 */
[----:B---3--:R-:W-:-:S04]  /*5b20*/  FFMA.FTZ R9, R83, c[0x0][0x2d0], -R8 ;  /* 0x0000b40053097a23 */ /* 0x008fc80000010808 */
[C---:B-1----:R-:W-:Y:S01]  /*5b30*/  HMMA.16816.F32 R172, R4.reuse, R20, R96 ;  /* 0x0000001404ac723c */ /* 0x042fe20000001860 */
[----:B--2---:R-:W-:Y:S01]  /*5b40*/  MOV R2, R143 ;  /* 0x0000008f00027202 */ /* 0x004fe20000000f00 */
[----:B------:R1:W2:Y:S06]  /*5b50*/  MUFU.EX2 R10, R9 ;  /* 0x00000009000a7308 */ /* 0x0002ac0000000800 */
[----:B------:R-:W-:Y:S01]  /*5b60*/  HMMA.16816.F32 R32, R4, R22, R32 ;  /* 0x000000160420723c */ /* 0x000fe20000001820 */
[----:B------:R-:W3:Y:S01]  /*5b70*/  LDSM.16.MT88.4 R140, [R135+0x2900] ;  /* 0x00290000878c783b */ /* 0x000ee20000004200 */
[----:B------:R-:W-:Y:S01]  /*5b80*/  IMAD.MOV.U32 R19, RZ, RZ, R74 ;  /* 0x000000ffff137224 */ /* 0x000fe200078e004a */
[----:B------:R-:W-:-:S02]  /*5b90*/  MOV R21, R75 ;  /* 0x0000004b00157202 */ /* 0x000fc40000000f00 */
[----:B------:R-:W-:Y:S03]  /*5ba0*/  LDSM.16.MT88.4 R80, [R135+0x5900] ;  /* 0x005900008750783b */ /* 0x000fe60000004200 */
[----:B----4-:R-:W-:Y:S01]  /*5bb0*/  HMMA.16816.F32 R44, R4, R12, R44 ;  /* 0x0000000c042c723c */ /* 0x010fe2000000182c */
[----:B------:R-:W-:Y:S01]  /*5bc0*/  IMAD.MOV.U32 R22, RZ, RZ, R66 ;  /* 0x000000ffff167224 */ /* 0x000fe200078e0042 */
[----:B------:R-:W-:-:S06]  /*5bd0*/  MOV R23, R65 ;  /* 0x0000004100177202 */ /* 0x000fcc0000000f00 */
[----:B------:R-:W-:Y:S01]  /*5be0*/  HMMA.16816.F32 R28, R4, R14, R28 ;  /* 0x0000000e041c723c */ /* 0x000fe2000000181c */
[--C-:B-1----:R-:W-:Y:S01]  /*5bf0*/  FFMA.FTZ R9, R72, c[0x0][0x2d0], -R8.reuse ;  /* 0x0000b40048097a23 */ /* 0x102fe20000010808 */
[----:B------:R-:W-:Y:S01]  /*5c00*/  LDSM.16.MT88.4 R12, [R0+0x8900] ;  /* 0x00890000000c783b */ /* 0x000fe20000004200 */
[----:B------:R-:W-:-:S03]  /*5c10*/  FFMA.FTZ R8, R73, c[0x0][0x2d0], -R8 ;  /* 0x0000b40049087a23 */ /* 0x000fc60000010808 */
[----:B------:R1:W4:Y:S01]  /*5c20*/  LDSM.16.MT88.4 R72, [R0+0x2900] ;  /* 0x002900000048783b */ /* 0x0003220000004200 */
[----:B------:R-:W-:Y:S02]  /*5c30*/  FADD.FTZ R4, R26, R2 ;  /* 0x000000021a047221 */ /* 0x000fe40000010000 */
[----:B------:R-:W-:Y:S01]  /*5c40*/  FADD.FTZ R2, R24, R27 ;  /* 0x0000001b18027221 */ /* 0x000fe20000010000 */
[----:B------:R-:W-:Y:S01]  /*5c50*/  F2FP.PACK_AB R128, R17, R133 ;  /* 0x000000851180723e */ /* 0x000fe200000000ff */
[----:B------:R-:W-:Y:S01]  /*5c60*/  FADD.FTZ R4, R25, R4 ;  /* 0x0000000419047221 */ /* 0x000fe20000010000 */
[----:B------:R-:W-:Y:S01]  /*5c70*/  F2FP.PACK_AB R130, R16, R18 ;  /* 0x000000121082723e */ /* 0x000fe200000000ff */
[----:B------:R-:W-:Y:S01]  /*5c80*/  IMAD.MOV.U32 R20, RZ, RZ, R64 ;  /* 0x000000ffff147224 */ /* 0x000fe200078e0040 */
[----:B------:R-:W-:Y:S01]  /*5c90*/  LDSM.16.MT88.4 R96, [R237+0x5900] ;  /* 0x00590000ed60783b */ /* 0x000fe20000004200 */
[----:B------:R-:W-:Y:S02]  /*5ca0*/  FADD.FTZ R2, R22, R2 ;  /* 0x0000000216027221 */ /* 0x000fe40000010000 */
[----:B------:R-:W-:Y:S01]  /*5cb0*/  FADD.FTZ R4, R23, R4 ;  /* 0x0000000417047221 */ /* 0x000fe20000010000 */
[----:B------:R-:W-:Y:S01]  /*5cc0*/  MUFU.EX2 R9, R9 ;  /* 0x0000000900097308 */ /* 0x000fe20000000800 */
[----:B------:R-:W-:Y:S01]  /*5cd0*/  FADD.FTZ R2, R20, R2 ;  /* 0x0000000214027221 */ /* 0x000fe20000010000 */
[----:B--2---:R-:W-:Y:S01]  /*5ce0*/  F2FP.PACK_AB R129, R10, R11 ;  /* 0x0000000b0a81723e */ /* 0x004fe200000000ff */
[----:B------:R-:W-:Y:S01]  /*5cf0*/  FADD.FTZ R4, R21, R4 ;  /* 0x0000000415047221 */ /* 0x000fe20000010000 */
[----:B------:R-:W2:Y:S01]  /*5d00*/  LDSM.16.MT88.4 R64, [R237+0x2900] ;  /* 0x00290000ed40783b */ /* 0x000ea20000004200 */
[----:B------:R-:W-:-:S02]  /*5d10*/  FADD.FTZ R2, R19, R2 ;  /* 0x0000000213027221 */ /* 0x000fc40000010000 */
[----:B------:R-:W-:Y:S01]  /*5d20*/  FADD.FTZ R4, R247, R4 ;  /* 0x00000004f7047221 */ /* 0x000fe20000010000 */
[----:B------:R-:W3:Y:S01]  /*5d30*/  MUFU.EX2 R8, R8 ;  /* 0x0000000800087308 */ /* 0x000ee20000000800 */
[----:B------:R-:W-:Y:S02]  /*5d40*/  FADD.FTZ R2, R245, R2 ;  /* 0x00000002f5027221 */ /* 0x000fe40000010000 */
[----:B------:R-:W-:Y:S02]  /*5d50*/  FADD.FTZ R5, R246, R4 ;  /* 0x00000004f6057221 */ /* 0x000fe40000010000 */
[----:B------:R-:W-:Y:S02]  /*5d60*/  FADD.FTZ R4, R243, R2 ;  /* 0x00000002f3047221 */ /* 0x000fe40000010000 */
[----:B------:R-:W-:Y:S02]  /*5d70*/  FADD.FTZ R2, R244, R5 ;  /* 0x00000005f4027221 */ /* 0x000fe40000010000 */
[----:B-1----:R-:W-:-:S02]  /*5d80*/  FADD.FTZ R0, R240, R4 ;  /* 0x00000004f0007221 */ /* 0x002fc40000010000 */
[----:B------:R-:W-:Y:S02]  /*5d90*/  FADD.FTZ R2, R242, R2 ;  /* 0x00000002f2027221 */ /* 0x000fe40000010000 */
[----:B------:R-:W-:Y:S02]  /*5da0*/  FADD.FTZ R0, R201, R0 ;  /* 0x00000000c9007221 */ /* 0x000fe40000010000 */
[----:B------:R-:W-:Y:S01]  /*5db0*/  FADD.FTZ R2, R202, R2 ;  /* 0x00000002ca027221 */ /* 0x000fe20000010000 */
[----:B---3--:R-:W-:Y:S01]  /*5dc0*/  F2FP.PACK_AB R131, R8, R9 ;  /* 0x000000090883723e */ /* 0x008fe200000000ff */
[----:B------:R-:W-:Y:S02]  /*5dd0*/  FADD.FTZ R0, R203, R0 ;  /* 0x00000000cb007221 */ /* 0x000fe40000010000 */
[----:B------:R-:W-:Y:S02]  /*5de0*/  FADD.FTZ R2, R232, R2 ;  /* 0x00000002e8027221 */ /* 0x000fe40000010000 */
[----:B------:R-:W-:-:S02]  /*5df0*/  FADD.FTZ R0, R233, R0 ;  /* 0x00000000e9007221 */ /* 0x000fc40000010000 */
[----:B------:R-:W-:Y:S01]  /*5e00*/  HMMA.16816.F32 R116, R128, R120, R116 ;  /* 0x000000788074723c */ /* 0x000fe20000001874 */
[----:B------:R-:W-:Y:S02]  /*5e10*/  FADD.FTZ R2, R234, R2 ;  /* 0x00000002ea027221 */ /* 0x000fe40000010000 */
[----:B------:R-:W-:-:S05]  /*5e20*/  FADD.FTZ R0, R235, R0 ;  /* 0x00000000eb007221 */ /* 0x000fca0000010000 */
[----:B------:R-:W-:Y:S01]  /*5e30*/  HMMA.16816.F32 R136, R128, R140, R136 ;  /* 0x0000008c8088723c */ /* 0x000fe20000001888 */
[----:B------:R-:W-:Y:S02]  /*5e40*/  FADD.FTZ R2, R200, R2 ;  /* 0x00000002c8027221 */ /* 0x000fe40000010000 */
[----:B------:R-:W-:-:S05]  /*5e50*/  FADD.FTZ R0, R192, R0 ;  /* 0x00000000c0007221 */ /* 0x000fca0000010000 */
[C---:B------:R-:W-:Y:S08]  /*5e60*/  HMMA.16816.F32 R120, R128.reuse, R122, R68 ;  /* 0x0000007a8078723c */ /* 0x040ff00000001844 */
[----:B------:R-:W-:Y:S01]  /*5e70*/  HMMA.16816.F32 R140, R128, R142, R76 ;  /* 0x0000008e808c723c */ /* 0x000fe2000000184c */
[----:B------:R-:W-:-:S07]  /*5e80*/  FADD.FTZ R2, R195, R2 ;  /* 0x00000002c3027221 */ /* 0x000fce0000010000 */
[----:B----4-:R-:W-:Y:S01]  /*5e90*/  HMMA.16816.F32 R68, R128, R72, R108 ;  /* 0x000000488044723c */ /* 0x010fe2000000186c */
[----:B------:R-:W-:-:S07]  /*5ea0*/  FADD.FTZ R0, R183, R0 ;  /* 0x00000000b7007221 */ /* 0x000fce0000010000 */
[C---:B------:R-:W-:Y:S08]  /*5eb0*/  HMMA.16816.F32 R76, R128.reuse, R80, R124 ;  /* 0x00000050804c723c */ /* 0x040ff0000000187c */
[C---:B------:R-:W-:Y:S01]  /*5ec0*/  HMMA.16816.F32 R72, R128.reuse, R74, R112 ;  /* 0x0000004a8048723c */ /* 0x040fe20000001870 */
[----:B------:R-:W1:Y:S07]  /*5ed0*/  LDSM.16.MT88.4 R112, [R135+0x8900] ;  /* 0x008900008770783b */ /* 0x000e6e0000004200 */
[----:B------:R-:W-:Y:S01]  /*5ee0*/  HMMA.16816.F32 R80, R128, R82, R144 ;  /* 0x000000528050723c */ /* 0x000fe20000001890 */
[----:B------:R-:W3:Y:S01]  /*5ef0*/  LDSM.16.MT88.4 R144, [R237+0x8900] ;  /* 0x00890000ed90783b */ /* 0x000ee20000004200 */
[----:B------:R-:W-:-:S02]  /*5f00*/  FADD.FTZ R2, R194, R2 ;  /* 0x00000002c2027221 */ /* 0x000fc40000010000 */
[----:B------:R-:W-:Y:S02]  /*5f10*/  FADD.FTZ R0, R182, R0 ;  /* 0x00000000b6007221 */ /* 0x000fe40000010000 */
[----:B------:R-:W-:Y:S02]  /*5f20*/  FADD.FTZ R2, R193, R2 ;  /* 0x00000002c1027221 */ /* 0x000fe40000010000 */
[----:B------:R-:W-:Y:S02]  /*5f30*/  FADD.FTZ R0, R181, R0 ;  /* 0x00000000b5007221 */ /* 0x000fe40000010000 */
[----:B------:R-:W-:Y:S02]  /*5f40*/  FADD.FTZ R2, R179, R2 ;  /* 0x00000002b3027221 */ /* 0x000fe40000010000 */
[----:B------:R-:W-:Y:S02]  /*5f50*/  FADD.FTZ R0, R177, R0 ;  /* 0x00000000b1007221 */ /* 0x000fe40000010000 */
[----:B------:R-:W-:-:S02]  /*5f60*/  FADD.FTZ R2, R180, R2 ;  /* 0x00000002b4027221 */ /* 0x000fc40000010000 */
[----:B------:R-:W-:Y:S01]  /*5f70*/  FADD.FTZ R0, R176, R0 ;  /* 0x00000000b0007221 */ /* 0x000fe20000010000 */
[----:B------:R-:W-:Y:S01]  /*5f80*/  UISETP.GE.AND UP1, UPT, UR6, 0xc1, UPT ;  /* 0x000000c10600788c */ /* 0x000fe2000bf26270 */
[----:B------:R-:W-:Y:S02]  /*5f90*/  FADD.FTZ R2, R178, R2 ;  /* 0x00000002b2027221 */ /* 0x000fe40000010000 */
[----:B------:R-:W-:Y:S02]  /*5fa0*/  FADD.FTZ R0, R134, R0 ;  /* 0x0000000086007221 */ /* 0x000fe40000010000 */
[----:B------:R-:W-:Y:S01]  /*5fb0*/  FADD.FTZ R248, R248, R2 ;  /* 0x00000002f8f87221 */ /* 0x000fe20000010000 */
[----:B------:R-:W-:Y:S01]  /*5fc0*/  PLOP3.LUT P1, PT, PT, PT, UP1, 0x80, 0x0 ;  /* 0x000000000000781c */ /* 0x000fe20003f2f018 */
[----:B------:R-:W-:Y:S02]  /*5fd0*/  FADD.FTZ R249, R249, R0 ;  /* 0x00000000f9f97221 */ /* 0x000fe40000010000 */
[----:B------:R-:W-:-:S02]  /*5fe0*/  FADD.FTZ R248, R133, R248 ;  /* 0x000000f885f87221 */ /* 0x000fc40000010000 */
[----:B------:R-:W-:Y:S01]  /*5ff0*/  FADD.FTZ R249, R11, R249 ;  /* 0x000000f90bf97221 */ /* 0x000fe20000010000 */
[----:B------:R-:W-:Y:S01]  /*6000*/  HMMA.16816.F32 R84, R128, R88, R84 ;  /* 0x000000588054723c */ /* 0x000fe20000001854 */
[----:B------:R-:W-:Y:S02]  /*6010*/  FADD.FTZ R248, R17, R248 ;  /* 0x000000f811f87221 */ /* 0x000fe40000010000 */
[----:B------:R-:W-:-:S05]  /*6020*/  FADD.FTZ R249, R10, R249 ;  /* 0x000000f90af97221 */ /* 0x000fca0000010000 */
[----:B------:R-:W-:Y:S01]  /*6030*/  HMMA.16816.F32 R88, R128, R90, R60 ;  /* 0x0000005a8058723c */ /* 0x000fe2000000183c */
[----:B------:R-:W-:Y:S02]  /*6040*/  FADD.FTZ R248, R18, R248 ;  /* 0x000000f812f87221 */ /* 0x000fe40000010000 */
[----:B------:R-:W-:-:S05]  /*6050*/  FADD.FTZ R249, R9, R249 ;  /* 0x000000f909f97221 */ /* 0x000fca0000010000 */
[----:B--2---:R-:W-:Y:S01]  /*6060*/  HMMA.16816.F32 R60, R128, R64, R92 ;  /* 0x00000040803c723c */ /* 0x004fe2000000185c */
[----:B------:R-:W-:-:S07]  /*6070*/  FADD.FTZ R248, R16, R248 ;  /* 0x000000f810f87221 */ /* 0x000fce0000010000 */
[----:B------:R-:W-:Y:S01]  /*6080*/  HMMA.16816.F32 R64, R128, R66, R100 ;  /* 0x000000428040723c */ /* 0x000fe20000001864 */
[----:B------:R-:W-:-:S07]  /*6090*/  FADD.FTZ R249, R8, R249 ;  /* 0x000000f908f97221 */ /* 0x000fce0000010000 */
[C---:B------:R-:W-:Y:S08]  /*60a0*/  HMMA.16816.F32 R52, R128.reuse, R56, R52 ;  /* 0x000000388034723c */ /* 0x040ff00000001834 */
[C---:B------:R-:W-:Y:S08]  /*60b0*/  HMMA.16816.F32 R92, R128.reuse, R96, R148 ;  /* 0x00000060805c723c */ /* 0x040ff00000001894 */
[C---:B------:R-:W-:Y:S08]  /*60c0*/  HMMA.16816.F32 R100, R128.reuse, R104, R164 ;  /* 0x000000688064723c */ /* 0x040ff000000018a4 */
[C---:B-1----:R-:W-:Y:S08]  /*60d0*/  HMMA.16816.F32 R108, R128.reuse, R112, R172 ;  /* 0x00000070806c723c */ /* 0x042ff000000018ac */
[C---:B---3--:R-:W-:Y:S08]  /*60e0*/  HMMA.16816.F32 R124, R128.reuse, R144, R40 ;  /* 0x00000090807c723c */ /* 0x048ff00000001828 */
        /* <DEDUP_REMOVED lines=17> */
[----:B-----5:R-:W-:-:S04]  /*6200*/  IMAD.WIDE.U32 R6, R4, UR5, R250 ;  /* 0x0000000504067c25 */ /* 0x020fc8000f8e00fa */
        /* <DEDUP_REMOVED lines=11> */
[----:B------:R1:W-:Y:S01]  /*62c0*/  LDGSTS.E.BYPASS.LTC128B.128 [R241+0x12100], [R4.64], !P4 ;  /* 0x1210000004f17fae */ /* 0x0003e2000e101d54 */
        /* <DEDUP_REMOVED lines=13> */
.L_x_662:
[----:B------:R-:W-:Y:S01]  /*63a0*/  PLOP3.LUT P1, PT, PT, PT, UP0, 0x40, 0x0 ;  /* 0x000000000000781c */ /* 0x000fe20003f2e808 */
[----:B------:R-:W0:-:S12]  /*63b0*/  LDGDEPBAR ;  /* 0x00000000000079af */ /* 0x000e180000000000 */
[----:B------:R-:W-:Y:S05]  /*63c0*/  @P1 BRA `(.L_x_663) ;  /* 0x0000377000001947 */ /* 0x000fea0003800000 */
[----:B------:R-:W-:Y:S01]  /*63d0*/  IMAD.MOV.U32 R240, RZ, RZ, 0x20 ;  /* 0x00000020fff07424 */ /* 0x000fe200078e00ff */
[----:B------:R-:W-:Y:S01]  /*63e0*/  MOV R133, R3 ;  /* 0x0000000300857202 */ /* 0x000fe20000000f00 */
[----:B------:R-:W-:Y:S01]  /*63f0*/  IMAD.MOV.U32 R0, RZ, RZ, R132 ;  /* 0x000000ffff007224 */ /* 0x000fe200078e0084 */
[----:B------:R-:W-:Y:S02]  /*6400*/  UIADD3 UR16, UR16, -0x2, URZ ;  /* 0xfffffffe10107890 */ /* 0x000fe4000fffe03f */
[----:B------:R-:W-:Y:S01]  /*6410*/  SEL R240, R240, 0xffffffe0, !P0 ;  /* 0xffffffe0f0f07807 */ /* 0x000fe20004000000 */
[----:B------:R-:W-:Y:S02]  /*6420*/  UMOV UR15, URZ ;  /* 0x0000003f000f7c82 */ /* 0x000fe40008000000 */
[----:B------:R-:W-:Y:S02]  /*6430*/  UMOV UR5, 0x1 ;  /* 0x0000000100057882 */ /* 0x000fe40000000000 */
[----:B------:R-:W-:-:S02]  /*6440*/  ULDC.64 UR8, c[0x0][0x208] ;  /* 0x0000820000087ab9 */ /* 0x000fc40000000a00 */
[----:B------:R-:W-:Y:S02]  /*6450*/  ULDC.64 UR6, c[0x0][0x1e0] ;  /* 0x0000780000067ab9 */ /* 0x000fe40000000a00 */
.L_x_664:
[----:B------:R-:W2:Y:S01]  /*6460*/  LDL.64 R170, [R1] ;  /* 0x0000000001aa7983 */ /* 0x000ea20000100a00 */
[----:B------:R-:W-:Y:S04]  /*6470*/  DEPBAR.LE SB0, 0x2 ;  /* 0x000080800000791a */ /* 0x000fe80000000000 */
[----:B------:R-:W-:Y:S01]  /*6480*/  UIMAD UR4, UR5, 0x9000, URZ ;  /* 0x00009000050478a4 */ /* 0x000fe2000f8e023f */
[----:B------:R-:W2:Y:S01]  /*6490*/  LDL.64 R168, [R1+0x8] ;  /* 0x0000080001a87983 */ /* 0x000ea20000100a00 */
        /* <DEDUP_REMOVED lines=8> */
[----:B------:R-:W-:Y:S01]  /*6520*/  @UP0 USHF.R.S32.HI UR10, URZ, 0x1f, UR14 ;  /* 0x0000001f3f0a0899 */ /* 0x000fe2000801140e */
[----:B------:R-:W-:Y:S01]  /*6530*/  IADD3 R232, R238, R2, RZ ;  /* 0x00000002eee87210 */ /* 0x000fe20007ffe0ff */
        /* <DEDUP_REMOVED lines=9> */
[----:B------:R-:W3:Y:S04]  /*65d0*/  LDSM.16.M88.4 R16, [R236+UR4+0x12900] ;  /* 0x01290004ec10783b */ /* 0x000ee80008000200 */
[----:B------:R-:W-:Y:S04]  /*65e0*/  @UP0 UIADD3 UR13, UR16, -0x2, URZ ;  /* 0xfffffffe100d0890 */ /* 0x000fe8000fffe03f */
[----:B------:R-:W4:Y:S01]  /*65f0*/  LDSM.16.M88.4 R24, [R236+UR4+0x13100] ;  /* 0x01310004ec18783b */ /* 0x000f220008000200 */
[----:B------:R-:W-:Y:S07]  /*6600*/  @UP0 UIMAD.WIDE.U32 UR18, UR13, UR6, URZ ;  /* 0x000000060d1202a5 */ /* 0x000fee000f8e003f */
[----:B------:R-:W4:Y:S08]  /*6610*/  LDSM.16.M88.4 R32, [R236+UR4+0x13900] ;  /* 0x01390004ec20783b */ /* 0x000f300008000200 */
[----:B------:R-:W4:Y:S01]  /*6620*/  LDSM.16.M88.4 R40, [R236+UR4+0x14100] ;  /* 0x01410004ec28783b */ /* 0x000f220008000200 */
[C---:B-1----:R-:W-:Y:S07]  /*6630*/  HMMA.16816.F32 R4, R152.reuse, R8, RZ ;  /* 0x000000089804723c */ /* 0x042fee00000018ff */
[----:B------:R-:W1:Y:S01]  /*6640*/  LDSM.16.M88.4 R48, [R236+UR4+0x14900] ;  /* 0x01490004ec30783b */ /* 0x000e620008000200 */
[C---:B------:R-:W-:Y:S07]  /*6650*/  HMMA.16816.F32 R8, R152.reuse, R10, RZ ;  /* 0x0000000a9808723c */ /* 0x040fee00000018ff */
[----:B------:R-:W1:Y:S01]  /*6660*/  LDSM.16.M88.4 R160, [R2+0x12100] ;  /* 0x0121000002a0783b */ /* 0x000e620000000200 */
[C---:B---3--:R-:W-:Y:S07]  /*6670*/  HMMA.16816.F32 R12, R152.reuse, R16, RZ ;  /* 0x00000010980c723c */ /* 0x048fee00000018ff */
[----:B------:R-:W3:Y:S01]  /*6680*/  LDSM.16.M88.4 R164, [R2+0x12900] ;  /* 0x0129000002a4783b */ /* 0x000ee20000000200 */
[C---:B------:R-:W-:Y:S07]  /*6690*/  HMMA.16816.F32 R16, R152.reuse, R18, RZ ;  /* 0x000000129810723c */ /* 0x040fee00000018ff */
[----:B------:R-:W-:Y:S01]  /*66a0*/  LDSM.16.M88.4 R172, [R2+0x13900] ;  /* 0x0139000002ac783b */ /* 0x000fe20000000200 */
[C---:B----4-:R-:W-:Y:S07]  /*66b0*/  HMMA.16816.F32 R20, R152.reuse, R24, RZ ;  /* 0x000000189814723c */ /* 0x050fee00000018ff */
[----:B------:R-:W-:Y:S01]  /*66c0*/  LDSM.16.M88.4 R176, [R2+0x14100] ;  /* 0x0141000002b0783b */ /* 0x000fe20000000200 */
[C---:B------:R-:W-:Y:S07]  /*66d0*/  HMMA.16816.F32 R24, R152.reuse, R26, RZ ;  /* 0x0000001a9818723c */ /* 0x040fee00000018ff */
[----:B------:R-:W-:Y:S01]  /*66e0*/  LDSM.16.M88.4 R180, [R2+0x14900] ;  /* 0x0149000002b4783b */ /* 0x000fe20000000200 */
[C---:B------:R-:W-:Y:S08]  /*66f0*/  HMMA.16816.F32 R28, R152.reuse, R32, RZ ;  /* 0x00000020981c723c */ /* 0x040ff000000018ff */
[C---:B------:R-:W-:Y:S08]  /*6700*/  HMMA.16816.F32 R32, R152.reuse, R34, RZ ;  /* 0x000000229820723c */ /* 0x040ff000000018ff */
[C---:B------:R-:W-:Y:S08]  /*6710*/  HMMA.16816.F32 R36, R152.reuse, R40, RZ ;  /* 0x000000289824723c */ /* 0x040ff000000018ff */
[C---:B------:R-:W-:Y:S08]  /*6720*/  HMMA.16816.F32 R40, R152.reuse, R42, RZ ;  /* 0x0000002a9828723c */ /* 0x040ff000000018ff */
[C---:B-1----:R-:W-:Y:S08]  /*6730*/  HMMA.16816.F32 R44, R152.reuse, R48, RZ ;  /* 0x00000030982c723c */ /* 0x042ff000000018ff */
[----:B------:R-:W-:Y:S08]  /*6740*/  HMMA.16816.F32 R48, R152, R50, RZ ;  /* 0x000000329830723c */ /* 0x000ff000000018ff */
[C---:B------:R-:W-:Y:S08]  /*6750*/  HMMA.16816.F32 R4, R156.reuse, R160, R4 ;  /* 0x000000a09c04723c */ /* 0x040ff00000001804 */
[C---:B------:R-:W-:Y:S08]  /*6760*/  HMMA.16816.F32 R8, R156.reuse, R162, R8 ;  /* 0x000000a29c08723c */ /* 0x040ff00000001808 */
[C---:B---3--:R-:W-:Y:S08]  /*6770*/  HMMA.16816.F32 R12, R156.reuse, R164, R12 ;  /* 0x000000a49c0c723c */ /* 0x048ff0000000180c */
[C---:B------:R-:W-:Y:S04]  /*6780*/  HMMA.16816.F32 R16, R156.reuse, R166, R16 ;  /* 0x000000a69c10723c */ /* 0x040fe80000001810 */
[----:B--2---:R-:W-:Y:S05]  /*6790*/  @P0 MOV R169, R171 ;  /* 0x000000ab00a90202 */ /* 0x004fea0000000f00 */
[----:B------:R-:W-:Y:S05]  /*67a0*/  @P0 IMAD.WIDE.U32 R168, R3, 0x60, R168 ;  /* 0x0000006003a80825 */ /* 0x000fea00078e00a8 */
[----:B------:R-:W-:Y:S01]  /*67b0*/  @P0 IADD3 R192, R169, UR10, RZ ;  /* 0x0000000aa9c00c10 */ /* 0x000fe2000fffe0ff */
[----:B------:R-:W-:Y:S01]  /*67c0*/  @UP0 USHF.R.S32.HI UR10, URZ, 0x1f, UR13 ;  /* 0x0000001f3f0a0899 */ /* 0x000fe2000801140d */
[C---:B------:R-:W-:Y:S02]  /*67d0*/  @P0 SHF.L.U32 R3, R168.reuse, 0x1, RZ ;  /* 0x00000001a8030819 */ /* 0x040fe400000006ff */
[----:B------:R-:W-:Y:S01]  /*67e0*/  @P0 SHF.L.U64.HI R192, R168, 0x1, R192 ;  /* 0x00000001a8c00819 */ /* 0x000fe200000102c0 */
[----:B------:R-:W-:Y:S01]  /*67f0*/  @UP0 UIMAD UR10, UR10, UR6, URZ ;  /* 0x000000060a0a02a4 */ /* 0x000fe2000f8e023f */
[C---:B------:R-:W-:Y:S01]  /*6800*/  @P0 IADD3 R160, P6, R3.reuse, c[0x0][0x1f8], RZ ;  /* 0x00007e0003a00a10 */ /* 0x040fe20007fde0ff */
[----:B------:R-:W1:Y:S01]  /*6810*/  LDSM.16.M88.4 R168, [R2+0x13100] ;  /* 0x0131000002a8783b */ /* 0x000e620000000200 */
[C---:B------:R-:W-:Y:S01]  /*6820*/  @P0 IADD3 R200, P5, R3.reuse, 0x80, RZ ;  /* 0x0000008003c80810 */ /* 0x040fe20007fbe0ff */
[----:B------:R-:W-:Y:S01]  /*6830*/  @UP0 UIMAD UR10, UR13, UR7, UR10 ;  /* 0x000000070d0a02a4 */ /* 0x000fe2000f8e020a */
[----:B------:R-:W-:Y:S01]  /*6840*/  @P0 IADD3.X R161, R192, c[0x0][0x1fc], RZ, P6, !PT ;  /* 0x00007f00c0a10a10 */ /* 0x000fe200037fe4ff */
[----:B------:R-:W-:Y:S01]  /*6850*/  UIADD3 UR13, UR15, 0x1, URZ ;  /* 0x000000010f0d7890 */ /* 0x000fe2000fffe03f */
[----:B------:R-:W-:Y:S01]  /*6860*/  @P0 IADD3 R200, P1, R200, c[0x0][0x1f8], RZ ;  /* 0x00007e00c8c80a10 */ /* 0x000fe20007f3e0ff */
[----:B------:R-:W-:Y:S01]  /*6870*/  @UP0 UIADD3 UR10, UR19, UR10, URZ ;  /* 0x0000000a130a0290 */ /* 0x000fe2000fffe03f */
[----:B------:R-:W-:Y:S01]  /*6880*/  @P0 IADD3 R3, P6, R3, 0x100, RZ ;  /* 0x0000010003030810 */ /* 0x000fe20007fde0ff */
[----:B------:R-:W-:Y:S01]  /*6890*/  @!PT LDS RZ, [RZ] ;  /* 0x00000000fffff984 */ /* 0x000fe20000000800 */
[----:B------:R-:W-:Y:S01]  /*68a0*/  @!PT LDS RZ, [RZ] ;  /* 0x00000000fffff984 */ /* 0x000fe20000000800 */
[----:B------:R-:W-:Y:S01]  /*68b0*/  @!PT LDS RZ, [RZ] ;  /* 0x00000000fffff984 */ /* 0x000fe20000000800 */
[----:B------:R2:W-:Y:S01]  /*68c0*/  @P0 LDGSTS.E.BYPASS.LTC128B.128 [R134+0x100], [R160.64], !P4 ;  /* 0x00100000a0860fae */ /* 0x0005e2000e101d54 */
[--C-:B------:R-:W-:Y:S01]  /*68d0*/  @P0 IADD3.X R201, RZ, c[0x0][0x1fc], R192.reuse, P1, P5 ;  /* 0x00007f00ffc90a10 */ /* 0x100fe20000fea4c0 */
[----:B------:R-:W-:Y:S01]  /*68e0*/  @UP0 UIMAD UR10, UR10, 0x60, URZ ;  /* 0x000000600a0a08a4 */ /* 0x000fe2000f8e023f */
[----:B------:R-:W-:Y:S01]  /*68f0*/  @P0 IADD3 R194, P5, R3, c[0x0][0x1f8], RZ ;  /* 0x00007e0003c20a10 */ /* 0x000fe20007fbe0ff */
[----:B------:R-:W-:Y:S01]  /*6900*/  USEL UR15, UR13, URZ, !UP1 ;  /* 0x0000003f0d0f7287 */ /* 0x000fe2000c800000 */
[-C--:B------:R-:W-:Y:S01]  /*6910*/  IADD3 R3, R238, R132.reuse, RZ ;  /* 0x00000084ee037210 */ /* 0x080fe20007ffe0ff */
[----:B------:R-:W-:Y:S01]  /*6920*/  @UP0 USHF.L.U64.HI UR13, UR6, 0x6, UR7 ;  /* 0x00000006060d0899 */ /* 0x000fe20008010207 */
[----:B------:R-:W-:Y:S01]  /*6930*/  @P0 IADD3.X R195, RZ, c[0x0][0x1fc], R192, P5, P6 ;  /* 0x00007f00ffc30a10 */ /* 0x000fe20002fec4c0 */
[----:B------:R3:W-:Y:S01]  /*6940*/  @P0 LDGSTS.E.BYPASS.LTC128B.128 [R134+0x3100], [R200.64], !P3 ;  /* 0x03100000c8860fae */ /* 0x0007e2000d901d54 */
[----:B------:R-:W-:Y:S07]  /*6950*/  IADD3 R132, R240, R132, R238 ;  /* 0x00000084f0847210 */ /* 0x000fee0007ffe0ee */
[----:B------:R4:W-:Y:S01]  /*6960*/  @P0 LDGSTS.E.BYPASS.LTC128B.128 [R134+0x6100], [R194.64], !P2 ;  /* 0x06100000c2860fae */ /* 0x0009e2000d101d54 */
[----:B--2---:R-:W-:Y:S04]  /*6970*/  @P0 IADD3 R160, P1, R160, UR12, RZ ;  /* 0x0000000ca0a00c10 */ /* 0x004fe8000ff3e0ff */
[----:B------:R-:W-:Y:S01]  /*6980*/  @P0 IADD3.X R161, R161, UR11, RZ, P1, !PT ;  /* 0x0000000ba1a10c10 */ /* 0x000fe20008ffe4ff */
[C---:B-1----:R-:W-:Y:S03]  /*6990*/  HMMA.16816.F32 R20, R156.reuse, R168, R20 ;  /* 0x000000a89c14723c */ /* 0x042fe60000001814 */
[----:B------:R-:W-:Y:S01]  /*69a0*/  @P0 IADD3 R162, P1, R160, UR12, RZ ;  /* 0x0000000ca0a20c10 */ /* 0x000fe2000ff3e0ff */
[----:B------:R1:W-:Y:S03]  /*69b0*/  @P0 LDGSTS.E.BYPASS.LTC128B.128 [R134+0x1100], [R160.64], !P4 ;  /* 0x01100000a0860fae */ /* 0x0003e6000e101d54 */
[----:B------:R-:W-:Y:S01]  /*69c0*/  @P0 IADD3.X R163, R161, UR11, RZ, P1, !PT ;  /* 0x0000000ba1a30c10 */ /* 0x000fe20008ffe4ff */
[C---:B------:R-:W-:Y:S04]  /*69d0*/  HMMA.16816.F32 R24, R156.reuse, R170, R24 ;  /* 0x000000aa9c18723c */ /* 0x040fe80000001818 */
[----:B------:R1:W-:Y:S04]  /*69e0*/  @P0 LDGSTS.E.BYPASS.LTC128B.128 [R134+0x4100], [R160.64+0x80], !P3 ;  /* 0x04100080a0860fae */ /* 0x0003e8000d901d54 */
[C---:B------:R-:W-:Y:S04]  /*69f0*/  HMMA.16816.F32 R28, R156.reuse, R172, R28 ;  /* 0x000000ac9c1c723c */ /* 0x040fe8000000181c */
[----:B------:R1:W-:Y:S04]  /*6a00*/  @P0 LDGSTS.E.BYPASS.LTC128B.128 [R134+0x7100], [R160.64+0x100], !P2 ;  /* 0x07100100a0860fae */ /* 0x0003e8000d101d54 */
[C---:B------:R-:W-:Y:S04]  /*6a10*/  HMMA.16816.F32 R32, R156.reuse, R174, R32 ;  /* 0x000000ae9c20723c */ /* 0x040fe80000001820 */
[----:B------:R1:W-:Y:S04]  /*6a20*/  @P0 LDGSTS.E.BYPASS.LTC128B.128 [R134+0x2100], [R162.64], !P4 ;  /* 0x02100000a2860fae */ /* 0x0003e8000e101d54 */
[C---:B------:R-:W-:Y:S04]  /*6a30*/  HMMA.16816.F32 R36, R156.reuse, R176, R36 ;  /* 0x000000b09c24723c */ /* 0x040fe80000001824 */
[----:B------:R1:W-:Y:S04]  /*6a40*/  @P0 LDGSTS.E.BYPASS.LTC128B.128 [R134+0x5100], [R162.64+0x80], !P3 ;  /* 0x05100080a2860fae */ /* 0x0003e8000d901d54 */
[C---:B------:R-:W-:Y:S04]  /*6a50*/  HMMA.16816.F32 R40, R156.reuse, R178, R40 ;  /* 0x000000b29c28723c */ /* 0x040fe80000001828 */
[----:B------:R1:W-:Y:S01]  /*6a60*/  @P0 LDGSTS.E.BYPASS.LTC128B.128 [R134+0x8100], [R162.64+0x100], !P2 ;  /* 0x08100100a2860fae */ /* 0x0003e2000d101d54 */
[----:B------:R-:W-:Y:S03]  /*6a70*/  PLOP3.LUT P0, PT, PT, PT, UP0, 0x80, 0x0 ;  /* 0x000000000000781c */ /* 0x000fe60003f0f008 */
[C---:B------:R-:W-:Y:S04]  /*6a80*/  HMMA.16816.F32 R44, R156.reuse, R180, R44 ;  /* 0x000000b49c2c723c */ /* 0x040fe8000000182c */
[----:B------:R-:W-:Y:S04]  /*6a90*/  LDSM.16.M88.4 R164, [R3+0x12900] ;  /* 0x0129000003a4783b */ /* 0x000fe80000000200 */
[----:B------:R-:W-:Y:S04]  /*6aa0*/  HMMA.16816.F32 R48, R156, R182, R48 ;  /* 0x000000b69c30723c */ /* 0x000fe80000001830 */
[----:B------:R-:W-:Y:S08]  /*6ab0*/  LDSM.16.M88.4 R168, [R3+0x13100] ;  /* 0x0131000003a8783b */ /* 0x000ff00000000200 */
[----:B------:R-:W-:Y:S08]  /*6ac0*/  LDSM.16.M88.4 R172, [R3+0x13900] ;  /* 0x0139000003ac783b */ /* 0x000ff00000000200 */
[----:B-1----:R-:W1:Y:S08]  /*6ad0*/  LDSM.16.M88.4 R160, [R3+0x12100] ;  /* 0x0121000003a0783b */ /* 0x002e700000000200 */
[----:B------:R-:W0:Y:S08]  /*6ae0*/  LDGDEPBAR ;  /* 0x00000000000079af */ /* 0x000e300000000000 */
[----:B------:R-:W2:Y:S08]  /*6af0*/  LDSM.16.M88.4 R176, [R3+0x14100] ;  /* 0x0141000003b0783b */ /* 0x000eb00000000200 */
[----:B------:R-:W2:Y:S08]  /*6b00*/  LDSM.16.M88.4 R180, [R3+0x14900] ;  /* 0x0149000003b4783b */ /* 0x000eb00000000200 */
[----:B----4-:R-:W4:Y:S01]  /*6b10*/  LDSM.16.M88.4 R192, [R232+0x12100] ;  /* 0x01210000e8c0783b */ /* 0x010f220000000200 */
[C---:B-1----:R-:W-:Y:S07]  /*6b20*/  HMMA.16816.F32 R4, R184.reuse, R160, R4 ;  /* 0x000000a0b804723c */ /* 0x042fee0000001804 */
[----:B---3--:R-:W-:Y:S01]  /*6b30*/  LDSM.16.M88.4 R200, [R236+UR4+0x17900] ;  /* 0x01790004ecc8783b */ /* 0x008fe20008000200 */
[C---:B------:R-:W-:Y:S07]  /*6b40*/  HMMA.16816.F32 R8, R184.reuse, R162, R8 ;  /* 0x000000a2b808723c */ /* 0x040fee0000001808 */
[----:B------:R-:W1:Y:S01]  /*6b50*/  LDSM.16.M88.4 R160, [R232+0x12900] ;  /* 0x01290000e8a0783b */ /* 0x000e620000000200 */
[C---:B------:R-:W-:Y:S08]  /*6b60*/  HMMA.16816.F32 R12, R184.reuse, R164, R12 ;  /* 0x000000a4b80c723c */ /* 0x040ff0000000180c */
[C---:B------:R-:W-:Y:S01]  /*6b70*/  HMMA.16816.F32 R16, R184.reuse, R166, R16 ;  /* 0x000000a6b810723c */ /* 0x040fe20000001810 */
[----:B------:R-:W3:Y:S07]  /*6b80*/  LDSM.16.M88.4 R164, [R232+0x13100] ;  /* 0x01310000e8a4783b */ /* 0x000eee0000000200 */
[C---:B------:R-:W-:Y:S08]  /*6b90*/  HMMA.16816.F32 R20, R184.reuse, R168, R20 ;  /* 0x000000a8b814723c */ /* 0x040ff00000001814 */
        /* <DEDUP_REMOVED lines=8> */
[C---:B------:R-:W-:Y:S08]  /*6c20*/  HMMA.16816.F32 R44, R184.reuse, R180, R44 ;  /* 0x000000b4b82c723c */ /* 0x040ff0000000182c */
[----:B------:R-:W-:Y:S01]  /*6c30*/  HMMA.16816.F32 R48, R184, R182, R48 ;  /* 0x000000b6b830723c */ /* 0x000fe20000001830 */
[----:B------:R-:W2:Y:S07]  /*6c40*/  LDSM.16.M88.4 R180, [R236+UR4+0x15100] ;  /* 0x01510004ecb4783b */ /* 0x000eae0008000200 */
[C---:B----4-:R-:W-:Y:S08]  /*6c50*/  HMMA.16816.F32 R4, R188.reuse, R192, R4 ;  /* 0x000000c0bc04723c */ /* 0x050ff00000001804 */
[C---:B------:R-:W-:Y:S01]  /*6c60*/  HMMA.16816.F32 R8, R188.reuse, R194, R8 ;  /* 0x000000c2bc08723c */ /* 0x040fe20000001808 */
[----:B------:R-:W4:Y:S07]  /*6c70*/  LDSM.16.M88.4 R192, [R236+UR4+0x15900] ;  /* 0x01590004ecc0783b */ /* 0x000f2e0008000200 */
[C---:B-1----:R-:W-:Y:S08]  /*6c80*/  HMMA.16816.F32 R12, R188.reuse, R160, R12 ;  /* 0x000000a0bc0c723c */ /* 0x042ff0000000180c */
[C---:B------:R-:W-:Y:S01]  /*6c90*/  HMMA.16816.F32 R16, R188.reuse, R162, R16 ;  /* 0x000000a2bc10723c */ /* 0x040fe20000001810 */
[----:B------:R-:W1:Y:S07]  /*6ca0*/  LDSM.16.M88.4 R160, [R236+UR4+0x16100] ;  /* 0x01610004eca0783b */ /* 0x000e6e0008000200 */
[C---:B---3--:R-:W-:Y:S08]  /*6cb0*/  HMMA.16816.F32 R20, R188.reuse, R164, R20 ;  /* 0x000000a4bc14723c */ /* 0x048ff00000001814 */
[C---:B------:R-:W-:Y:S01]  /*6cc0*/  HMMA.16816.F32 R24, R188.reuse, R166, R24 ;  /* 0x000000a6bc18723c */ /* 0x040fe20000001818 */
[----:B------:R-:W3:Y:S07]  /*6cd0*/  LDSM.16.M88.4 R164, [R236+UR4+0x16900] ;  /* 0x01690004eca4783b */ /* 0x000eee0008000200 */
[C---:B------:R-:W-:Y:S08]  /*6ce0*/  HMMA.16816.F32 R28, R188.reuse, R168, R28 ;  /* 0x000000a8bc1c723c */ /* 0x040ff0000000181c */
[C---:B------:R-:W-:Y:S01]  /*6cf0*/  HMMA.16816.F32 R32, R188.reuse, R170, R32 ;  /* 0x000000aabc20723c */ /* 0x040fe20000001820 */
[----:B------:R-:W1:Y:S07]  /*6d00*/  LDSM.16.M88.4 R168, [R236+UR4+0x17100] ;  /* 0x01710004eca8783b */ /* 0x000e6e0008000200 */
[C---:B------:R-:W-:Y:S08]  /*6d10*/  HMMA.16816.F32 R36, R188.reuse, R172, R36 ;  /* 0x000000acbc24723c */ /* 0x040ff00000001824 */
[C---:B------:R-:W-:Y:S01]  /*6d20*/  HMMA.16816.F32 R40, R188.reuse, R174, R40 ;  /* 0x000000aebc28723c */ /* 0x040fe20000001828 */
[----:B------:R-:W-:Y:S07]  /*6d30*/  LDSM.16.M88.4 R172, [R2+0x16900] ;  /* 0x0169000002ac783b */ /* 0x000fee0000000200 */
[C---:B--2---:R-:W-:Y:S08]  /*6d40*/  HMMA.16816.F32 R44, R188.reuse, R176, R44 ;  /* 0x000000b0bc2c723c */ /* 0x044ff0000000182c */
[----:B------:R-:W-:Y:S01]  /*6d50*/  HMMA.16816.F32 R48, R188, R178, R48 ;  /* 0x000000b2bc30723c */ /* 0x000fe20000001830 */
[----:B------:R-:W-:Y:S07]  /*6d60*/  LDSM.16.M88.4 R176, [R2+0x17100] ;  /* 0x0171000002b0783b */ /* 0x000fee0000000200 */
[C---:B------:R-:W-:Y:S08]  /*6d70*/  HMMA.16816.F32 R4, R196.reuse, R180, R4 ;  /* 0x000000b4c404723c */ /* 0x040ff00000001804 */
[C---:B------:R-:W-:Y:S01]  /*6d80*/  HMMA.16816.F32 R8, R196.reuse, R182, R8 ;  /* 0x000000b6c408723c */ /* 0x040fe20000001808 */
[----:B------:R-:W-:Y:S07]  /*6d90*/  LDSM.16.M88.4 R180, [R2+0x17900] ;  /* 0x0179000002b4783b */ /* 0x000fee0000000200 */
        /* <DEDUP_REMOVED lines=8> */
[----:B------:R-:W2:Y:S07]  /*6e20*/  LDSM.16.M88.4 R164, [R2+0x15900] ;  /* 0x0159000002a4783b */ /* 0x000eae0000000200 */
[C---:B------:R-:W-:Y:S08]  /*6e30*/  HMMA.16816.F32 R36, R196.reuse, R168, R36 ;  /* 0x000000a8c424723c */ /* 0x040ff00000001824 */
[C---:B------:R-:W-:Y:S01]  /*6e40*/  HMMA.16816.F32 R40, R196.reuse, R170, R40 ;  /* 0x000000aac428723c */ /* 0x040fe20000001828 */
[----:B------:R-:W3:Y:S07]  /*6e50*/  LDSM.16.M88.4 R168, [R2+0x16100] ;  /* 0x0161000002a8783b */ /* 0x000eee0000000200 */
[C---:B------:R-:W-:Y:S08]  /*6e60*/  HMMA.16816.F32 R44, R196.reuse, R200, R44 ;  /* 0x000000c8c42c723c */ /* 0x040ff0000000182c */
[----:B------:R-:W-:Y:S01]  /*6e70*/  HMMA.16816.F32 R48, R196, R202, R48 ;  /* 0x000000cac430723c */ /* 0x000fe20000001830 */
        /* <DEDUP_REMOVED lines=16> */
[C---:B------:R-:W-:Y:S08]  /*6f80*/  HMMA.16816.F32 R44, R204.reuse, R180, R44 ;  /* 0x000000b4cc2c723c */ /* 0x040ff0000000182c */
[----:B------:R-:W-:Y:S01]  /*6f90*/  HMMA.16816.F32 R48, R204, R182, R48 ;  /* 0x000000b6cc30723c */ /* 0x000fe20000001830 */
[----:B------:R-:W-:Y:S07]  /*6fa0*/  LDSM.16.M88.4 R180, [R132+0x15900] ;  /* 0x0159000084b4783b */ /* 0x000fee0000000200 */
[C---:B------:R-:W-:Y:S08]  /*6fb0*/  HMMA.16816.F32 R4, R208.reuse, R192, R4 ;  /* 0x000000c0d004723c */ /* 0x040ff00000001804 */
[C---:B------:R-:W-:Y:S01]  /*6fc0*/  HMMA.16816.F32 R8, R208.reuse, R194, R8 ;  /* 0x000000c2d008723c */ /* 0x040fe20000001808 */
[----:B------:R-:W-:Y:S07]  /*6fd0*/  LDSM.16.M88.4 R192, [R132+0x17100] ;  /* 0x0171000084c0783b */ /* 0x000fee0000000200 */
[C---:B-1----:R-:W-:Y:S08]  /*6fe0*/  HMMA.16816.F32 R12, R208.reuse, R160, R12 ;  /* 0x000000a0d00c723c */ /* 0x042ff0000000180c */
[C---:B------:R-:W-:Y:S01]  /*6ff0*/  HMMA.16816.F32 R16, R208.reuse, R162, R16 ;  /* 0x000000a2d010723c */ /* 0x040fe20000001810 */
        /* <DEDUP_REMOVED lines=8> */
[C---:B----4-:R-:W-:Y:S08]  /*7080*/  HMMA.16816.F32 R36, R208.reuse, R172, R36 ;  /* 0x000000acd024723c */ /* 0x050ff00000001824 */
[C---:B------:R-:W-:Y:S01]  /*7090*/  HMMA.16816.F32 R40, R208.reuse, R174, R40 ;  /* 0x000000aed028723c */ /* 0x040fe20000001828 */
[----:B------:R-:W4:Y:S07]  /*70a0*/  LDSM.16.M88.4 R172, [R236+UR4+0x18100] ;  /* 0x01810004ecac783b */ /* 0x000f2e0008000200 */
[C---:B------:R-:W-:Y:S08]  /*70b0*/  HMMA.16816.F32 R44, R208.reuse, R176, R44 ;  /* 0x000000b0d02c723c */ /* 0x040ff0000000182c */
[----:B------:R-:W-:Y:S01]  /*70c0*/  HMMA.16816.F32 R48, R208, R178, R48 ;  /* 0x000000b2d030723c */ /* 0x000fe20000001830 */
[----:B------:R-:W-:Y:S07]  /*70d0*/  LDSM.16.M88.4 R176, [R236+UR4+0x19100] ;  /* 0x01910004ecb0783b */ /* 0x000fee0008000200 */
[C---:B-1----:R-:W-:Y:S08]  /*70e0*/  HMMA.16816.F32 R4, R212.reuse, R160, R4 ;  /* 0x000000a0d404723c */ /* 0x042ff00000001804 */
[C---:B------:R-:W-:Y:S01]  /*70f0*/  HMMA.16816.F32 R8, R212.reuse, R162, R8 ;  /* 0x000000a2d408723c */ /* 0x040fe20000001808 */
[----:B------:R-:W1:Y:S07]  /*7100*/  LDSM.16.M88.4 R160, [R236+UR4+0x18900] ;  /* 0x01890004eca0783b */ /* 0x000e6e0008000200 */
[C---:B------:R-:W-:Y:S08]  /*7110*/  HMMA.16816.F32 R12, R212.reuse, R180, R12 ;  /* 0x000000b4d40c723c */ /* 0x040ff0000000180c */
[C---:B------:R-:W-:Y:S01]  /*7120*/  HMMA.16816.F32 R16, R212.reuse, R182, R16 ;  /* 0x000000b6d410723c */ /* 0x040fe20000001810 */
[----:B------:R-:W1:Y:S07]  /*7130*/  LDSM.16.M88.4 R180, [R236+UR4+0x19900] ;  /* 0x01990004ecb4783b */ /* 0x000e6e0008000200 */
[C---:B--2---:R-:W-:Y:S08]  /*7140*/  HMMA.16816.F32 R20, R212.reuse, R164, R20 ;  /* 0x000000a4d414723c */ /* 0x044ff00000001814 */
[C---:B------:R-:W-:Y:S01]  /*7150*/  HMMA.16816.F32 R24, R212.reuse, R166, R24 ;  /* 0x000000a6d418723c */ /* 0x040fe20000001818 */
[----:B------:R-:W2:Y:S07]  /*7160*/  LDSM.16.M88.4 R164, [R236+UR4+0x1a100] ;  /* 0x01a10004eca4783b */ /* 0x000eae0008000200 */
[C---:B---3--:R-:W-:Y:S08]  /*7170*/  HMMA.16816.F32 R28, R212.reuse, R168, R28 ;  /* 0x000000a8d41c723c */ /* 0x048ff0000000181c */
[C---:B------:R-:W-:Y:S01]  /*7180*/  HMMA.16816.F32 R32, R212.reuse, R170, R32 ;  /* 0x000000aad420723c */ /* 0x040fe20000001820 */
[----:B------:R-:W3:Y:S07]  /*7190*/  LDSM.16.M88.4 R168, [R236+UR4+0x1a900] ;  /* 0x01a90004eca8783b */ /* 0x000eee0008000200 */
[C---:B------:R-:W-:Y:S08]  /*71a0*/  HMMA.16816.F32 R36, R212.reuse, R192, R36 ;  /* 0x000000c0d424723c */ /* 0x040ff00000001824 */
[C---:B------:R-:W-:Y:S01]  /*71b0*/  HMMA.16816.F32 R40, R212.reuse, R194, R40 ;  /* 0x000000c2d428723c */ /* 0x040fe20000001828 */
[----:B------:R-:W2:Y:S07]  /*71c0*/  LDSM.16.M88.4 R192, [R2+0x18100] ;  /* 0x0181000002c0783b */ /* 0x000eae0000000200 */
[C---:B------:R-:W-:Y:S08]  /*71d0*/  HMMA.16816.F32 R44, R212.reuse, R200, R44 ;  /* 0x000000c8d42c723c */ /* 0x040ff0000000182c */
[----:B------:R-:W-:Y:S01]  /*71e0*/  HMMA.16816.F32 R48, R212, R202, R48 ;  /* 0x000000cad430723c */ /* 0x000fe20000001830 */
        /* <DEDUP_REMOVED lines=35> */
[----:B------:R-:W-:Y:S01]  /*7420*/  HMMA.16816.F32 R48, R220, R170, R48 ;  /* 0x000000aadc30723c */ /* 0x000fe20000001830 */
[----:B------:R-:W-:Y:S07]  /*7430*/  LDSM.16.M88.4 R168, [R132+0x19900] ;  /* 0x0199000084a8783b */ /* 0x000fee0000000200 */
[C---:B------:R-:W-:Y:S08]  /*7440*/  HMMA.16816.F32 R4, R224.reuse, R180, R4 ;  /* 0x000000b4e004723c */ /* 0x040ff00000001804 */
[C---:B------:R-:W-:Y:S08]  /*7450*/  HMMA.16816.F32 R8, R224.reuse, R182, R8 ;  /* 0x000000b6e008723c */ /* 0x040ff00000001808 */
[C---:B----4-:R-:W-:Y:S08]  /*7460*/  HMMA.16816.F32 R12, R224.reuse, R172, R12 ;  /* 0x000000ace00c723c */ /* 0x050ff0000000180c */
[C---:B------:R-:W-:Y:S08]  /*7470*/  HMMA.16816.F32 R16, R224.reuse, R174, R16 ;  /* 0x000000aee010723c */ /* 0x040ff00000001810 */
[C---:B-1----:R-:W-:Y:S08]  /*7480*/  HMMA.16816.F32 R20, R224.reuse, R160, R20 ;  /* 0x000000a0e014723c */ /* 0x042ff00000001814 */
[C---:B------:R-:W-:Y:S01]  /*7490*/  HMMA.16816.F32 R24, R224.reuse, R162, R24 ;  /* 0x000000a2e018723c */ /* 0x040fe20000001818 */
[----:B------:R-:W1:Y:S07]  /*74a0*/  LDSM.16.M88.4 R160, [R132+0x19100] ;  /* 0x0191000084a0783b */ /* 0x000e6e0000000200 */
        /* <DEDUP_REMOVED lines=8> */
[C---:B--2---:R-:W-:Y:S08]  /*7530*/  HMMA.16816.F32 R12, R228.reuse, R164, R12 ;  /* 0x000000a4e40c723c */ /* 0x044ff0000000180c */
[C---:B------:R-:W-:Y:S01]  /*7540*/  HMMA.16816.F32 R16, R228.reuse, R166, R16 ;  /* 0x000000a6e410723c */ /* 0x040fe20000001810 */
[----:B------:R-:W2:Y:S03]  /*7550*/  LDSM.16.M88.4 R164, [R132+0x1a100] ;  /* 0x01a1000084a4783b */ /* 0x000ea60000000200 */
[----:B------:R-:W-:Y:S02]  /*7560*/  FMNMX.FTZ R2, R4, R0, !PT ;  /* 0x0000000004027209 */ /* 0x000fe40007810000 */
[----:B------:R-:W-:Y:S02]  /*7570*/  FMNMX.FTZ R3, R6, R133, !PT ;  /* 0x0000008506037209 */ /* 0x000fe40007810000 */
[C---:B-1----:R-:W-:Y:S04]  /*7580*/  HMMA.16816.F32 R20, R228.reuse, R160, R20 ;  /* 0x000000a0e414723c */ /* 0x042fe80000001814 */
[----:B------:R-:W-:Y:S02]  /*7590*/  FMNMX.FTZ R2, R5, R2, !PT ;  /* 0x0000000205027209 */ /* 0x000fe40007810000 */
[----:B------:R-:W-:Y:S02]  /*75a0*/  FMNMX.FTZ R3, R7, R3, !PT ;  /* 0x0000000307037209 */ /* 0x000fe40007810000 */
[C---:B------:R-:W-:Y:S01]  /*75b0*/  HMMA.16816.F32 R24, R228.reuse, R162, R24 ;  /* 0x000000a2e418723c */ /* 0x040fe20000001818 */
[----:B------:R-:W1:Y:S01]  /*75c0*/  LDSM.16.M88.4 R160, [R132+0x1a900] ;  /* 0x01a9000084a0783b */ /* 0x000e620000000200 */
[----:B------:R-:W-:Y:S04]  /*75d0*/  DEPBAR.LE SB0, 0x2 ;  /* 0x000080800000791a */ /* 0x000fe80000000000 */
[----:B------:R-:W-:Y:S02]  /*75e0*/  FMNMX.FTZ R2, R8, R2, !PT ;  /* 0x0000000208027209 */ /* 0x000fe40007810000 */
[C---:B------:R-:W-:Y:S01]  /*75f0*/  HMMA.16816.F32 R28, R228.reuse, R168, R28 ;  /* 0x000000a8e41c723c */ /* 0x040fe2000000181c */
[----:B------:R-:W-:Y:S04]  /*7600*/  BAR.SYNC.DEFER_BLOCKING 0x0 ;  /* 0x0000000000007b1d */ /* 0x000fe80000010000 */
[----:B------:R-:W-:Y:S02]  /*7610*/  FMNMX.FTZ R2, R9, R2, !PT ;  /* 0x0000000209027209 */ /* 0x000fe40007810000 */
[----:B------:R-:W-:Y:S01]  /*7620*/  FMNMX.FTZ R3, R10, R3, !PT ;  /* 0x000000030a037209 */ /* 0x000fe20007810000 */
[C---:B------:R-:W-:Y:S04]  /*7630*/  HMMA.16816.F32 R32, R228.reuse, R170, R32 ;  /* 0x000000aae420723c */ /* 0x040fe80000001820 */
[----:B------:R-:W-:Y:S02]  /*7640*/  FMNMX.FTZ R2, R12, R2, !PT ;  /* 0x000000020c027209 */ /* 0x000fe40007810000 */
[----:B------:R-:W-:Y:S02]  /*7650*/  FMNMX.FTZ R3, R11, R3, !PT ;  /* 0x000000030b037209 */ /* 0x000fe40007810000 */
[----:B------:R-:W-:Y:S01]  /*7660*/  FMNMX.FTZ R2, R13, R2, !PT ;  /* 0x000000020d027209 */ /* 0x000fe20007810000 */
[C---:B--2---:R-:W-:Y:S03]  /*7670*/  HMMA.16816.F32 R36, R228.reuse, R164, R36 ;  /* 0x000000a4e424723c */ /* 0x044fe60000001824 */
[----:B------:R-:W-:Y:S02]  /*7680*/  FMNMX.FTZ R2, R16, R2, !PT ;  /* 0x0000000210027209 */ /* 0x000fe40007810000 */
[----:B------:R-:W-:Y:S02]  /*7690*/  FMNMX.FTZ R3, R14, R3, !PT ;  /* 0x000000030e037209 */ /* 0x000fe40007810000 */
[----:B------:R-:W-:Y:S01]  /*76a0*/  FMNMX.FTZ R2, R17, R2, !PT ;  /* 0x0000000211027209 */ /* 0x000fe20007810000 */
[C---:B------:R-:W-:Y:S04]  /*76b0*/  HMMA.16816.F32 R40, R228.reuse, R166, R40 ;  /* 0x000000a6e428723c */ /* 0x040fe80000001828 */
[----:B------:R-:W-:Y:S02]  /*76c0*/  FMNMX.FTZ R3, R15, R3, !PT ;  /* 0x000000030f037209 */ /* 0x000fe40007810000 */
[----:B------:R-:W-:Y:S02]  /*76d0*/  FMNMX.FTZ R2, R20, R2, !PT ;  /* 0x0000000214027209 */ /* 0x000fe40007810000 */
[C---:B-1----:R-:W-:Y:S04]  /*76e0*/  HMMA.16816.F32 R44, R228.reuse, R160, R44 ;  /* 0x000000a0e42c723c */ /* 0x042fe8000000182c */
[----:B------:R-:W-:Y:S02]  /*76f0*/  FMNMX.FTZ R3, R18, R3, !PT ;  /* 0x0000000312037209 */ /* 0x000fe40007810000 */
[----:B------:R-:W-:Y:S02]  /*7700*/  FMNMX.FTZ R2, R21, R2, !PT ;  /* 0x0000000215027209 */ /* 0x000fe40007810000 */
[----:B------:R-:W-:Y:S01]  /*7710*/  HMMA.16816.F32 R48, R228, R162, R48 ;  /* 0x000000a2e430723c */ /* 0x000fe20000001830 */
[----:B------:R-:W-:Y:S03]  /*7720*/  LDSM.16.MT88.4 R160, [R135+UR4+0x100] ;  /* 0x0001000487a0783b */ /* 0x000fe60008004200 */
        /* <DEDUP_REMOVED lines=50> */
[--C-:B------:R-:W-:Y:S01]  /*7a50*/  FFMA.FTZ R10, R10, c[0x0][0x2d0], -R177.reuse ;  /* 0x0000b4000a0a7a23 */ /* 0x100fe200000108b1 */
[----:B------:R-:W-:Y:S01]  /*7a60*/  LDSM.16.MT88.4 R172, [R134+0x3900] ;  /* 0x0039000086ac783b */ /* 0x000fe20000004200 */
        /* <DEDUP_REMOVED lines=38> */
[----:B------:R-:W2:Y:S01]  /*7cd0*/  MUFU.EX2 R245, R5 ;  /* 0x0000000500f57308 */ /* 0x000ea20000000800 */
        /* <DEDUP_REMOVED lines=13> */
[----:B------:R-:W-:Y:S01]  /*7db0*/  FMUL.FTZ R74, R0, R74 ;  /* 0x0000004a004a7220 */ /* 0x000fe20000410000 */
[----:B--2---:R-:W-:Y:S01]  /*7dc0*/  F2FP.PACK_AB R136, R245, R246 ;  /* 0x000000f6f588723e */ /* 0x004fe200000000ff */
[----:B------:R-:W-:Y:S02]  /*7dd0*/  FMUL.FTZ R5, R2, R137 ;  /* 0x0000008902057220 */ /* 0x000fe40000410000 */
[C---:B------:R-:W-:Y:S02]  /*7de0*/  FMUL.FTZ R75, R0.reuse, R75 ;  /* 0x0000004b004b7220 */ /* 0x040fe40000410000 */
[C---:B------:R-:W-:Y:S01]  /*7df0*/  FMUL.FTZ R78, R0.reuse, R78 ;  /* 0x0000004e004e7220 */ /* 0x040fe20000410000 */
[----:B------:R2:W-:Y:S01]  /*7e00*/  MUFU.EX2 R233, R12 ;  /* 0x0000000c00e97308 */ /* 0x0005e20000000800 */
[----:B------:R-:W-:Y:S02]  /*7e10*/  FMUL.FTZ R79, R0, R79 ;  /* 0x0000004f004f7220 */ /* 0x000fe40000410000 */
[----:B------:R-:W-:Y:S02]  /*7e20*/  FMUL.FTZ R81, R2, R81 ;  /* 0x0000005102517220 */ /* 0x000fe40000410000 */
[C---:B----4-:R-:W-:Y:S01]  /*7e30*/  FMUL.FTZ R6, R0.reuse, R138 ;  /* 0x0000008a00067220 */ /* 0x050fe20000410000 */
[----:B------:R-:W-:Y:S01]  /*7e40*/  F2FP.PACK_AB R138, R247, R244 ;  /* 0x000000f4f78a723e */ /* 0x000fe200000000ff */
[C---:B------:R-:W-:Y:S02]  /*7e50*/  FMUL.FTZ R82, R0.reuse, R82 ;  /* 0x0000005200527220 */ /* 0x040fe40000410000 */
[----:B------:R-:W-:Y:S01]  /*7e60*/  FMUL.FTZ R83, R0, R83 ;  /* 0x0000005300537220 */ /* 0x000fe20000410000 */
[----:B------:R4:W1:Y:S01]  /*7e70*/  MUFU.EX2 R232, R13 ;  /* 0x0000000d00e87308 */ /* 0x0008620000000800 */
[C---:B------:R-:W-:Y:S02]  /*7e80*/  FMUL.FTZ R84, R2.reuse, R84 ;  /* 0x0000005402547220 */ /* 0x040fe40000410000 */
[----:B------:R-:W-:Y:S01]  /*7e90*/  FMUL.FTZ R85, R2, R85 ;  /* 0x0000005502557220 */ /* 0x000fe20000410000 */
[----:B---3--:R-:W-:Y:S01]  /*7ea0*/  F2FP.PACK_AB R137, R235, R242 ;  /* 0x000000f2eb89723e */ /* 0x008fe200000000ff */
[C---:B------:R-:W-:Y:S01]  /*7eb0*/  FMUL.FTZ R7, R0.reuse, R139 ;  /* 0x0000008b00077220 */ /* 0x040fe20000410000 */
[----:B------:R-:W-:Y:S01]  /*7ec0*/  F2FP.PACK_AB R139, R243, R234 ;  /* 0x000000eaf38b723e */ /* 0x000fe200000000ff */
[--C-:B------:R-:W-:Y:S02]  /*7ed0*/  FFMA.FTZ R168, R19, c[0x0][0x2d0], -R177.reuse ;  /* 0x0000b40013a87a23 */ /* 0x100fe400000108b1 */
[----:B------:R-:W-:Y:S01]  /*7ee0*/  FMUL.FTZ R19, R0, R151 ;  /* 0x0000009700137220 */ /* 0x000fe20000410000 */
[----:B------:R3:W-:Y:S01]  /*7ef0*/  MUFU.EX2 R201, R14 ;  /* 0x0000000e00c97308 */ /* 0x0007e20000000800 */
[--C-:B------:R-:W-:Y:S02]  /*7f00*/  FFMA.FTZ R24, R24, c[0x0][0x2d0], -R176.reuse ;  /* 0x0000b40018187a23 */ /* 0x100fe400000108b0 */
[C---:B------:R-:W-:Y:S05]  /*7f10*/  HMMA.16816.F32 R4, R136.reuse, R160, R4 ;  /* 0x000000a08804723c */ /* 0x040fea0000001804 */
[C---:B--2---:R-:W-:Y:S02]  /*7f20*/  FMUL.FTZ R12, R2.reuse, R144 ;  /* 0x00000090020c7220 */ /* 0x044fe40000410000 */
[----:B------:R2:W-:Y:S01]  /*7f30*/  MUFU.EX2 R195, R168 ;  /* 0x000000a800c37308 */ /* 0x0005e20000000800 */
[C---:B------:R-:W-:Y:S01]  /*7f40*/  HMMA.16816.F32 R8, R136.reuse, R162, R8 ;  /* 0x000000a28808723c */ /* 0x040fe20000001808 */
[----:B------:R-:W2:Y:S03]  /*7f50*/  LDSM.16.MT88.4 R160, [R133+0x100] ;  /* 0x0001000085a0783b */ /* 0x000ea60000004200 */
[----:B----4-:R-:W-:Y:S02]  /*7f60*/  FMUL.FTZ R13, R2, R145 ;  /* 0x00000091020d7220 */ /* 0x010fe40000410000 */
[--C-:B------:R-:W-:Y:S02]  /*7f70*/  FFMA.FTZ R25, R25, c[0x0][0x2d0], -R176.reuse ;  /* 0x0000b40019197a23 */ /* 0x100fe400000108b0 */
[C---:B------:R-:W-:Y:S01]  /*7f80*/  HMMA.16816.F32 R52, R136.reuse, R164, R52 ;  /* 0x000000a48834723c */ /* 0x040fe20000001834 */
[----:B------:R-:W-:Y:S03]  /*7f90*/  MUFU.EX2 R183, R24 ;  /* 0x0000001800b77308 */ /* 0x000fe60000000800 */
[--C-:B------:R-:W-:Y:S02]  /*7fa0*/  FFMA.FTZ R26, R26, c[0x0][0x2d0], -R177.reuse ;  /* 0x0000b4001a1a7a23 */ /* 0x100fe400000108b1 */
[----:B---3--:R-:W-:Y:S02]  /*7fb0*/  FMUL.FTZ R14, R0, R146 ;  /* 0x00000092000e7220 */ /* 0x008fe40000410000 */
[C---:B------:R-:W-:Y:S01]  /*7fc0*/  HMMA.16816.F32 R56, R136.reuse, R166, R56 ;  /* 0x000000a68838723c */ /* 0x040fe20000001838 */
[----:B------:R-:W3:Y:S02]  /*7fd0*/  LDSM.16.MT88.4 R164, [R135+UR4+0x3100] ;  /* 0x0031000487a4783b */ /* 0x000ee40008004200 */
[----:B------:R-:W-:Y:S01]  /*7fe0*/  MUFU.EX2 R192, R25 ;  /* 0x0000001900c07308 */ /* 0x000fe20000000800 */
[--C-:B------:R-:W-:Y:S02]  /*7ff0*/  FFMA.FTZ R27, R27, c[0x0][0x2d0], -R177.reuse ;  /* 0x0000b4001b1b7a23 */ /* 0x100fe400000108b1 */
[--C-:B------:R-:W-:Y:S02]  /*8000*/  FFMA.FTZ R28, R28, c[0x0][0x2d0], -R176.reuse ;  /* 0x0000b4001c1c7a23 */ /* 0x100fe400000108b0 */
[C---:B-1----:R-:W-:Y:S01]  /*8010*/  HMMA.16816.F32 R60, R136.reuse, R140, R60 ;  /* 0x0000008c883c723c */ /* 0x042fe2000000183c */
[----:B--2---:R-:W-:Y:S03]  /*8020*/  LDSM.16.MT88.4 R168, [R135+UR4+0x3900] ;  /* 0x0039000487a8783b */ /* 0x004fe60008004200 */
[--C-:B------:R-:W-:Y:S01]  /*8030*/  FFMA.FTZ R29, R29, c[0x0][0x2d0], -R176.reuse ;  /* 0x0000b4001d1d7a23 */ /* 0x100fe200000108b0 */
[----:B------:R-:W-:Y:S01]  /*8040*/  MUFU.EX2 R178, R26 ;  /* 0x0000001a00b27308 */ /* 0x000fe20000000800 */
[--C-:B------:R-:W-:Y:S02]  /*8050*/  FFMA.FTZ R30, R30, c[0x0][0x2d0], -R177.reuse ;  /* 0x0000b4001e1e7a23 */ /* 0x100fe400000108b1 */
[C---:B------:R-:W-:Y:S01]  /*8060*/  HMMA.16816.F32 R64, R136.reuse, R142, R64 ;  /* 0x0000008e8840723c */ /* 0x040fe20000001840 */
[----:B------:R-:W1:Y:S03]  /*8070*/  LDSM.16.MT88.4 R140, [R134+0x3100] ;  /* 0x00310000868c783b */ /* 0x000e660000004200 */
[--C-:B------:R-:W-:Y:S02]  /*8080*/  FFMA.FTZ R31, R31, c[0x0][0x2d0], -R177.reuse ;  /* 0x0000b4001f1f7a23 */ /* 0x100fe400000108b1 */
[--C-:B------:R-:W-:Y:S01]  /*8090*/  FFMA.FTZ R32, R32, c[0x0][0x2d0], -R176.reuse ;  /* 0x0000b40020207a23 */ /* 0x100fe200000108b0 */
[----:B------:R2:W-:Y:S01]  /*80a0*/  MUFU.EX2 R179, R27 ;  /* 0x0000001b00b37308 */ /* 0x0005e20000000800 */
[--C-:B------:R-:W-:Y:S01]  /*80b0*/  FFMA.FTZ R33, R33, c[0x0][0x2d0], -R176.reuse ;  /* 0x0000b40021217a23 */ /* 0x100fe200000108b0 */
[C---:B------:R-:W-:Y:S03]  /*80c0*/  HMMA.16816.F32 R68, R136.reuse, R160, R68 ;  /* 0x000000a08844723c */ /* 0x040fe60000001844 */
[--C-:B------:R-:W-:Y:S02]  /*80d0*/  FFMA.FTZ R34, R34, c[0x0][0x2d0], -R177.reuse ;  /* 0x0000b40022227a23 */ /* 0x100fe400000108b1 */
[--C-:B------:R-:W-:Y:S02]  /*80e0*/  FFMA.FTZ R35, R35, c[0x0][0x2d0], -R177.reuse ;  /* 0x0000b40023237a23 */ /* 0x100fe400000108b1 */
[--C-:B------:R-:W-:Y:S01]  /*80f0*/  FFMA.FTZ R36, R36, c[0x0][0x2d0], -R176.reuse ;  /* 0x0000b40024247a23 */ /* 0x100fe200000108b0 */
[C---:B------:R-:W-:Y:S01]  /*8100*/  HMMA.16816.F32 R72, R136.reuse, R162, R72 ;  /* 0x000000a28848723c */ /* 0x040fe20000001848 */
[----:B------:R-:W4:Y:S01]  /*8110*/  LDSM.16.MT88.4 R160, [R237+UR4+0x3100] ;  /* 0x00310004eda0783b */ /* 0x000f220008004200 */
[----:B------:R1:W-:Y:S02]  /*8120*/  MUFU.EX2 R200, R15 ;  /* 0x0000000f00c87308 */ /* 0x0003e40000000800 */
[--C-:B------:R-:W-:Y:S02]  /*8130*/  FFMA.FTZ R37, R37, c[0x0][0x2d0], -R176.reuse ;  /* 0x0000b40025257a23 */ /* 0x100fe400000108b0 */
[--C-:B------:R-:W-:Y:S02]  /*8140*/  FFMA.FTZ R38, R38, c[0x0][0x2d0], -R177.reuse ;  /* 0x0000b40026267a23 */ /* 0x100fe400000108b1 */
[C---:B---3--:R-:W-:Y:S04]  /*8150*/  HMMA.16816.F32 R76, R136.reuse, R164, R76 ;  /* 0x000000a4884c723c */ /* 0x048fe8000000184c */
[--C-:B------:R-:W-:Y:S01]  /*8160*/  FFMA.FTZ R39, R39, c[0x0][0x2d0], -R177.reuse ;  /* 0x0000b40027277a23 */ /* 0x100fe200000108b1 */
[----:B--2---:R-:W-:Y:S01]  /*8170*/  LDSM.16.MT88.4 R24, [R134+0x1100] ;  /* 0x001100008618783b */ /* 0x004fe20000004200 */
[--C-:B------:R-:W-:Y:S02]  /*8180*/  FFMA.FTZ R40, R40, c[0x0][0x2d0], -R176.reuse ;  /* 0x0000b40028287a23 */ /* 0x100fe400000108b0 */
[C---:B------:R-:W-:Y:S04]  /*8190*/  HMMA.16816.F32 R80, R136.reuse, R166, R80 ;  /* 0x000000a68850723c */ /* 0x040fe80000001850 */
[C---:B------:R-:W-:Y:S01]  /*81a0*/  FMUL.FTZ R86, R0.reuse, R86 ;  /* 0x0000005600567220 */ /* 0x040fe20000410000 */
[----:B------:R-:W2:Y:S01]  /*81b0*/  LDSM.16.MT88.4 R164, [R133+0x3100] ;  /* 0x0031000085a4783b */ /* 0x000ea20000004200 */
[C---:B------:R-:W-:Y:S02]  /*81c0*/  FMUL.FTZ R87, R0.reuse, R87 ;  /* 0x0000005700577220 */ /* 0x040fe40000410000 */
[--C-:B------:R-:W-:Y:S04]  /*81d0*/  FFMA.FTZ R41, R41, c[0x0][0x2d0], -R176.reuse ;  /* 0x0000b40029297a23 */ /* 0x100fe800000108b0 */
[----:B-1----:R-:W-:Y:S01]  /*81e0*/  FMUL.FTZ R15, R0, R147 ;  /* 0x00000093000f7220 */ /* 0x002fe20000410000 */
[C---:B------:R-:W-:Y:S01]  /*81f0*/  HMMA.16816.F32 R84, R136.reuse, R140, R84 ;  /* 0x0000008c8854723c */ /* 0x040fe20000001854 */
[----:B------:R-:W-:Y:S02]  /*8200*/  LDSM.16.MT88.4 R144, [R135+UR4+0x900] ;  /* 0x000900048790783b */ /* 0x000fe40008004200 */
[C---:B------:R-:W-:Y:S02]  /*8210*/  FMUL.FTZ R88, R2.reuse, R88 ;  /* 0x0000005802587220 */ /* 0x040fe40000410000 */
[----:B------:R-:W-:Y:S02]  /*8220*/  FMUL.FTZ R89, R2, R89 ;  /* 0x0000005902597220 */ /* 0x000fe40000410000 */
[C---:B------:R-:W-:Y:S02]  /*8230*/  FMUL.FTZ R90, R0.reuse, R90 ;  /* 0x0000005a005a7220 */ /* 0x040fe40000410000 */
[----:B------:R-:W-:Y:S03]  /*8240*/  FMUL.FTZ R91, R0, R91 ;  /* 0x0000005b005b7220 */ /* 0x000fe60000410000 */
[--C-:B------:R-:W-:Y:S02]  /*8250*/  FFMA.FTZ R42, R42, c[0x0][0x2d0], -R177.reuse ;  /* 0x0000b4002a2a7a23 */ /* 0x100fe400000108b1 */
[--C-:B------:R-:W-:Y:S02]  /*8260*/  FFMA.FTZ R43, R43, c[0x0][0x2d0], -R177.reuse ;  /* 0x0000b4002b2b7a23 */ /* 0x100fe400000108b1 */
[C---:B------:R-:W-:Y:S01]  /*8270*/  HMMA.16816.F32 R88, R136.reuse, R142, R88 ;  /* 0x0000008e8858723c */ /* 0x040fe20000001858 */
[----:B------:R-:W1:Y:S02]  /*8280*/  LDSM.16.MT88.4 R140, [R135+UR4+0x6100] ;  /* 0x00610004878c783b */ /* 0x000e640008004200 */
[C---:B------:R-:W-:Y:S02]  /*8290*/  FMUL.FTZ R92, R2.reuse, R92 ;  /* 0x0000005c025c7220 */ /* 0x040fe40000410000 */
[----:B------:R-:W-:Y:S02]  /*82a0*/  FMUL.FTZ R93, R2, R93 ;  /* 0x0000005d025d7220 */ /* 0x000fe40000410000 */
[C---:B------:R-:W-:Y:S02]  /*82b0*/  FMUL.FTZ R94, R0.reuse, R94 ;  /* 0x0000005e005e7220 */ /* 0x040fe40000410000 */
[----:B------:R-:W-:Y:S03]  /*82c0*/  FMUL.FTZ R95, R0, R95 ;  /* 0x0000005f005f7220 */ /* 0x000fe60000410000 */
[--C-:B------:R-:W-:Y:S02]  /*82d0*/  FFMA.FTZ R44, R44, c[0x0][0x2d0], -R176.reuse ;  /* 0x0000b4002c2c7a23 */ /* 0x100fe400000108b0 */
[--C-:B------:R-:W-:Y:S02]  /*82e0*/  FFMA.FTZ R45, R45, c[0x0][0x2d0], -R176.reuse ;  /* 0x0000b4002d2d7a23 */ /* 0x100fe400000108b0 */
[C---:B----4-:R-:W-:Y:S03]  /*82f0*/  HMMA.16816.F32 R92, R136.reuse, R160, R92 ;  /* 0x000000a0885c723c */ /* 0x050fe6000000185c */
[C---:B------:R-:W-:Y:S02]  /*8300*/  FMUL.FTZ R96, R2.reuse, R96 ;  /* 0x0000006002607220 */ /* 0x040fe40000410000 */
[----:B------:R-:W-:Y:S02]  /*8310*/  FMUL.FTZ R97, R2, R97 ;  /* 0x0000006102617220 */ /* 0x000fe40000410000 */
[C---:B------:R-:W-:Y:S02]  /*8320*/  FMUL.FTZ R98, R0.reuse, R98 ;  /* 0x0000006200627220 */ /* 0x040fe40000410000 */
[----:B------:R-:W-:Y:S03]  /*8330*/  FMUL.FTZ R99, R0, R99 ;  /* 0x0000006300637220 */ /* 0x000fe60000410000 */
[--C-:B------:R-:W-:Y:S02]  /*8340*/  FFMA.FTZ R46, R46, c[0x0][0x2d0], -R177.reuse ;  /* 0x0000b4002e2e7a23 */ /* 0x100fe400000108b1 */
[--C-:B------:R-:W-:Y:S02]  /*8350*/  FFMA.FTZ R47, R47, c[0x0][0x2d0], -R177.reuse ;  /* 0x0000b4002f2f7a23 */ /* 0x100fe400000108b1 */
[C---:B------:R-:W-:Y:S01]  /*8360*/  HMMA.16816.F32 R96, R136.reuse, R162, R96 ;  /* 0x000000a28860723c */ /* 0x040fe20000001860 */
[----:B------:R-:W3:Y:S02]  /*8370*/  LDSM.16.MT88.4 R160, [R134+0x6100] ;  /* 0x0061000086a0783b */ /* 0x000ee40000004200 */
[C---:B------:R-:W-:Y:S02]  /*8380*/  FMUL.FTZ R100, R2.reuse, R100 ;  /* 0x0000006402647220 */ /* 0x040fe40000410000 */
[----:B------:R-:W-:Y:S02]  /*8390*/  FMUL.FTZ R101, R2, R101 ;  /* 0x0000006502657220 */ /* 0x000fe40000410000 */
[C---:B------:R-:W-:Y:S02]  /*83a0*/  FMUL.FTZ R102, R0.reuse, R102 ;  /* 0x0000006600667220 */ /* 0x040fe40000410000 */
[----:B------:R-:W-:Y:S03]  /*83b0*/  FMUL.FTZ R103, R0, R103 ;  /* 0x0000006700677220 */ /* 0x000fe60000410000 */
[C---:B------:R-:W-:Y:S02]  /*83c0*/  FMUL.FTZ R104, R2.reuse, R104 ;  /* 0x0000006802687220 */ /* 0x040fe40000410000 */
[----:B------:R-:W-:Y:S02]  /*83d0*/  FMUL.FTZ R105, R2, R105 ;  /* 0x0000006902697220 */ /* 0x000fe40000410000 */
[C---:B--2---:R-:W-:Y:S03]  /*83e0*/  HMMA.16816.F32 R100, R136.reuse, R164, R100 ;  /* 0x000000a48864723c */ /* 0x044fe60000001864 */
[C---:B------:R-:W-:Y:S02]  /*83f0*/  FMUL.FTZ R106, R0.reuse, R106 ;  /* 0x0000006a006a7220 */ /* 0x040fe40000410000 */
[----:B------:R-:W-:Y:S02]  /*8400*/  FMUL.FTZ R107, R0, R107 ;  /* 0x0000006b006b7220 */ /* 0x000fe40000410000 */
[C---:B------:R-:W-:Y:S02]  /*8410*/  FMUL.FTZ R108, R2.reuse, R108 ;  /* 0x0000006c026c7220 */ /* 0x040fe40000410000 */
[----:B------:R-:W-:Y:S03]  /*8420*/  FMUL.FTZ R109, R2, R109 ;  /* 0x0000006d026d7220 */ /* 0x000fe60000410000 */
[C---:B------:R-:W-:Y:S01]  /*8430*/  HMMA.16816.F32 R104, R136.reuse, R166, R104 ;  /* 0x000000a68868723c */ /* 0x040fe20000001868 */
[----:B------:R-:W2:Y:S02]  /*8440*/  LDSM.16.MT88.4 R164, [R237+UR4+0x6100] ;  /* 0x00610004eda4783b */ /* 0x000ea40008004200 */
[C---:B------:R-:W-:Y:S02]  /*8450*/  FMUL.FTZ R110, R0.reuse, R110 ;  /* 0x0000006e006e7220 */ /* 0x040fe40000410000 */
[----:B------:R-:W-:Y:S02]  /*8460*/  FMUL.FTZ R111, R0, R111 ;  /* 0x0000006f006f7220 */ /* 0x000fe40000410000 */
[C---:B------:R-:W-:Y:S02]  /*8470*/  FMUL.FTZ R112, R2.reuse, R112 ;  /* 0x0000007002707220 */ /* 0x040fe40000410000 */
[----:B------:R-:W-:Y:S03]  /*8480*/  FMUL.FTZ R113, R2, R113 ;  /* 0x0000007102717220 */ /* 0x000fe60000410000 */
[C---:B-1----:R-:W-:Y:S03]  /*8490*/  HMMA.16816.F32 R108, R136.reuse, R140, R108 ;  /* 0x0000008c886c723c */ /* 0x042fe6000000186c */
[C---:B------:R-:W-:Y:S02]  /*84a0*/  FMUL.FTZ R114, R0.reuse, R114 ;  /* 0x0000007200727220 */ /* 0x040fe40000410000 */
[----:B------:R-:W-:Y:S02]  /*84b0*/  FMUL.FTZ R115, R0, R115 ;  /* 0x0000007300737220 */ /* 0x000fe40000410000 */
[C---:B------:R-:W-:Y:S02]  /*84c0*/  FMUL.FTZ R116, R2.reuse, R116 ;  /* 0x0000007402747220 */ /* 0x040fe40000410000 */
[----:B------:R-:W-:Y:S03]  /*84d0*/  FMUL.FTZ R117, R2, R117 ;  /* 0x0000007502757220 */ /* 0x000fe60000410000 */
[C---:B------:R-:W-:Y:S01]  /*84e0*/  HMMA.16816.F32 R112, R136.reuse, R142, R112 ;  /* 0x0000008e8870723c */ /* 0x040fe20000001870 */
[----:B------:R-:W1:Y:S02]  /*84f0*/  LDSM.16.MT88.4 R140, [R133+0x6100] ;  /* 0x00610000858c783b */ /* 0x000e640000004200 */
[C---:B------:R-:W-:Y:S02]  /*8500*/  FMUL.FTZ R118, R0.reuse, R118 ;  /* 0x0000007600767220 */ /* 0x040fe40000410000 */
[----:B------:R-:W-:Y:S02]  /*8510*/  FMUL.FTZ R119, R0, R119 ;  /* 0x0000007700777220 */ /* 0x000fe40000410000 */
[--C-:B------:R-:W-:Y:S02]  /*8520*/  FFMA.FTZ R16, R16, c[0x0][0x2d0], -R176.reuse ;  /* 0x0000b40010107a23 */ /* 0x100fe400000108b0 */
[--C-:B------:R-:W-:Y:S02]  /*8530*/  FFMA.FTZ R17, R17, c[0x0][0x2d0], -R176.reuse ;  /* 0x0000b40011117a23 */ /* 0x100fe400000108b0 */
[----:B------:R4:W-:Y:S01]  /*8540*/  MUFU.EX2 R203, R16 ;  /* 0x0000001000cb7308 */ /* 0x0009e20000000800 */
[C---:B---3--:R-:W-:Y:S03]  /*8550*/  HMMA.16816.F32 R116, R136.reuse, R160, R116 ;  /* 0x000000a08874723c */ /* 0x048fe60000001874 */
[--C-:B------:R-:W-:Y:S02]  /*8560*/  FFMA.FTZ R18, R18, c[0x0][0x2d0], -R177.reuse ;  /* 0x0000b40012127a23 */ /* 0x100fe400000108b1 */
[C---:B------:R-:W-:Y:S02]  /*8570*/  FMUL.FTZ R120, R2.reuse, R120 ;  /* 0x0000007802787220 */ /* 0x040fe40000410000 */
[----:B------:R-:W-:Y:S02]  /*8580*/  FMUL.FTZ R121, R2, R121 ;  /* 0x0000007902797220 */ /* 0x000fe40000410000 */
[----:B------:R3:W1:Y:S03]  /*8590*/  MUFU.EX2 R202, R17 ;  /* 0x0000001100ca7308 */ /* 0x0006660000000800 */
[C---:B------:R-:W-:Y:S02]  /*85a0*/  FMUL.FTZ R122, R0.reuse, R122 ;  /* 0x0000007a007a7220 */ /* 0x040fe40000410000 */
[----:B------:R-:W-:Y:S02]  /*85b0*/  FMUL.FTZ R123, R0, R123 ;  /* 0x0000007b007b7220 */ /* 0x000fe40000410000 */
[C---:B------:R-:W-:Y:S02]  /*85c0*/  FMUL.FTZ R124, R2.reuse, R124 ;  /* 0x0000007c027c7220 */ /* 0x040fe40000410000 */
[----:B------:R-:W-:Y:S01]  /*85d0*/  FMUL.FTZ R125, R2, R125 ;  /* 0x0000007d027d7220 */ /* 0x000fe20000410000 */
[----:B------:R1:W1:Y:S01]  /*85e0*/  MUFU.EX2 R194, R18 ;  /* 0x0000001200c27308 */ /* 0x0002620000000800 */
[C---:B------:R-:W-:Y:S01]  /*85f0*/  FMUL.FTZ R126, R0.reuse, R126 ;  /* 0x0000007e007e7220 */ /* 0x040fe20000410000 */
[C---:B------:R-:W-:Y:S01]  /*8600*/  HMMA.16816.F32 R120, R136.reuse, R162, R120 ;  /* 0x000000a28878723c */ /* 0x040fe20000001878 */
[----:B------:R-:W1:Y:S02]  /*8610*/  LDSM.16.MT88.4 R160, [R134+0x900] ;  /* 0x0009000086a0783b */ /* 0x000e640000004200 */
[----:B------:R-:W-:Y:S02]  /*8620*/  FMUL.FTZ R127, R0, R127 ;  /* 0x0000007f007f7220 */ /* 0x000fe40000410000 */
[C---:B----4-:R-:W-:Y:S02]  /*8630*/  FMUL.FTZ R16, R2.reuse, R148 ;  /* 0x0000009402107220 */ /* 0x050fe40000410000 */
[C---:B------:R-:W-:Y:S02]  /*8640*/  FMUL.FTZ R128, R2.reuse, R128 ;  /* 0x0000008002807220 */ /* 0x040fe40000410000 */
[C---:B------:R-:W-:Y:S01]  /*8650*/  FMUL.FTZ R129, R2.reuse, R129 ;  /* 0x0000008102817220 */ /* 0x040fe20000410000 */
[C---:B--2---:R-:W-:Y:S03]  /*8660*/  HMMA.16816.F32 R124, R136.reuse, R164, R124 ;  /* 0x000000a4887c723c */ /* 0x044fe6000000187c */
[----:B---3--:R-:W-:Y:S02]  /*8670*/  FMUL.FTZ R17, R2, R149 ;  /* 0x0000009502117220 */ /* 0x008fe40000410000 */
[C---:B------:R-:W-:Y:S02]  /*8680*/  FMUL.FTZ R130, R0.reuse, R130 ;  /* 0x0000008200827220 */ /* 0x040fe40000410000 */
[C---:B------:R-:W-:Y:S01]  /*8690*/  FMUL.FTZ R131, R0.reuse, R131 ;  /* 0x0000008300837220 */ /* 0x040fe20000410000 */
[C---:B------:R-:W-:Y:S01]  /*86a0*/  HMMA.16816.F32 R12, R136.reuse, R166, R12 ;  /* 0x000000a6880c723c */ /* 0x040fe2000000180c */
[----:B------:R-:W2:Y:S03]  /*86b0*/  LDSM.16.MT88.4 R164, [R237+UR4+0x900] ;  /* 0x00090004eda4783b */ /* 0x000ea60008004200 */
[----:B-1----:R-:W-:Y:S02]  /*86c0*/  FMUL.FTZ R18, R0, R150 ;  /* 0x0000009600127220 */ /* 0x002fe40000410000 */
[--C-:B------:R-:W-:Y:S02]  /*86d0*/  FFMA.FTZ R20, R20, c[0x0][0x2d0], -R176.reuse ;  /* 0x0000b40014147a23 */ /* 0x100fe400000108b0 */
[--C-:B------:R-:W-:Y:S01]  /*86e0*/  FFMA.FTZ R21, R21, c[0x0][0x2d0], -R176.reuse ;  /* 0x0000b40015157a23 */ /* 0x100fe200000108b0 */
[----:B------:R-:W1:Y:S01]  /*86f0*/  LDSM.16.MT88.4 R148, [R133+0x900] ;  /* 0x000900008594783b */ /* 0x000e620000004200 */
[----:B------:R-:W-:Y:S01]  /*8700*/  MUFU.EX2 R193, R20 ;  /* 0x0000001400c17308 */ /* 0x000fe20000000800 */
[C---:B------:R-:W-:Y:S03]  /*8710*/  HMMA.16816.F32 R16, R136.reuse, R140, R16 ;  /* 0x0000008c8810723c */ /* 0x040fe60000001810 */
[--C-:B------:R-:W-:Y:S02]  /*8720*/  FFMA.FTZ R22, R22, c[0x0][0x2d0], -R177.reuse ;  /* 0x0000b40016167a23 */ /* 0x100fe400000108b1 */
[--C-:B------:R-:W-:Y:S02]  /*8730*/  FFMA.FTZ R23, R23, c[0x0][0x2d0], -R177.reuse ;  /* 0x0000b40017177a23 */ /* 0x100fe400000108b1 */
[--C-:B------:R-:W-:Y:S01]  /*8740*/  FFMA.FTZ R48, R48, c[0x0][0x2d0], -R176.reuse ;  /* 0x0000b40030307a23 */ /* 0x100fe200000108b0 */
[----:B------:R-:W-:Y:S01]  /*8750*/  HMMA.16816.F32 R128, R136, R142, R128 ;  /* 0x0000008e8880723c */ /* 0x000fe20000001880 */
[----:B------:R-:W3:Y:S01]  /*8760*/  LDSM.16.MT88.4 R140, [R237+UR4+0x3900] ;  /* 0x00390004ed8c783b */ /* 0x000ee20008004200 */
[----:B------:R-:W4:Y:S02]  /*8770*/  MUFU.EX2 R182, R21 ;  /* 0x0000001500b67308 */ /* 0x000f240000000800 */
[----:B------:R-:W-:Y:S02]  /*8780*/  FFMA.FTZ R49, R49, c[0x0][0x2d0], -R176 ;  /* 0x0000b40031317a23 */ /* 0x000fe400000108b0 */
[--C-:B------:R-:W-:Y:S01]  /*8790*/  FFMA.FTZ R50, R50, c[0x0][0x2d0], -R177.reuse ;  /* 0x0000b40032327a23 */ /* 0x100fe200000108b1 */
[----:B------:R-:W-:Y:S01]  /*87a0*/  F2FP.PACK_AB R136, R232, R233 ;  /* 0x000000e9e888723e */ /* 0x000fe200000000ff */
[----:B------:R-:W-:Y:S01]  /*87b0*/  FFMA.FTZ R51, R51, c[0x0][0x2d0], -R177 ;  /* 0x0000b40033337a23 */ /* 0x000fe200000108b1 */
[----:B------:R-:W-:Y:S03]  /*87c0*/  F2FP.PACK_AB R138, R202, R203 ;  /* 0x000000cbca8a723e */ /* 0x000fe600000000ff */
[----:B------:R-:W-:Y:S01]  /*87d0*/  F2FP.PACK_AB R137, R200, R201 ;  /* 0x000000c9c889723e */ /* 0x000fe200000000ff */
[----:B------:R1:W-:Y:S01]  /*87e0*/  MUFU.EX2 R181, R22 ;  /* 0x0000001600b57308 */ /* 0x0003e20000000800 */
[----:B------:R-:W-:Y:S01]  /*87f0*/  F2FP.PACK_AB R139, R195, R194 ;  /* 0x000000c2c38b723e */ /* 0x000fe200000000ff */
[----:B------:R-:W-:Y:S02]  /*8800*/  FFMA.FTZ R2, R2, R248, R246 ;  /* 0x000000f802027223 */ /* 0x000fe400000100f6 */
[----:B------:R-:W-:Y:S02]  /*8810*/  FFMA.FTZ R0, R0, R249, R242 ;  /* 0x000000f900007223 */ /* 0x000fe400000100f2 */
[----:B------:R-:W-:Y:S02]  /*8820*/  FADD.FTZ R2, R245, R2 ;  /* 0x00000002f5027221 */ /* 0x000fe40000010000 */
[C---:B------:R-:W-:Y:S02]  /*8830*/  HMMA.16816.F32 R4, R136.reuse, R144, R4 ;  /* 0x000000908804723c */ /* 0x040fe40000001804 */
[----:B------:R-:W2:Y:S01]  /*8840*/  MUFU.EX2 R180, R23 ;  /* 0x0000001700b47308 */ /* 0x000ea20000000800 */
[----:B------:R-:W-:Y:S01]  /*8850*/  FADD.FTZ R2, R244, R2 ;  /* 0x00000002f4027221 */ /* 0x000fe20000010000 */
[----:B----4-:R-:W-:Y:S01]  /*8860*/  F2FP.PACK_AB R20, R182, R193 ;  /* 0x000000c1b614723e */ /* 0x010fe200000000ff */
[----:B------:R-:W-:Y:S03]  /*8870*/  FADD.FTZ R0, R235, R0 ;  /* 0x00000000eb007221 */ /* 0x000fe60000010000 */
[C---:B------:R-:W-:Y:S01]  /*8880*/  HMMA.16816.F32 R8, R136.reuse, R146, R8 ;  /* 0x000000928808723c */ /* 0x040fe20000001808 */
[----:B------:R-:W4:Y:S03]  /*8890*/  LDSM.16.MT88.4 R144, [R133+0x3900] ;  /* 0x003900008590783b */ /* 0x000f260000004200 */
[----:B------:R-:W-:Y:S01]  /*88a0*/  MUFU.EX2 R48, R48 ;  /* 0x0000003000307308 */ /* 0x000fe20000000800 */
[----:B------:R-:W-:Y:S02]  /*88b0*/  FADD.FTZ R2, R247, R2 ;  /* 0x00000002f7027221 */ /* 0x000fe40000010000 */
[----:B------:R-:W-:Y:S01]  /*88c0*/  FADD.FTZ R0, R234, R0 ;  /* 0x00000000ea007221 */ /* 0x000fe20000010000 */
[C---:B------:R-:W-:Y:S04]  /*88d0*/  HMMA.16816.F32 R52, R136.reuse, R160, R52 ;  /* 0x000000a08834723c */ /* 0x040fe80000001834 */
[----:B-1----:R-:W-:Y:S01]  /*88e0*/  F2FP.PACK_AB R22, R192, R183 ;  /* 0x000000b7c016723e */ /* 0x002fe200000000ff */
[----:B------:R-:W-:Y:S01]  /*88f0*/  FADD.FTZ R2, R233, R2 ;  /* 0x00000002e9027221 */ /* 0x000fe20000010000 */
[----:B------:R-:W-:Y:S01]  /*8900*/  MUFU.EX2 R49, R49 ;  /* 0x0000003100317308 */ /* 0x000fe20000000800 */
[----:B------:R-:W-:Y:S01]  /*8910*/  FADD.FTZ R0, R243, R0 ;  /* 0x00000000f3007221 */ /* 0x000fe20000010000 */
[C---:B------:R-:W-:Y:S01]  /*8920*/  HMMA.16816.F32 R56, R136.reuse, R162, R56 ;  /* 0x000000a28838723c */ /* 0x040fe20000001838 */
[----:B------:R-:W-:Y:S03]  /*8930*/  LDSM.16.MT88.4 R160, [R134+0x6900] ;  /* 0x0069000086a0783b */ /* 0x000fe60000004200 */
[----:B--2---:R-:W-:Y:S01]  /*8940*/  F2FP.PACK_AB R21, R180, R181 ;  /* 0x000000b5b415723e */ /* 0x004fe200000000ff */
[----:B------:R-:W-:Y:S01]  /*8950*/  FADD.FTZ R2, R232, R2 ;  /* 0x00000002e8027221 */ /* 0x000fe20000010000 */
[----:B------:R-:W-:Y:S01]  /*8960*/  F2FP.PACK_AB R23, R179, R178 ;  /* 0x000000b2b317723e */ /* 0x000fe200000000ff */
[----:B------:R-:W-:Y:S01]  /*8970*/  FADD.FTZ R0, R201, R0 ;  /* 0x00000000c9007221 */ /* 0x000fe20000010000 */
[C---:B------:R-:W-:Y:S01]  /*8980*/  HMMA.16816.F32 R60, R136.reuse, R164, R60 ;  /* 0x000000a4883c723c */ /* 0x040fe2000000183c */
[----:B------:R-:W-:Y:S03]  /*8990*/  MUFU.EX2 R50, R50 ;  /* 0x0000003200327308 */ /* 0x000fe60000000800 */
[----:B------:R-:W-:Y:S02]  /*89a0*/  FADD.FTZ R2, R203, R2 ;  /* 0x00000002cb027221 */ /* 0x000fe40000010000 */
[----:B------:R-:W-:Y:S02]  /*89b0*/  FADD.FTZ R0, R200, R0 ;  /* 0x00000000c8007221 */ /* 0x000fe40000010000 */
[C---:B------:R-:W-:Y:S01]  /*89c0*/  HMMA.16816.F32 R64, R136.reuse, R166, R64 ;  /* 0x000000a68840723c */ /* 0x040fe20000001840 */
[----:B------:R-:W-:Y:S02]  /*89d0*/  LDSM.16.MT88.4 R164, [R135+UR4+0x4100] ;  /* 0x0041000487a4783b */ /* 0x000fe40008004200 */
[----:B------:R-:W-:Y:S01]  /*89e0*/  MUFU.EX2 R51, R51 ;  /* 0x0000003300337308 */ /* 0x000fe20000000800 */
[----:B------:R-:W-:Y:S04]  /*89f0*/  FADD.FTZ R0, R194, R0 ;  /* 0x00000000c2007221 */ /* 0x000fe80000010000 */
[C---:B------:R-:W-:Y:S08]  /*8a00*/  HMMA.16816.F32 R68, R136.reuse, R148, R68 ;  /* 0x000000948844723c */ /* 0x040ff00000001844 */
[C---:B------:R-:W-:Y:S01]  /*8a10*/  HMMA.16816.F32 R72, R136.reuse, R150, R72 ;  /* 0x000000968848723c */ /* 0x040fe20000001848 */
[----:B------:R-:W1:Y:S07]  /*8a20*/  LDSM.16.MT88.4 R148, [R135+UR4+0x6900] ;  /* 0x006900048794783b */ /* 0x000e6e0008004200 */
[C---:B------:R-:W-:Y:S08]  /*8a30*/  HMMA.16816.F32 R76, R136.reuse, R168, R76 ;  /* 0x000000a8884c723c */ /* 0x040ff0000000184c */
[C---:B------:R-:W-:Y:S01]  /*8a40*/  HMMA.16816.F32 R80, R136.reuse, R170, R80 ;  /* 0x000000aa8850723c */ /* 0x040fe20000001850 */
[----:B------:R-:W-:Y:S07]  /*8a50*/  LDSM.16.MT88.4 R168, [R134+0x4100] ;  /* 0x0041000086a8783b */ /* 0x000fee0000004200 */
[C---:B------:R-:W-:Y:S01]  /*8a60*/  HMMA.16816.F32 R84, R136.reuse, R172, R84 ;  /* 0x000000ac8854723c */ /* 0x040fe20000001854 */
[----:B------:R-:W-:Y:S07]  /*8a70*/  MUFU.EX2 R173, R32 ;  /* 0x0000002000ad7308 */ /* 0x000fee0000000800 */
[C---:B------:R-:W-:Y:S03]  /*8a80*/  HMMA.16816.F32 R88, R136.reuse, R174, R88 ;  /* 0x000000ae8858723c */ /* 0x040fe60000001858 */
[----:B------:R-:W-:Y:S05]  /*8a90*/  MUFU.EX2 R175, R28 ;  /* 0x0000001c00af7308 */ /* 0x000fea0000000800 */
[C---:B---3--:R-:W-:Y:S05]  /*8aa0*/  HMMA.16816.F32 R92, R136.reuse, R140, R92 ;  /* 0x0000008c885c723c */ /* 0x048fea000000185c */
[----:B------:R-:W2:Y:S03]  /*8ab0*/  MUFU.EX2 R174, R29 ;  /* 0x0000001d00ae7308 */ /* 0x000ea60000000800 */
[C---:B------:R-:W-:Y:S01]  /*8ac0*/  HMMA.16816.F32 R96, R136.reuse, R142, R96 ;  /* 0x0000008e8860723c */ /* 0x040fe20000001860 */
[----:B------:R-:W3:Y:S06]  /*8ad0*/  LDSM.16.MT88.4 R140, [R237+UR4+0x6900] ;  /* 0x00690004ed8c783b */ /* 0x000eec0008004200 */
[----:B------:R-:W2:Y:S01]  /*8ae0*/  MUFU.EX2 R172, R33 ;  /* 0x0000002100ac7308 */ /* 0x000ea20000000800 */
        /* <DEDUP_REMOVED lines=8> */
[----:B------:R-:W2:Y:S07]  /*8b70*/  LDSM.16.MT88.4 R160, [R237+UR4+0x1100] ;  /* 0x00110004eda0783b */ /* 0x000eae0008004200 */
[C---:B---3--:R-:W-:Y:S08]  /*8b80*/  HMMA.16816.F32 R124, R136.reuse, R140, R124 ;  /* 0x0000008c887c723c */ /* 0x048ff0000000187c */
[C---:B------:R-:W-:Y:S01]  /*8b90*/  HMMA.16816.F32 R12, R136.reuse, R142, R12 ;  /* 0x0000008e880c723c */ /* 0x040fe2000000180c */
[----:B------:R-:W3:Y:S07]  /*8ba0*/  LDSM.16.MT88.4 R140, [R133+0x1100] ;  /* 0x00110000858c783b */ /* 0x000eee0000004200 */
[C---:B----4-:R-:W-:Y:S08]  /*8bb0*/  HMMA.16816.F32 R16, R136.reuse, R144, R16 ;  /* 0x000000908810723c */ /* 0x050ff00000001810 */
[----:B------:R-:W-:Y:S01]  /*8bc0*/  HMMA.16816.F32 R128, R136, R146, R128 ;  /* 0x000000928880723c */ /* 0x000fe20000001880 */
[----:B------:R-:W4:Y:S07]  /*8bd0*/  LDSM.16.MT88.4 R136, [R237+UR4+0x4100] ;  /* 0x00410004ed88783b */ /* 0x000f2e0008004200 */
[C---:B-1----:R-:W-:Y:S01]  /*8be0*/  HMMA.16816.F32 R4, R20.reuse, R148, R4 ;  /* 0x000000941404723c */ /* 0x042fe20000001804 */
[----:B------:R-:W1:Y:S07]  /*8bf0*/  LDSM.16.MT88.4 R144, [R133+0x4100] ;  /* 0x004100008590783b */ /* 0x000e6e0000004200 */
[C---:B------:R-:W-:Y:S01]  /*8c00*/  HMMA.16816.F32 R8, R20.reuse, R150, R8 ;  /* 0x000000961408723c */ /* 0x040fe20000001808 */
[----:B------:R-:W-:Y:S07]  /*8c10*/  LDSM.16.MT88.4 R148, [R135+UR4+0x4900] ;  /* 0x004900048794783b */ /* 0x000fee0008004200 */
[C---:B------:R-:W-:Y:S08]  /*8c20*/  HMMA.16816.F32 R52, R20.reuse, R24, R52 ;  /* 0x000000181434723c */ /* 0x040ff00000001834 */
[C---:B------:R-:W-:Y:S01]  /*8c30*/  HMMA.16816.F32 R56, R20.reuse, R26, R56 ;  /* 0x0000001a1438723c */ /* 0x040fe20000001838 */
[----:B------:R-:W1:Y:S07]  /*8c40*/  LDSM.16.MT88.4 R24, [R135+UR4+0x7100] ;  /* 0x007100048718783b */ /* 0x000e6e0008004200 */
[C---:B--2---:R-:W-:Y:S01]  /*8c50*/  HMMA.16816.F32 R60, R20.reuse, R160, R60 ;  /* 0x000000a0143c723c */ /* 0x044fe2000000183c */
[----:B------:R-:W-:Y:S07]  /*8c60*/  MUFU.EX2 R161, R46 ;  /* 0x0000002e00a17308 */ /* 0x000fee0000000800 */
[C---:B------:R-:W-:Y:S03]  /*8c70*/  HMMA.16816.F32 R64, R20.reuse, R162, R64 ;  /* 0x000000a21440723c */ /* 0x040fe60000001840 */
[----:B------:R-:W-:Y:S05]  /*8c80*/  MUFU.EX2 R163, R44 ;  /* 0x0000002c00a37308 */ /* 0x000fea0000000800 */
[C---:B---3--:R-:W-:Y:S05]  /*8c90*/  HMMA.16816.F32 R68, R20.reuse, R140, R68 ;  /* 0x0000008c1444723c */ /* 0x048fea0000001844 */
[----:B------:R-:W-:Y:S03]  /*8ca0*/  MUFU.EX2 R162, R45 ;  /* 0x0000002d00a27308 */ /* 0x000fe60000000800 */
[C---:B------:R-:W-:Y:S01]  /*8cb0*/  HMMA.16816.F32 R72, R20.reuse, R142, R72 ;  /* 0x0000008e1448723c */ /* 0x040fe20000001848 */
[----:B------:R-:W2:Y:S06]  /*8cc0*/  LDSM.16.MT88.4 R140, [R134+0x7100] ;  /* 0x00710000868c783b */ /* 0x000eac0000004200 */
[----:B------:R3:W-:Y:S01]  /*8cd0*/  MUFU.EX2 R160, R47 ;  /* 0x0000002f00a07308 */ /* 0x0007e20000000800 */
[C---:B------:R-:W-:Y:S08]  /*8ce0*/  HMMA.16816.F32 R76, R20.reuse, R164, R76 ;  /* 0x000000a4144c723c */ /* 0x040ff0000000184c */
[C---:B------:R-:W-:Y:S01]  /*8cf0*/  HMMA.16816.F32 R80, R20.reuse, R166, R80 ;  /* 0x000000a61450723c */ /* 0x040fe20000001850 */
[----:B------:R-:W-:Y:S07]  /*8d00*/  MUFU.EX2 R167, R36 ;  /* 0x0000002400a77308 */ /* 0x000fee0000000800 */
[C---:B------:R-:W-:Y:S03]  /*8d10*/  HMMA.16816.F32 R84, R20.reuse, R168, R84 ;  /* 0x000000a81454723c */ /* 0x040fe60000001854 */
[----:B------:R-:W-:Y:S01]  /*8d20*/  MUFU.EX2 R169, R34 ;  /* 0x0000002200a97308 */ /* 0x000fe20000000800 */
[----:B---3--:R-:W-:Y:S04]  /*8d30*/  LDSM.16.MT88.4 R44, [R134+0x5900] ;  /* 0x00590000862c783b */ /* 0x008fe80000004200 */
[C---:B------:R-:W-:Y:S05]  /*8d40*/  HMMA.16816.F32 R88, R20.reuse, R170, R88 ;  /* 0x000000aa1458723c */ /* 0x040fea0000001858 */
[----:B------:R-:W-:Y:S03]  /*8d50*/  MUFU.EX2 R171, R30 ;  /* 0x0000001e00ab7308 */ /* 0x000fe60000000800 */
[C---:B----4-:R-:W-:Y:S07]  /*8d60*/  HMMA.16816.F32 R92, R20.reuse, R136, R92 ;  /* 0x00000088145c723c */ /* 0x050fee000000185c */
[----:B------:R3:W4:Y:S01]  /*8d70*/  MUFU.EX2 R170, R31 ;  /* 0x0000001f00aa7308 */ /* 0x0007220000000800 */
[C---:B------:R-:W-:Y:S01]  /*8d80*/  HMMA.16816.F32 R96, R20.reuse, R138, R96 ;  /* 0x0000008a1460723c */ /* 0x040fe20000001860 */
[----:B------:R-:W4:Y:S07]  /*8d90*/  LDSM.16.MT88.4 R136, [R237+UR4+0x7100] ;  /* 0x00710004ed88783b */ /* 0x000f2e0008004200 */
[C---:B-1----:R-:W-:Y:S01]  /*8da0*/  HMMA.16816.F32 R100, R20.reuse, R144, R100 ;  /* 0x000000901464723c */ /* 0x042fe20000001864 */
[----:B------:R1:W1:Y:S07]  /*8db0*/  MUFU.EX2 R168, R35 ;  /* 0x0000002300a87308 */ /* 0x00026e0000000800 */
[C---:B------:R-:W-:Y:S01]  /*8dc0*/  HMMA.16816.F32 R104, R20.reuse, R146, R104 ;  /* 0x000000921468723c */ /* 0x040fe20000001868 */
[----:B------:R-:W-:Y:S02]  /*8dd0*/  LDSM.16.MT88.4 R144, [R133+0x1900] ;  /* 0x001900008590783b */ /* 0x000fe40000004200 */
[----:B------:R-:W-:Y:S05]  /*8de0*/  MUFU.EX2 R166, R41 ;  /* 0x0000002900a67308 */ /* 0x000fea0000000800 */
[C---:B------:R-:W-:Y:S01]  /*8df0*/  HMMA.16816.F32 R108, R20.reuse, R24, R108 ;  /* 0x00000018146c723c */ /* 0x040fe2000000186c */
[----:B---3--:R-:W-:Y:S04]  /*8e00*/  LDSM.16.MT88.4 R28, [R135+UR4+0x1900] ;  /* 0x00190004871c783b */ /* 0x008fe80008004200 */
[----:B------:R-:W-:Y:S03]  /*8e10*/  MUFU.EX2 R165, R42 ;  /* 0x0000002a00a57308 */ /* 0x000fe60000000800 */
[C---:B------:R-:W-:Y:S01]  /*8e20*/  HMMA.16816.F32 R112, R20.reuse, R26, R112 ;  /* 0x0000001a1470723c */ /* 0x040fe20000001870 */
[----:B------:R-:W3:Y:S06]  /*8e30*/  LDSM.16.MT88.4 R24, [R133+0x7100] ;  /* 0x007100008518783b */ /* 0x000eec0000004200 */
[----:B------:R-:W-:Y:S01]  /*8e40*/  MUFU.EX2 R164, R43 ;  /* 0x0000002b00a47308 */ /* 0x000fe20000000800 */
[C---:B--2---:R-:W-:Y:S01]  /*8e50*/  HMMA.16816.F32 R116, R20.reuse, R140, R116 ;  /* 0x0000008c1474723c */ /* 0x044fe20000001874 */
[----:B-1----:R-:W-:Y:S07]  /*8e60*/  LDSM.16.MT88.4 R32, [R237+UR4+0x1900] ;  /* 0x00190004ed20783b */ /* 0x002fee0008004200 */
[C---:B------:R-:W-:Y:S01]  /*8e70*/  HMMA.16816.F32 R120, R20.reuse, R142, R120 ;  /* 0x0000008e1478723c */ /* 0x040fe20000001878 */
[----:B------:R-:W1:Y:S07]  /*8e80*/  LDSM.16.MT88.4 R140, [R134+0x1900] ;  /* 0x00190000868c783b */ /* 0x000e6e0000004200 */
[C---:B----4-:R-:W-:Y:S08]  /*8e90*/  HMMA.16816.F32 R124, R20.reuse, R136, R124 ;  /* 0x00000088147c723c */ /* 0x050ff0000000187c */
[C---:B------:R-:W-:Y:S01]  /*8ea0*/  HMMA.16816.F32 R12, R20.reuse, R138, R12 ;  /* 0x0000008a140c723c */ /* 0x040fe2000000180c */
[----:B------:R-:W2:Y:S07]  /*8eb0*/  LDSM.16.MT88.4 R136, [R134+0x4900] ;  /* 0x004900008688783b */ /* 0x000eae0000004200 */
[C---:B---3--:R-:W-:Y:S08]  /*8ec0*/  HMMA.16816.F32 R16, R20.reuse, R24, R16 ;  /* 0x000000181410723c */ /* 0x048ff00000001810 */
[----:B------:R-:W-:Y:S01]  /*8ed0*/  HMMA.16816.F32 R128, R20, R26, R128 ;  /* 0x0000001a1480723c */ /* 0x000fe20000001880 */
[----:B------:R-:W3:Y:S06]  /*8ee0*/  LDSM.16.MT88.4 R24, [R237+UR4+0x4900] ;  /* 0x00490004ed18783b */ /* 0x000eec0008004200 */
[----:B------:R-:W-:Y:S02]  /*8ef0*/  F2FP.PACK_AB R20, R174, R175 ;  /* 0x000000afae14723e */ /* 0x000fe400000000ff */
[----:B------:R-:W-:Y:S03]  /*8f00*/  F2FP.PACK_AB R22, R172, R173 ;  /* 0x000000adac16723e */ /* 0x000fe600000000ff */
[----:B------:R-:W-:Y:S02]  /*8f10*/  F2FP.PACK_AB R21, R170, R171 ;  /* 0x000000abaa15723e */ /* 0x000fe400000000ff */
[----:B------:R-:W-:Y:S07]  /*8f20*/  F2FP.PACK_AB R23, R168, R169 ;  /* 0x000000a9a817723e */ /* 0x000fee00000000ff */
[C---:B------:R-:W-:Y:S08]  /*8f30*/  HMMA.16816.F32 R4, R20.reuse, R28, R4 ;  /* 0x0000001c1404723c */ /* 0x040ff00000001804 */
[C---:B------:R-:W-:Y:S01]  /*8f40*/  HMMA.16816.F32 R8, R20.reuse, R30, R8 ;  /* 0x0000001e1408723c */ /* 0x040fe20000001808 */
[----:B------:R-:W2:Y:S07]  /*8f50*/  LDSM.16.MT88.4 R28, [R133+0x4900] ;  /* 0x00490000851c783b */ /* 0x000eae0000004200 */
[C---:B-1----:R-:W-:Y:S08]  /*8f60*/  HMMA.16816.F32 R52, R20.reuse, R140, R52 ;  /* 0x0000008c1434723c */ /* 0x042ff00000001834 */
[C---:B------:R-:W-:Y:S01]  /*8f70*/  HMMA.16816.F32 R56, R20.reuse, R142, R56 ;  /* 0x0000008e1438723c */ /* 0x040fe20000001838 */
[----:B------:R-:W-:Y:S07]  /*8f80*/  LDSM.16.MT88.4 R140, [R134+0x5100] ;  /* 0x00510000868c783b */ /* 0x000fee0000004200 */
[C---:B------:R-:W-:Y:S08]  /*8f90*/  HMMA.16816.F32 R60, R20.reuse, R32, R60 ;  /* 0x00000020143c723c */ /* 0x040ff0000000183c */
[C---:B------:R-:W-:Y:S01]  /*8fa0*/  HMMA.16816.F32 R64, R20.reuse, R34, R64 ;  /* 0x000000221440723c */ /* 0x040fe20000001840 */
[----:B------:R-:W1:Y:S07]  /*8fb0*/  LDSM.16.MT88.4 R32, [R135+UR4+0x7900] ;  /* 0x007900048720783b */ /* 0x000e6e0008004200 */
[C---:B------:R-:W-:Y:S01]  /*8fc0*/  HMMA.16816.F32 R68, R20.reuse, R144, R68 ;  /* 0x000000901444723c */ /* 0x040fe20000001844 */
[----:B------:R-:W4:Y:S07]  /*8fd0*/  LDL.64 R144, [R1+0x10] ;  /* 0x0000100001907983 */ /* 0x000f2e0000100a00 */
[C---:B------:R-:W-:Y:S08]  /*8fe0*/  HMMA.16816.F32 R72, R20.reuse, R146, R72 ;  /* 0x000000921448723c */ /* 0x040ff00000001848 */
[C---:B------:R-:W-:Y:S01]  /*8ff0*/  HMMA.16816.F32 R76, R20.reuse, R148, R76 ;  /* 0x00000094144c723c */ /* 0x040fe2000000184c */
[----:B------:R-:W-:Y:S07]  /*9000*/  MUFU.EX2 R149, R39 ;  /* 0x0000002700957308 */ /* 0x000fee0000000800 */
[C---:B------:R-:W-:Y:S03]  /*9010*/  HMMA.16816.F32 R80, R20.reuse, R150, R80 ;  /* 0x000000961450723c */ /* 0x040fe60000001850 */
[----:B------:R-:W1:Y:S05]  /*9020*/  MUFU.EX2 R151, R37 ;  /* 0x0000002500977308 */ /* 0x000e6a0000000800 */
[C---:B--2---:R-:W-:Y:S05]  /*9030*/  HMMA.16816.F32 R84, R20.reuse, R136, R84 ;  /* 0x000000881454723c */ /* 0x044fea0000001854 */
[----:B------:R2:W1:Y:S03]  /*9040*/  MUFU.EX2 R150, R38 ;  /* 0x0000002600967308 */ /* 0x0004660000000800 */
[C---:B------:R-:W-:Y:S01]  /*9050*/  HMMA.16816.F32 R88, R20.reuse, R138, R88 ;  /* 0x0000008a1458723c */ /* 0x040fe20000001858 */
[----:B------:R-:W1:Y:S06]  /*9060*/  LDSM.16.MT88.4 R136, [R134+0x7900] ;  /* 0x007900008688783b */ /* 0x000e6c0000004200 */
[----:B------:R1:W1:Y:S01]  /*9070*/  MUFU.EX2 R148, R40 ;  /* 0x0000002800947308 */ /* 0x0002620000000800 */
[C---:B---3--:R-:W-:Y:S08]  /*9080*/  HMMA.16816.F32 R92, R20.reuse, R24, R92 ;  /* 0x00000018145c723c */ /* 0x048ff0000000185c */
[C---:B------:R-:W-:Y:S01]  /*9090*/  HMMA.16816.F32 R96, R20.reuse, R26, R96 ;  /* 0x0000001a1460723c */ /* 0x040fe20000001860 */
[----:B------:R-:W3:Y:S07]  /*90a0*/  LDSM.16.MT88.4 R24, [R237+UR4+0x7900] ;  /* 0x00790004ed18783b */ /* 0x000eee0008004200 */
[C---:B------:R-:W-:Y:S01]  /*90b0*/  HMMA.16816.F32 R100, R20.reuse, R28, R100 ;  /* 0x0000001c1464723c */ /* 0x040fe20000001864 */
[----:B--2---:R-:W-:Y:S07]  /*90c0*/  LDSM.16.MT88.4 R36, [R134+0x2100] ;  /* 0x002100008624783b */ /* 0x004fee0000004200 */
[C---:B------:R-:W-:Y:S01]  /*90d0*/  HMMA.16816.F32 R104, R20.reuse, R30, R104 ;  /* 0x0000001e1468723c */ /* 0x040fe20000001868 */
[----:B------:R-:W2:Y:S07]  /*90e0*/  LDSM.16.MT88.4 R28, [R133+0x7900] ;  /* 0x00790000851c783b */ /* 0x000eae0000004200 */
[C---:B-1----:R-:W-:Y:S01]  /*90f0*/  HMMA.16816.F32 R108, R20.reuse, R32, R108 ;  /* 0x00000020146c723c */ /* 0x042fe2000000186c */
[----:B------:R-:W-:Y:S07]  /*9100*/  LDSM.16.MT88.4 R40, [R237+UR4+0x2100] ;  /* 0x00210004ed28783b */ /* 0x000fee0008004200 */
        /* <DEDUP_REMOVED lines=8> */
[C---:B--2---:R-:W-:Y:S08]  /*9190*/  HMMA.16816.F32 R16, R20.reuse, R28, R16 ;  /* 0x0000001c1410723c */ /* 0x044ff00000001810 */
[----:B------:R-:W-:Y:S01]  /*91a0*/  HMMA.16816.F32 R128, R20, R30, R128 ;  /* 0x0000001e1480723c */ /* 0x000fe20000001880 */
[----:B------:R-:W2:Y:S06]  /*91b0*/  LDSM.16.MT88.4 R28, [R237+UR4+0x5100] ;  /* 0x00510004ed1c783b */ /* 0x000eac0008004200 */
        /* <DEDUP_REMOVED lines=9> */
[----:B------:R-:W1:Y:S07]  /*9250*/  LDSM.16.MT88.4 R36, [R135+UR4+0x8100] ;  /* 0x008100048724783b */ /* 0x000e6e0008004200 */
[C---:B------:R-:W-:Y:S08]  /*9260*/  HMMA.16816.F32 R60, R20.reuse, R40, R60 ;  /* 0x00000028143c723c */ /* 0x040ff0000000183c */
[C---:B------:R-:W-:Y:S01]  /*9270*/  HMMA.16816.F32 R64, R20.reuse, R42, R64 ;  /* 0x0000002a1440723c */ /* 0x040fe20000001840 */
[----:B------:R-:W-:Y:S07]  /*9280*/  LDSM.16.MT88.4 R40, [R133+0x2900] ;  /* 0x002900008528783b */ /* 0x000fee0000004200 */
[C---:B------:R-:W-:Y:S08]  /*9290*/  HMMA.16816.F32 R68, R20.reuse, R136, R68 ;  /* 0x000000881444723c */ /* 0x040ff00000001844 */
[C---:B------:R-:W-:Y:S08]  /*92a0*/  HMMA.16816.F32 R72, R20.reuse, R138, R72 ;  /* 0x0000008a1448723c */ /* 0x040ff00000001848 */
[C---:B---3--:R-:W-:Y:S08]  /*92b0*/  HMMA.16816.F32 R76, R20.reuse, R24, R76 ;  /* 0x00000018144c723c */ /* 0x048ff0000000184c */
[C---:B------:R-:W-:Y:S01]  /*92c0*/  HMMA.16816.F32 R80, R20.reuse, R26, R80 ;  /* 0x0000001a1450723c */ /* 0x040fe20000001850 */
[----:B------:R-:W3:Y:S07]  /*92d0*/  LDSM.16.MT88.4 R24, [R134+0x8100] ;  /* 0x008100008618783b */ /* 0x000eee0000004200 */
[C---:B------:R-:W-:Y:S08]  /*92e0*/  HMMA.16816.F32 R84, R20.reuse, R140, R84 ;  /* 0x0000008c1454723c */ /* 0x040ff00000001854 */
[C---:B------:R-:W-:Y:S01]  /*92f0*/  HMMA.16816.F32 R88, R20.reuse, R142, R88 ;  /* 0x0000008e1458723c */ /* 0x040fe20000001858 */
[----:B------:R-:W-:Y:S07]  /*9300*/  LDSM.16.MT88.4 R140, [R135+UR4+0x2900] ;  /* 0x00290004878c783b */ /* 0x000fee0008004200 */
[C---:B--2---:R-:W-:Y:S08]  /*9310*/  HMMA.16816.F32 R92, R20.reuse, R28, R92 ;  /* 0x0000001c145c723c */ /* 0x044ff0000000185c */
[C---:B------:R-:W-:Y:S01]  /*9320*/  HMMA.16816.F32 R96, R20.reuse, R30, R96 ;  /* 0x0000001e1460723c */ /* 0x040fe20000001860 */
[----:B------:R-:W2:Y:S07]  /*9330*/  LDSM.16.MT88.4 R28, [R237+UR4+0x8100] ;  /* 0x00810004ed1c783b */ /* 0x000eae0008004200 */
[C---:B-1----:R-:W-:Y:S08]  /*9340*/  HMMA.16816.F32 R100, R20.reuse, R32, R100 ;  /* 0x000000201464723c */ /* 0x042ff00000001864 */
[C---:B------:R-:W-:Y:S01]  /*9350*/  HMMA.16816.F32 R104, R20.reuse, R34, R104 ;  /* 0x000000221468723c */ /* 0x040fe20000001868 */
[----:B------:R-:W1:Y:S07]  /*9360*/  LDSM.16.MT88.4 R32, [R133+0x8100] ;  /* 0x008100008520783b */ /* 0x000e6e0000004200 */
[C---:B------:R-:W-:Y:S08]  /*9370*/  HMMA.16816.F32 R108, R20.reuse, R36, R108 ;  /* 0x00000024146c723c */ /* 0x040ff0000000186c */
[C---:B------:R-:W-:Y:S01]  /*9380*/  HMMA.16816.F32 R112, R20.reuse, R38, R112 ;  /* 0x000000261470723c */ /* 0x040fe20000001870 */
[----:B------:R-:W-:Y:S07]  /*9390*/  LDSM.16.MT88.4 R36, [R237+UR4+0x2900] ;  /* 0x00290004ed24783b */ /* 0x000fee0008004200 */
[C---:B---3--:R-:W-:Y:S08]  /*93a0*/  HMMA.16816.F32 R116, R20.reuse, R24, R116 ;  /* 0x000000181474723c */ /* 0x048ff00000001874 */
[C---:B------:R-:W-:Y:S01]  /*93b0*/  HMMA.16816.F32 R120, R20.reuse, R26, R120 ;  /* 0x0000001a1478723c */ /* 0x040fe20000001878 */
[----:B------:R-:W3:Y:S07]  /*93c0*/  LDSM.16.MT88.4 R24, [R134+0x2900] ;  /* 0x002900008618783b */ /* 0x000eee0000004200 */
[C---:B--2---:R-:W-:Y:S08]  /*93d0*/  HMMA.16816.F32 R124, R20.reuse, R28, R124 ;  /* 0x0000001c147c723c */ /* 0x044ff0000000187c */
[C---:B------:R-:W-:Y:S01]  /*93e0*/  HMMA.16816.F32 R12, R20.reuse, R30, R12 ;  /* 0x0000001e140c723c */ /* 0x040fe2000000180c */
[----:B------:R-:W2:Y:S07]  /*93f0*/  LDSM.16.MT88.4 R28, [R135+UR4+0x5900] ;  /* 0x00590004871c783b */ /* 0x000eae0008004200 */
[C---:B-1----:R-:W-:Y:S08]  /*9400*/  HMMA.16816.F32 R16, R20.reuse, R32, R16 ;  /* 0x000000201410723c */ /* 0x042ff00000001810 */
[----:B------:R-:W-:Y:S07]  /*9410*/  HMMA.16816.F32 R128, R20, R34, R128 ;  /* 0x000000221480723c */ /* 0x000fee0000001880 */
        /* <DEDUP_REMOVED lines=8> */
[C---:B---3--:R-:W-:Y:S08]  /*94a0*/  HMMA.16816.F32 R52, R20.reuse, R24, R52 ;  /* 0x000000181434723c */ /* 0x048ff00000001834 */
[C---:B------:R-:W-:Y:S01]  /*94b0*/  HMMA.16816.F32 R56, R20.reuse, R26, R56 ;  /* 0x0000001a1438723c */ /* 0x040fe20000001838 */
[----:B------:R-:W3:Y:S07]  /*94c0*/  LDSM.16.MT88.4 R24, [R135+UR4+0x8900] ;  /* 0x008900048718783b */ /* 0x000eee0008004200 */
[C---:B------:R-:W-:Y:S08]  /*94d0*/  HMMA.16816.F32 R60, R20.reuse, R36, R60 ;  /* 0x00000024143c723c */ /* 0x040ff0000000183c */
[C---:B------:R-:W-:Y:S08]  /*94e0*/  HMMA.16816.F32 R64, R20.reuse, R38, R64 ;  /* 0x000000261440723c */ /* 0x040ff00000001840 */
[C---:B------:R-:W-:Y:S08]  /*94f0*/  HMMA.16816.F32 R68, R20.reuse, R40, R68 ;  /* 0x000000281444723c */ /* 0x040ff00000001844 */
[C---:B------:R-:W-:Y:S08]  /*9500*/  HMMA.16816.F32 R72, R20.reuse, R42, R72 ;  /* 0x0000002a1448723c */ /* 0x040ff00000001848 */
[C---:B--2---:R-:W-:Y:S07]  /*9510*/  HMMA.16816.F32 R76, R20.reuse, R28, R76 ;  /* 0x0000001c144c723c */ /* 0x044fee000000184c */
[----:B----4-:R-:W-:Y:S01]  /*9520*/  @P0 MOV R28, R144 ;  /* 0x00000090001c0202 */ /* 0x010fe20000000f00 */
[C---:B------:R-:W-:Y:S01]  /*9530*/  HMMA.16816.F32 R80, R20.reuse, R30, R80 ;  /* 0x0000001e1450723c */ /* 0x040fe20000001850 */
[----:B------:R-:W2:Y:S03]  /*9540*/  LDL R31, [R1+0x18] ;  /* 0x00001800011f7983 */ /* 0x000ea60000100800 */
[----:B------:R-:W-:Y:S01]  /*9550*/  @P0 MOV R29, R251 ;  /* 0x000000fb001d0202 */ /* 0x000fe20000000f00 */
[----:B------:R-:W-:Y:S02]  /*9560*/  LDSM.16.MT88.4 R144, [R237+UR4+0x8900] ;  /* 0x00890004ed90783b */ /* 0x000fe40008004200 */
[----:B------:R-:W-:Y:S01]  /*9570*/  FADD.FTZ R30, R202, R2 ;  /* 0x00000002ca1e7221 */ /* 0x000fe20000010000 */
[C---:B------:R-:W-:Y:S04]  /*9580*/  HMMA.16816.F32 R84, R20.reuse, R44, R84 ;  /* 0x0000002c1454723c */ /* 0x040fe80000001854 */
[----:B------:R-:W-:Y:S02]  /*9590*/  FADD.FTZ R2, R195, R0 ;  /* 0x00000000c3027221 */ /* 0x000fe40000010000 */
[----:B------:R-:W-:Y:S02]  /*95a0*/  FADD.FTZ R0, R193, R30 ;  /* 0x0000001ec1007221 */ /* 0x000fe40000010000 */
[C---:B------:R-:W-:Y:S04]  /*95b0*/  HMMA.16816.F32 R88, R20.reuse, R46, R88 ;  /* 0x0000002e1458723c */ /* 0x040fe80000001858 */
[----:B------:R-:W-:Y:S04]  /*95c0*/  FADD.FTZ R2, R181, R2 ;  /* 0x00000002b5027221 */ /* 0x000fe80000010000 */
[C---:B-1----:R-:W-:Y:S07]  /*95d0*/  HMMA.16816.F32 R92, R20.reuse, R4, R92 ;  /* 0x00000004145c723c */ /* 0x042fee000000185c */
[----:B------:R-:W-:Y:S01]  /*95e0*/  MOV R4, UR18 ;  /* 0x0000001200047c02 */ /* 0x000fe20008000f00 */
[C---:B------:R-:W-:Y:S01]  /*95f0*/  HMMA.16816.F32 R96, R20.reuse, R6, R96 ;  /* 0x000000061460723c */ /* 0x040fe20000001860 */
[----:B------:R-:W-:Y:S03]  /*9600*/  MOV R5, UR19 ;  /* 0x0000001300057c02 */ /* 0x000fe60008000f00 */
[----:B------:R-:W-:Y:S03]  /*9610*/  @P0 IMAD.WIDE.U32 R28, R4, 0x60, R28 ;  /* 0x00000060041c0825 */ /* 0x000fe600078e001c */
[----:B------:R-:W1:Y:S01]  /*9620*/  LDSM.16.MT88.4 R4, [R134+0x8900] ;  /* 0x008900008604783b */ /* 0x000e620000004200 */
[C---:B------:R-:W-:Y:S07]  /*9630*/  HMMA.16816.F32 R100, R20.reuse, R8, R100 ;  /* 0x000000081464723c */ /* 0x040fee0000001864 */
[----:B------:R-:W-:Y:S01]  /*9640*/  FADD.FTZ R8, R182, R0 ;  /* 0x00000000b6087221 */ /* 0x000fe20000010000 */
[C---:B------:R-:W-:Y:S04]  /*9650*/  HMMA.16816.F32 R104, R20.reuse, R10, R104 ;  /* 0x0000000a1468723c */ /* 0x040fe80000001868 */
[----:B------:R-:W-:Y:S01]  /*9660*/  FADD.FTZ R0, R180, R2 ;  /* 0x00000002b4007221 */ /* 0x000fe20000010000 */
[----:B------:R-:W-:Y:S02]  /*9670*/  @P0 SHF.L.U32 R2, R28, 0x1, RZ ;  /* 0x000000011c020819 */ /* 0x000fe400000006ff */
[----:B------:R-:W-:Y:S01]  /*9680*/  FADD.FTZ R10, R183, R8 ;  /* 0x00000008b70a7221 */ /* 0x000fe20000010000 */
[C---:B---3--:R-:W-:Y:S04]  /*9690*/  HMMA.16816.F32 R108, R20.reuse, R24, R108 ;  /* 0x00000018146c723c */ /* 0x048fe8000000186c */
[----:B------:R-:W-:Y:S01]  /*96a0*/  @P0 IADD3 R8, R29, UR10, RZ ;  /* 0x0000000a1d080c10 */ /* 0x000fe2000fffe0ff */
[----:B------:R-:W-:Y:S01]  /*96b0*/  FADD.FTZ R9, R178, R0 ;  /* 0x00000000b2097221 */ /* 0x000fe20000010000 */
[----:B------:R-:W-:Y:S01]  /*96c0*/  MOV R0, UR15 ;  /* 0x0000000f00007c02 */ /* 0x000fe20008000f00 */
[----:B------:R-:W-:Y:S01]  /*96d0*/  FADD.FTZ R29, R192, R10 ;  /* 0x0000000ac01d7221 */ /* 0x000fe20000010000 */
[C---:B------:R-:W-:Y:S01]  /*96e0*/  HMMA.16816.F32 R112, R20.reuse, R26, R112 ;  /* 0x0000001a1470723c */ /* 0x040fe20000001870 */
[----:B------:R-:W-:Y:S02]  /*96f0*/  @UP0 USHF.L.U32 UR10, UR6, 0x6, URZ ;  /* 0x00000006060a0899 */ /* 0x000fe4000800063f */
[----:B------:R-:W-:Y:S01]  /*9700*/  UISETP.GE.AND UP0, UPT, UR5, 0x1, UPT ;  /* 0x000000010500788c */ /* 0x000fe2000bf06270 */
[----:B------:R-:W-:Y:S01]  /*9710*/  @P0 SHF.L.U64.HI R28, R28, 0x1, R8 ;  /* 0x000000011c1c0819 */ /* 0x000fe20000010208 */
[----:B------:R-:W-:Y:S01]  /*9720*/  FADD.FTZ R30, R179, R9 ;  /* 0x00000009b31e7221 */ /* 0x000fe20000010000 */
[C---:B------:R-:W-:Y:S01]  /*9730*/  @P0 IADD3 R8, P5, R2.reuse, 0x80, RZ ;  /* 0x0000008002080810 */ /* 0x040fe20007fbe0ff */
[----:B------:R-:W-:Y:S01]  /*9740*/  FADD.FTZ R29, R175, R29 ;  /* 0x0000001daf1d7221 */ /* 0x000fe20000010000 */
[----:B------:R-:W-:Y:S01]  /*9750*/  @P0 IADD3 R24, P6, R2, c[0x0][0x1c8], RZ ;  /* 0x0000720002180a10 */ /* 0x000fe20007fde0ff */
[----:B------:R-:W-:Y:S03]  /*9760*/  FADD.FTZ R30, R171, R30 ;  /* 0x0000001eab1e7221 */ /* 0x000fe60000010000 */
[----:B------:R-:W-:Y:S02]  /*9770*/  @P0 IADD3 R26, P1, R8, c[0x0][0x1c8], RZ ;  /* 0x00007200081a0a10 */ /* 0x000fe40007f3e0ff */
[----:B------:R3:W4:Y:S01]  /*9780*/  LDSM.16.MT88.4 R8, [R133+0x8900] ;  /* 0x008900008508783b */ /* 0x0007220000004200 */
[----:B------:R-:W-:Y:S01]  /*9790*/  @P0 IADD3.X R25, R28, c[0x0][0x1cc], RZ, P6, !PT ;  /* 0x000073001c190a10 */ /* 0x000fe200037fe4ff */
[C---:B-1----:R-:W-:Y:S03]  /*97a0*/  HMMA.16816.F32 R116, R20.reuse, R4, R116 ;  /* 0x000000041474723c */ /* 0x042fe60000001874 */
[----:B------:R-:W-:Y:S02]  /*97b0*/  @P0 IADD3.X R27, RZ, c[0x0][0x1cc], R28, P1, P5 ;  /* 0x00007300ff1b0a10 */ /* 0x000fe40000fea41c */
[----:B------:R-:W-:Y:S02]  /*97c0*/  @P0 IADD3 R2, P5, R2, 0x100, RZ ;  /* 0x0000010002020810 */ /* 0x000fe40007fbe0ff */
[----:B------:R-:W-:Y:S01]  /*97d0*/  FADD.FTZ R4, R170, R30 ;  /* 0x0000001eaa047221 */ /* 0x000fe20000010000 */
[C---:B------:R-:W-:Y:S04]  /*97e0*/  HMMA.16816.F32 R120, R20.reuse, R6, R120 ;  /* 0x000000061478723c */ /* 0x040fe80000001878 */
[----:B------:R-:W-:Y:S02]  /*97f0*/  FADD.FTZ R5, R174, R29 ;  /* 0x0000001dae057221 */ /* 0x000fe40000010000 */
[----:B------:R-:W-:Y:S01]  /*9800*/  FADD.FTZ R4, R169, R4 ;  /* 0x00000004a9047221 */ /* 0x000fe20000010000 */
[----:B------:R-:W-:Y:S01]  /*9810*/  @P0 IADD3 R6, P1, R2, c[0x0][0x1c8], RZ ;  /* 0x0000720002060a10 */ /* 0x000fe20007f3e0ff */
[----:B------:R-:W-:Y:S01]  /*9820*/  FADD.FTZ R5, R173, R5 ;  /* 0x00000005ad057221 */ /* 0x000fe20000010000 */
[C---:B------:R-:W-:Y:S03]  /*9830*/  HMMA.16816.F32 R124, R20.reuse, R144, R124 ;  /* 0x00000090147c723c */ /* 0x040fe6000000187c */
[----:B------:R-:W-:Y:S01]  /*9840*/  @P0 IADD3.X R7, RZ, c[0x0][0x1cc], R28, P1, P5 ;  /* 0x00007300ff070a10 */ /* 0x000fe20000fea41c */
[----:B------:R-:W-:Y:S01]  /*9850*/  FADD.FTZ R2, R172, R5 ;  /* 0x00000005ac027221 */ /* 0x000fe20000010000 */
[----:B---3--:R-:W-:Y:S01]  /*9860*/  MOV R133, R3 ;  /* 0x0000000300857202 */ /* 0x008fe20000000f00 */
[----:B------:R-:W-:Y:S01]  /*9870*/  FADD.FTZ R5, R168, R4 ;  /* 0x00000004a8057221 */ /* 0x000fe20000010000 */
[----:B------:R-:W-:Y:S01]  /*9880*/  @P0 IADD3 R4, P1, R24, UR10, RZ ;  /* 0x0000000a18040c10 */ /* 0x000fe2000ff3e0ff */
[C---:B------:R-:W-:Y:S04]  /*9890*/  HMMA.16816.F32 R144, R20.reuse, R146, R12 ;  /* 0x000000921490723c */ /* 0x040fe8000000180c */
[----:B--2---:R-:W-:Y:S05]  /*98a0*/  @P0 IMAD R0, R0, 0x4800, R31 ;  /* 0x0000480000000824 */ /* 0x004fea00078e021f */
[----:B------:R-:W-:Y:S05]  /*98b0*/  @P0 SHF.L.U32 R0, R0, 0x1, RZ ;  /* 0x0000000100000819 */ /* 0x000fea00000006ff */
[----:B------:R-:W-:Y:S01]  /*98c0*/  @!PT LDS RZ, [RZ] ;  /* 0x00000000fffff984 */ /* 0x000fe20000000800 */
[----:B------:R-:W-:Y:S01]  /*98d0*/  @!PT LDS RZ, [RZ] ;  /* 0x00000000fffff984 */ /* 0x000fe20000000800 */
[----:B------:R-:W-:Y:S01]  /*98e0*/  @!PT LDS RZ, [RZ] ;  /* 0x00000000fffff984 */ /* 0x000fe20000000800 */
[----:B------:R1:W-:Y:S08]  /*98f0*/  @P0 LDGSTS.E.BYPASS.LTC128B.128 [R0+0x12100], [R24.64], !P4 ;  /* 0x1210000018000fae */ /* 0x0003f0000e101d54 */
[----:B------:R2:W-:Y:S08]  /*9900*/  @P0 LDGSTS.E.BYPASS.LTC128B.128 [R0+0x15100], [R26.64], !P3 ;  /* 0x151000001a000fae */ /* 0x0005f0000d901d54 */
[----:B------:R3:W-:Y:S01]  /*9910*/  @P0 LDGSTS.E.BYPASS.LTC128B.128 [R0+0x18100], [R6.64], !P2 ;  /* 0x1810000006000fae */ /* 0x0007e2000d101d54 */
[----:B--2---:R-:W-:Y:S02]  /*9920*/  FADD.FTZ R26, R167, R2 ;  /* 0x00000002a71a7221 */ /* 0x004fe40000010000 */
[----:B------:R-:W-:Y:S01]  /*9930*/  FADD.FTZ R2, R150, R5 ;  /* 0x0000000596027221 */ /* 0x000fe20000010000 */
[----:B------:R-:W-:Y:S01]  /*9940*/  @P0 IADD3.X R5, R25, UR13, RZ, P1, !PT ;  /* 0x0000000d19050c10 */ /* 0x000fe20008ffe4ff */
[----:B-1----:R-:W-:Y:S02]  /*9950*/  FADD.FTZ R24, R151, R26 ;  /* 0x0000001a97187221 */ /* 0x002fe40000010000 */
[----:B------:R-:W-:Y:S02]  /*9960*/  FADD.FTZ R2, R149, R2 ;  /* 0x0000000295027221 */ /* 0x000fe40000010000 */
[----:B------:R1:W-:Y:S01]  /*9970*/  @P0 LDGSTS.E.BYPASS.LTC128B.128 [R0+0x13100], [R4.64], !P4 ;  /* 0x1310000004000fae */ /* 0x0003e2000e101d54 */
[----:B---3--:R-:W-:Y:S01]  /*9980*/  @P0 IADD3 R6, P1, R4, UR10, RZ ;  /* 0x0000000a04060c10 */ /* 0x008fe2000ff3e0ff */
[----:B------:R-:W-:Y:S01]  /*9990*/  FADD.FTZ R2, R165, R2 ;  /* 0x00000002a5027221 */ /* 0x000fe20000010000 */
[----:B------:R-:W-:Y:S02]  /*99a0*/  UIADD3 UR10, UR5, 0x1, URZ ;  /* 0x00000001050a7890 */ /* 0x000fe4000fffe03f */
[----:B------:R-:W-:Y:S01]  /*99b0*/  @P0 IADD3.X R7, R5, UR13, RZ, P1, !PT ;  /* 0x0000000d05070c10 */ /* 0x000fe20008ffe4ff */
[----:B------:R-:W-:Y:S01]  /*99c0*/  FADD.FTZ R2, R164, R2 ;  /* 0x00000002a4027221 */ /* 0x000fe20000010000 */
[----:B------:R-:W-:Y:S01]  /*99d0*/  USEL UR5, UR10, URZ, !UP0 ;  /* 0x0000003f0a057287 */ /* 0x000fe2000c000000 */
[----:B------:R1:W-:Y:S08]  /*99e0*/  @P0 LDGSTS.E.BYPASS.LTC128B.128 [R0+0x16100], [R4.64+0x80], !P3 ;  /* 0x1610008004000fae */ /* 0x0003f0000d901d54 */
[----:B------:R1:W-:Y:S08]  /*99f0*/  @P0 LDGSTS.E.BYPASS.LTC128B.128 [R0+0x19100], [R4.64+0x100], !P2 ;  /* 0x1910010004000fae */ /* 0x0003f0000d101d54 */
[----:B------:R2:W-:Y:S08]  /*9a00*/  @P0 LDGSTS.E.BYPASS.LTC128B.128 [R0+0x14100], [R6.64], !P4 ;  /* 0x1410000006000fae */ /* 0x0005f0000e101d54 */
[----:B------:R2:W-:Y:S08]  /*9a10*/  @P0 LDGSTS.E.BYPASS.LTC128B.128 [R0+0x17100], [R6.64+0x80], !P3 ;  /* 0x1710008006000fae */ /* 0x0005f0000d901d54 */
[----:B------:R2:W-:Y:S01]  /*9a20*/  @P0 LDGSTS.E.BYPASS.LTC128B.128 [R0+0x1a100], [R6.64+0x100], !P2 ;  /* 0x1a10010006000fae */ /* 0x0005e2000d101d54 */
[----:B------:R-:W-:Y:S01]  /*9a30*/  ISETP.LT.AND P0, PT, RZ, UR16, PT ;  /* 0x00000010ff007c0c */ /* 0x000fe2000bf01270 */
[----:B------:R-:W-:Y:S01]  /*9a40*/  UMOV UR16, UR14 ;  /* 0x0000000e00107c82 */ /* 0x000fe20008000000 */
[----:B-1----:R-:W-:Y:S02]  /*9a50*/  FADD.FTZ R4, R148, R24 ;  /* 0x0000001894047221 */ /* 0x002fe40000010000 */
[C---:B----4-:R-:W-:Y:S03]  /*9a60*/  HMMA.16816.F32 R148, R20.reuse, R8, R16 ;  /* 0x000000081494723c */ /* 0x050fe60000001810 */
[----:B------:R-:W0:Y:S05]  /*9a70*/  LDGDEPBAR ;  /* 0x00000000000079af */ /* 0x000e2a0000000000 */
[----:B------:R-:W-:Y:S04]  /*9a80*/  HMMA.16816.F32 R128, R20, R10, R128 ;  /* 0x0000000a1480723c */ /* 0x000fe80000001880 */
[----:B--2---:R-:W-:Y:S02]  /*9a90*/  FADD.FTZ R0, R166, R4 ;  /* 0x00000004a6007221 */ /* 0x004fe40000010000 */
        /* <DEDUP_REMOVED lines=10> */
.L_x_663:
[----:B-1----:R-:W1:Y:S01]  /*9b40*/  SHFL.BFLY PT, R6, R248, 0x2, 0x1f ;  /* 0x0c401f00f8067f89 */ /* 0x002e6200000e0000 */
[----:B------:R-:W-:-:S02]  /*9b50*/  MOV R42, 0xff800000 ;  /* 0xff800000002a7802 */ /* 0x000fc40000000f00 */
[----:B------:R-:W-:Y:S01]  /*9b60*/  MOV R43, 0xff800000 ;  /* 0xff800000002b7802 */ /* 0x000fe20000000f00 */
[----:B------:R-:W2:Y:S01]  /*9b70*/  SHFL.BFLY PT, R0, R249, 0x2, 0x1f ;  /* 0x0c401f00f9007f89 */ /* 0x000ea200000e0000 */
[----:B------:R-:W-:Y:S01]  /*9b80*/  PLOP3.LUT P2, PT, PT, PT, PT, 0x8, 0x0 ;  /* 0x000000000000781c */ /* 0x000fe20003f4e170 */
        /* <DEDUP_REMOVED lines=118> */
.L_x_659:
        /* <DEDUP_REMOVED lines=18> */
[----:B------:R-:W-:Y:S02]  /*a410*/  LEA.HI R41, R44, R45, RZ, 0x5 ;  /* 0x0000002d2c297211 */ /* 0x000fe400078f28ff */
[--C-:B------:R-:W-:Y:S02]  /*a420*/  SHF.R.S32.HI R4, RZ, 0x2, R2.reuse ;  /* 0x00000002ff047819 */ /* 0x100fe40000011402 */
[----:B------:R-:W-:Y:S02]  /*a430*/  SHF.R.S32.HI R0, RZ, 0x1f, R2 ;  /* 0x0000001fff007819 */ /* 0x000fe40000011402 */
[----:B------:R-:W-:Y:S02]  /*a440*/  SHF.R.S32.HI R40, RZ, 0x5, R41 ;  /* 0x00000005ff287819 */ /* 0x000fe40000011429 */
[----:B------:R-:W-:Y:S02]  /*a450*/  LEA.HI R0, R0, R4, RZ, 0x3 ;  /* 0x0000000400007211 */ /* 0x000fe400078f18ff */
[----:B------:R-:W-:-:S02]  /*a460*/  F2FP.PACK_AB R70, R71, R70 ;  /* 0x000000464746723e */ /* 0x000fc400000000ff */
[----:B------:R-:W-:Y:S02]  /*a470*/  LOP3.LUT R0, R0, 0xfffffff8, RZ, 0xc0, !PT ;  /* 0xfffffff800007812 */ /* 0x000fe400078ec0ff */
[----:B------:R-:W-:Y:S02]  /*a480*/  F2FP.PACK_AB R35, R35, R72 ;  /* 0x000000482323723e */ /* 0x000fe400000000ff */
[----:B------:R-:W-:Y:S01]  /*a490*/  F2FP.PACK_AB R74, R75, R74 ;  /* 0x0000004a4b4a723e */ /* 0x000fe200000000ff */
[----:B------:R-:W-:Y:S01]  /*a4a0*/  IMAD.IADD R4, R4, 0x1, -R0 ;  /* 0x0000000104047824 */ /* 0x000fe200078e0a00 */
[----:B------:R-:W-:Y:S02]  /*a4b0*/  LOP3.LUT R0, R2, 0xfffffffc, RZ, 0xc0, !PT ;  /* 0xfffffffc02007812 */ /* 0x000fe400078ec0ff */
[----:B------:R-:W-:Y:S01]  /*a4c0*/  F2FP.PACK_AB R34, R34, R76 ;  /* 0x0000004c2222723e */ /* 0x000fe200000000ff */
[C---:B------:R-:W-:Y:S01]  /*a4d0*/  IMAD.SHL.U32 R2, R4.reuse, 0x40, RZ ;  /* 0x0000004004027824 */ /* 0x040fe200078e00ff */
[----:B------:R-:W-:Y:S01]  /*a4e0*/  LOP3.LUT R3, R4, 0x1, RZ, 0xc0, !PT ;  /* 0x0000000104037812 */ /* 0x000fe200078ec0ff */
[----:B------:R-:W-:Y:S01]  /*a4f0*/  IMAD.IADD R27, R45, 0x1, -R0 ;  /* 0x000000012d1b7824 */ /* 0x000fe200078e0a00 */
[----:B------:R-:W-:-:S02]  /*a500*/  F2FP.PACK_AB R78, R79, R78 ;  /* 0x0000004e4f4e723e */ /* 0x000fc400000000ff */
        /* <DEDUP_REMOVED lines=12> */
[----:B------:R-:W-:Y:S02]  /*a5d0*/  F2FP.PACK_AB R86, R87, R86 ;  /* 0x000000565756723e */ /* 0x000fe400000000ff */
[C---:B------:R-:W-:Y:S01]  /*a5e0*/  IADD3 R3, R0.reuse, 0x80, RZ ;  /* 0x0000008000037810 */ /* 0x040fe20007ffe0ff */
[----:B------:R1:W-:Y:S01]  /*a5f0*/  STS [R0+0x80], R8 ;  /* 0x0000800800007388 */ /* 0x0003e20000000800 */
[C---:B------:R-:W-:Y:S02]  /*a600*/  IADD3 R2, R0.reuse, 0x70, RZ ;  /* 0x0000007000027810 */ /* 0x040fe40007ffe0ff */
[----:B------:R-:W-:Y:S01]  /*a610*/  @P0 IADD3 R2, R3, 0x10, RZ ;  /* 0x0000001003020810 */ /* 0x000fe20007ffe0ff */
[----:B------:R-:W-:Y:S01]  /*a620*/  STS [R0+0x480], R5 ;  /* 0x0004800500007388 */ /* 0x000fe20000000800 */
[----:B------:R-:W-:Y:S01]  /*a630*/  IMAD.IADD R3, R0, 0x1, R4 ;  /* 0x0000000100037824 */ /* 0x000fe200078e0204 */
[----:B------:R-:W-:-:S02]  /*a640*/  F2FP.PACK_AB R31, R31, R88 ;  /* 0x000000581f1f723e */ /* 0x000fc400000000ff */
[----:B------:R2:W-:Y:S01]  /*a650*/  STS [R2], R6 ;  /* 0x0000000602007388 */ /* 0x0005e20000000800 */
[----:B------:R-:W-:Y:S02]  /*a660*/  F2FP.PACK_AB R90, R91, R90 ;  /* 0x0000005a5b5a723e */ /* 0x000fe400000000ff */
        /* <DEDUP_REMOVED lines=10> */
[----:B-1----:R-:W-:Y:S01]  /*a710*/  IMAD.MOV.U32 R8, RZ, RZ, 0x40 ;  /* 0x00000040ff087424 */ /* 0x002fe200078e00ff */
[----:B------:R-:W-:Y:S02]  /*a720*/  F2FP.PACK_AB R25, R25, R106 ;  /* 0x0000006a1919723e */ /* 0x000fe400000000ff */
[----:B------:R-:W-:Y:S02]  /*a730*/  F2FP.PACK_AB R24, R24, R108 ;  /* 0x0000006c1818723e */ /* 0x000fe400000000ff */
[----:B------:R-:W-:Y:S02]  /*a740*/  F2FP.PACK_AB R23, R23, R110 ;  /* 0x0000006e1717723e */ /* 0x000fe400000000ff */
[----:B------:R-:W-:Y:S02]  /*a750*/  F2FP.PACK_AB R22, R22, R112 ;  /* 0x000000701616723e */ /* 0x000fe400000000ff */
[----:B--2---:R-:W-:Y:S01]  /*a760*/  SEL R6, R8, 0xffffffc0, !P2 ;  /* 0xffffffc008067807 */ /* 0x004fe20005000000 */
[----:B------:R-:W-:Y:S01]  /*a770*/  IMAD.IADD R8, R4, 0x1, R2 ;  /* 0x0000000104087824 */ /* 0x000fe200078e0202 */
[----:B------:R-:W-:-:S02]  /*a780*/  F2FP.PACK_AB R21, R21, R114 ;  /* 0x000000721515723e */ /* 0x000fc400000000ff */
[----:B------:R-:W-:Y:S01]  /*a790*/  F2FP.PACK_AB R20, R20, R116 ;  /* 0x000000741414723e */ /* 0x000fe200000000ff */
[----:B------:R-:W-:Y:S01]  /*a7a0*/  IMAD.IADD R5, R0, 0x1, R6 ;  /* 0x0000000100057824 */ /* 0x000fe200078e0206 */
[----:B------:R1:W-:Y:S01]  /*a7b0*/  STS [R8], R7 ;  /* 0x0000000708007388 */ /* 0x0003e20000000800 */
[----:B------:R-:W-:Y:S01]  /*a7c0*/  IMAD.IADD R4, R6, 0x1, R3 ;  /* 0x0000000106047824 */ /* 0x000fe200078e0203 */
[----:B------:R-:W-:Y:S02]  /*a7d0*/  F2FP.PACK_AB R19, R19, R118 ;  /* 0x000000761313723e */ /* 0x000fe400000000ff */
        /* <DEDUP_REMOVED lines=8> */
[----:B------:R-:W-:Y:S02]  /*a860*/  F2FP.PACK_AB R11, R147, R146 ;  /* 0x00000092930b723e */ /* 0x000fe400000000ff */
[----:B------:R-:W-:Y:S02]  /*a870*/  F2FP.PACK_AB R9, R9, R148 ;  /* 0x000000940909723e */ /* 0x000fe400000000ff */
[----:B------:R-:W-:Y:S02]  /*a880*/  F2FP.PACK_AB R15, R15, R150 ;  /* 0x000000960f0f723e */ /* 0x000fe400000000ff */
[----:B------:R-:W-:-:S02]  /*a890*/  F2FP.PACK_AB R14, R14, R128 ;  /* 0x000000800e0e723e */ /* 0x000fc400000000ff */
[----:B------:R-:W-:Y:S01]  /*a8a0*/  F2FP.PACK_AB R10, R131, R130 ;  /* 0x00000082830a723e */ /* 0x000fe200000000ff */
[----:B-1----:R-:W-:Y:S01]  /*a8b0*/  IMAD.IADD R7, R6, 0x1, R2 ;  /* 0x0000000106077824 */ /* 0x002fe200078e0202 */
[----:B------:R-:W-:Y:S01]  /*a8c0*/  ISETP.NE.U32.AND P0, PT, RZ, c[0x0][0x500], PT ;  /* 0x00014000ff007a0c */ /* 0x000fe20003f05070 */
[----:B------:R-:W-:Y:S01]  /*a8d0*/  IMAD.IADD R6, R8, 0x1, R6 ;  /* 0x0000000108067824 */ /* 0x000fe200078e0206 */
[----:B------:R-:W-:Y:S02]  /*a8e0*/  ISETP.NE.U32.AND P1, PT, RZ, c[0x0][0x508], PT ;  /* 0x00014200ff007a0c */ /* 0x000fe40003f25070 */
[----:B------:R-:W-:Y:S01]  /*a8f0*/  STS [R7], R37 ;  /* 0x0000002507007388 */ /* 0x000fe20000000800 */
[----:B------:R-:W-:Y:S02]  /*a900*/  ISETP.NE.AND.EX P0, PT, RZ, c[0x0][0x504], PT, P0 ;  /* 0x00014100ff007a0c */ /* 0x000fe40003f05300 */
[----:B------:R-:W-:Y:S01]  /*a910*/  ISETP.NE.AND.EX P1, PT, RZ, c[0x0][0x50c], PT, P1 ;  /* 0x00014300ff007a0c */ /* 0x000fe20003f25310 */
        /* <DEDUP_REMOVED lines=38> */
[----:B-1---5:R-:W-:-:S03]  /*ab80*/  IMAD.WIDE R8, R252, R2, c[0x0][0x500] ;  /* 0x00014000fc087625 */ /* 0x022fc600078e0202 */
[----:B------:R-:W-:Y:S06]  /*ab90*/  BAR.SYNC.DEFER_BLOCKING 0x1, 0x100 ;  /* 0x0044000000007b1d */ /* 0x000fec0000010000 */
[----:B------:R-:W3:Y:S01]  /*aba0*/  @P0 LDG.E R0, [R8.64] ;  /* 0x0000001408000981 */ /* 0x000ee2000c1e1900 */
[----:B------:R-:W-:Y:S02]  /*abb0*/  IMAD.MOV.U32 R24, RZ, RZ, c[0x0][0x388] ;  /* 0x0000e200ff187624 */ /* 0x000fe400078e00ff */
[----:B------:R-:W-:-:S05]  /*abc0*/  @P1 IMAD.WIDE R2, R252, R2, c[0x0][0x508] ;  /* 0x00014200fc021625 */ /* 0x000fca00078e0202 */
[----:B------:R1:W5:Y:S02]  /*abd0*/  @P1 LDG.E R24, [R2.64] ;  /* 0x0000001402181981 */ /* 0x000364000c1e1900 */
[----:B-1----:R-:W-:Y:S02]  /*abe0*/  CS2R R2, SRZ ;  /* 0x0000000000027805 */ /* 0x002fe4000001ff00 */
[--C-:B---3--:R-:W-:Y:S01]  /*abf0*/  @P0 SHF.R.S32.HI R3, RZ, 0x1f, R0.reuse ;  /* 0x0000001fff030819 */ /* 0x108fe20000011400 */
[----:B------:R-:W-:Y:S01]  /*ac00*/  @P0 IMAD.MOV.U32 R2, RZ, RZ, R0 ;  /* 0x000000ffff020224 */ /* 0x000fe200078e0000 */
[----:B------:R-:W-:Y:S05]  /*ac10*/  @P1 BRA `(.L_x_666) ;  /* 0x0000004000001947 */ /* 0x000fea0003800000 */
[----:B--2---:R-:W-:Y:S05]  /*ac20*/  @!P0 BRA `(.L_x_666) ;  /* 0x0000003000008947 */ /* 0x004fea0003800000 */
[----:B------:R-:W2:Y:S04]  /*ac30*/  LDG.E R4, [R8.64] ;  /* 0x0000001408047981 */ /* 0x000ea8000c1e1900 */
[----:B------:R-:W2:Y:S02]  /*ac40*/  LDG.E R0, [R8.64+0x4] ;  /* 0x0000041408007981 */ /* 0x000ea4000c1e1900 */
[----:B--2--5:R-:W-:-:S02]  /*ac50*/  IADD3 R24, -R4, R0, RZ ;  /* 0x0000000004187210 */ /* 0x024fc40007ffe1ff */
.L_x_666:
        /* <DEDUP_REMOVED lines=139> */
.L_x_668:
[----:B---3--:R-:W-:Y:S05]  /*b510*/  BSYNC B0 ;  /* 0x0000000000007941 */ /* 0x008fea0003800000 */
.L_x_667:
        /* <DEDUP_REMOVED lines=23> */
.L_x_670:
[----:B------:R-:W-:Y:S05]  /*b690*/  BSYNC B0 ;  /* 0x0000000000007941 */ /* 0x000fea0003800000 */
.L_x_669:
        /* <DEDUP_REMOVED lines=23> */
.L_x_672:
[----:B------:R-:W-:Y:S05]  /*b810*/  BSYNC B0 ;  /* 0x0000000000007941 */ /* 0x000fea0003800000 */
.L_x_671:
        /* <DEDUP_REMOVED lines=24> */
.L_x_665:
[----:B------:R-:W-:Y:S01]  /*b9a0*/  ISETP.NE.U32.AND P0, PT, RZ, c[0x0][0x508], PT ;  /* 0x00014200ff007a0c */ /* 0x000fe20003f05070 */
[----:B------:R-:W-:Y:S01]  /*b9b0*/  IMAD.MOV.U32 R2, RZ, RZ, 0x4 ;  /* 0x00000004ff027424 */ /* 0x000fe200078e00ff */
[----:B------:R-:W-:Y:S02]  /*b9c0*/  ISETP.NE.U32.AND P1, PT, RZ, c[0x0][0x500], PT ;  /* 0x00014000ff007a0c */ /* 0x000fe40003f25070 */
[----:B------:R-:W-:Y:S01]  /*b9d0*/  ISETP.NE.AND.EX P0, PT, RZ, c[0x0][0x50c], PT, P0 ;  /* 0x00014300ff007a0c */ /* 0x000fe20003f05300 */
[----:B-----5:R-:W-:Y:S01]  /*b9e0*/  IMAD.WIDE R6, R252, R2, c[0x0][0x500] ;  /* 0x00014000fc067625 */ /* 0x020fe200078e0202 */
        /* <DEDUP_REMOVED lines=13> */
.L_x_673:
        /* <DEDUP_REMOVED lines=42> */
.L_x_675:
[----:B------:R-:W-:Y:S05]  /*bd60*/  BSYNC B0 ;  /* 0x0000000000007941 */ /* 0x000fea0003800000 */
.L_x_674:
        /* <DEDUP_REMOVED lines=66> */
.L_x_677:
[----:B------:R-:W-:Y:S05]  /*c190*/  BSYNC B0 ;  /* 0x0000000000007941 */ /* 0x000fea0003800000 */
.L_x_676:
        /* <DEDUP_REMOVED lines=21> */
.L_x_679:
[----:B------:R-:W-:Y:S05]  /*c2f0*/  BSYNC B0 ;  /* 0x0000000000007941 */ /* 0x000fea0003800000 */
.L_x_678:
        /* <DEDUP_REMOVED lines=21> */
.L_x_681:
[----:B------:R-:W-:Y:S05]  /*c450*/  BSYNC B0 ;  /* 0x0000000000007941 */ /* 0x000fea0003800000 */
.L_x_680:
        /* <DEDUP_REMOVED lines=22> */
.L_x_682:
        /* <DEDUP_REMOVED lines=12> */
.L_x_1295:


//--------------------- .text._ZN7cutlass13device_kernelIN5flash19enable_sm80_to_sm89INS1_16FlashAttnFwdSm80INS1_25CollectiveMainloopFwdSm80ILi8ELi2ELb0EN4cute5tupleIJNS5_1CILi128EEENS7_ILi64EEENS7_ILi192EEEEEELi192ENS_6half_tEfNS_4arch4Sm80ELb0ELb0ELb0ELb1ELb0ELb1ELb1ELb0EEENS1_21CollectiveEpilogueFwdINS6_IJS8_SA_S9_EEENS6_IJNS7_ILi1EEESI_SI_EEESC_SE_Li256ELb1ELb1ELb0ELb0EEENS1_19SingleTileSchedulerILb1ELb0ELb1ELi128EEEEEEEEEvNT_6ParamsE --------------------------
	.section	.text._ZN7cutlass13device_kernelIN5flash19enable_sm80_to_sm89INS1_16FlashAttnFwdSm80INS1_25CollectiveMainloopFwdSm80ILi8ELi2ELb0EN4cute5tupleIJNS5_1CILi128EEENS7_ILi64EEENS7_ILi192EEEEEELi192ENS_6half_tEfNS_4arch4Sm80ELb0ELb0ELb0ELb1ELb0ELb1ELb1ELb0EEENS1_21CollectiveEpilogueFwdINS6_IJS8_SA_S9_EEENS6_IJNS7_ILi1EEESI_SI_EEESC_SE_Li256ELb1ELb1ELb0ELb0EEENS1_19SingleTileSchedulerILb1ELb0ELb1ELi128EEEEEEEEEvNT_6ParamsE,"ax",@progbits
	.sectioninfo	@"SHI_REGISTERS=234"
	.align	128
.text._ZN7cutlass13device_kernelIN5flash19enable_sm80_to_sm89INS1_16FlashAttnFwdSm80INS1_25CollectiveMainloopFwdSm80ILi8ELi2ELb0EN4cute5tupleIJNS5_1CILi128EEENS7_ILi64EEENS7_ILi192EEEEEELi192ENS_6half_tEfNS_4arch4Sm80ELb0ELb0ELb0ELb1ELb0ELb1ELb1ELb0EEENS1_21CollectiveEpilogueFwdINS6_IJS8_SA_S9_EEENS6_IJNS7_ILi1EEESI_SI_EEESC_SE_Li256ELb1ELb1ELb0ELb0EEENS1_19SingleTileSchedulerILb1ELb0ELb1ELi128EEEEEEEEEvNT_6ParamsE:
        .type           _ZN7cutlass13device_kernelIN5flash19enable_sm80_to_sm89INS1_16FlashAttnFwdSm80INS1_25CollectiveMainloopFwdSm80ILi8ELi2ELb0EN4cute5tupleIJNS5_1CILi128EEENS7_ILi64EEENS7_ILi192EEEEEELi192ENS_6half_tEfNS_4arch4Sm80ELb0ELb0ELb0ELb1ELb0ELb1ELb1ELb0EEENS1_21CollectiveEpilogueFwdINS6_IJS8_SA_S9_EEENS6_IJNS7_ILi1EEESI_SI_EEESC_SE_Li256ELb1ELb1ELb0ELb0EEENS1_19SingleTileSchedulerILb1ELb0ELb1ELi128EEEEEEEEEvNT_6ParamsE,@function
        .size           _ZN7cutlass13device_kernelIN5flash19enable_sm80_to_sm89INS1_16FlashAttnFwdSm80INS1_25CollectiveMainloopFwdSm80ILi8ELi2ELb0EN4cute5tupleIJNS5_1CILi128EEENS7_ILi64EEENS7_ILi192EEEEEELi192ENS_6half_tEfNS_4arch4Sm80ELb0ELb0ELb0ELb1ELb0ELb1ELb1ELb0EEENS1_21CollectiveEpilogueFwdINS6_IJS8_SA_S9_EEENS6_IJNS7_ILi1EEESI_SI_EEESC_SE_Li256ELb1ELb1ELb0ELb0EEENS1_19SingleTileSchedulerILb1ELb0ELb1ELi128EEEEEEEEEvNT_6ParamsE,(.L_x_1296 - _ZN7cutlass13device_kernelIN5flash19enable_sm80_to_sm89INS1_16FlashAttnFwdSm80INS1_25CollectiveMainloopFwdSm80ILi8ELi2ELb0EN4cute5tupleIJNS5_1CILi128EEENS7_ILi64EEENS7_ILi192EEEEEELi192ENS_6half_tEfNS_4arch4Sm80ELb0ELb0ELb0ELb1ELb0ELb1ELb1ELb0EEENS1_21CollectiveEpilogueFwdINS6_IJS8_SA_S9_EEENS6_IJNS7_ILi1EEESI_SI_EEESC_SE_Li256ELb1ELb1ELb0ELb0EEENS1_19SingleTileSchedulerILb1ELb0ELb1ELi128EEEEEEEEEvNT_6ParamsE)
        .other          _ZN7cutlass13device_kernelIN5flash19enable_sm80_to_sm89INS1_16FlashAttnFwdSm80INS1_25CollectiveMainloopFwdSm80ILi8ELi2ELb0EN4cute5tupleIJNS5_1CILi128EEENS7_ILi64EEENS7_ILi192EEEEEELi192ENS_6half_tEfNS_4arch4Sm80ELb0ELb0ELb0ELb1ELb0ELb1ELb1ELb0EEENS1_21CollectiveEpilogueFwdINS6_IJS8_SA_S9_EEENS6_IJNS7_ILi1EEESI_SI_EEESC_SE_Li256ELb1ELb1ELb0ELb0EEENS1_19SingleTileSchedulerILb1ELb0ELb1ELi128EEEEEEEEEvNT_6ParamsE,@"STO_CUDA_ENTRY STV_DEFAULT"
_ZN7cutlass13device_kernelIN5flash19enable_sm80_to_sm89INS1_16FlashAttnFwdSm80INS1_25CollectiveMainloopFwdSm80ILi8ELi2ELb0EN4cute5tupleIJNS5_1CILi128EEENS7_ILi64EEENS7_ILi192EEEEEELi192ENS_6half_tEfNS_4arch4Sm80ELb0ELb0ELb0ELb1ELb0ELb1ELb1ELb0EEENS1_21CollectiveEpilogueFwdINS6_IJS8_SA_S9_EEENS6_IJNS7_ILi1EEESI_SI_EEESC_SE_Li256ELb1ELb1ELb0ELb0EEENS1_19SingleTileSchedulerILb1ELb0ELb1ELi128EEEEEEEEEvNT_6ParamsE:
        /* <DEDUP_REMOVED lines=16> */
.L_x_684:
        /* <DEDUP_REMOVED lines=8> */
.L_x_686:
[----:B------:R-:W-:-:S05]  /*0180*/  MOV R5, c[0x0][0x54c] ;  /* 0x0001530000057a02 */ /* 0x000fca0000000f00 */
.L_x_685:
[----:B-----5:R-:W-:Y:S01]  /*0190*/  IMAD R5, R5, c[0x0][0x548], RZ ;  /* 0x0001520005057a24 */ /* 0x020fe200078e02ff */
[----:B------:R-:W-:-:S04]  /*01a0*/  SHF.L.U32 R0, R85, 0x7, RZ ;  /* 0x0000000755007819 */ /* 0x000fc800000006ff */
[----:B------:R-:W-:-:S04]  /*01b0*/  ISETP.GE.AND P0, PT, R0, R5, PT ;  /* 0x000000050000720c */ /* 0x000fc80003f06270 */
[----:B------:R-:W-:Y:S01]  /*01c0*/  SEL R184, R184, 0xffffffff, !P0 ;  /* 0xffffffffb8b87807 */ /* 0x000fe20004000000 */
[----:B------:R-:W-:Y:S05]  /*01d0*/  BRA `(.L_x_687) ;  /* 0x0000012000007947 */ /* 0x000fea0003800000 */
.L_x_683:
[----:B---3--:R-:W-:-:S04]  /*01e0*/  ISETP.NE.U32.AND P0, PT, RZ, c[0x0][0x568], PT ;  /* 0x00015a00ff007a0c */ /* 0x008fc80003f05070 */
[----:B------:R-:W-:-:S13]  /*01f0*/  ISETP.NE.AND.EX P0, PT, RZ, c[0x0][0x56c], PT, P0 ;  /* 0x00015b00ff007a0c */ /* 0x000fda0003f05300 */
[----:B------:R-:W-:Y:S05]  /*0200*/  @!P0 BRA `(.L_x_688) ;  /* 0x0000002000008947 */ /* 0x000fea0003800000 */
[----:B------:R1:W5:Y:S01]  /*0210*/  LDG.E R5, [R4.64] ;  /* 0x0000000604057981 */ /* 0x000362000c1e1900 */
[----:B------:R-:W-:Y:S05]  /*0220*/  BRA `(.L_x_689) ;  /* 0x0000009000007947 */ /* 0x000fea0003800000 */
.L_x_688:
        /* <DEDUP_REMOVED lines=8> */
.L_x_690:
[----:B------:R-:W-:-:S05]  /*02b0*/  MOV R5, c[0x0][0x54c] ;  /* 0x0001530000057a02 */ /* 0x000fca0000000f00 */
.L_x_689:
[----:B-----5:R-:W-:Y:S01]  /*02c0*/  IMAD R5, R5, c[0x0][0x548], RZ ;  /* 0x0001520005057a24 */ /* 0x020fe200078e02ff */
[----:B------:R-:W-:-:S04]  /*02d0*/  SHF.L.U32 R0, R85, 0x7, RZ ;  /* 0x0000000755007819 */ /* 0x000fc800000006ff */
[----:B------:R-:W-:-:S04]  /*02e0*/  ISETP.GE.AND P0, PT, R0, R5, PT ;  /* 0x000000050000720c */ /* 0x000fc80003f06270 */
[----:B------:R-:W-:-:S04]  /*02f0*/  SEL R184, R184, 0xffffffff, !P0 ;  /* 0xffffffffb8b87807 */ /* 0x000fc80004000000 */
.L_x_687:
        /* <DEDUP_REMOVED lines=19> */
[CC--:B------:R-:W-:Y:S01]  /*0430*/  IMAD.WIDE R6, R184.reuse, R3.reuse, c[0x0][0x358] ;  /* 0x0000d600b8067625 */ /* 0x0c0fe200078e0203 */
[----:B------:R2:W5:Y:S01]  /*0440*/  @P2 LDG.E R90, [R14.64] ;  /* 0x000000060e5a2981 */ /* 0x000562000c1e1900 */
[----:B------:R-:W-:Y:S02]  /*0450*/  P2R R5, PR, RZ, 0x20 ;  /* 0x00000020ff057803 */ /* 0x000fe40000000000 */
[----:B------:R-:W-:Y:S02]  /*0460*/  @P0 IMAD.WIDE R12, R184, R3, c[0x0][0x360] ;  /* 0x0000d800b80c0625 */ /* 0x000fe400078e0203 */
[----:B------:R2:W5:Y:S04]  /*0470*/  @P1 LDG.E R91, [R10.64] ;  /* 0x000000060a5b1981 */ /* 0x000568000c1e1900 */
[----:B------:R2:W5:Y:S04]  /*0480*/  @P0 LDG.E R87, [R12.64] ;  /* 0x000000060c570981 */ /* 0x000568000c1e1900 */
[----:B------:R2:W5:Y:S04]  /*0490*/  @P5 LDG.E R89, [R8.64] ;  /* 0x0000000608595981 */ /* 0x000568000c1e1900 */
[----:B------:R2:W5:Y:S04]  /*04a0*/  @P4 LDG.E R21, [R6.64] ;  /* 0x0000000606154981 */ /* 0x000568000c1e1900 */
[----:B------:R-:W3:Y:S01]  /*04b0*/  S2R R185, SR_CTAID.Y ;  /* 0x0000000000b97919 */ /* 0x000ee20000002600 */
[----:B------:R-:W-:-:S02]  /*04c0*/  IMAD.MOV.U32 R2, RZ, RZ, c[0x0][0x1d0] ;  /* 0x00007400ff027624 */ /* 0x000fc400078e00ff */
[----:B------:R-:W-:Y:S01]  /*04d0*/  IMAD.MOV.U32 R93, RZ, RZ, c[0x0][0x228] ;  /* 0x00008a00ff5d7624 */ /* 0x000fe200078e00ff */
[----:B---3--:R-:W-:Y:S01]  /*04e0*/  SHF.R.S32.HI R88, RZ, 0x1f, R185 ;  /* 0x0000001fff587819 */ /* 0x008fe200000114b9 */
[----:B------:R-:W-:Y:S05]  /*04f0*/  @P0 BRA `(.L_x_691) ;  /* 0x0000004000000947 */ /* 0x000fea0003800000 */
[----:B--2---:R-:W-:Y:S05]  /*0500*/  @!P1 BRA `(.L_x_691) ;  /* 0x0000003000009947 */ /* 0x004fea0003800000 */
[----:B-----5:R-:W2:Y:S04]  /*0510*/  LDG.E R87, [R10.64] ;  /* 0x000000060a577981 */ /* 0x020ea8000c1e1900 */
[----:B------:R-:W2:Y:S02]  /*0520*/  LDG.E R0, [R10.64+0x4] ;  /* 0x000004060a007981 */ /* 0x000ea4000c1e1900 */
[----:B--2---:R-:W-:Y:S02]  /*0530*/  IADD3 R87, -R87, R0, RZ ;  /* 0x0000000057577210 */ /* 0x004fe40007ffe1ff */
.L_x_691:
[----:B--2---:R-:W-:-:S04]  /*0540*/  ISETP.NE.U32.AND P0, PT, RZ, c[0x0][0x368], PT ;  /* 0x0000da00ff007a0c */ /* 0x004fc80003f05070 */
[----:B------:R-:W-:-:S13]  /*0550*/  ISETP.NE.AND.EX P0, PT, RZ, c[0x0][0x36c], PT, P0 ;  /* 0x0000db00ff007a0c */ /* 0x000fda0003f05300 */
[----:B------:R-:W-:Y:S05]  /*0560*/  @!P0 BRA `(.L_x_692) ;  /* 0x0000003000008947 */ /* 0x000fea0003800000 */
[----:B------:R-:W-:-:S05]  /*0570*/  IMAD.WIDE R8, R184, R3, c[0x0][0x368] ;  /* 0x0000da00b8087625 */ /* 0x000fca00078e0203 */
[----:B------:R2:W5:Y:S01]  /*0580*/  LDG.E R2, [R8.64] ;  /* 0x0000000608027981 */ /* 0x000562000c1e1900 */
[----:B------:R-:W-:Y:S05]  /*0590*/  BRA `(.L_x_693) ;  /* 0x0000004000007947 */ /* 0x000fea0003800000 */
.L_x_692:
[----:B------:R-:W-:Y:S05]  /*05a0*/  @!P5 BRA `(.L_x_693) ;  /* 0x000000300000d947 */ /* 0x000fea0003800000 */
[----:B------:R-:W2:Y:S04]  /*05b0*/  LDG.E R2, [R8.64] ;  /* 0x0000000608027981 */ /* 0x000ea8000c1e1900 */
[----:B------:R-:W2:Y:S02]  /*05c0*/  LDG.E R11, [R8.64+0x4] ;  /* 0x00000406080b7981 */ /* 0x000ea4000c1e1900 */
[----:B--2---:R-:W-:Y:S02]  /*05d0*/  IADD3 R2, -R2, R11, RZ ;  /* 0x0000000b02027210 */ /* 0x004fe40007ffe1ff */
.L_x_693:
[----:B-1----:R-:W3:Y:S04]  /*05e0*/  @P4 LDG.E R4, [R6.64] ;  /* 0x0000000606044981 */ /* 0x002ee8000c1e1900 */
[----:B--2---:R-:W3:Y:S01]  /*05f0*/  @P4 LDG.E R9, [R6.64+0x4] ;  /* 0x0000040606094981 */ /* 0x004ee2000c1e1900 */
[----:B-----5:R-:W-:Y:S01]  /*0600*/  IMAD.IADD R0, R2, 0x1, -R90 ;  /* 0x0000000102007824 */ /* 0x020fe200078e0a5a */
[----:B------:R-:W-:Y:S01]  /*0610*/  ISETP.NE.U32.AND P0, PT, RZ, c[0x0][0x378], PT ;  /* 0x0000de00ff007a0c */ /* 0x000fe20003f05070 */
[----:B------:R-:W-:-:S03]  /*0620*/  IMAD.MOV.U32 R86, RZ, RZ, R2 ;  /* 0x000000ffff567224 */ /* 0x000fc600078e0002 */
[----:B------:R-:W-:Y:S01]  /*0630*/  ISETP.NE.AND.EX P0, PT, RZ, c[0x0][0x37c], PT, P0 ;  /* 0x0000df00ff007a0c */ /* 0x000fe20003f05300 */
[----:B------:R-:W-:-:S05]  /*0640*/  IMAD.MOV R11, RZ, RZ, -R0 ;  /* 0x000000ffff0b7224 */ /* 0x000fca00078e0a00 */
[----:B------:R-:W-:-:S07]  /*0650*/  IMNMX R11, RZ, R11, !PT ;  /* 0x0000000bff0b7217 */ /* 0x000fce0007800200 */
[----:B------:R-:W-:-:S05]  /*0660*/  @P0 IMAD.WIDE R12, R184, R3, c[0x0][0x378] ;  /* 0x0000de00b80c0625 */ /* 0x000fca00078e0203 */
[----:B------:R1:W5:Y:S01]  /*0670*/  @P0 LDG.E R86, [R12.64] ;  /* 0x000000060c560981 */ /* 0x000362000c1e1900 */
[----:B---3--:R-:W-:-:S04]  /*0680*/  @P4 IMAD.IADD R93, R9, 0x1, -R4 ;  /* 0x00000001095d4824 */ /* 0x008fc800078e0a04 */
[----:B------:R-:W-:-:S05]  /*0690*/  IMAD.IADD R92, R0, 0x1, R93 ;  /* 0x00000001005c7824 */ /* 0x000fca00078e025d */
[----:B------:R-:W-:-:S04]  /*06a0*/  IADD3 R4, R92, 0x3f, RZ ;  /* 0x0000003f5c047810 */ /* 0x000fc80007ffe0ff */
[----:B------:R-:W-:-:S04]  /*06b0*/  SHF.R.S32.HI R133, RZ, 0x1f, R4 ;  /* 0x0000001fff857819 */ /* 0x000fc80000011404 */
[----:B------:R-:W-:-:S04]  /*06c0*/  LEA.HI R133, R133, R4, RZ, 0x6 ;  /* 0x0000000485857211 */ /* 0x000fc800078f30ff */
[----:B------:R-:W-:-:S05]  /*06d0*/  LOP3.LUT R7, R133, 0xffffffc0, RZ, 0xc0, !PT ;  /* 0xffffffc085077812 */ /* 0x000fca00078ec0ff */
[----:B------:R-:W-:-:S05]  /*06e0*/  IMAD.IADD R0, R7, 0x1, -R0 ;  /* 0x0000000107007824 */ /* 0x000fca00078e0a00 */
[----:B------:R-:W-:-:S04]  /*06f0*/  IMNMX R0, R0, R93, PT ;  /* 0x0000005d00007217 */ /* 0x000fc80003800200 */
[----:B------:R-:W-:Y:S02]  /*0700*/  ISETP.GT.AND P0, PT, R0, R11, PT ;  /* 0x0000000b0000720c */ /* 0x000fe40003f04270 */
[----:B------:R-:W-:-:S05]  /*0710*/  SHF.R.U32.HI R11, RZ, 0x6, R11 ;  /* 0x00000006ff0b7819 */ /* 0x000fca000001160b */
[----:B------:R-:W-:-:S06]  /*0720*/  IMAD.MOV.U32 R6, RZ, RZ, R11 ;  /* 0x000000ffff067224 */ /* 0x000fcc00078e000b */
[----:B------:R-:W-:-:S04]  /*0730*/  @P0 IADD3 R0, R0, 0x3f, RZ ;  /* 0x0000003f00000810 */ /* 0x000fc80007ffe0ff */
        /* <DEDUP_REMOVED lines=10> */
[----:B------:R-:W-:Y:S01]  /*07e0*/  IMAD.MOV.U32 R98, RZ, RZ, c[0x0][0x238] ;  /* 0x00008e00ff627624 */ /* 0x000fe200078e00ff */
[----:B------:R-:W-:Y:S01]  /*07f0*/  SHF.R.S32.HI R3, RZ, 0x1f, R21 ;  /* 0x0000001fff037819 */ /* 0x000fe20000011415 */
[----:B------:R-:W-:Y:S01]  /*0800*/  IMAD.MOV.U32 R131, RZ, RZ, 0x6 ;  /* 0x00000006ff837424 */ /* 0x000fe200078e00ff */
[-C--:B------:R-:W-:Y:S01]  /*0810*/  LEA.HI R9, R7, R84.reuse, RZ, 0x3 ;  /* 0x0000005407097211 */ /* 0x080fe200078f18ff */
[----:B------:R-:W-:Y:S01]  /*0820*/  IMAD R10, R88, c[0x0][0x240], RZ ;  /* 0x00009000580a7a24 */ /* 0x000fe200078e02ff */
[----:B------:R-:W-:Y:S01]  /*0830*/  IADD3 R18, R6, -0x1, RZ ;  /* 0xffffffff06127810 */ /* 0x000fe20007ffe0ff */
[----:B------:R-:W-:Y:S01]  /*0840*/  IMAD.SHL.U32 R97, R98, 0x40, RZ ;  /* 0x0000004062617824 */ /* 0x000fe200078e00ff */
[----:B------:R-:W-:Y:S01]  /*0850*/  SHF.R.S32.HI R4, RZ, 0x3, R9 ;  /* 0x00000003ff047819 */ /* 0x000fe20000011409 */
[----:B------:R-:W-:Y:S01]  /*0860*/  IMAD R22, R88, c[0x0][0x260], RZ ;  /* 0x0000980058167a24 */ /* 0x000fe200078e02ff */
[----:B------:R-:W-:Y:S01]  /*0870*/  LOP3.LUT R9, R9, 0x1ffffff8, RZ, 0xc0, !PT ;  /* 0x1ffffff809097812 */ /* 0x000fe200078ec0ff */
[----:B------:R-:W-:Y:S01]  /*0880*/  IMAD.SHL.U32 R99, R98, 0x20, RZ ;  /* 0x0000002062637824 */ /* 0x000fe200078e00ff */
[----:B------:R-:W-:Y:S01]  /*0890*/  IADD3 R21, P0, R4, R21, RZ ;  /* 0x0000001504157210 */ /* 0x000fe20007f1e0ff */
[----:B------:R-:W-:Y:S01]  /*08a0*/  IMAD R22, R185, c[0x0][0x264], R22 ;  /* 0x00009900b9167a24 */ /* 0x000fe200078e0216 */
[----:B------:R-:W-:Y:S01]  /*08b0*/  SHF.L.U64.HI R95, R98, R131, c[0x0][0x23c] ;  /* 0x00008f00625f7619 */ /* 0x000fe20000010283 */
[----:B------:R-:W-:Y:S01]  /*08c0*/  IMAD.IADD R12, R84, 0x1, -R9 ;  /* 0x00000001540c7824 */ /* 0x000fe200078e0a09 */
[----:B------:R-:W-:Y:S01]  /*08d0*/  LEA.HI.X.SX32 R0, R4, R3, 0x1, P0 ;  /* 0x0000000304007211 */ /* 0x000fe200000f0eff */
[----:B------:R-:W-:Y:S01]  /*08e0*/  IMAD.MOV.U32 R101, RZ, RZ, 0x5 ;  /* 0x00000005ff657424 */ /* 0x000fe200078e00ff */
[----:B------:R-:W-:Y:S01]  /*08f0*/  SEL R144, R184, RZ, !P4 ;  /* 0x000000ffb8907207 */ /* 0x000fe20006000000 */
[----:B------:R-:W-:Y:S01]  /*0900*/  IMAD.SHL.U32 R12, R12, 0x8, RZ ;  /* 0x000000080c0c7824 */ /* 0x000fe200078e00ff */
[----:B------:R-:W-:Y:S01]  /*0910*/  LEA.HI R24, R7, R84, RZ, 0x2 ;  /* 0x0000005407187211 */ /* 0x000fe200078f10ff */
[----:B------:R-:W-:Y:S01]  /*0920*/  IMAD R146, R0, c[0x0][0x238], RZ ;  /* 0x00008e0000927a24 */ /* 0x000fe200078e02ff */
[----:B------:R-:W-:Y:S01]  /*0930*/  SHF.L.U64.HI R98, R98, R101, c[0x0][0x23c] ;  /* 0x00008f0062627619 */ /* 0x000fe20000010265 */
[----:B------:R-:W-:Y:S01]  /*0940*/  IMAD R0, R0, c[0x0][0x258], RZ ;  /* 0x0000960000007a24 */ /* 0x000fe200078e02ff */
[----:B------:R-:W-:Y:S01]  /*0950*/  SHF.R.S32.HI R13, RZ, 0x1f, R12 ;  /* 0x0000001fff0d7819 */ /* 0x000fe2000001140c */
[C---:B------:R-:W-:Y:S01]  /*0960*/  IMAD R146, R21.reuse, c[0x0][0x23c], R146 ;  /* 0x00008f0015927a24 */ /* 0x040fe200078e0292 */
[----:B------:R-:W-:Y:S01]  /*0970*/  ISETP.GE.AND P5, PT, R12, c[0x0][0x1d4], PT ;  /* 0x000075000c007a0c */ /* 0x000fe20003fa6270 */
[C---:B------:R-:W-:Y:S01]  /*0980*/  IMAD R3, R21.reuse, c[0x0][0x25c], R0 ;  /* 0x0000970015037a24 */ /* 0x040fe200078e0200 */
[----:B------:R-:W-:Y:S01]  /*0990*/  SHF.R.S32.HI R0, RZ, 0x1f, R18 ;  /* 0x0000001fff007819 */ /* 0x000fe20000011412 */
[----:B------:R-:W-:Y:S01]  /*09a0*/  IMAD.WIDE.U32 R8, R21, c[0x0][0x238], R12 ;  /* 0x00008e0015087a25 */ /* 0x000fe200078e000c */
[----:B------:R-:W-:Y:S01]  /*09b0*/  LOP3.LUT R186, R186, 0xfffffffd, RZ, 0xc0, !PT ;  /* 0xfffffffdbaba7812 */ /* 0x000fe200078ec0ff */
[----:B------:R-:W-:Y:S01]  /*09c0*/  ULDC.U8 UR4, c[0x0][0x298] ;  /* 0x0000a60000047ab9 */ /* 0x000fe20000000000 */
[----:B------:R-:W-:Y:S01]  /*09d0*/  SHF.R.S32.HI R109, RZ, 0x2, R24 ;  /* 0x00000002ff6d7819 */ /* 0x000fe20000011418 */
[----:B------:R-:W-:-:S02]  /*09e0*/  IMAD.IADD R147, R9, 0x1, R146 ;  /* 0x0000000109937824 */ /* 0x000fc400078e0292 */
[----:B------:R-:W-:Y:S02]  /*09f0*/  IMAD.MOV.U32 R146, RZ, RZ, R8 ;  /* 0x000000ffff927224 */ /* 0x000fe400078e0008 */
[----:B------:R-:W-:Y:S02]  /*0a00*/  IMAD.MOV.U32 R8, RZ, RZ, c[0x0][0x258] ;  /* 0x00009600ff087624 */ /* 0x000fe400078e00ff */
[----:B------:R-:W-:Y:S01]  /*0a10*/  IMAD.WIDE.U32 R20, R21, c[0x0][0x258], R12 ;  /* 0x0000960015147a25 */ /* 0x000fe200078e000c */
[----:B------:R-:W-:Y:S02]  /*0a20*/  SHF.R.S32.HI R13, RZ, 0x1f, R184 ;  /* 0x0000001fff0d7819 */ /* 0x000fe400000114b8 */
[C---:B------:R-:W-:Y:S01]  /*0a30*/  SHF.L.U64.HI R94, R8.reuse, R131, c[0x0][0x25c] ;  /* 0x00009700085e7619 */ /* 0x040fe20000010283 */
[----:B------:R-:W-:Y:S01]  /*0a40*/  IMAD.IADD R21, R21, 0x1, R3 ;  /* 0x0000000115157824 */ /* 0x000fe200078e0203 */
[----:B------:R-:W-:Y:S01]  /*0a50*/  SEL R149, R13, RZ, !P4 ;  /* 0x000000ff0d957207 */ /* 0x000fe20006000000 */
[----:B------:R-:W-:Y:S01]  /*0a60*/  IMAD R9, R95, R18, RZ ;  /* 0x000000125f097224 */ /* 0x000fe200078e02ff */
[----:B------:R-:W-:Y:S01]  /*0a70*/  SHF.L.U64.HI R101, R8, R101, c[0x0][0x25c] ;  /* 0x0000970008657619 */ /* 0x000fe20000010265 */
[----:B------:R-:W-:-:S02]  /*0a80*/  IMAD R3, R185, c[0x0][0x244], R10 ;  /* 0x00009100b9037a24 */ /* 0x000fc400078e020a */
[----:B------:R-:W-:-:S04]  /*0a90*/  IMAD.WIDE.U32 R146, R185, c[0x0][0x240], R146 ;  /* 0x00009000b9927a25 */ /* 0x000fc800078e0092 */
[----:B------:R-:W-:Y:S02]  /*0aa0*/  IMAD.SHL.U32 R96, R8, 0x40, RZ ;  /* 0x0000004008607824 */ /* 0x000fe400078e00ff */
[----:B------:R-:W-:Y:S02]  /*0ab0*/  IMAD R15, R94, R18, RZ ;  /* 0x000000125e0f7224 */ /* 0x000fe400078e02ff */
[C---:B------:R-:W-:Y:S02]  /*0ac0*/  IMAD R9, R0.reuse, R97, R9 ;  /* 0x0000006100097224 */ /* 0x040fe400078e0209 */
[----:B------:R-:W-:Y:S02]  /*0ad0*/  IMAD.IADD R147, R147, 0x1, R3 ;  /* 0x0000000193937824 */ /* 0x000fe400078e0203 */
[----:B------:R-:W-:Y:S02]  /*0ae0*/  IMAD R0, R0, R96, R15 ;  /* 0x0000006000007224 */ /* 0x000fe400078e020f */
[----:B------:R-:W-:-:S02]  /*0af0*/  IMAD.SHL.U32 R3, R4, 0x40, RZ ;  /* 0x0000004004037824 */ /* 0x000fc400078e00ff */
[----:B------:R-:W-:Y:S01]  /*0b00*/  IMAD.IADD R15, R93, 0x1, -R4 ;  /* 0x000000015d0f7824 */ /* 0x000fe200078e0a04 */
[----:B------:R-:W-:Y:S01]  /*0b10*/  IADD3 R4, R12, 0x40, RZ ;  /* 0x000000400c047810 */ /* 0x000fe20007ffe0ff */
[----:B------:R-:W-:Y:S01]  /*0b20*/  IMAD R151, R149, c[0x0][0x248], RZ ;  /* 0x0000920095977a24 */ /* 0x000fe200078e02ff */
[----:B------:R-:W-:Y:S01]  /*0b30*/  LOP3.LUT R3, R3, 0x1c0, RZ, 0xc0, !PT ;  /* 0x000001c003037812 */ /* 0x000fe200078ec0ff */
[----:B------:R-:W-:Y:S01]  /*0b40*/  IMAD R14, R18, -0x40, R15 ;  /* 0xffffffc0120e7824 */ /* 0x000fe200078e020f */
[----:B------:R-:W-:Y:S01]  /*0b50*/  ISETP.GE.AND P4, PT, R4, c[0x0][0x1d4], PT ;  /* 0x0000750004007a0c */ /* 0x000fe20003f86270 */
[C---:B------:R-:W-:Y:S01]  /*0b60*/  IMAD R151, R144.reuse, c[0x0][0x24c], R151 ;  /* 0x0000930090977a24 */ /* 0x040fe200078e0297 */
[----:B------:R-:W-:Y:S01]  /*0b70*/  LOP3.LUT R10, R3, 0x38, R12, 0xf8, !PT ;  /* 0x00000038030a7812 */ /* 0x000fe200078ef80c */
[----:B------:R-:W-:Y:S01]  /*0b80*/  IMAD.WIDE.U32 R146, R144, c[0x0][0x248], R146 ;  /* 0x0000920090927a25 */ /* 0x000fe200078e0092 */
[----:B------:R-:W-:Y:S02]  /*0b90*/  SHF.R.U32.HI R3, RZ, 0x3, R3 ;  /* 0x00000003ff037819 */ /* 0x000fe40000011603 */
[C---:B------:R-:W-:Y:S01]  /*0ba0*/  ISETP.GE.AND P1, PT, R14.reuse, 0x21, PT ;  /* 0x000000210e00780c */ /* 0x040fe20003f26270 */
[----:B------:R-:W-:Y:S01]  /*0bb0*/  IMAD.IADD R151, R147, 0x1, R151 ;  /* 0x0000000193977824 */ /* 0x000fe200078e0297 */
[----:B------:R-:W-:Y:S01]  /*0bc0*/  ISETP.GE.AND P2, PT, R14, 0x1, PT ;  /* 0x000000010e00780c */ /* 0x000fe20003f46270 */
[----:B------:R-:W-:Y:S01]  /*0bd0*/  IMAD.MOV.U32 R150, RZ, RZ, R146 ;  /* 0x000000ffff967224 */ /* 0x000fe200078e0092 */
[----:B------:R-:W-:Y:S01]  /*0be0*/  LOP3.LUT R3, R10, R3, RZ, 0x3c, !PT ;  /* 0x000000030a037212 */ /* 0x000fe200078e3cff */
[----:B------:R-:W-:Y:S01]  /*0bf0*/  IMAD.WIDE.U32 R20, R185, c[0x0][0x260], R20 ;  /* 0x00009800b9147a25 */ /* 0x000fe200078e0014 */
[----:B------:R-:W-:-:S02]  /*0c00*/  LEA.HI R10, R7, R84, RZ, 0x6 ;  /* 0x00000054070a7211 */ /* 0x000fc400078f30ff */
[----:B------:R-:W-:Y:S01]  /*0c10*/  IADD3 R12, R12, 0x80, RZ ;  /* 0x000000800c0c7810 */ /* 0x000fe20007ffe0ff */
[----:B------:R-:W-:-:S04]  /*0c20*/  IMAD.WIDE.U32 R14, R18, R97, R150 ;  /* 0x00000061120e7225 */ /* 0x000fc800078e0096 */
[----:B------:R-:W-:Y:S01]  /*0c30*/  IMAD.SHL.U32 R10, R10, 0x8, RZ ;  /* 0x000000080a0a7824 */ /* 0x000fe200078e00ff */
[----:B------:R-:W-:Y:S01]  /*0c40*/  @P1 IADD3 R4, P6, R99, R14, RZ ;  /* 0x0000000e63041210 */ /* 0x000fe20007fde0ff */
[----:B------:R-:W-:Y:S02]  /*0c50*/  IMAD.IADD R23, R21, 0x1, R22 ;  /* 0x0000000115177824 */ /* 0x000fe400078e0216 */
[----:B------:R-:W-:Y:S01]  /*0c60*/  IMAD.MOV.U32 R22, RZ, RZ, R20 ;  /* 0x000000ffff167224 */ /* 0x000fe200078e0014 */
[----:B------:R-:W-:Y:S01]  /*0c70*/  @P2 LEA R20, P0, R14, c[0x0][0x220], 0x1 ;  /* 0x000088000e142a11 */ /* 0x000fe200078008ff */
[----:B------:R-:W-:Y:S01]  /*0c80*/  IMAD R149, R149, c[0x0][0x268], RZ ;  /* 0x00009a0095957a24 */ /* 0x000fe200078e02ff */
[----:B------:R-:W-:Y:S01]  /*0c90*/  LOP3.LUT R10, R3, 0xfffffe00, R10, 0xf8, !PT ;  /* 0xfffffe00030a7812 */ /* 0x000fe200078ef80a */
[----:B------:R-:W-:Y:S02]  /*0ca0*/  IMAD.IADD R9, R15, 0x1, R9 ;  /* 0x000000010f097824 */ /* 0x000fe400078e0209 */
[----:B------:R-:W-:-:S02]  /*0cb0*/  IMAD R149, R144, c[0x0][0x26c], R149 ;  /* 0x00009b0090957a24 */ /* 0x000fc400078e0295 */
[----:B------:R-:W-:Y:S01]  /*0cc0*/  IMAD.WIDE.U32 R144, R144, c[0x0][0x268], R22 ;  /* 0x00009a0090907a25 */ /* 0x000fe200078e0016 */
[--C-:B------:R-:W-:Y:S02]  /*0cd0*/  @P2 LEA.HI.X R21, R14, c[0x0][0x224], R9.reuse, 0x1, P0 ;  /* 0x000089000e152a11 */ /* 0x100fe400000f0c09 */
[----:B------:R-:W-:Y:S01]  /*0ce0*/  @P1 LEA R22, P0, R4, c[0x0][0x220], 0x1 ;  /* 0x0000880004161a11 */ /* 0x000fe200078008ff */
[----:B------:R-:W-:Y:S01]  /*0cf0*/  @P1 IMAD.X R3, R98, 0x1, R9, P6 ;  /* 0x0000000162031824 */ /* 0x000fe200030e0609 */
[----:B------:R-:W-:Y:S01]  /*0d00*/  ISETP.NE.AND P6, PT, R5, RZ, PT ;  /* 0x000000ff0500720c */ /* 0x000fe20003fc5270 */
[----:B------:R-:W-:Y:S02]  /*0d10*/  @P1 IMAD.SHL.U32 R9, R10, 0x2, RZ ;  /* 0x000000020a091824 */ /* 0x000fe400078e00ff */
[----:B------:R-:W-:Y:S01]  /*0d20*/  IMAD.IADD R149, R145, 0x1, R149 ;  /* 0x0000000191957824 */ /* 0x000fe200078e0295 */
[----:B------:R-:W-:Y:S01]  /*0d30*/  @P1 LEA.HI.X R23, R4, c[0x0][0x224], R3, 0x1, P0 ;  /* 0x0000890004171a11 */ /* 0x000fe200000f0c03 */
[----:B------:R-:W-:Y:S01]  /*0d40*/  IMAD.MOV.U32 R148, RZ, RZ, R144 ;  /* 0x000000ffff947224 */ /* 0x000fe200078e0090 */
[----:B------:R-:W-:Y:S01]  /*0d50*/  ISETP.GT.AND P0, PT, R18, R11, PT ;  /* 0x0000000b1200720c */ /* 0x000fe20003f04270 */
[----:B------:R-:W-:-:S02]  /*0d60*/  IMAD.SHL.U32 R102, R8, 0x20, RZ ;  /* 0x0000002008667824 */ /* 0x000fc400078e00ff */
[----:B------:R-:W-:-:S04]  /*0d70*/  IMAD.WIDE.U32 R14, R18, R96, R148 ;  /* 0x00000060120e7225 */ /* 0x000fc800078e0094 */
[----:B------:R-:W-:Y:S02]  /*0d80*/  IMAD.IADD R0, R15, 0x1, R0 ;  /* 0x000000010f007824 */ /* 0x000fe400078e0200 */
[----:B------:R-:W-:Y:S02]  /*0d90*/  @P2 IMAD.SHL.U32 R8, R10, 0x2, RZ ;  /* 0x000000020a082824 */ /* 0x000fe400078e00ff */
[----:B------:R-:W-:Y:S02]  /*0da0*/  IMAD.MOV.U32 R100, RZ, RZ, 0x1 ;  /* 0x00000001ff647424 */ /* 0x000fe400078e00ff */
[----:B------:R-:W-:Y:S02]  /*0db0*/  IMAD.IADD R164, R89, 0x1, R2 ;  /* 0x0000000159a47824 */ /* 0x000fe400078e0202 */
[----:B------:R-:W-:Y:S02]  /*0dc0*/  IMAD R162, R88, c[0x0][0x1e8], RZ ;  /* 0x00007a0058a27a24 */ /* 0x000fe400078e02ff */
[----:B------:R-:W-:-:S04]  /*0dd0*/  IMAD.WIDE.U32 R26, R164, c[0x0][0x1e0], RZ ;  /* 0x00007800a41a7a25 */ /* 0x000fc800078e00ff */
[----:B------:R-:W-:Y:S02]  /*0de0*/  IMAD R162, R185, c[0x0][0x1ec], R162 ;  /* 0x00007b00b9a27a24 */ /* 0x000fe400078e02a2 */
[----:B------:R-:W-:Y:S02]  /*0df0*/  IMAD R28, R88, c[0x0][0x210], RZ ;  /* 0x00008400581c7a24 */ /* 0x000fe400078e02ff */
[----:B------:R-:W-:-:S04]  /*0e00*/  IMAD.WIDE.U32 R166, R109, c[0x0][0x1e0], RZ ;  /* 0x000078006da67a25 */ /* 0x000fc800078e00ff */
[----:B------:R-:W-:Y:S02]  /*0e10*/  IMAD R28, R185, c[0x0][0x214], R28 ;  /* 0x00008500b91c7a24 */ /* 0x000fe400078e021c */
[----:B------:R-:W-:Y:S02]  /*0e20*/  IMAD.MOV.U32 R69, RZ, RZ, 0x1 ;  /* 0x00000001ff457424 */ /* 0x000fe400078e00ff */
[----:B------:R-:W-:Y:S01]  /*0e30*/  IMAD.MOV.U32 R51, RZ, RZ, RZ ;  /* 0x000000ffff337224 */ /* 0x000fe200078e00ff */
[----:B--2---:R-:W-:Y:S01]  /*0e40*/  @P3 SHF.R.S32.HI R17, RZ, 0x1f, R16 ;  /* 0x0000001fff113819 */ /* 0x004fe20000011410 */
[----:B------:R-:W-:Y:S02]  /*0e50*/  @!P3 IMAD.MOV.U32 R16, RZ, RZ, R184 ;  /* 0x000000ffff10b224 */ /* 0x000fe400078e00b8 */
[----:B------:R-:W-:Y:S01]  /*0e60*/  @!P3 IMAD.MOV.U32 R17, RZ, RZ, R13 ;  /* 0x000000ffff11b224 */ /* 0x000fe200078e000d */
[----:B------:R-:W-:Y:S01]  /*0e70*/  ISETP.GE.AND P3, PT, R12, c[0x0][0x1d4], PT ;  /* 0x000075000c007a0c */ /* 0x000fe20003f66270 */
[----:B------:R-:W-:Y:S01]  /*0e80*/  @P2 IMAD.SHL.U32 R12, R10, 0x2, RZ ;  /* 0x000000020a0c2824 */ /* 0x000fe200078e00ff */
[----:B------:R-:W-:Y:S01]  /*0e90*/  SEL R160, R16, RZ, !P6 ;  /* 0x000000ff10a07207 */ /* 0x000fe20007000000 */
[----:B------:R-:W-:Y:S01]  /*0ea0*/  IMAD.MOV.U32 R13, RZ, RZ, c[0x0][0x27c] ;  /* 0x00009f00ff0d7624 */ /* 0x000fe200078e00ff */
[----:B------:R-:W-:-:S02]  /*0eb0*/  SEL R4, R17, RZ, !P6 ;  /* 0x000000ff11047207 */ /* 0x000fc40007000000 */
[----:B------:R-:W-:Y:S01]  /*0ec0*/  @!PT LDS RZ, [RZ] ;  /* 0x00000000fffff984 */ /* 0x000fe20000000800 */
[----:B------:R-:W-:Y:S01]  /*0ed0*/  @!PT LDS RZ, [RZ] ;  /* 0x00000000fffff984 */ /* 0x000fe20000000800 */
[----:B------:R-:W-:Y:S01]  /*0ee0*/  @!PT LDS RZ, [RZ] ;  /* 0x00000000fffff984 */ /* 0x000fe20000000800 */
[----:B------:R1:W-:Y:S01]  /*0ef0*/  @P2 LDGSTS.E.BYPASS.LTC128B.128 [R12+0xc100], [R20.64], !P5 ;  /* 0x0c100000140c2fae */ /* 0x0003e2000e901d46 */
[C---:B------:R-:W-:Y:S01]  /*0f00*/  @P2 LEA R16, P6, R14.reuse, c[0x0][0x250], 0x1 ;  /* 0x000094000e102a11 */ /* 0x040fe200078c08ff */
[----:B------:R-:W-:Y:S02]  /*0f10*/  IMAD.SHL.U32 R13, R13, 0x2, RZ ;  /* 0x000000020d0d7824 */ /* 0x000fe400078e00ff */
[----:B------:R1:W-:Y:S01]  /*0f20*/  @P2 LDGSTS.E.BYPASS.LTC128B.128 [R12+0xe100], [R20.64+0x80], !P4 ;  /* 0x0e100080140c2fae */ /* 0x0003e2000e101d46 */
[----:B------:R-:W-:Y:S01]  /*0f30*/  @P2 LEA.HI.X R17, R14, c[0x0][0x254], R0, 0x1, P6 ;  /* 0x000095000e112a11 */ /* 0x000fe200030f0c00 */
[----:B------:R-:W-:Y:S01]  /*0f40*/  IMAD R121, R4, c[0x0][0x1f0], RZ ;  /* 0x00007c0004797a24 */ /* 0x000fe200078e02ff */
[----:B------:R-:W-:Y:S01]  /*0f50*/  @P1 IADD3 R3, P6, R102, R14, RZ ;  /* 0x0000000e66031210 */ /* 0x000fe20007fde0ff */
[----:B------:R1:W-:Y:S01]  /*0f60*/  @P2 LDGSTS.E.BYPASS.LTC128B.128 [R12+0x10100], [R20.64+0x100], !P3 ;  /* 0x10100100140c2fae */ /* 0x0003e2000d901d46 */
[----:B------:R-:W-:Y:S01]  /*0f70*/  @P0 IADD3 R14, R6, -0x2, RZ ;  /* 0xfffffffe060e0810 */ /* 0x000fe20007ffe0ff */
[----:B------:R-:W-:-:S02]  /*0f80*/  IMAD R121, R160, c[0x0][0x1f4], R121 ;  /* 0x00007d00a0797a24 */ /* 0x000fc400078e0279 */
[----:B------:R2:W-:Y:S01]  /*0f90*/  @P1 LDGSTS.E.BYPASS.LTC128B.128 [R9+0xd100], [R22.64], !P5 ;  /* 0x0d10000016091fae */ /* 0x0005e2000e901d46 */
[----:B------:R-:W-:Y:S01]  /*0fa0*/  @P0 SHF.R.S32.HI R5, RZ, 0x1f, R14 ;  /* 0x0000001fff050819 */ /* 0x000fe2000001140e */
[----:B------:R-:W-:Y:S02]  /*0fb0*/  @P0 IMAD R6, R95, R14, RZ ;  /* 0x0000000e5f060224 */ /* 0x000fe400078e02ff */
[----:B------:R2:W-:Y:S01]  /*0fc0*/  @P1 LDGSTS.E.BYPASS.LTC128B.128 [R9+0xf100], [R22.64+0x80], !P4 ;  /* 0x0f10008016091fae */ /* 0x0005e2000e101d46 */
[----:B------:R-:W-:Y:S02]  /*0fd0*/  @P1 IMAD.X R0, R101, 0x1, R0, P6 ;  /* 0x0000000165001824 */ /* 0x000fe400030e0600 */
[----:B------:R-:W-:Y:S01]  /*0fe0*/  @P0 IMAD R6, R5, R97, R6 ;  /* 0x0000006105060224 */ /* 0x000fe200078e0206 */
[----:B------:R2:W-:Y:S01]  /*0ff0*/  @P1 LDGSTS.E.BYPASS.LTC128B.128 [R9+0x11100], [R22.64+0x100], !P3 ;  /* 0x1110010016091fae */ /* 0x0005e2000d901d46 */
[----:B------:R-:W-:Y:S01]  /*1000*/  LOP3.LUT R5, R24, 0xfffffffc, RZ, 0xc0, !PT ;  /* 0xfffffffc18057812 */ /* 0x000fe200078ec0ff */
[----:B------:R-:W-:Y:S01]  /*1010*/  IMAD R119, R4, c[0x0][0x218], RZ ;  /* 0x0000860004777a24 */ /* 0x000fe200078e02ff */
[----:B------:R-:W-:Y:S01]  /*1020*/  SHF.R.S32.HI R24, RZ, 0x1f, R24 ;  /* 0x0000001fff187819 */ /* 0x000fe20000011418 */
[----:B------:R-:W0:Y:S01]  /*1030*/  LDGDEPBAR ;  /* 0x00000000000079af */ /* 0x000e220000000000 */
[----:B------:R-:W-:-:S02]  /*1040*/  IMAD.MOV.U32 R4, RZ, RZ, c[0x0][0x280] ;  /* 0x0000a000ff047624 */ /* 0x000fc400078e00ff */
[----:B------:R-:W-:Y:S01]  /*1050*/  LEA.HI R24, R24, R109, RZ, 0x3 ;  /* 0x0000006d18187211 */ /* 0x000fe200078f18ff */
[----:B------:R-:W-:Y:S01]  /*1060*/  BAR.SYNC.DEFER_BLOCKING 0x0 ;  /* 0x0000000000007b1d */ /* 0x000fe20000010000 */
[----:B------:R-:W-:Y:S01]  /*1070*/  IMAD R119, R160, c[0x0][0x21c], R119 ;  /* 0x00008700a0777a24 */ /* 0x000fe200078e0277 */
[C---:B------:R-:W-:Y:S01]  /*1080*/  SHF.L.U64.HI R127, R4.reuse, R131, c[0x0][0x284] ;  /* 0x0000a100047f7619 */ /* 0x040fe20000010283 */
[----:B------:R-:W-:Y:S01]  /*1090*/  IMAD.SHL.U32 R129, R4, 0x40, RZ ;  /* 0x0000004004817824 */ /* 0x000fe200078e00ff */
[----:B------:R-:W-:Y:S02]  /*10a0*/  LOP3.LUT R24, R24, 0xfffffff8, RZ, 0xc0, !PT ;  /* 0xfffffff818187812 */ /* 0x000fe400078ec0ff */
[----:B-1----:R-:W-:Y:S01]  /*10b0*/  IADD3 R12, -R13, c[0x0][0x1d4], RZ ;  /* 0x000075000d0c7a10 */ /* 0x002fe20007ffe1ff */
[----:B--2---:R-:W-:Y:S01]  /*10c0*/  IMAD.IADD R22, R84, 0x1, -R5 ;  /* 0x0000000154167824 */ /* 0x004fe200078e0a05 */
[----:B------:R-:W-:-:S03]  /*10d0*/  SHF.R.S32.HI R5, RZ, 0x1f, R164 ;  /* 0x0000001fff057819 */ /* 0x000fc600000114a4 */
[C---:B------:R-:W-:Y:S01]  /*10e0*/  IMAD.SHL.U32 R20, R22.reuse, 0x4, RZ ;  /* 0x0000000416147824 */ /* 0x040fe200078e00ff */
[----:B------:R-:W-:Y:S01]  /*10f0*/  @!PT LDS RZ, [RZ] ;  /* 0x00000000fffff984 */ /* 0x000fe20000000800 */
[----:B------:R-:W-:Y:S01]  /*1100*/  @!PT LDS RZ, [RZ] ;  /* 0x00000000fffff984 */ /* 0x000fe20000000800 */
[----:B------:R-:W-:Y:S01]  /*1110*/  @!PT LDS RZ, [RZ] ;  /* 0x00000000fffff984 */ /* 0x000fe20000000800 */
[----:B------:R1:W-:Y:S01]  /*1120*/  @P2 LDGSTS.E.BYPASS.LTC128B.128 [R8+0x100], [R16.64], !P5 ;  /* 0x0010000010082fae */ /* 0x0003e2000e901d46 */
[----:B------:R-:W-:-:S03]  /*1130*/  IMAD.SHL.U32 R22, R22, 0x8, RZ ;  /* 0x0000000816167824 */ /* 0x000fc600078e00ff */
[----:B------:R1:W-:Y:S01]  /*1140*/  @P2 LDGSTS.E.BYPASS.LTC128B.128 [R8+0x2100], [R16.64+0x80], !P4 ;  /* 0x0210008010082fae */ /* 0x0003e2000e101d46 */
[----:B------:R-:W-:Y:S02]  /*1150*/  IADD3 R19, R20, 0x20, RZ ;  /* 0x0000002014137810 */ /* 0x000fe40007ffe0ff */
[----:B------:R-:W-:Y:S01]  /*1160*/  SHF.R.S32.HI R23, RZ, 0x1f, R22 ;  /* 0x0000001fff177819 */ /* 0x000fe20000011416 */
[----:B------:R1:W-:Y:S01]  /*1170*/  @P2 LDGSTS.E.BYPASS.LTC128B.128 [R8+0x4100], [R16.64+0x100], !P3 ;  /* 0x0410010010082fae */ /* 0x0003e2000d901d46 */
[----:B------:R-:W-:Y:S01]  /*1180*/  ISETP.LE.AND P2, PT, R100, c[0x0][0x27c], PT ;  /* 0x00009f0064007a0c */ /* 0x000fe20003f43270 */
[----:B------:R-:W-:Y:S01]  /*1190*/  IMAD.IADD R15, R20, 0x1, R19 ;  /* 0x00000001140f7824 */ /* 0x000fe200078e0213 */
[----:B------:R-:W-:Y:S01]  /*11a0*/  SHF.R.S32.HI R21, RZ, 0x1f, R20 ;  /* 0x0000001fff157819 */ /* 0x000fe20000011414 */
[C---:B------:R-:W-:Y:S01]  /*11b0*/  IMAD.WIDE.U32 R156, R109.reuse, c[0x0][0x280], R22 ;  /* 0x0000a0006d9c7a25 */ /* 0x040fe200078e0016 */
[C---:B------:R-:W-:Y:S02]  /*11c0*/  IADD3 R141, R22.reuse, 0x60, RZ ;  /* 0x00000060168d7810 */ /* 0x040fe40007ffe0ff */
[C---:B------:R-:W-:Y:S01]  /*11d0*/  IADD3 R140, R22.reuse, 0x80, RZ ;  /* 0x00000080168c7810 */ /* 0x040fe20007ffe0ff */
[----:B------:R-:W-:Y:S01]  /*11e0*/  IMAD.WIDE.U32 R30, R109, c[0x0][0x280], R20 ;  /* 0x0000a0006d1e7a25 */ /* 0x000fe200078e0014 */
[----:B------:R-:W-:-:S03]  /*11f0*/  IADD3 R139, R22, 0xa0, RZ ;  /* 0x000000a0168b7810 */ /* 0x000fc60007ffe0ff */
[----:B------:R-:W-:Y:S02]  /*1200*/  IMAD.WIDE.U32 R158, R109, c[0x0][0x290], R22 ;  /* 0x0000a4006d9e7a25 */ /* 0x000fe400078e0016 */
[----:B------:R-:W-:Y:S02]  /*1210*/  @P2 LOP3.LUT R186, R186, 0x2, RZ, 0xfc, !PT ;  /* 0x00000002baba2812 */ /* 0x000fe400078efcff */
[----:B------:R-:W-:Y:S01]  /*1220*/  @P1 LEA R32, P2, R3, c[0x0][0x250], 0x1 ;  /* 0x0000940003201a11 */ /* 0x000fe200078408ff */
[----:B------:R-:W-:Y:S01]  /*1230*/  IMAD.WIDE.U32 R34, R109, c[0x0][0x290], R20 ;  /* 0x0000a4006d227a25 */ /* 0x000fe200078e0014 */
[----:B------:R-:W-:Y:S02]  /*1240*/  LOP3.LUT R186, R186, 0xfffffffe, RZ, 0xc0, !PT ;  /* 0xfffffffebaba7812 */ /* 0x000fe400078ec0ff */
[----:B------:R-:W-:Y:S01]  /*1250*/  @P1 LEA.HI.X R33, R3, c[0x0][0x254], R0, 0x1, P2 ;  /* 0x0000950003211a11 */ /* 0x000fe200010f0c00 */
[----:B------:R-:W-:Y:S01]  /*1260*/  IMAD R3, R5, c[0x0][0x1e0], RZ ;  /* 0x0000780005037a24 */ /* 0x000fe200078e02ff */
[----:B------:R-:W-:-:S03]  /*1270*/  ISETP.GE.AND P2, PT, R22, c[0x0][0x27c], PT ;  /* 0x00009f0016007a0c */ /* 0x000fc60003f46270 */
[----:B------:R-:W-:Y:S01]  /*1280*/  IMAD R0, R164, c[0x0][0x1e4], R3 ;  /* 0x00007900a4007a24 */ /* 0x000fe200078e0203 */
[----:B------:R-:W-:Y:S02]  /*1290*/  SEL R9, RZ, c[0x0][0x27c], !P2 ;  /* 0x00009f00ff097a07 */ /* 0x000fe40005000000 */
[-C--:B------:R-:W-:Y:S01]  /*12a0*/  SEL R2, R13, R12.reuse, !P2 ;  /* 0x0000000c0d027207 */ /* 0x080fe20005000000 */
[----:B------:R-:W-:Y:S01]  /*12b0*/  IMAD.IADD R27, R27, 0x1, R0 ;  /* 0x000000011b1b7824 */ /* 0x000fe200078e0200 */
[----:B------:R-:W-:Y:S01]  /*12c0*/  ISETP.GE.AND P2, PT, R15, c[0x0][0x27c], PT ;  /* 0x00009f000f007a0c */ /* 0x000fe20003f46270 */
[----:B------:R-:W-:Y:S01]  /*12d0*/  IMAD.IADD R9, R22, 0x1, R9 ;  /* 0x0000000116097824 */ /* 0x000fe200078e0209 */
[C---:B-1----:R-:W-:Y:S01]  /*12e0*/  IADD3 R17, R20.reuse, 0x40, RZ ;  /* 0x0000004014117810 */ /* 0x042fe20007ffe0ff */
[----:B------:R-:W-:Y:S01]  /*12f0*/  IMAD.WIDE.U32 R26, R185, c[0x0][0x1e8], R26 ;  /* 0x00007a00b91a7a25 */ /* 0x000fe200078e001a */
[----:B------:R-:W-:Y:S02]  /*1300*/  SEL R3, R13, R12, !P2 ;  /* 0x0000000c0d037207 */ /* 0x000fe40005000000 */
[----:B------:R-:W-:Y:S01]  /*1310*/  SEL R0, RZ, c[0x0][0x27c], !P2 ;  /* 0x00009f00ff007a07 */ /* 0x000fe20005000000 */
[----:B------:R-:W-:Y:S01]  /*1320*/  IMAD.IADD R16, R20, 0x1, R17 ;  /* 0x0000000114107824 */ /* 0x000fe200078e0211 */
[----:B------:R-:W-:Y:S01]  /*1330*/  SHF.R.S32.HI R108, RZ, 0x1f, R9 ;  /* 0x0000001fff6c7819 */ /* 0x000fe20000011409 */
[----:B------:R-:W-:Y:S01]  /*1340*/  IMAD.IADD R163, R27, 0x1, R162 ;  /* 0x000000011ba37824 */ /* 0x000fe200078e02a2 */
[----:B------:R-:W-:Y:S01]  /*1350*/  SHF.R.S32.HI R104, RZ, 0x1f, R3 ;  /* 0x0000001fff687819 */ /* 0x000fe20000011403 */
[----:B------:R-:W-:Y:S01]  /*1360*/  IMAD.MOV.U32 R162, RZ, RZ, R26 ;  /* 0x000000ffffa27224 */ /* 0x000fe200078e001a */
[----:B------:R-:W-:Y:S01]  /*1370*/  ISETP.GE.AND P2, PT, R16, c[0x0][0x27c], PT ;  /* 0x00009f0010007a0c */ /* 0x000fe20003f46270 */
[----:B------:R-:W-:Y:S01]  /*1380*/  IMAD.WIDE.U32 R26, R185, c[0x0][0x210], R22 ;  /* 0x00008400b91a7a25 */ /* 0x000fe200078e0016 */
[----:B------:R-:W-:-:S02]  /*1390*/  LEA.HI R138, R108, R9, RZ, 0x3 ;  /* 0x000000096c8a7211 */ /* 0x000fc400078f18ff */
[----:B------:R-:W-:Y:S01]  /*13a0*/  LEA.HI R104, R104, R3, RZ, 0x4 ;  /* 0x0000000368687211 */ /* 0x000fe200078f20ff */
[----:B------:R-:W-:Y:S01]  /*13b0*/  IMAD.IADD R3, R0, 0x1, R15 ;  /* 0x0000000100037824 */ /* 0x000fe200078e020f */
[----:B------:R-:W-:Y:S01]  /*13c0*/  LEA.HI R108, R108, R9, RZ, 0x6 ;  /* 0x000000096c6c7211 */ /* 0x000fe200078f30ff */
[----:B------:R-:W-:Y:S01]  /*13d0*/  IMAD.IADD R9, R109, 0x1, -R24 ;  /* 0x000000016d097824 */ /* 0x000fe200078e0a18 */
[----:B------:R-:W-:Y:S01]  /*13e0*/  SEL R12, R13, R12, !P2 ;  /* 0x0000000c0d0c7207 */ /* 0x000fe20005000000 */
[----:B------:R-:W-:Y:S01]  /*13f0*/  IMAD.IADD R29, R27, 0x1, R28 ;  /* 0x000000011b1d7824 */ /* 0x000fe200078e021c */
[----:B------:R-:W-:Y:S01]  /*1400*/  SEL R13, RZ, c[0x0][0x27c], !P2 ;  /* 0x00009f00ff0d7a07 */ /* 0x000fe20005000000 */
[----:B------:R-:W-:Y:S01]  /*1410*/  IMAD.SHL.U32 R108, R108, 0x40, RZ ;  /* 0x000000406c6c7824 */ /* 0x000fe200078e00ff */
[----:B------:R-:W-:Y:S01]  /*1420*/  SHF.R.S32.HI R105, RZ, 0x1f, R2 ;  /* 0x0000001fff697819 */ /* 0x000fe20000011402 */
[----:B------:R-:W-:Y:S01]  /*1430*/  IMAD.MOV.U32 R28, RZ, RZ, R26 ;  /* 0x000000ffff1c7224 */ /* 0x000fe200078e001a */
[----:B------:R-:W-:Y:S01]  /*1440*/  SHF.R.S32.HI R0, RZ, 0x1f, R3 ;  /* 0x0000001fff007819 */ /* 0x000fe20000011403 */
[----:B------:R-:W-:Y:S01]  /*1450*/  IMAD.IADD R13, R13, 0x1, R16 ;  /* 0x000000010d0d7824 */ /* 0x000fe200078e0210 */
[C---:B------:R-:W-:Y:S01]  /*1460*/  LOP3.LUT P6, RZ, R9.reuse, 0x4, RZ, 0xc0, !PT ;  /* 0x0000000409ff7812 */ /* 0x040fe200078cc0ff */
[----:B------:R-:W-:Y:S01]  /*1470*/  IMAD.SHL.U32 R9, R9, 0x40, RZ ;  /* 0x0000004009097824 */ /* 0x000fe200078e00ff */
[----:B------:R-:W-:Y:S01]  /*1480*/  LEA.HI R105, R105, R2, RZ, 0x4 ;  /* 0x0000000269697211 */ /* 0x000fe200078f20ff */
[----:B------:R-:W-:Y:S01]  /*1490*/  IMAD.WIDE.U32 R162, R160, c[0x0][0x1f0], R162 ;  /* 0x00007c00a0a27a25 */ /* 0x000fe200078e00a2 */
[----:B------:R-:W-:-:S02]  /*14a0*/  LEA.HI R137, R0, R3, RZ, 0x3 ;  /* 0x0000000300897211 */ /* 0x000fc400078f18ff */
[----:B------:R-:W-:Y:S01]  /*14b0*/  LEA.HI R2, R7, R84, RZ, 0x5 ;  /* 0x0000005407027211 */ /* 0x000fe200078f28ff */
[----:B------:R-:W-:Y:S01]  /*14c0*/  IMAD.IADD R121, R163, 0x1, R121 ;  /* 0x00000001a3797824 */ /* 0x000fe200078e0279 */
[----:B------:R-:W-:Y:S01]  /*14d0*/  LEA.HI R0, R0, R3, RZ, 0x6 ;  /* 0x0000000300007211 */ /* 0x000fe200078f30ff */
[----:B------:R-:W-:Y:S01]  /*14e0*/  IMAD.WIDE.U32 R160, R160, c[0x0][0x218], R28 ;  /* 0x00008600a0a07a25 */ /* 0x000fe200078e001c */
[----:B------:R-:W-:Y:S02]  /*14f0*/  SHF.R.S32.HI R103, RZ, 0x1f, R12 ;  /* 0x0000001fff677819 */ /* 0x000fe4000001140c */
[----:B------:R-:W-:Y:S01]  /*1500*/  LOP3.LUT R9, R9, 0x1c0, RZ, 0xc0, !PT ;  /* 0x000001c009097812 */ /* 0x000fe200078ec0ff */
[----:B------:R-:W-:Y:S01]  /*1510*/  IMAD.SHL.U32 R2, R2, 0x10, RZ ;  /* 0x0000001002027824 */ /* 0x000fe200078e00ff */
[----:B------:R-:W-:Y:S01]  /*1520*/  SHF.R.S32.HI R106, RZ, 0x1f, R13 ;  /* 0x0000001fff6a7819 */ /* 0x000fe2000001140d */
[----:B------:R-:W-:Y:S01]  /*1530*/  IMAD.SHL.U32 R0, R0, 0x40, RZ ;  /* 0x0000004000007824 */ /* 0x000fe200078e00ff */
[----:B------:R-:W-:Y:S01]  /*1540*/  LEA.HI R103, R103, R12, RZ, 0x4 ;  /* 0x0000000c67677211 */ /* 0x000fe200078f20ff */
[----:B------:R-:W-:Y:S01]  /*1550*/  IMAD.IADD R119, R161, 0x1, R119 ;  /* 0x00000001a1777824 */ /* 0x000fe200078e0277 */
[----:B------:R-:W-:-:S02]  /*1560*/  SHF.R.U32.HI R3, RZ, 0x3, R9 ;  /* 0x00000003ff037819 */ /* 0x000fc40000011609 */
[C---:B------:R-:W-:Y:S02]  /*1570*/  LOP3.LUT R12, R9.reuse, 0x38, R137, 0xf8, !PT ;  /* 0x00000038090c7812 */ /* 0x040fe400078ef889 */
[CC--:B------:R-:W-:Y:S02]  /*1580*/  LEA.HI R136, R106.reuse, R13.reuse, RZ, 0x3 ;  /* 0x0000000d6a887211 */ /* 0x0c0fe400078f18ff */
[----:B------:R-:W-:Y:S02]  /*1590*/  LEA.HI R106, R106, R13, RZ, 0x6 ;  /* 0x0000000d6a6a7211 */ /* 0x000fe400078f30ff */
[----:B------:R-:W-:Y:S02]  /*15a0*/  LOP3.LUT R2, R2, 0xfffffe00, RZ, 0xc0, !PT ;  /* 0xfffffe0002027812 */ /* 0x000fe400078ec0ff */
[----:B------:R-:W-:Y:S01]  /*15b0*/  LOP3.LUT R24, R9, 0x38, R138, 0xf8, !PT ;  /* 0x0000003809187812 */ /* 0x000fe200078ef88a */
[----:B------:R-:W-:Y:S01]  /*15c0*/  IMAD.SHL.U32 R106, R106, 0x40, RZ ;  /* 0x000000406a6a7824 */ /* 0x000fe200078e00ff */
[----:B------:R-:W-:-:S02]  /*15d0*/  LOP3.LUT R0, R0, 0xfffff000, RZ, 0xc0, !PT ;  /* 0xfffff00000007812 */ /* 0x000fc400078ec0ff */
[-C--:B------:R-:W-:Y:S02]  /*15e0*/  LOP3.LUT R107, R12, R3.reuse, RZ, 0x3c, !PT ;  /* 0x000000030c6b7212 */ /* 0x080fe400078e3cff */
[----:B------:R-:W-:Y:S02]  /*15f0*/  SHF.R.S32.HI R105, RZ, 0x4, R105 ;  /* 0x00000004ff697819 */ /* 0x000fe40000011469 */
[----:B------:R-:W-:Y:S02]  /*1600*/  LOP3.LUT R108, R108, 0xfffff000, RZ, 0xc0, !PT ;  /* 0xfffff0006c6c7812 */ /* 0x000fe400078ec0ff */
[----:B------:R-:W-:Y:S02]  /*1610*/  LOP3.LUT R7, R24, R3, RZ, 0x3c, !PT ;  /* 0x0000000318077212 */ /* 0x000fe400078e3cff */
[----:B------:R-:W-:Y:S02]  /*1620*/  IADD3 R107, R107, R0, R2 ;  /* 0x000000006b6b7210 */ /* 0x000fe40007ffe002 */
[----:B------:R-:W-:-:S02]  /*1630*/  LOP3.LUT R0, R9, 0x38, R136, 0xf8, !PT ;  /* 0x0000003809007812 */ /* 0x000fc400078ef888 */
[----:B------:R-:W-:Y:S02]  /*1640*/  LEA.HI.SX32 R105, R138, R105, 0x1d ;  /* 0x000000698a697211 */ /* 0x000fe400078feaff */
[----:B------:R-:W-:Y:S02]  /*1650*/  SHF.R.S32.HI R104, RZ, 0x4, R104 ;  /* 0x00000004ff687819 */ /* 0x000fe40000011468 */
[----:B------:R-:W-:Y:S02]  /*1660*/  SHF.R.S32.HI R103, RZ, 0x4, R103 ;  /* 0x00000004ff677819 */ /* 0x000fe40000011467 */
[----:B------:R-:W-:Y:S02]  /*1670*/  IADD3 R108, R7, R108, R2 ;  /* 0x0000006c076c7210 */ /* 0x000fe40007ffe002 */
[----:B------:R-:W-:Y:S02]  /*1680*/  SHF.R.S32.HI R8, RZ, 0x1f, R109 ;  /* 0x0000001fff087819 */ /* 0x000fe4000001146d */
[----:B------:R-:W-:-:S02]  /*1690*/  LOP3.LUT R106, R106, 0xfffff000, RZ, 0xc0, !PT ;  /* 0xfffff0006a6a7812 */ /* 0x000fc400078ec0ff */
[----:B------:R-:W-:Y:S01]  /*16a0*/  LOP3.LUT R7, R0, R3, RZ, 0x3c, !PT ;  /* 0x0000000300077212 */ /* 0x000fe200078e3cff */
[C---:B------:R-:W-:Y:S01]  /*16b0*/  IMAD R152, R8.reuse, c[0x0][0x280], RZ ;  /* 0x0000a00008987a24 */ /* 0x040fe200078e02ff */
[----:B------:R-:W-:Y:S01]  /*16c0*/  LEA.HI.SX32 R104, R137, R104, 0x1d ;  /* 0x0000006889687211 */ /* 0x000fe200078feaff */
[----:B------:R-:W-:Y:S01]  /*16d0*/  IMAD R154, R8, c[0x0][0x290], RZ ;  /* 0x0000a400089a7a24 */ /* 0x000fe200078e02ff */
[----:B------:R-:W-:Y:S01]  /*16e0*/  SHF.R.S32.HI R0, RZ, 0x1f, R105 ;  /* 0x0000001fff007819 */ /* 0x000fe20000011469 */
[C---:B------:R-:W-:Y:S01]  /*16f0*/  IMAD R152, R109.reuse, c[0x0][0x284], R152 ;  /* 0x0000a1006d987a24 */ /* 0x040fe200078e0298 */
[----:B------:R-:W-:Y:S01]  /*1700*/  LEA.HI.SX32 R103, R136, R103, 0x1d ;  /* 0x0000006788677211 */ /* 0x000fe200078feaff */
[----:B------:R-:W-:Y:S01]  /*1710*/  IMAD R154, R109, c[0x0][0x294], R154 ;  /* 0x0000a5006d9a7a24 */ /* 0x000fe200078e029a */
[----:B------:R-:W-:Y:S01]  /*1720*/  IADD3 R106, R7, R106, R2 ;  /* 0x0000006a076a7210 */ /* 0x000fe20007ffe002 */
[----:B------:R-:W-:Y:S01]  /*1730*/  IMAD.IADD R157, R157, 0x1, R152 ;  /* 0x000000019d9d7824 */ /* 0x000fe200078e0298 */
[----:B------:R-:W-:Y:S01]  /*1740*/  SHF.R.S32.HI R7, RZ, 0x1f, R104 ;  /* 0x0000001fff077819 */ /* 0x000fe20000011468 */
[----:B------:R-:W-:Y:S01]  /*1750*/  IMAD.IADD R153, R152, 0x1, R31 ;  /* 0x0000000198997824 */ /* 0x000fe200078e021f */
[----:B------:R-:W-:Y:S01]  /*1760*/  LEA.HI R13, R0, R105, RZ, 0x3 ;  /* 0x00000069000d7211 */ /* 0x000fe200078f18ff */
[----:B------:R-:W-:Y:S01]  /*1770*/  IMAD.SHL.U32 R105, R105, 0x8, RZ ;  /* 0x0000000869697824 */ /* 0x000fe200078e00ff */
[----:B------:R-:W-:Y:S01]  /*1780*/  SHF.R.S32.HI R0, RZ, 0x1f, R103 ;  /* 0x0000001fff007819 */ /* 0x000fe20000011467 */
[----:B------:R-:W-:Y:S01]  /*1790*/  IMAD.MOV.U32 R152, RZ, RZ, R30 ;  /* 0x000000ffff987224 */ /* 0x000fe200078e001e */
[----:B------:R-:W-:Y:S01]  /*17a0*/  LEA.HI R12, R7, R104, RZ, 0x3 ;  /* 0x00000068070c7211 */ /* 0x000fe200078f18ff */
[----:B------:R-:W-:Y:S01]  /*17b0*/  IMAD.SHL.U32 R104, R104, 0x8, RZ ;  /* 0x0000000868687824 */ /* 0x000fe200078e00ff */
[----:B------:R-:W-:Y:S01]  /*17c0*/  LEA.HI R7, R0, R103, RZ, 0x3 ;  /* 0x0000006700077211 */ /* 0x000fe200078f18ff */
[----:B------:R-:W-:Y:S01]  /*17d0*/  IMAD.SHL.U32 R103, R103, 0x8, RZ ;  /* 0x0000000867677824 */ /* 0x000fe200078e00ff */
[C---:B------:R-:W-:Y:S01]  /*17e0*/  LOP3.LUT R0, R9.reuse, 0x18, R22, 0xf8, !PT ;  /* 0x0000001809007812 */ /* 0x040fe200078ef816 */
[----:B------:R-:W-:Y:S01]  /*17f0*/  IMAD.SHL.U32 R12, R12, 0x200, RZ ;  /* 0x000002000c0c7824 */ /* 0x000fe200078e00ff */
[----:B------:R-:W-:Y:S01]  /*1800*/  LOP3.LUT R30, R9, 0x38, R105, 0xf8, !PT ;  /* 0x00000038091e7812 */ /* 0x000fe200078ef869 */
[----:B------:R-:W-:Y:S01]  /*1810*/  IMAD.SHL.U32 R13, R13, 0x200, RZ ;  /* 0x000002000d0d7824 */ /* 0x000fe200078e00ff */
[----:B------:R-:W-:Y:S01]  /*1820*/  LOP3.LUT R26, R9, 0x38, R104, 0xf8, !PT ;  /* 0x00000038091a7812 */ /* 0x000fe200078ef868 */
[----:B------:R-:W-:Y:S01]  /*1830*/  IMAD.SHL.U32 R134, R7, 0x200, RZ ;  /* 0x0000020007867824 */ /* 0x000fe200078e00ff */
[----:B------:R-:W-:Y:S01]  /*1840*/  LOP3.LUT R24, R9, 0x38, R103, 0xf8, !PT ;  /* 0x0000003809187812 */ /* 0x000fe200078ef867 */
[----:B------:R-:W-:Y:S01]  /*1850*/  IMAD.IADD R159, R159, 0x1, R154 ;  /* 0x000000019f9f7824 */ /* 0x000fe200078e029a */
[----:B------:R-:W-:Y:S01]  /*1860*/  LOP3.LUT R0, R2, R0, R3, 0xf6, !PT ;  /* 0x0000000002007212 */ /* 0x000fe200078ef603 */
[----:B------:R-:W-:Y:S01]  /*1870*/  IMAD.IADD R155, R154, 0x1, R35 ;  /* 0x000000019a9b7824 */ /* 0x000fe200078e0223 */
[-C--:B------:R-:W-:Y:S01]  /*1880*/  LOP3.LUT R111, R30, R3.reuse, RZ, 0x3c, !PT ;  /* 0x000000031e6f7212 */ /* 0x080fe200078e3cff */
[----:B------:R-:W-:Y:S01]  /*1890*/  IMAD.MOV.U32 R154, RZ, RZ, R34 ;  /* 0x000000ffff9a7224 */ /* 0x000fe200078e0022 */
[-C--:B------:R-:W-:Y:S01]  /*18a0*/  LOP3.LUT R9, R26, R3.reuse, RZ, 0x3c, !PT ;  /* 0x000000031a097212 */ /* 0x080fe200078e3cff */
[----:B-----5:R-:W-:Y:S01]  /*18b0*/  IMAD.WIDE.U32 R158, R86, c[0x0][0x290], R158 ;  /* 0x0000a400569e7a25 */ /* 0x020fe200078e009e */
[----:B------:R-:W-:-:S02]  /*18c0*/  LOP3.LUT R3, R24, R3, RZ, 0x3c, !PT ;  /* 0x0000000318037212 */ /* 0x000fc400078e3cff */
[----:B------:R-:W-:Y:S01]  /*18d0*/  LOP3.LUT R110, R12, 0xfffff000, RZ, 0xc0, !PT ;  /* 0xfffff0000c6e7812 */ /* 0x000fe200078ec0ff */
[----:B------:R-:W-:Y:S01]  /*18e0*/  @P0 IMAD.WIDE.U32 R24, R14, R97, R150 ;  /* 0x000000610e180225 */ /* 0x000fe200078e0096 */
[----:B------:R-:W-:Y:S02]  /*18f0*/  LOP3.LUT R7, R13, 0xfffff000, RZ, 0xc0, !PT ;  /* 0xfffff0000d077812 */ /* 0x000fe400078ec0ff */
[----:B------:R-:W-:Y:S01]  /*1900*/  LOP3.LUT R134, R134, 0xfffff000, RZ, 0xc0, !PT ;  /* 0xfffff00086867812 */ /* 0x000fe200078ec0ff */
[C---:B------:R-:W-:Y:S01]  /*1910*/  @P1 IMAD.SHL.U32 R14, R10.reuse, 0x2, RZ ;  /* 0x000000020a0e1824 */ /* 0x040fe200078e00ff */
[----:B------:R-:W-:Y:S01]  /*1920*/  IADD3 R111, R111, R7, R2 ;  /* 0x000000076f6f7210 */ /* 0x000fe20007ffe002 */
[----:B------:R-:W-:Y:S01]  /*1930*/  @P0 IMAD.IADD R6, R25, 0x1, R6 ;  /* 0x0000000119060824 */ /* 0x000fe200078e0206 */
[----:B------:R-:W-:Y:S01]  /*1940*/  IADD3 R134, R3, R134, R2 ;  /* 0x0000008603867210 */ /* 0x000fe20007ffe002 */
[----:B------:R-:W-:Y:S01]  /*1950*/  @P0 IMAD.SHL.U32 R7, R10, 0x2, RZ ;  /* 0x000000020a070824 */ /* 0x000fe200078e00ff */
[----:B------:R1:W-:Y:S01]  /*1960*/  @P1 LDGSTS.E.BYPASS.LTC128B.128 [R14+0x1100], [R32.64], !P5 ;  /* 0x01100000200e1fae */ /* 0x0003e2000e901d46 */
[----:B------:R-:W-:Y:S01]  /*1970*/  SHF.R.S32.HI R3, RZ, 0x1f, R86 ;  /* 0x0000001fff037819 */ /* 0x000fe20000011456 */
[----:B------:R-:W-:Y:S01]  /*1980*/  IMAD.WIDE.U32 R154, R86, c[0x0][0x290], R154 ;  /* 0x0000a400569a7a25 */ /* 0x000fe200078e009a */
[----:B------:R-:W-:Y:S01]  /*1990*/  IADD3 R110, R9, R110, R2 ;  /* 0x0000006e096e7210 */ /* 0x000fe20007ffe002 */
[----:B------:R1:W-:Y:S01]  /*19a0*/  @P1 LDGSTS.E.BYPASS.LTC128B.128 [R14+0x3100], [R32.64+0x80], !P4 ;  /* 0x03100080200e1fae */ /* 0x0003e2000e101d46 */
[----:B------:R-:W-:Y:S01]  /*19b0*/  LOP3.LUT R138, R138, 0xfffffff8, RZ, 0xc0, !PT ;  /* 0xfffffff88a8a7812 */ /* 0x000fe200078ec0ff */
[----:B------:R-:W-:Y:S01]  /*19c0*/  IMAD R113, R3, c[0x0][0x290], RZ ;  /* 0x0000a40003717a24 */ /* 0x000fe200078e02ff */
[----:B------:R-:W-:Y:S01]  /*19d0*/  LOP3.LUT R137, R137, 0xfffffff8, RZ, 0xc0, !PT ;  /* 0xfffffff889897812 */ /* 0x000fe200078ec0ff */
[----:B------:R1:W-:Y:S01]  /*19e0*/  @P1 LDGSTS.E.BYPASS.LTC128B.128 [R14+0x5100], [R32.64+0x100], !P3 ;  /* 0x05100100200e1fae */ /* 0x0003e2000d901d46 */
[----:B------:R-:W-:Y:S01]  /*19f0*/  @P0 LEA R12, P1, R24, c[0x0][0x220], 0x1 ;  /* 0x00008800180c0a11 */ /* 0x000fe200078208ff */
[----:B------:R-:W-:Y:S01]  /*1a00*/  IMAD R3, R3, c[0x0][0x280], RZ ;  /* 0x0000a00003037a24 */ /* 0x000fe200078e02ff */
[----:B------:R-:W-:Y:S01]  /*1a10*/  LOP3.LUT R136, R136, 0xfffffff8, RZ, 0xc0, !PT ;  /* 0xfffffff888887812 */ /* 0x000fe200078ec0ff */
[----:B------:R-:W0:Y:S01]  /*1a20*/  LDGDEPBAR ;  /* 0x00000000000079af */ /* 0x000e220000000000 */
[----:B------:R-:W-:Y:S01]  /*1a30*/  @P0 LEA.HI.X R13, R24, c[0x0][0x224], R6, 0x1, P1 ;  /* 0x00008900180d0a11 */ /* 0x000fe200008f0c06 */
[----:B------:R-:W-:Y:S01]  /*1a40*/  IMAD.MOV.U32 R6, RZ, RZ, c[0x0][0x290] ;  /* 0x0000a400ff067624 */ /* 0x000fe200078e00ff */
[C---:B------:R-:W-:Y:S01]  /*1a50*/  @P0 LEA R24, P1, R99.reuse, R12, 0x1 ;  /* 0x0000000c63180211 */ /* 0x040fe200078208ff */
[----:B------:R-:W-:Y:S01]  /*1a60*/  IMAD.MOV.U32 R2, RZ, RZ, c[0x0][0x1e0] ;  /* 0x00007800ff027624 */ /* 0x000fe200078e00ff */
[----:B------:R-:W-:Y:S01]  /*1a70*/  SHF.R.S32.HI R132, RZ, 0x1f, R138 ;  /* 0x0000001fff847819 */ /* 0x000fe2000001148a */
[----:B------:R2:W-:Y:S01]  /*1a80*/  @P0 LDGSTS.E.BYPASS.LTC128B.128 [R7+0x12100], [R12.64], !P5 ;  /* 0x121000000c070fae */ /* 0x0005e2000e901d46 */
[----:B------:R-:W-:Y:S01]  /*1a90*/  @P0 LEA.HI.X R25, R99, R13, R98, 0x1, P1 ;  /* 0x0000000d63190211 */ /* 0x000fe200008f0c62 */
[----:B------:R-:W-:Y:S01]  /*1aa0*/  IMAD R113, R86, c[0x0][0x294], R113 ;  /* 0x0000a50056717a24 */ /* 0x000fe200078e0271 */
[-C--:B------:R-:W-:Y:S01]  /*1ab0*/  SHF.L.U64.HI R123, R6, R131.reuse, c[0x0][0x294] ;  /* 0x0000a500067b7619 */ /* 0x080fe20000010283 */
[----:B------:R2:W-:Y:S01]  /*1ac0*/  @P0 LDGSTS.E.BYPASS.LTC128B.128 [R7+0x14100], [R12.64+0x80], !P4 ;  /* 0x141000800c070fae */ /* 0x0005e2000e101d46 */
[----:B------:R-:W-:Y:S01]  /*1ad0*/  IMAD R3, R86, c[0x0][0x284], R3 ;  /* 0x0000a10056037a24 */ /* 0x000fe200078e0203 */
[----:B------:R-:W-:Y:S01]  /*1ae0*/  SHF.L.U64.HI R131, R2, R131, c[0x0][0x1e4] ;  /* 0x0000790002837619 */ /* 0x000fe20000010283 */
[----:B------:R-:W-:Y:S01]  /*1af0*/  IMAD.WIDE.U32 R156, R86, c[0x0][0x280], R156 ;  /* 0x0000a000569c7a25 */ /* 0x000fe200078e009c */
[----:B------:R2:W-:Y:S01]  /*1b00*/  @P0 LDGSTS.E.BYPASS.LTC128B.128 [R7+0x16100], [R12.64+0x100], !P3 ;  /* 0x161001000c070fae */ /* 0x0005e2000d901d46 */
[----:B------:R-:W-:-:S02]  /*1b10*/  SHF.R.S32.HI R126, RZ, 0x1f, R105 ;  /* 0x0000001fff7e7819 */ /* 0x000fc40000011469 */
[----:B------:R-:W-:Y:S01]  /*1b20*/  IMAD.WIDE.U32 R152, R86, c[0x0][0x280], R152 ;  /* 0x0000a00056987a25 */ /* 0x000fe200078e0098 */
[----:B------:R3:W-:Y:S01]  /*1b30*/  @P0 LDGSTS.E.BYPASS.LTC128B.128 [R7+0x13100], [R24.64], !P5 ;  /* 0x1310000018070fae */ /* 0x0007e2000e901d46 */
[----:B------:R-:W-:Y:S02]  /*1b40*/  SHF.R.S32.HI R130, RZ, 0x1f, R137 ;  /* 0x0000001fff827819 */ /* 0x000fe40000011489 */
[----:B------:R-:W-:Y:S01]  /*1b50*/  IMAD.IADD R115, R159, 0x1, R113 ;  /* 0x000000019f737824 */ /* 0x000fe200078e0271 */
[----:B------:R3:W-:Y:S01]  /*1b60*/  @P0 LDGSTS.E.BYPASS.LTC128B.128 [R7+0x15100], [R24.64+0x80], !P4 ;  /* 0x1510008018070fae */ /* 0x0007e2000e101d46 */
[----:B------:R-:W-:Y:S01]  /*1b70*/  IMAD.SHL.U32 R125, R6, 0x40, RZ ;  /* 0x00000040067d7824 */ /* 0x000fe200078e00ff */
[----:B-1----:R-:W-:Y:S01]  /*1b80*/  IADD3 R14, R20, 0x10, RZ ;  /* 0x00000010140e7810 */ /* 0x002fe20007ffe0ff */
[----:B------:R-:W-:Y:S01]  /*1b90*/  IMAD.SHL.U32 R135, R2, 0x40, RZ ;  /* 0x0000004002877824 */ /* 0x000fe200078e00ff */
[----:B------:R3:W-:Y:S01]  /*1ba0*/  @P0 LDGSTS.E.BYPASS.LTC128B.128 [R7+0x17100], [R24.64+0x100], !P3 ;  /* 0x1710010018070fae */ /* 0x0007e2000d901d46 */
[----:B------:R-:W-:Y:S01]  /*1bb0*/  IADD3 R164, P0, R164, R109, RZ ;  /* 0x0000006da4a47210 */ /* 0x000fe20007f1e0ff */
[----:B------:R-:W-:Y:S01]  /*1bc0*/  IMAD.IADD R113, R113, 0x1, R155 ;  /* 0x0000000171717824 */ /* 0x000fe200078e029b */
[----:B------:R-:W-:Y:S01]  /*1bd0*/  SHF.R.S32.HI R128, RZ, 0x1f, R136 ;  /* 0x0000001fff807819 */ /* 0x000fe20000011488 */
[----:B------:R-:W0:Y:S01]  /*1be0*/  LDGDEPBAR ;  /* 0x00000000000079af */ /* 0x000e220000000000 */
[----:B------:R-:W-:Y:S01]  /*1bf0*/  IMAD.IADD R114, R157, 0x1, R3 ;  /* 0x000000019d727824 */ /* 0x000fe200078e0203 */
[----:B------:R-:W-:Y:S01]  /*1c00*/  SHF.R.S32.HI R124, RZ, 0x1f, R104 ;  /* 0x0000001fff7c7819 */ /* 0x000fe20000011468 */
[----:B------:R-:W-:Y:S01]  /*1c10*/  IMAD.X R165, R5, 0x1, R8, P0 ;  /* 0x0000000105a57824 */ /* 0x000fe200000e0608 */
[----:B------:R-:W-:Y:S01]  /*1c20*/  IADD3 R117, P1, P0, R162, R166, R22 ;  /* 0x000000a6a2757210 */ /* 0x000fe2000783e016 */
[----:B------:R-:W-:Y:S01]  /*1c30*/  IMAD R8, R8, c[0x0][0x1e0], RZ ;  /* 0x0000780008087a24 */ /* 0x000fe200078e02ff */
[----:B------:R-:W-:Y:S01]  /*1c40*/  SHF.R.S32.HI R122, RZ, 0x1f, R103 ;  /* 0x0000001fff7a7819 */ /* 0x000fe20000011467 */
[----:B------:R-:W-:-:S02]  /*1c50*/  IMAD.IADD R112, R3, 0x1, R153 ;  /* 0x0000000103707824 */ /* 0x000fc400078e0299 */
[----:B------:R-:W-:Y:S01]  /*1c60*/  IMAD R5, R109, c[0x0][0x1e4], R8 ;  /* 0x000079006d057a24 */ /* 0x000fe200078e0208 */
[----:B--2---:R-:W-:-:S03]  /*1c70*/  IADD3 R13, R20, 0x30, RZ ;  /* 0x00000030140d7810 */ /* 0x004fc60007ffe0ff */
[----:B------:R-:W-:Y:S01]  /*1c80*/  IMAD.IADD R120, R167, 0x1, R5 ;  /* 0x00000001a7787824 */ /* 0x000fe200078e0205 */
[----:B------:R-:W-:-:S04]  /*1c90*/  IADD3 R12, R20, 0x50, RZ ;  /* 0x00000050140c7810 */ /* 0x000fc80007ffe0ff */
[----:B------:R-:W-:Y:S02]  /*1ca0*/  IADD3.X R116, R121, R120, R23, P1, P0 ;  /* 0x0000007879747210 */ /* 0x000fe40000fe0417 */
[----:B------:R-:W-:-:S13]  /*1cb0*/  ISETP.NE.AND P0, PT, RZ, UR4, PT ;  /* 0x00000004ff007c0c */ /* 0x000fda000bf05270 */
[----:B---3--:R-:W-:Y:S02]  /*1cc0*/  @P0 LOP3.LUT R186, R186, 0x1, RZ, 0xfc, !PT ;  /* 0x00000001baba0812 */ /* 0x008fe400078efcff */
.L_x_719:
[----:B------:R-:W-:Y:S01]  /*1cd0*/  SHF.R.S32.HI R4, RZ, 0x1f, R18 ;  /* 0x0000001fff047819 */ /* 0x000fe20000011412 */
[----:B------:R-:W-:Y:S04]  /*1ce0*/  DEPBAR.LE SB0, 0x2 ;  /* 0x000080800000791a */ /* 0x000fe80000000000 */
[----:B------:R-:W-:Y:S01]  /*1cf0*/  BAR.SYNC.DEFER_BLOCKING 0x0 ;  /* 0x0000000000007b1d */ /* 0x000fe20000010000 */
[----:B------:R-:W-:Y:S01]  /*1d00*/  ISETP.LE.AND P1, PT, R100, c[0x0][0x27c], PT ;  /* 0x00009f0064007a0c */ /* 0x000fe20003f23270 */
[-C--:B-1----:R-:W-:Y:S02]  /*1d10*/  IMAD R5, R131, R18.reuse, RZ ;  /* 0x0000001283057224 */ /* 0x082fe400078e02ff */
[----:B-----5:R-:W-:Y:S04]  /*1d20*/  IMAD.WIDE.U32 R28, R135, R18, RZ ;  /* 0x00000012871c7225 */ /* 0x020fe800078e00ff */
[----:B------:R-:W-:Y:S01]  /*1d30*/  IMAD R5, R4, R135, R5 ;  /* 0x0000008704057224 */ /* 0x000fe200078e0205 */
[----:B------:R-:W-:Y:S01]  /*1d40*/  IADD3 R6, P0, R117, R28, RZ ;  /* 0x0000001c75067210 */ /* 0x000fe20007f1e0ff */
[----:B------:R-:W-:Y:S02]  /*1d50*/  IMAD R2, R51, 0x3000, R0 ;  /* 0x0000300033027824 */ /* 0x000fe400078e0200 */
[----:B------:R-:W-:Y:S03]  /*1d60*/  IMAD.IADD R5, R29, 0x1, R5 ;  /* 0x000000011d057824 */ /* 0x000fe600078e0205 */
[----:B------:R-:W-:Y:S01]  /*1d70*/  IADD3 R142, R2, 0x20, RZ ;  /* 0x00000020028e7810 */ /* 0x000fe20007ffe0ff */
[----:B------:R-:W-:Y:S01]  /*1d80*/  IMAD.X R3, R5, 0x1, R116, P0 ;  /* 0x0000000105037824 */ /* 0x000fe200000e0674 */
[----:B------:R-:W-:Y:S02]  /*1d90*/  LEA R72, P0, R6, c[0x0][0x1c8], 0x1 ;  /* 0x0000720006487a11 */ /* 0x000fe400078008ff */
[----:B------:R-:W-:Y:S02]  /*1da0*/  @P6 IADD3 R142, R2, -0x20, RZ ;  /* 0xffffffe0028e6810 */ /* 0x000fe40007ffe0ff */
[----:B------:R-:W-:Y:S02]  /*1db0*/  LEA.HI.X R73, R6, c[0x0][0x1cc], R3, 0x1, P0 ;  /* 0x0000730006497a11 */ /* 0x000fe400000f0c03 */
[----:B------:R-:W-:Y:S01]  /*1dc0*/  LEA R143, R2, 0x100, 0x1 ;  /* 0x00000100028f7811 */ /* 0x000fe200078e08ff */
[----:B------:R-:W-:Y:S01]  /*1dd0*/  BSSY B1, `(.L_x_695) ;  /* 0x0000398000017945 */ /* 0x000fe20003800000 */
[----:B------:R-:W-:Y:S01]  /*1de0*/  LEA R142, R142, 0x100, 0x1 ;  /* 0x000001008e8e7811 */ /* 0x000fe200078e08ff */
[----:B------:R-:W-:-:S05]  /*1df0*/  @!P1 BRA `(.L_x_696) ;  /* 0x0000378000009947 */ /* 0x000fca0003800000 */
[-C--:B------:R-:W-:Y:S01]  /*1e00*/  IMAD R3, R127, R18.reuse, RZ ;  /* 0x000000127f037224 */ /* 0x080fe200078e02ff */
[----:B------:R-:W-:Y:S01]  /*1e10*/  LOP3.LUT P1, RZ, R186, 0x1, RZ, 0xc0, !PT ;  /* 0x00000001baff7812 */ /* 0x000fe2000782c0ff */
[-C--:B------:R-:W-:Y:S02]  /*1e20*/  IMAD R25, R123, R18.reuse, RZ ;  /* 0x000000127b197224 */ /* 0x080fe400078e02ff */
[----:B------:R-:W-:Y:S02]  /*1e30*/  IMAD R118, R18, -0x40, R93 ;  /* 0xffffffc012767824 */ /* 0x000fe400078e025d */
[C---:B------:R-:W-:Y:S02]  /*1e40*/  IMAD R3, R4.reuse, R129, R3 ;  /* 0x0000008104037224 */ /* 0x040fe400078e0203 */
[----:B------:R-:W-:Y:S01]  /*1e50*/  IMAD R25, R4, R125, R25 ;  /* 0x0000007d04197224 */ /* 0x000fe200078e0219 */
[----:B------:R-:W-:Y:S01]  /*1e60*/  IMNMX R118, R118, 0x40, PT ;  /* 0x0000004076767817 */ /* 0x000fe20003800200 */
[-C--:B------:R-:W-:Y:S04]  /*1e70*/  IMAD.WIDE.U32 R8, R129, R18.reuse, RZ ;  /* 0x0000001281087225 */ /* 0x080fe800078e00ff */
[----:B------:R-:W-:Y:S01]  /*1e80*/  IMAD.WIDE.U32 R6, R125, R18, RZ ;  /* 0x000000127d067225 */ /* 0x000fe200078e00ff */
[----:B------:R-:W-:Y:S04]  /*1e90*/  IADD3 R3, R9, R3, RZ ;  /* 0x0000000309037210 */ /* 0x000fe80007ffe0ff */
        /* <DEDUP_REMOVED lines=61> */
.L_x_699:
[----:B------:R-:W-:Y:S05]  /*2270*/  BSYNC B0 ;  /* 0x0000000000007941 */ /* 0x000fea0003800000 */
.L_x_698:
        /* <DEDUP_REMOVED lines=89> */
.L_x_702:
[----:B------:R-:W-:Y:S05]  /*2810*/  BSYNC B0 ;  /* 0x0000000000007941 */ /* 0x000fea0003800000 */
.L_x_701:
        /* <DEDUP_REMOVED lines=25> */
[----:B------:R-:W-:Y:S01]  /*29b0*/  @!P0 FMUL.FTZ R2, R41, R40 ;  /* 0x0000002829028220 */ /* 0x000fe20000410000 */
[----:B------:R-:W-:Y:S01]  /*29c0*/  @!P0 HADD2.F32 R40, -RZ, R39.H0_H0 ;  /* 0x20000027ff288230 */ /* 0x000fe20000004100 */
[-C--:B------:R-:W-:Y:S01]  /*29d0*/  @!P0 FMUL.FTZ R68, R46, R35.reuse ;  /* 0x000000232e448220 */ /* 0x080fe20000410000 */
[--C-:B------:R-:W-:Y:S01]  /*29e0*/  @!P0 HADD2.F32 R39, -RZ, R38.reuse.H0_H0 ;  /* 0x20000026ff278230 */ /* 0x100fe20000004100 */
[-C--:B------:R-:W-:Y:S01]  /*29f0*/  @!P0 FFMA.FTZ R2, R45, R44.reuse, R2 ;  /* 0x0000002c2d028223 */ /* 0x080fe20000010002 */
[----:B------:R-:W-:Y:S01]  /*2a00*/  @!P0 HADD2.F32 R45, -RZ, R38.H1_H1 ;  /* 0x30000026ff2d8230 */ /* 0x000fe20000004100 */
[----:B------:R-:W-:Y:S01]  /*2a10*/  @!P0 FMUL.FTZ R3, R40, R35 ;  /* 0x0000002328038220 */ /* 0x000fe20000410000 */
[----:B------:R-:W-:Y:S01]  /*2a20*/  @!P0 MOV R35, R27 ;  /* 0x0000001b00238202 */ /* 0x000fe20000000f00 */
[----:B------:R-:W-:Y:S01]  /*2a30*/  @!P0 FFMA.FTZ R49, R41, R44, -R49 ;  /* 0x0000002c29318223 */ /* 0x000fe20000010831 */
[----:B------:R-:W-:Y:S01]  /*2a40*/  @!P0 HADD2.F32 R44, -RZ, R64.H0_H0 ;  /* 0x20000040ff2c8230 */ /* 0x000fe20000004100 */
[-C--:B------:R-:W-:Y:S02]  /*2a50*/  @!P0 FMUL.FTZ R4, R39, R34.reuse ;  /* 0x0000002227048220 */ /* 0x080fe40000410000 */
[C---:B------:R-:W-:Y:S01]  /*2a60*/  @!P0 FMUL.FTZ R65, R45.reuse, R34 ;  /* 0x000000222d418220 */ /* 0x040fe20000410000 */
[----:B------:R-:W-:Y:S01]  /*2a70*/  @!P0 F2FP.PACK_AB R49, R2, R49 ;  /* 0x000000310231823e */ /* 0x000fe200000000ff */
[----:B------:R-:W-:Y:S01]  /*2a80*/  @!P0 FFMA.FTZ R3, R46, R47, R3 ;  /* 0x0000002f2e038223 */ /* 0x000fe20000010003 */
[--C-:B------:R-:W-:Y:S01]  /*2a90*/  @!P0 HADD2.F32 R48, -RZ, R35.reuse.H1_H1 ;  /* 0x30000023ff308230 */ /* 0x100fe20000004100 */
[----:B------:R-:W-:Y:S01]  /*2aa0*/  @!P0 FFMA.FTZ R4, R45, R44, R4 ;  /* 0x0000002c2d048223 */ /* 0x000fe20000010004 */
[----:B------:R-:W-:Y:S01]  /*2ab0*/  @!P0 MOV R24, R49 ;  /* 0x0000003100188202 */ /* 0x000fe20000000f00 */
[----:B------:R-:W-:Y:S01]  /*2ac0*/  @!P0 HADD2.F32 R35, -RZ, R35.H0_H0 ;  /* 0x20000023ff238230 */ /* 0x000fe20000004100 */
[----:B------:R-:W-:Y:S02]  /*2ad0*/  @!P0 FFMA.FTZ R68, R40, R47, -R68 ;  /* 0x0000002f28448223 */ /* 0x000fe40000010844 */
[CC--:B------:R-:W-:Y:S02]  /*2ae0*/  @!P0 FMUL.FTZ R70, R48.reuse, R42.reuse ;  /* 0x0000002a30468220 */ /* 0x0c0fe40000410000 */
        /* <DEDUP_REMOVED lines=11> */
.L_x_704:
[----:B------:R-:W-:Y:S05]  /*2ba0*/  BSYNC B0 ;  /* 0x0000000000007941 */ /* 0x000fea0003800000 */
.L_x_703:
        /* <DEDUP_REMOVED lines=46> */
[-C--:B------:R-:W-:Y:S02]  /*2e90*/  @!P0 FFMA.FTZ R4, R39, R43.reuse, R4 ;  /* 0x0000002b27048223 */ /* 0x080fe40000010004 */
[C---:B------:R-:W-:Y:S02]  /*2ea0*/  @!P0 FMUL.FTZ R5, R35.reuse, R36 ;  /* 0x0000002423058220 */ /* 0x040fe40000410000 */
[----:B------:R-:W-:Y:S02]  /*2eb0*/  @!P0 FFMA.FTZ R47, R38, R43, -R47 ;  /* 0x0000002b262f8223 */ /* 0x000fe4000001082f */
[-C--:B------:R-:W-:Y:S02]  /*2ec0*/  @!P0 FFMA.FTZ R48, R35, R44.reuse, -R48 ;  /* 0x0000002c23308223 */ /* 0x080fe40000010830 */
[----:B------:R-:W-:Y:S01]  /*2ed0*/  @!P0 FFMA.FTZ R5, R40, R44, R5 ;  /* 0x0000002c28058223 */ /* 0x000fe20000010005 */
[----:B------:R-:W-:Y:S04]  /*2ee0*/  @!P0 F2FP.PACK_AB R47, R4, R47 ;  /* 0x0000002f042f823e */ /* 0x000fe800000000ff */
[----:B------:R-:W-:Y:S02]  /*2ef0*/  @!P0 F2FP.PACK_AB R48, R5, R48 ;  /* 0x000000300530823e */ /* 0x000fe400000000ff */
[----:B------:R-:W-:Y:S02]  /*2f00*/  @!P0 MOV R26, R47 ;  /* 0x0000002f001a8202 */ /* 0x000fe40000000f00 */
[----:B------:R-:W-:Y:S05]  /*2f10*/  @!P0 MOV R27, R48 ;  /* 0x00000030001b8202 */ /* 0x000fea0000000f00 */
[----:B------:R1:W-:Y:S02]  /*2f20*/  STG.E.128 [R72.64+0x80], R24 ;  /* 0x0000801848007986 */ /* 0x0003e4000c101d06 */
.L_x_706:
[----:B------:R-:W-:Y:S05]  /*2f30*/  BSYNC B0 ;  /* 0x0000000000007941 */ /* 0x000fea0003800000 */
.L_x_705:
        /* <DEDUP_REMOVED lines=24> */
[C---:B------:R-:W-:Y:S02]  /*30c0*/  @!P0 FMUL.FTZ R2, R34.reuse, R35 ;  /* 0x0000002322028220 */ /* 0x040fe40000410000 */
[----:B------:R-:W-:Y:S01]  /*30d0*/  @!P0 FFMA.FTZ R41, R34, R37, -R41 ;  /* 0x0000002522298223 */ /* 0x000fe20000010829 */
[----:B------:R-:W-:Y:S01]  /*30e0*/  @!P0 HADD2.F32 R34, -RZ, R33.H0_H0 ;  /* 0x20000021ff228230 */ /* 0x000fe20000004100 */
[----:B------:R-:W-:Y:S01]  /*30f0*/  @!P0 FMUL.FTZ R44, R38, R9 ;  /* 0x00000009262c8220 */ /* 0x000fe20000410000 */
[----:B------:R-:W-:Y:S01]  /*3100*/  @!P0 MOV R33, R26 ;  /* 0x0000001a00218202 */ /* 0x000fe20000000f00 */
[----:B------:R-:W-:Y:S01]  /*3110*/  @!P0 FFMA.FTZ R2, R36, R37, R2 ;  /* 0x0000002524028223 */ /* 0x000fe20000010002 */
[----:B------:R-:W-:Y:S01]  /*3120*/  @!P0 HADD2.F32 R36, -RZ, R58.H0_H0 ;  /* 0x2000003aff248230 */ /* 0x000fe20000004100 */
[C---:B------:R-:W-:Y:S01]  /*3130*/  @!P0 FMUL.FTZ R3, R34.reuse, R9 ;  /* 0x0000000922038220 */ /* 0x040fe20000410000 */
[----:B------:R-:W-:Y:S01]  /*3140*/  @!P0 MOV R9, R27 ;  /* 0x0000001b00098202 */ /* 0x000fe20000000f00 */
[-C--:B------:R-:W-:Y:S01]  /*3150*/  @!P0 FFMA.FTZ R44, R34, R39.reuse, -R44 ;  /* 0x00000027222c8223 */ /* 0x080fe2000001082c */
[--C-:B------:R-:W-:Y:S01]  /*3160*/  @!P0 HADD2.F32 R37, -RZ, R33.reuse.H1_H1 ;  /* 0x30000021ff258230 */ /* 0x100fe20000004100 */
[----:B------:R-:W-:Y:S01]  /*3170*/  @!P0 FFMA.FTZ R3, R38, R39, R3 ;  /* 0x0000002726038223 */ /* 0x000fe20000010003 */
[----:B------:R-:W-:Y:S01]  /*3180*/  @!P0 F2FP.PACK_AB R41, R2, R41 ;  /* 0x000000290229823e */ /* 0x000fe200000000ff */
[----:B------:R-:W-:Y:S02]  /*3190*/  @!P0 HADD2.F32 R33, -RZ, R33.H0_H0 ;  /* 0x20000021ff218230 */ /* 0x000fe40000004100 */
[----:B------:R-:W-:Y:S01]  /*31a0*/  @!P0 FMUL.FTZ R43, R37, R8 ;  /* 0x00000008252b8220 */ /* 0x000fe20000410000 */
[----:B------:R-:W-:Y:S01]  /*31b0*/  @!P0 F2FP.PACK_AB R44, R3, R44 ;  /* 0x0000002c032c823e */ /* 0x000fe200000000ff */
[--C-:B------:R-:W-:Y:S01]  /*31c0*/  @!P0 HADD2.F32 R40, -RZ, R9.reuse.H1_H1 ;  /* 0x30000009ff288230 */ /* 0x100fe20000004100 */
[C---:B------:R-:W-:Y:S01]  /*31d0*/  @!P0 FMUL.FTZ R4, R33.reuse, R8 ;  /* 0x0000000821048220 */ /* 0x040fe20000410000 */
[----:B------:R-:W-:Y:S01]  /*31e0*/  @!P0 MOV R24, R41 ;  /* 0x0000002900188202 */ /* 0x000fe20000000f00 */
[----:B------:R-:W-:Y:S01]  /*31f0*/  @!P0 FFMA.FTZ R43, R33, R36, -R43 ;  /* 0x00000024212b8223 */ /* 0x000fe2000001082b */
[----:B------:R-:W-:Y:S01]  /*3200*/  @!P0 MOV R25, R44 ;  /* 0x0000002c00198202 */ /* 0x000fe20000000f00 */
[----:B------:R-:W-:Y:S01]  /*3210*/  @!P0 FMUL.FTZ R45, R40, R32 ;  /* 0x00000020282d8220 */ /* 0x000fe20000410000 */
[----:B------:R-:W-:Y:S01]  /*3220*/  @!P0 HADD2.F32 R9, -RZ, R9.H0_H0 ;  /* 0x20000009ff098230 */ /* 0x000fe20000004100 */
[----:B------:R-:W-:Y:S04]  /*3230*/  @!P0 FFMA.FTZ R4, R37, R36, R4 ;  /* 0x0000002425048223 */ /* 0x000fe80000010004 */
[C---:B------:R-:W-:Y:S01]  /*3240*/  @!P0 FMUL.FTZ R5, R9.reuse, R32 ;  /* 0x0000002009058220 */ /* 0x040fe20000410000 */
[----:B------:R-:W-:Y:S01]  /*3250*/  @!P0 F2FP.PACK_AB R43, R4, R43 ;  /* 0x0000002b042b823e */ /* 0x000fe200000000ff */
[-C--:B------:R-:W-:Y:S02]  /*3260*/  @!P0 FFMA.FTZ R45, R9, R42.reuse, -R45 ;  /* 0x0000002a092d8223 */ /* 0x080fe4000001082d */
[----:B------:R-:W-:Y:S01]  /*3270*/  @!P0 FFMA.FTZ R5, R40, R42, R5 ;  /* 0x0000002a28058223 */ /* 0x000fe20000010005 */
[----:B------:R-:W-:Y:S04]  /*3280*/  @!P0 MOV R26, R43 ;  /* 0x0000002b001a8202 */ /* 0x000fe80000000f00 */
[----:B------:R-:W-:Y:S04]  /*3290*/  @!P0 F2FP.PACK_AB R46, R5, R45 ;  /* 0x0000002d052e823e */ /* 0x000fe800000000ff */
[----:B------:R-:W-:Y:S05]  /*32a0*/  @!P0 MOV R27, R46 ;  /* 0x0000002e001b8202 */ /* 0x000fea0000000f00 */
[----:B------:R1:W-:Y:S02]  /*32b0*/  STG.E.128 [R72.64+0xc0], R24 ;  /* 0x0000c01848007986 */ /* 0x0003e4000c101d06 */
.L_x_708:
[----:B------:R-:W-:Y:S05]  /*32c0*/  BSYNC B0 ;  /* 0x0000000000007941 */ /* 0x000fea0003800000 */
.L_x_707:
        /* <DEDUP_REMOVED lines=56> */
.L_x_710:
[----:B------:R-:W-:Y:S05]  /*3650*/  BSYNC B0 ;  /* 0x0000000000007941 */ /* 0x000fea0003800000 */
.L_x_709:
[----:B------:R-:W-:Y:S11]  /*3660*/  ISETP.GE.AND P0, PT, R139, c[0x0][0x1d4], PT ;  /* 0x000075008b007a0c */ /* 0x000ff60003f06270 */
[----:B------:R-:W-:Y:S02]  /*3670*/  @!UPT UIADD3 URZ, URZ, URZ, URZ ;  /* 0x0000003f3f3ff290 */ /* 0x000fe4000fffe03f */
[----:B------:R-:W-:-:S05]  /*3680*/  @P0 BRA `(.L_x_700) ;  /* 0x000020c000000947 */ /* 0x000fca0003800000 */
[----:B------:R-:W-:Y:S01]  /*3690*/  ISETP.GE.AND P0, PT, R12, c[0x0][0x27c], PT ;  /* 0x00009f000c007a0c */ /* 0x000fe20003f06270 */
[----:B-1----:R-:W1:Y:S11]  /*36a0*/  LDS.128 R24, [R142+0x10000] ;  /* 0x010000008e187984 */ /* 0x002e760000000c00 */
[----:B------:R-:W-:Y:S01]  /*36b0*/  @!UPT UIADD3 URZ, URZ, URZ, URZ ;  /* 0x0000003f3f3ff290 */ /* 0x000fe2000fffe03f */
[--C-:B------:R-:W-:Y:S01]  /*36c0*/  @!P0 HADD2.F32 R33, -RZ, R52.reuse.H1_H1 ;  /* 0x30000034ff218230 */ /* 0x100fe20000004100 */
[--C-:B------:R-:W-:Y:S01]  /*36d0*/  @!P0 SHF.R.U64 R7, R28, 0x10, R29.reuse ;  /* 0x000000101c078819 */ /* 0x100fe2000000121d */
[----:B------:R-:W-:Y:S01]  /*36e0*/  @!P0 HADD2.F32 R34, -RZ, R52.H0_H0 ;  /* 0x20000034ff228230 */ /* 0x000fe20000004100 */
        /* <DEDUP_REMOVED lines=14> */
[CC--:B------:R-:W-:Y:S01]  /*37d0*/  @!P0 FMUL.FTZ R37, R31.reuse, R29.reuse ;  /* 0x0000001d1f258220 */ /* 0x0c0fe20000410000 */
        /* <DEDUP_REMOVED lines=21> */
[----:B------:R-:W-:Y:S02]  /*3930*/  @!P0 FFMA.FTZ R4, R31, R34, R4 ;  /* 0x000000221f048223 */ /* 0x000fe40000010004 */
[----:B------:R-:W-:Y:S02]  /*3940*/  @!P0 FMUL.FTZ R5, R7, R28 ;  /* 0x0000001c07058220 */ /* 0x000fe40000410000 */
[----:B------:R-:W-:Y:S02]  /*3950*/  @!P0 FFMA.FTZ R39, R9, R34, -R39 ;  /* 0x0000002209278223 */ /* 0x000fe40000010827 */
[-C--:B------:R-:W-:Y:S02]  /*3960*/  @!P0 FFMA.FTZ R40, R7, R36.reuse, -R40 ;  /* 0x0000002407288223 */ /* 0x080fe40000010828 */
[----:B------:R-:W-:Y:S01]  /*3970*/  @!P0 FFMA.FTZ R5, R33, R36, R5 ;  /* 0x0000002421058223 */ /* 0x000fe20000010005 */
[----:B------:R-:W-:Y:S04]  /*3980*/  @!P0 F2FP.PACK_AB R39, R4, R39 ;  /* 0x000000270427823e */ /* 0x000fe800000000ff */
[----:B------:R-:W-:Y:S02]  /*3990*/  @!P0 F2FP.PACK_AB R40, R5, R40 ;  /* 0x000000280528823e */ /* 0x000fe400000000ff */
[----:B------:R-:W-:Y:S02]  /*39a0*/  @!P0 MOV R26, R39 ;  /* 0x00000027001a8202 */ /* 0x000fe40000000f00 */
[----:B------:R-:W-:Y:S05]  /*39b0*/  @!P0 MOV R27, R40 ;  /* 0x00000028001b8202 */ /* 0x000fea0000000f00 */
[----:B------:R1:W-:Y:S01]  /*39c0*/  STG.E.128 [R72.64+0x140], R24 ;  /* 0x0001401848007986 */ /* 0x0003e2000c101d06 */
[----:B------:R-:W-:-:S05]  /*39d0*/  BRA `(.L_x_700) ;  /* 0x00001d7000007947 */ /* 0x000fca0003800000 */
.L_x_697:
        /* <DEDUP_REMOVED lines=47> */
.L_x_712:
[----:B------:R-:W-:Y:S05]  /*3cd0*/  BSYNC B0 ;  /* 0x0000000000007941 */ /* 0x000fea0003800000 */
.L_x_711:
[----:B------:R-:W-:Y:S04]  /*3ce0*/  IADD3 R169, P0, R166, R28, RZ ;  /* 0x0000001ca6a97210 */ /* 0x000fe80007f1e0ff */
[----:B------:R-:W-:Y:S01]  /*3cf0*/  IADD3.X R168, R120, R5, RZ, P0, !PT ;  /* 0x0000000578a87210 */ /* 0x000fe200007fe4ff */
[----:B------:R-:W-:-:S05]  /*3d00*/  @P1 BRA `(.L_x_700) ;  /* 0x00001a4000001947 */ /* 0x000fca0003800000 */
[----:B------:R-:W-:Y:S01]  /*3d10*/  ISETP.GE.AND P0, PT, R22, c[0x0][0x1d4], PT ;  /* 0x0000750016007a0c */ /* 0x000fe20003f06270 */
[----:B-1---5:R-:W-:Y:S01]  /*3d20*/  IMAD.MOV.U32 R9, RZ, RZ, R74 ;  /* 0x000000ffff097224 */ /* 0x022fe200078e004a */
[----:B------:R-:W-:Y:S01]  /*3d30*/  MOV R6, R73 ;  /* 0x0000004900067202 */ /* 0x000fe20000000f00 */
[----:B------:R-:W-:Y:S01]  /*3d40*/  IMAD.MOV.U32 R8, RZ, RZ, R75 ;  /* 0x000000ffff087224 */ /* 0x000fe200078e004b */
        /* <DEDUP_REMOVED lines=19> */
[----:B------:R-:W-:Y:S01]  /*3e80*/  IMAD R171, R51, 0x3000, RZ ;  /* 0x0000300033ab7824 */ /* 0x000fe200078e02ff */
[----:B------:R-:W-:Y:S02]  /*3e90*/  PRMT R71, R6, 0x5410, R7 ;  /* 0x0000541006477816 */ /* 0x000fe40000000007 */
[----:B------:R-:W-:Y:S02]  /*3ea0*/  PRMT R38, R5, 0x5410, R4 ;  /* 0x0000541005267816 */ /* 0x000fe40000000004 */
[----:B------:R-:W-:Y:S01]  /*3eb0*/  PRMT R39, R2, 0x5410, R3 ;  /* 0x0000541002277816 */ /* 0x000fe20000000003 */
[----:B------:R-:W-:-:S05]  /*3ec0*/  @P0 BRA `(.L_x_714) ;  /* 0x000007a000000947 */ /* 0x000fca0003800000 */
[----:B------:R-:W-:Y:S01]  /*3ed0*/  IMAD.MOV.U32 R65, RZ, RZ, R59 ;  /* 0x000000ffff417224 */ /* 0x000fe200078e003b */
[----:B------:R-:W-:Y:S01]  /*3ee0*/  ISETP.GE.AND P2, PT, R105, c[0x0][0x1d4], PT ;  /* 0x0000750069007a0c */ /* 0x000fe20003f46270 */
[----:B------:R-:W-:Y:S01]  /*3ef0*/  IMAD.MOV.U32 R45, RZ, RZ, R41 ;  /* 0x000000ffff2d7224 */ /* 0x000fe200078e0029 */
[CC--:B------:R-:W-:Y:S01]  /*3f00*/  IADD3 R175, P1, P0, R162.reuse, R169.reuse, R138 ;  /* 0x000000a9a2af7210 */ /* 0x0c0fe2000783e08a */
[----:B------:R-:W-:Y:S01]  /*3f10*/  IMAD.MOV.U32 R62, RZ, RZ, R57 ;  /* 0x000000ffff3e7224 */ /* 0x000fe200078e0039 */
[----:B------:R-:W-:Y:S02]  /*3f20*/  MOV R47, R40 ;  /* 0x00000028002f7202 */ /* 0x000fe40000000f00 */
[C---:B------:R-:W-:Y:S02]  /*3f30*/  IADD3.X R170, R121.reuse, R168, R132, P1, P0 ;  /* 0x000000a879aa7210 */ /* 0x040fe40000fe0484 */
[----:B------:R-:W-:Y:S02]  /*3f40*/  MOV R61, R58 ;  /* 0x0000003a003d7202 */ /* 0x000fe40000000f00 */
[----:B------:R-:W-:Y:S03]  /*3f50*/  MOV R55, R56 ;  /* 0x0000003800377202 */ /* 0x000fe60000000f00 */
[----:B------:R-:W-:Y:S04]  /*3f60*/  @!P2 IADD3 R173, P1, P0, R162, R169, R105 ;  /* 0x000000a9a2ada210 */ /* 0x000fe8000783e069 */
[----:B------:R-:W-:Y:S02]  /*3f70*/  @!P2 IADD3.X R172, R121, R168, R126, P1, P0 ;  /* 0x000000a879aca210 */ /* 0x000fe40000fe047e */
[C---:B------:R-:W-:Y:S04]  /*3f80*/  LEA R176, P0, R175.reuse, c[0x0][0x1c8], 0x1 ;  /* 0x00007200afb07a11 */ /* 0x040fe800078008ff */
[----:B------:R-:W-:Y:S02]  /*3f90*/  LEA.HI.X R177, R175, c[0x0][0x1cc], R170, 0x1, P0 ;  /* 0x00007300afb17a11 */ /* 0x000fe400000f0caa */
[C---:B------:R-:W-:Y:S04]  /*3fa0*/  @!P2 LEA R174, P0, R173.reuse, c[0x0][0x1c8], 0x1 ;  /* 0x00007200adaeaa11 */ /* 0x040fe800078008ff */
[----:B------:R-:W-:Y:S01]  /*3fb0*/  @!P2 LEA.HI.X R175, R173, c[0x0][0x1cc], R172, 0x1, P0 ;  /* 0x00007300adafaa11 */ /* 0x000fe200000f0cac */
[----:B------:R-:W-:Y:S01]  /*3fc0*/  IMAD.IADD R172, R108, 0x1, R171 ;  /* 0x000000016cac7824 */ /* 0x000fe200078e02ab */
[----:B------:R-:W-:Y:S02]  /*3fd0*/  IADD3 R173, R111, R171, RZ ;  /* 0x000000ab6fad7210 */ /* 0x000fe40007ffe0ff */
[----:B------:R-:W-:Y:S01]  /*3fe0*/  ISETP.GE.AND P0, PT, R22, c[0x0][0x27c], PT ;  /* 0x00009f0016007a0c */ /* 0x000fe20003f06270 */
[----:B------:R-:W-:Y:S01]  /*3ff0*/  IMAD.SHL.U32 R170, R172, 0x2, RZ ;  /* 0x00000002acaa7824 */ /* 0x000fe200078e00ff */
[----:B------:R-:W-:Y:S04]  /*4000*/  SHF.L.U32 R178, R173, 0x1, RZ ;  /* 0x00000001adb27819 */ /* 0x000fe800000006ff */
[----:B------:R-:W1:Y:S07]  /*4010*/  LDS.128 R28, [R170+0xc100] ;  /* 0x00c10000aa1c7984 */ /* 0x000e6e0000000c00 */
[--C-:B------:R-:W-:Y:S01]  /*4020*/  @!P0 SHF.R.U64 R63, R58, 0x10, R59.reuse ;  /* 0x000000103a3f8819 */ /* 0x100fe2000000123b */
[----:B------:R-:W2:Y:S01]  /*4030*/  LDS.128 R80, [R178+0xc100] ;  /* 0x00c10000b2507984 */ /* 0x000ea20000000c00 */
[----:B------:R-:W-:Y:S01]  /*4040*/  @!P0 SHF.R.U32.HI R67, RZ, 0x10, R59 ;  /* 0x00000010ff438819 */ /* 0x000fe2000001163b */
[----:B------:R-:W-:Y:S01]  /*4050*/  @!P0 HADD2.F32 R49, -RZ, R47.H0_H0 ;  /* 0x2000002fff318230 */ /* 0x000fe20000004100 */
[----:B------:R-:W-:Y:S01]  /*4060*/  @!P0 SHF.R.U64 R46, R40, 0x10, R41 ;  /* 0x00000010282e8819 */ /* 0x000fe20000001229 */
[----:B------:R-:W-:Y:S01]  /*4070*/  IMAD.MOV.U32 R40, RZ, RZ, R43 ;  /* 0x000000ffff287224 */ /* 0x000fe200078e002b */
[----:B------:R-:W-:Y:S01]  /*4080*/  @!P0 HADD2.F32 R55, -RZ, R55.H0_H0 ;  /* 0x20000037ff378230 */ /* 0x000fe20000004100 */
[----:B------:R-:W-:Y:S01]  /*4090*/  @!P0 SHF.R.U32.HI R44, RZ, 0x10, R41 ;  /* 0x00000010ff2c8819 */ /* 0x000fe20000011629 */
[----:B------:R-:W-:Y:S01]  /*40a0*/  @!P0 HADD2.F32 R61, -RZ, R61.H0_H0 ;  /* 0x2000003dff3d8230 */ /* 0x000fe20000004100 */
[--C-:B------:R-:W-:Y:S01]  /*40b0*/  @!P0 SHF.R.U32.HI R60, RZ, 0x10, R57.reuse ;  /* 0x00000010ff3c8819 */ /* 0x100fe20000011639 */
[----:B------:R-:W-:Y:S01]  /*40c0*/  @!P0 HADD2.F32 R63, -RZ, R63.H0_H0 ;  /* 0x2000003fff3f8230 */ /* 0x000fe20000004100 */
[----:B------:R-:W-:Y:S01]  /*40d0*/  @!P0 SHF.R.U64 R54, R56, 0x10, R57 ;  /* 0x0000001038368819 */ /* 0x000fe20000001239 */
[----:B------:R-:W-:Y:S01]  /*40e0*/  @!P0 HADD2.F32 R56, -RZ, R62.H0_H0 ;  /* 0x2000003eff388230 */ /* 0x000fe20000004100 */
[----:B------:R-:W-:Y:S01]  /*40f0*/  MOV R41, R42 ;  /* 0x0000002a00297202 */ /* 0x000fe20000000f00 */
[----:B------:R-:W-:Y:S01]  /*4100*/  @!P0 HADD2.F32 R44, -RZ, R44.H0_H0 ;  /* 0x2000002cff2c8230 */ /* 0x000fe20000004100 */
[--C-:B------:R-:W-:Y:S01]  /*4110*/  @!P0 SHF.R.U64 R42, R42, 0x10, R43.reuse ;  /* 0x000000102a2a8819 */ /* 0x100fe2000000122b */
[----:B------:R-:W-:Y:S01]  /*4120*/  @!P0 HADD2.F32 R54, -RZ, R54.H0_H0 ;  /* 0x20000036ff368230 */ /* 0x000fe20000004100 */
[----:B------:R-:W-:Y:S01]  /*4130*/  @!P0 SHF.R.U32.HI R43, RZ, 0x10, R43 ;  /* 0x00000010ff2b8819 */ /* 0x000fe2000001162b */
[----:B------:R-:W-:Y:S02]  /*4140*/  @!P0 HADD2.F32 R41, -RZ, R41.H0_H0 ;  /* 0x20000029ff298230 */ /* 0x000fe40000004100 */
[----:B------:R-:W-:Y:S02]  /*4150*/  @!P0 HADD2.F32 R65, -RZ, R65.H0_H0 ;  /* 0x20000041ff418230 */ /* 0x000fe40000004100 */
[----:B------:R-:W-:Y:S02]  /*4160*/  @!P0 HADD2.F32 R67, -RZ, R67.H0_H0 ;  /* 0x20000043ff438230 */ /* 0x000fe40000004100 */
[----:B------:R-:W-:Y:S02]  /*4170*/  @!P0 HADD2.F32 R50, -RZ, R45.H0_H0 ;  /* 0x2000002dff328230 */ /* 0x000fe40000004100 */
[----:B------:R-:W-:Y:S02]  /*4180*/  @!P0 HADD2.F32 R46, -RZ, R46.H0_H0 ;  /* 0x2000002eff2e8230 */ /* 0x000fe40000004100 */
[----:B------:R-:W-:Y:S01]  /*4190*/  @!P0 HADD2.F32 R43, -RZ, R43.H0_H0 ;  /* 0x2000002bff2b8230 */ /* 0x000fe20000004100 */
[----:B-1----:R-:W-:Y:S01]  /*41a0*/  @!P0 IMAD.MOV.U32 R47, RZ, RZ, R28 ;  /* 0x000000ffff2f8224 */ /* 0x002fe200078e001c */
[----:B------:R-:W-:Y:S04]  /*41b0*/  @!P0 MOV R48, R29 ;  /* 0x0000001d00308202 */ /* 0x000fe80000000f00 */
[--C-:B------:R-:W-:Y:S02]  /*41c0*/  @!P0 HADD2.F32 R52, -RZ, R47.reuse.H0_H0 ;  /* 0x2000002fff348230 */ /* 0x100fe40000004100 */
[----:B------:R-:W-:Y:S01]  /*41d0*/  @!P0 HADD2.F32 R45, -RZ, R48.H0_H0 ;  /* 0x20000030ff2d8230 */ /* 0x000fe20000004100 */
[----:B--2---:R-:W-:Y:S01]  /*41e0*/  @!P0 MOV R59, R80 ;  /* 0x00000050003b8202 */ /* 0x004fe20000000f00 */
[----:B------:R-:W-:Y:S01]  /*41f0*/  @!P0 HADD2.F32 R47, -RZ, R47.H1_H1 ;  /* 0x3000002fff2f8230 */ /* 0x000fe20000004100 */
[C---:B------:R-:W-:Y:S01]  /*4200*/  @!P0 FMUL.FTZ R2, R52.reuse, R49 ;  /* 0x0000003134028220 */ /* 0x040fe20000410000 */
[----:B------:R-:W-:Y:S01]  /*4210*/  @!P0 MOV R58, R81 ;  /* 0x00000051003a8202 */ /* 0x000fe20000000f00 */
[----:B------:R-:W-:Y:S01]  /*4220*/  @!P0 FMUL.FTZ R4, R45, R50 ;  /* 0x000000322d048220 */ /* 0x000fe20000410000 */
[--C-:B------:R-:W-:Y:S01]  /*4230*/  @!P0 HADD2.F32 R53, -RZ, R59.reuse.H0_H0 ;  /* 0x2000003bff358230 */ /* 0x100fe20000004100 */
[----:B------:R-:W-:Y:S01]  /*4240*/  @!P0 FMUL.FTZ R3, R47, R46 ;  /* 0x0000002e2f038220 */ /* 0x000fe20000410000 */
[----:B------:R-:W-:Y:S01]  /*4250*/  @!P0 MOV R64, R83 ;  /* 0x0000005300408202 */ /* 0x000fe20000000f00 */
[----:B------:R-:W-:Y:S02]  /*4260*/  @!P0 HADD2.F32 R57, -RZ, R58.H0_H0 ;  /* 0x2000003aff398230 */ /* 0x000fe40000004100 */
[C---:B------:R-:W-:Y:S02]  /*4270*/  @!P0 FMUL.FTZ R170, R53.reuse, R49 ;  /* 0x0000003135aa8220 */ /* 0x040fe40000410000 */
[-C--:B------:R-:W-:Y:S01]  /*4280*/  @!P0 FFMA.FTZ R2, R53, R55.reuse, R2 ;  /* 0x0000003735028223 */ /* 0x080fe20000010002 */
[----:B------:R-:W-:Y:S01]  /*4290*/  @!P0 HADD2.F32 R53, -RZ, R59.H1_H1 ;  /* 0x3000003bff358230 */ /* 0x000fe20000004100 */
[----:B------:R-:W-:Y:S01]  /*42a0*/  @!P0 FMUL.FTZ R172, R57, R50 ;  /* 0x0000003239ac8220 */ /* 0x000fe20000410000 */
[----:B------:R-:W-:Y:S01]  /*42b0*/  @!P0 HADD2.F32 R62, -RZ, R64.H0_H0 ;  /* 0x20000040ff3e8230 */ /* 0x000fe20000004100 */
[----:B------:R-:W-:Y:S01]  /*42c0*/  @!P0 FFMA.FTZ R170, R52, R55, -R170 ;  /* 0x0000003734aa8223 */ /* 0x000fe200000108aa */
[----:B------:R-:W-:Y:S01]  /*42d0*/  @!P0 HADD2.F32 R55, -RZ, R58.H1_H1 ;  /* 0x3000003aff378230 */ /* 0x000fe20000004100 */
[----:B------:R-:W-:Y:S01]  /*42e0*/  @!P0 FFMA.FTZ R172, R45, R56, -R172 ;  /* 0x000000382dac8223 */ /* 0x000fe200000108ac */
[----:B------:R-:W-:Y:S01]  /*42f0*/  @!P0 HADD2.F32 R45, -RZ, R48.H1_H1 ;  /* 0x30000030ff2d8230 */ /* 0x000fe20000004100 */
[----:B------:R-:W-:Y:S01]  /*4300*/  @!P0 IMAD.MOV.U32 R59, RZ, RZ, R82 ;  /* 0x000000ffff3b8224 */ /* 0x000fe200078e0052 */
[----:B------:R-:W-:Y:S01]  /*4310*/  @!P0 HADD2.F32 R58, -RZ, R60.H0_H0 ;  /* 0x2000003cff3a8230 */ /* 0x000fe20000004100 */
[-C--:B------:R-:W-:Y:S01]  /*4320*/  @!P0 FMUL.FTZ R173, R55, R44.reuse ;  /* 0x0000002c37ad8220 */ /* 0x080fe20000410000 */
[----:B------:R-:W-:Y:S01]  /*4330*/  @!P0 HADD2.F32 R64, -RZ, R64.H1_H1 ;  /* 0x30000040ff408230 */ /* 0x000fe20000004100 */
[C---:B------:R-:W-:Y:S01]  /*4340*/  @!P0 FMUL.FTZ R5, R45.reuse, R44 ;  /* 0x0000002c2d058220 */ /* 0x040fe20000410000 */
[--C-:B------:R-:W-:Y:S01]  /*4350*/  @!P0 HADD2.F32 R60, -RZ, R59.reuse.H1_H1 ;  /* 0x3000003bff3c8230 */ /* 0x100fe20000004100 */
[----:B------:R-:W-:Y:S01]  /*4360*/  @!P0 FFMA.FTZ R173, R45, R58, -R173 ;  /* 0x0000003a2dad8223 */ /* 0x000fe200000108ad */
[----:B------:R-:W-:Y:S01]  /*4370*/  @!P0 MOV R45, R30 ;  /* 0x0000001e002d8202 */ /* 0x000fe20000000f00 */
[----:B------:R-:W-:Y:S01]  /*4380*/  @!P0 FMUL.FTZ R179, R53, R46 ;  /* 0x0000002e35b38220 */ /* 0x000fe20000410000 */
[----:B------:R-:W-:Y:S01]  /*4390*/  @!P0 HADD2.F32 R59, -RZ, R59.H0_H0 ;  /* 0x2000003bff3b8230 */ /* 0x000fe20000004100 */
[----:B------:R-:W-:Y:S01]  /*43a0*/  @!P0 FMUL.FTZ R183, R64, R43 ;  /* 0x0000002b40b78220 */ /* 0x000fe20000410000 */
[----:B------:R-:W-:Y:S01]  /*43b0*/  @!P0 F2FP.PACK_AB R172, R173, R172 ;  /* 0x000000acadac823e */ /* 0x000fe200000000ff */
[-C--:B------:R-:W-:Y:S01]  /*43c0*/  @!P0 FFMA.FTZ R179, R47, R54.reuse, -R179 ;  /* 0x000000362fb38223 */ /* 0x080fe200000108b3 */
[----:B------:R-:W-:Y:S01]  /*43d0*/  @!P0 HADD2.F32 R47, -RZ, R42.H0_H0 ;  /* 0x2000002aff2f8230 */ /* 0x000fe20000004100 */
[----:B------:R-:W-:Y:S01]  /*43e0*/  @!P0 FMUL.FTZ R181, R59, R41 ;  /* 0x000000293bb58220 */ /* 0x000fe20000410000 */
[--C-:B------:R-:W-:Y:S01]  /*43f0*/  @!P0 HADD2.F32 R42, -RZ, R45.reuse.H0_H0 ;  /* 0x2000002dff2a8230 */ /* 0x100fe20000004100 */
[----:B------:R-:W-:Y:S01]  /*4400*/  @!P0 FFMA.FTZ R3, R53, R54, R3 ;  /* 0x0000003635038223 */ /* 0x000fe20000010003 */
[----:B------:R-:W-:Y:S01]  /*4410*/  @!P0 MOV R29, R172 ;  /* 0x000000ac001d8202 */ /* 0x000fe20000000f00 */
[----:B------:R-:W-:Y:S01]  /*4420*/  @!P0 FMUL.FTZ R178, R60, R47 ;  /* 0x0000002f3cb28220 */ /* 0x000fe20000410000 */
[----:B------:R-:W-:Y:S01]  /*4430*/  @!P0 F2FP.PACK_AB R179, R179, R170 ;  /* 0x000000aab3b3823e */ /* 0x000fe200000000ff */
[C---:B------:R-:W-:Y:S01]  /*4440*/  @!P0 FMUL.FTZ R6, R42.reuse, R41 ;  /* 0x000000292a068220 */ /* 0x040fe20000410000 */
[----:B------:R-:W-:Y:S01]  /*4450*/  @!P0 HADD2.F32 R41, -RZ, R40.H0_H0 ;  /* 0x20000028ff298230 */ /* 0x000fe20000004100 */
[----:B------:R-:W-:Y:S01]  /*4460*/  @!P0 IMAD.MOV.U32 R40, RZ, RZ, R31 ;  /* 0x000000ffff288224 */ /* 0x000fe200078e001f */
[----:B------:R-:W-:Y:S01]  /*4470*/  @!P0 HADD2.F32 R44, -RZ, R45.H1_H1 ;  /* 0x3000002dff2c8230 */ /* 0x000fe20000004100 */
[----:B------:R-:W-:Y:S01]  /*4480*/  @!P0 FFMA.FTZ R181, R42, R61, -R181 ;  /* 0x0000003d2ab58223 */ /* 0x000fe200000108b5 */
[----:B------:R-:W-:Y:S01]  /*4490*/  @!P0 MOV R28, R179 ;  /* 0x000000b3001c8202 */ /* 0x000fe20000000f00 */
[----:B------:R-:W-:Y:S01]  /*44a0*/  @!P0 FMUL.FTZ R180, R62, R41 ;  /* 0x000000293eb48220 */ /* 0x000fe20000410000 */
[--C-:B------:R-:W-:Y:S01]  /*44b0*/  @!P0 HADD2.F32 R42, -RZ, R40.reuse.H0_H0 ;  /* 0x20000028ff2a8230 */ /* 0x100fe20000004100 */
[----:B------:R-:W-:Y:S01]  /*44c0*/  @!P0 FFMA.FTZ R4, R57, R56, R4 ;  /* 0x0000003839048223 */ /* 0x000fe20000010004 */
[----:B------:R-:W-:Y:S01]  /*44d0*/  @!P0 HADD2.F32 R40, -RZ, R40.H1_H1 ;  /* 0x30000028ff288230 */ /* 0x000fe20000004100 */
[C---:B------:R-:W-:Y:S01]  /*44e0*/  @!P0 FFMA.FTZ R178, R44.reuse, R63, -R178 ;  /* 0x0000003f2cb28223 */ /* 0x040fe200000108b2 */
[----:B------:R-:W-:Y:S01]  /*44f0*/  @!P0 F2FP.PACK_AB R170, R3, R2 ;  /* 0x0000000203aa823e */ /* 0x000fe200000000ff */
[----:B------:R-:W-:Y:S02]  /*4500*/  @!P0 FMUL.FTZ R7, R44, R47 ;  /* 0x0000002f2c078220 */ /* 0x000fe40000410000 */
[----:B------:R-:W-:Y:S01]  /*4510*/  @!P0 FFMA.FTZ R180, R42, R65, -R180 ;  /* 0x000000412ab48223 */ /* 0x000fe200000108b4 */
[----:B------:R-:W-:Y:S01]  /*4520*/  @!P0 MOV R80, R170 ;  /* 0x000000aa00508202 */ /* 0x000fe20000000f00 */
[----:B------:R-:W-:Y:S01]  /*4530*/  @!P0 FFMA.FTZ R183, R40, R67, -R183 ;  /* 0x0000004328b78223 */ /* 0x000fe200000108b7 */
[----:B------:R-:W-:Y:S01]  /*4540*/  @!P0 F2FP.PACK_AB R178, R178, R181 ;  /* 0x000000b5b2b2823e */ /* 0x000fe200000000ff */
[----:B------:R-:W-:Y:S02]  /*4550*/  @!P0 FFMA.FTZ R5, R55, R58, R5 ;  /* 0x0000003a37058223 */ /* 0x000fe40000010005 */
[----:B------:R-:W-:Y:S01]  /*4560*/  @!P0 FFMA.FTZ R6, R59, R61, R6 ;  /* 0x0000003d3b068223 */ /* 0x000fe20000010006 */
[----:B------:R-:W-:Y:S01]  /*4570*/  @!P0 F2FP.PACK_AB R183, R183, R180 ;  /* 0x000000b4b7b7823e */ /* 0x000fe200000000ff */
[----:B------:R-:W-:Y:S01]  /*4580*/  @!P0 FMUL.FTZ R8, R42, R41 ;  /* 0x000000292a088220 */ /* 0x000fe20000410000 */
[----:B------:R-:W-:Y:S01]  /*4590*/  @!P0 F2FP.PACK_AB R173, R5, R4 ;  /* 0x0000000405ad823e */ /* 0x000fe200000000ff */
[----:B------:R-:W-:Y:S01]  /*45a0*/  @!P0 FFMA.FTZ R7, R60, R63, R7 ;  /* 0x0000003f3c078223 */ /* 0x000fe20000010007 */
[----:B------:R-:W-:Y:S01]  /*45b0*/  @!P0 MOV R31, R183 ;  /* 0x000000b7001f8202 */ /* 0x000fe20000000f00 */
[----:B------:R-:W-:Y:S02]  /*45c0*/  @!P0 FMUL.FTZ R9, R40, R43 ;  /* 0x0000002b28098220 */ /* 0x000fe40000410000 */
[----:B------:R-:W-:Y:S01]  /*45d0*/  @!P0 FFMA.FTZ R8, R62, R65, R8 ;  /* 0x000000413e088223 */ /* 0x000fe20000010008 */
[----:B------:R-:W-:Y:S01]  /*45e0*/  @!P0 F2FP.PACK_AB R180, R7, R6 ;  /* 0x0000000607b4823e */ /* 0x000fe200000000ff */
[----:B------:R-:W-:Y:S02]  /*45f0*/  @!P0 FFMA.FTZ R9, R64, R67, R9 ;  /* 0x0000004340098223 */ /* 0x000fe40000010009 */
[----:B------:R-:W-:Y:S01]  /*4600*/  @!P0 IMAD.MOV.U32 R30, RZ, RZ, R178 ;  /* 0x000000ffff1e8224 */ /* 0x000fe200078e00b2 */
[----:B------:R-:W-:Y:S01]  /*4610*/  @!P0 MOV R82, R180 ;  /* 0x000000b400528202 */ /* 0x000fe20000000f00 */
[----:B------:R-:W-:Y:S01]  /*4620*/  @!P0 IMAD.MOV.U32 R81, RZ, RZ, R173 ;  /* 0x000000ffff518224 */ /* 0x000fe200078e00ad */
[----:B------:R-:W-:Y:S02]  /*4630*/  @!P0 F2FP.PACK_AB R181, R9, R8 ;  /* 0x0000000809b5823e */ /* 0x000fe400000000ff */
[----:B------:R1:W-:Y:S02]  /*4640*/  STG.E.128 [R176.64], R28 ;  /* 0x0000001cb0007986 */ /* 0x0003e4000c101d06 */
[----:B------:R-:W-:Y:S06]  /*4650*/  @!P0 MOV R83, R181 ;  /* 0x000000b500538202 */ /* 0x000fec0000000f00 */
[----:B------:R1:W-:Y:S02]  /*4660*/  @!P2 STG.E.128 [R174.64], R80 ;  /* 0x00000050ae00a986 */ /* 0x0003e4000c101d06 */
.L_x_714:
[----:B------:R-:W-:Y:S05]  /*4670*/  BSYNC B0 ;  /* 0x0000000000007941 */ /* 0x000fea0003800000 */
.L_x_713:
[----:B------:R-:W-:Y:S01]  /*4680*/  ISETP.GE.AND P0, PT, R15, c[0x0][0x1d4], PT ;  /* 0x000075000f007a0c */ /* 0x000fe20003f06270 */
[----:B------:R-:W-:Y:S01]  /*4690*/  @!UPT UIADD3 URZ, URZ, URZ, URZ ;  /* 0x0000003f3f3ff290 */ /* 0x000fe2000fffe03f */
[----:B------:R-:W-:Y:S11]  /*46a0*/  BSSY B0, `(.L_x_715) ;  /* 0x0000074000007945 */ /* 0x000ff60003800000 */
[----:B------:R-:W-:-:S05]  /*46b0*/  @P0 BRA `(.L_x_716) ;  /* 0x0000072000000947 */ /* 0x000fca0003800000 */
[----:B------:R-:W-:Y:S02]  /*46c0*/  ISETP.GE.AND P2, PT, R104, c[0x0][0x1d4], PT ;  /* 0x0000750068007a0c */ /* 0x000fe40003f46270 */
[----:B------:R-:W-:Y:S02]  /*46d0*/  IADD3 R67, P1, P0, R162, R169, R137 ;  /* 0x000000a9a2437210 */ /* 0x000fe4000783e089 */
[----:B-1----:R-:W-:Y:S02]  /*46e0*/  IADD3 R82, R110, R171, RZ ;  /* 0x000000ab6e527210 */ /* 0x002fe40007ffe0ff */
[CC--:B------:R-:W-:Y:S07]  /*46f0*/  IADD3.X R56, R121.reuse, R168.reuse, R130, P1, P0 ;  /* 0x000000a879387210 */ /* 0x0c0fee0000fe0482 */
[----:B------:R-:W-:Y:S04]  /*4700*/  @!P2 IADD3 R65, P1, P0, R162, R169, R104 ;  /* 0x000000a9a241a210 */ /* 0x000fe8000783e068 */
[----:B------:R-:W-:Y:S02]  /*4710*/  @!P2 IADD3.X R58, R121, R168, R124, P1, P0 ;  /* 0x000000a8793aa210 */ /* 0x000fe40000fe047c */
[C---:B------:R-:W-:Y:S04]  /*4720*/  LEA R80, P0, R67.reuse, c[0x0][0x1c8], 0x1 ;  /* 0x0000720043507a11 */ /* 0x040fe800078008ff */
[----:B------:R-:W-:Y:S02]  /*4730*/  LEA.HI.X R81, R67, c[0x0][0x1cc], R56, 0x1, P0 ;  /* 0x0000730043517a11 */ /* 0x000fe400000f0c38 */
[C---:B------:R-:W-:Y:S02]  /*4740*/  @!P2 LEA R64, P0, R65.reuse, c[0x0][0x1c8], 0x1 ;  /* 0x000072004140aa11 */ /* 0x040fe400078008ff */
[----:B------:R-:W-:Y:S02]  /*4750*/  SHF.L.U32 R67, R82, 0x1, RZ ;  /* 0x0000000152437819 */ /* 0x000fe400000006ff */
[----:B------:R-:W-:Y:S01]  /*4760*/  @!P2 LEA.HI.X R65, R65, c[0x0][0x1cc], R58, 0x1, P0 ;  /* 0x000073004141aa11 */ /* 0x000fe200000f0c3a */
[----:B------:R-:W-:Y:S01]  /*4770*/  IMAD.IADD R58, R107, 0x1, R171 ;  /* 0x000000016b3a7824 */ /* 0x000fe200078e02ab */
[----:B------:R-:W-:Y:S01]  /*4780*/  ISETP.GE.AND P0, PT, R15, c[0x0][0x27c], PT ;  /* 0x00009f000f007a0c */ /* 0x000fe20003f06270 */
[----:B------:R-:W1:Y:S02]  /*4790*/  LDS.128 R60, [R67+0xc100] ;  /* 0x00c10000433c7984 */ /* 0x000e640000000c00 */
[----:B------:R-:W-:Y:S06]  /*47a0*/  IMAD.SHL.U32 R56, R58, 0x2, RZ ;  /* 0x000000023a387824 */ /* 0x000fec00078e00ff */
[----:B------:R-:W2:Y:S04]  /*47b0*/  LDS.128 R28, [R56+0xc100] ;  /* 0x00c10000381c7984 */ /* 0x000ea80000000c00 */
[----:B------:R-:W-:Y:S01]  /*47c0*/  @!P0 SHF.R.U64 R34, R34, 0x10, R35 ;  /* 0x0000001022228819 */ /* 0x000fe20000001223 */
[----:B------:R-:W-:Y:S01]  /*47d0*/  @!P0 HADD2.F32 R42, -RZ, R39.H1_H1 ;  /* 0x30000027ff2a8230 */ /* 0x000fe20000004100 */
[----:B------:R-:W-:Y:S01]  /*47e0*/  @!P0 SHF.R.U64 R40, R32, 0x10, R33 ;  /* 0x0000001020288819 */ /* 0x000fe20000001221 */
[--C-:B------:R-:W-:Y:S01]  /*47f0*/  @!P0 HADD2.F32 R44, -RZ, R71.reuse.H1_H1 ;  /* 0x30000047ff2c8230 */ /* 0x100fe20000004100 */
[----:B------:R-:W-:Y:S01]  /*4800*/  @!P0 SHF.R.U32.HI R32, RZ, 0x10, R35 ;  /* 0x00000010ff208819 */ /* 0x000fe20000011623 */
[----:B------:R-:W-:Y:S01]  /*4810*/  @!P0 HADD2.F32 R47, -RZ, R71.H0_H0 ;  /* 0x20000047ff2f8230 */ /* 0x000fe20000004100 */
[----:B------:R-:W-:Y:S01]  /*4820*/  @!P0 SHF.R.U32.HI R33, RZ, 0x10, R33 ;  /* 0x00000010ff218819 */ /* 0x000fe20000011621 */
[--C-:B------:R-:W-:Y:S01]  /*4830*/  @!P0 HADD2.F32 R53, -RZ, R70.reuse.H0_H0 ;  /* 0x20000046ff358230 */ /* 0x100fe20000004100 */
[--C-:B------:R-:W-:Y:S01]  /*4840*/  @!P0 SHF.R.U64 R46, R76, 0x10, R77.reuse ;  /* 0x000000104c2e8819 */ /* 0x100fe2000000124d */
[----:B------:R-:W-:Y:S01]  /*4850*/  @!P0 HADD2.F32 R57, -RZ, R70.H1_H1 ;  /* 0x30000046ff398230 */ /* 0x000fe20000004100 */
[----:B------:R-:W-:Y:S01]  /*4860*/  @!P0 SHF.R.U32.HI R48, RZ, 0x10, R77 ;  /* 0x00000010ff308819 */ /* 0x000fe2000001164d */
[----:B------:R-:W-:Y:S01]  /*4870*/  @!P0 HADD2.F32 R40, -RZ, R40.H0_H0 ;  /* 0x20000028ff288230 */ /* 0x000fe20000004100 */
[--C-:B------:R-:W-:Y:S01]  /*4880*/  @!P0 SHF.R.U32.HI R59, RZ, 0x10, R79.reuse ;  /* 0x00000010ff3b8819 */ /* 0x100fe2000001164f */
[----:B------:R-:W-:Y:S01]  /*4890*/  @!P0 HADD2.F32 R46, -RZ, R46.H0_H0 ;  /* 0x2000002eff2e8230 */ /* 0x000fe20000004100 */
[----:B------:R-:W-:Y:S01]  /*48a0*/  @!P0 SHF.R.U64 R55, R78, 0x10, R79 ;  /* 0x000000104e378819 */ /* 0x000fe2000000124f */
[----:B------:R-:W-:Y:S02]  /*48b0*/  @!P0 HADD2.F32 R48, -RZ, R48.H0_H0 ;  /* 0x20000030ff308230 */ /* 0x000fe40000004100 */
[----:B------:R-:W-:Y:S02]  /*48c0*/  @!P0 HADD2.F32 R59, -RZ, R59.H0_H0 ;  /* 0x2000003bff3b8230 */ /* 0x000fe40000004100 */
[----:B------:R-:W-:Y:S01]  /*48d0*/  @!P0 HADD2.F32 R55, -RZ, R55.H0_H0 ;  /* 0x20000037ff378230 */ /* 0x000fe20000004100 */
[----:B-1----:R-:W-:Y:S01]  /*48e0*/  @!P0 IMAD.MOV.U32 R49, RZ, RZ, R63 ;  /* 0x000000ffff318224 */ /* 0x002fe200078e003f */
[----:B------:R-:W-:Y:S02]  /*48f0*/  @!P0 MOV R45, R60 ;  /* 0x0000003c002d8202 */ /* 0x000fe40000000f00 */
[----:B------:R-:W-:Y:S02]  /*4900*/  @!P0 MOV R50, R62 ;  /* 0x0000003e00328202 */ /* 0x000fe40000000f00 */
[----:B------:R-:W-:Y:S02]  /*4910*/  @!P0 HADD2.F32 R54, -RZ, R49.H1_H1 ;  /* 0x30000031ff368230 */ /* 0x000fe40000004100 */
[--C-:B------:R-:W-:Y:S01]  /*4920*/  @!P0 HADD2.F32 R43, -RZ, R45.reuse.H0_H0 ;  /* 0x2000002dff2b8230 */ /* 0x100fe20000004100 */
[----:B--2---:R-:W-:Y:S01]  /*4930*/  @!P0 IMAD.MOV.U32 R35, RZ, RZ, R28 ;  /* 0x000000ffff238224 */ /* 0x004fe200078e001c */
[----:B------:R-:W-:Y:S02]  /*4940*/  @!P0 HADD2.F32 R45, -RZ, R45.H1_H1 ;  /* 0x3000002dff2d8230 */ /* 0x000fe40000004100 */
[----:B------:R-:W-:Y:S01]  /*4950*/  @!P0 HADD2.F32 R52, -RZ, R49.H0_H0 ;  /* 0x20000031ff348230 */ /* 0x000fe20000004100 */
[----:B------:R-:W-:Y:S01]  /*4960*/  @!P0 FMUL.FTZ R56, R43, R42 ;  /* 0x0000002a2b388220 */ /* 0x000fe20000410000 */
[--C-:B------:R-:W-:Y:S01]  /*4970*/  @!P0 HADD2.F32 R41, -RZ, R35.reuse.H0_H0 ;  /* 0x20000023ff298230 */ /* 0x100fe20000004100 */
[----:B------:R-:W-:Y:S01]  /*4980*/  @!P0 FMUL.FTZ R67, R45, R40 ;  /* 0x000000282d438220 */ /* 0x000fe20000410000 */
[----:B------:R-:W-:Y:S02]  /*4990*/  @!P0 HADD2.F32 R35, -RZ, R35.H1_H1 ;  /* 0x30000023ff238230 */ /* 0x000fe40000004100 */
[--C-:B------:R-:W-:Y:S01]  /*49a0*/  @!P0 HADD2.F32 R49, -RZ, R50.reuse.H0_H0 ;  /* 0x20000032ff318230 */ /* 0x100fe20000004100 */
[C---:B------:R-:W-:Y:S01]  /*49b0*/  @!P0 FMUL.FTZ R2, R41.reuse, R42 ;  /* 0x0000002a29028220 */ /* 0x040fe20000410000 */
[----:B------:R-:W-:Y:S01]  /*49c0*/  @!P0 HADD2.F32 R50, -RZ, R50.H1_H1 ;  /* 0x30000032ff328230 */ /* 0x000fe20000004100 */
[-C--:B------:R-:W-:Y:S01]  /*49d0*/  @!P0 FFMA.FTZ R56, R41, R44.reuse, -R56 ;  /* 0x0000002c29388223 */ /* 0x080fe20000010838 */
[----:B------:R-:W-:Y:S01]  /*49e0*/  @!P0 MOV R41, R29 ;  /* 0x0000001d00298202 */ /* 0x000fe20000000f00 */
[----:B------:R-:W-:Y:S01]  /*49f0*/  @!P0 FFMA.FTZ R2, R43, R44, R2 ;  /* 0x0000002c2b028223 */ /* 0x000fe20000010002 */
[----:B------:R-:W-:Y:S01]  /*4a00*/  @!P0 MOV R44, R61 ;  /* 0x0000003d002c8202 */ /* 0x000fe20000000f00 */
[C---:B------:R-:W-:Y:S01]  /*4a10*/  @!P0 FMUL.FTZ R3, R35.reuse, R40 ;  /* 0x0000002823038220 */ /* 0x040fe20000410000 */
[----:B------:R-:W-:Y:S01]  /*4a20*/  @!P0 HADD2.F32 R40, -RZ, R33.H0_H0 ;  /* 0x20000021ff288230 */ /* 0x000fe20000004100 */
[-C--:B------:R-:W-:Y:S01]  /*4a30*/  @!P0 FFMA.FTZ R67, R35, R46.reuse, -R67 ;  /* 0x0000002e23438223 */ /* 0x080fe20000010843 */
[----:B------:R-:W-:Y:S01]  /*4a40*/  @!P0 HADD2.F32 R33, -RZ, R41.H1_H1 ;  /* 0x30000029ff218230 */ /* 0x000fe20000004100 */
[----:B------:R-:W-:Y:S01]  /*4a50*/  @!P0 FFMA.FTZ R3, R45, R46, R3 ;  /* 0x0000002e2d038223 */ /* 0x000fe20000010003 */
[--C-:B------:R-:W-:Y:S02]  /*4a60*/  @!P0 HADD2.F32 R43, -RZ, R44.reuse.H0_H0 ;  /* 0x2000002cff2b8230 */ /* 0x100fe40000004100 */
[----:B------:R-:W-:Y:S01]  /*4a70*/  @!P0 HADD2.F32 R44, -RZ, R44.H1_H1 ;  /* 0x3000002cff2c8230 */ /* 0x000fe20000004100 */
[----:B------:R-:W-:Y:S01]  /*4a80*/  @!P0 FMUL.FTZ R5, R33, R40 ;  /* 0x0000002821058220 */ /* 0x000fe20000410000 */
[----:B------:R-:W-:Y:S01]  /*4a90*/  @!P0 F2FP.PACK_AB R56, R67, R56 ;  /* 0x000000384338823e */ /* 0x000fe200000000ff */
[----:B------:R-:W-:Y:S01]  /*4aa0*/  @!P0 HADD2.F32 R35, -RZ, R39.H0_H0 ;  /* 0x20000027ff238230 */ /* 0x000fe20000004100 */
[----:B------:R-:W-:Y:S01]  /*4ab0*/  @!P0 MOV R39, R31 ;  /* 0x0000001f00278202 */ /* 0x000fe20000000f00 */
[----:B------:R-:W-:Y:S01]  /*4ac0*/  @!P0 FMUL.FTZ R83, R44, R40 ;  /* 0x000000282c538220 */ /* 0x000fe20000410000 */
[----:B------:R-:W-:Y:S01]  /*4ad0*/  @!P0 MOV R28, R56 ;  /* 0x00000038001c8202 */ /* 0x000fe20000000f00 */
[----:B------:R-:W-:Y:S01]  /*4ae0*/  @!P0 HADD2.F32 R42, -RZ, R41.H0_H0 ;  /* 0x20000029ff2a8230 */ /* 0x000fe20000004100 */
[-C--:B------:R-:W-:Y:S01]  /*4af0*/  @!P0 FMUL.FTZ R58, R43, R35.reuse ;  /* 0x000000232b3a8220 */ /* 0x080fe20000410000 */
[--C-:B------:R-:W-:Y:S01]  /*4b00*/  @!P0 HADD2.F32 R40, -RZ, R39.reuse.H0_H0 ;  /* 0x20000027ff288230 */ /* 0x100fe20000004100 */
[----:B------:R-:W-:Y:S01]  /*4b10*/  @!P0 FFMA.FTZ R83, R33, R48, -R83 ;  /* 0x0000003021538223 */ /* 0x000fe20000010853 */
[----:B------:R-:W-:Y:S01]  /*4b20*/  @!P0 HADD2.F32 R33, -RZ, R32.H0_H0 ;  /* 0x20000020ff218230 */ /* 0x000fe20000004100 */
[C---:B------:R-:W-:Y:S01]  /*4b30*/  @!P0 FMUL.FTZ R4, R42.reuse, R35 ;  /* 0x000000232a048220 */ /* 0x040fe20000410000 */
[----:B------:R-:W-:Y:S01]  /*4b40*/  @!P0 HADD2.F32 R32, -RZ, R39.H1_H1 ;  /* 0x30000027ff208230 */ /* 0x000fe20000004100 */
[----:B------:R-:W-:Y:S01]  /*4b50*/  @!P0 FFMA.FTZ R58, R42, R47, -R58 ;  /* 0x0000002f2a3a8223 */ /* 0x000fe2000001083a */
[--C-:B------:R-:W-:Y:S01]  /*4b60*/  @!P0 HADD2.F32 R35, -RZ, R38.reuse.H1_H1 ;  /* 0x30000026ff238230 */ /* 0x100fe20000004100 */
[-C--:B------:R-:W-:Y:S02]  /*4b70*/  @!P0 FMUL.FTZ R173, R54, R33.reuse ;  /* 0x0000002136ad8220 */ /* 0x080fe40000410000 */
[C---:B------:R-:W-:Y:S01]  /*4b80*/  @!P0 FMUL.FTZ R9, R32.reuse, R33 ;  /* 0x0000002120098220 */ /* 0x040fe20000410000 */
[----:B------:R-:W-:Y:S01]  /*4b90*/  @!P0 F2FP.PACK_AB R83, R83, R58 ;  /* 0x0000003a5353823e */ /* 0x000fe200000000ff */
[----:B------:R-:W-:Y:S01]  /*4ba0*/  @!P0 FFMA.FTZ R173, R32, R59, -R173 ;  /* 0x0000003b20ad8223 */ /* 0x000fe200000108ad */
[----:B------:R-:W-:Y:S01]  /*4bb0*/  @!P0 F2FP.PACK_AB R58, R3, R2 ;  /* 0x00000002033a823e */ /* 0x000fe200000000ff */
[----:B------:R-:W-:Y:S01]  /*4bc0*/  @!P0 IMAD.MOV.U32 R32, RZ, RZ, R30 ;  /* 0x000000ffff208224 */ /* 0x000fe200078e001e */
[----:B------:R-:W-:Y:S01]  /*4bd0*/  @!P0 MOV R29, R83 ;  /* 0x00000053001d8202 */ /* 0x000fe20000000f00 */
[-C--:B------:R-:W-:Y:S01]  /*4be0*/  @!P0 FMUL.FTZ R82, R52, R35.reuse ;  /* 0x0000002334528220 */ /* 0x080fe20000410000 */
[----:B------:R-:W-:Y:S01]  /*4bf0*/  @!P0 MOV R60, R58 ;  /* 0x0000003a003c8202 */ /* 0x000fe20000000f00 */
[C---:B------:R-:W-:Y:S01]  /*4c00*/  @!P0 FMUL.FTZ R8, R40.reuse, R35 ;  /* 0x0000002328088220 */ /* 0x040fe20000410000 */
[----:B------:R-:W-:Y:S01]  /*4c10*/  @!P0 HADD2.F32 R35, -RZ, R38.H0_H0 ;  /* 0x20000026ff238230 */ /* 0x000fe20000004100 */
[----:B------:R-:W-:Y:S01]  /*4c20*/  @!P0 FFMA.FTZ R4, R43, R47, R4 ;  /* 0x0000002f2b048223 */ /* 0x000fe20000010004 */
[----:B------:R-:W-:Y:S01]  /*4c30*/  @!P0 HADD2.F32 R33, -RZ, R34.H0_H0 ;  /* 0x20000022ff218230 */ /* 0x000fe20000004100 */
[----:B------:R-:W-:Y:S01]  /*4c40*/  @!P0 FFMA.FTZ R82, R40, R57, -R82 ;  /* 0x0000003928528223 */ /* 0x000fe20000010852 */
[--C-:B------:R-:W-:Y:S01]  /*4c50*/  @!P0 HADD2.F32 R34, -RZ, R32.reuse.H0_H0 ;  /* 0x20000020ff228230 */ /* 0x100fe20000004100 */
[----:B------:R-:W-:Y:S01]  /*4c60*/  @!P0 FMUL.FTZ R170, R49, R35 ;  /* 0x0000002331aa8220 */ /* 0x000fe20000410000 */
[----:B------:R-:W-:Y:S01]  /*4c70*/  @!P0 HADD2.F32 R32, -RZ, R32.H1_H1 ;  /* 0x30000020ff208230 */ /* 0x000fe20000004100 */
[----:B------:R-:W-:Y:S01]  /*4c80*/  @!P0 FMUL.FTZ R175, R50, R33 ;  /* 0x0000002132af8220 */ /* 0x000fe20000410000 */
[----:B------:R-:W-:Y:S01]  /*4c90*/  @!P0 F2FP.PACK_AB R82, R173, R82 ;  /* 0x00000052ad52823e */ /* 0x000fe200000000ff */
[C---:B------:R-:W-:Y:S02]  /*4ca0*/  @!P0 FMUL.FTZ R6, R34.reuse, R35 ;  /* 0x0000002322068220 */ /* 0x040fe40000410000 */
[----:B------:R-:W-:Y:S01]  /*4cb0*/  @!P0 FFMA.FTZ R170, R34, R53, -R170 ;  /* 0x0000003522aa8223 */ /* 0x000fe200000108aa */
[----:B------:R-:W-:Y:S01]  /*4cc0*/  @!P0 MOV R31, R82 ;  /* 0x00000052001f8202 */ /* 0x000fe20000000f00 */
[----:B------:R-:W-:Y:S02]  /*4cd0*/  @!P0 FFMA.FTZ R175, R32, R55, -R175 ;  /* 0x0000003720af8223 */ /* 0x000fe400000108af */
[----:B------:R-:W-:Y:S02]  /*4ce0*/  @!P0 FFMA.FTZ R5, R44, R48, R5 ;  /* 0x000000302c058223 */ /* 0x000fe40000010005 */
[----:B------:R-:W-:Y:S01]  /*4cf0*/  @!P0 FMUL.FTZ R7, R32, R33 ;  /* 0x0000002120078220 */ /* 0x000fe20000410000 */
[----:B------:R-:W-:Y:S01]  /*4d00*/  @!P0 F2FP.PACK_AB R175, R175, R170 ;  /* 0x000000aaafaf823e */ /* 0x000fe200000000ff */
[----:B------:R-:W-:Y:S01]  /*4d10*/  @!P0 FFMA.FTZ R6, R49, R53, R6 ;  /* 0x0000003531068223 */ /* 0x000fe20000010006 */
[----:B------:R-:W-:Y:S01]  /*4d20*/  @!P0 F2FP.PACK_AB R67, R5, R4 ;  /* 0x000000040543823e */ /* 0x000fe200000000ff */
[----:B------:R-:W-:Y:S02]  /*4d30*/  @!P0 FFMA.FTZ R7, R50, R55, R7 ;  /* 0x0000003732078223 */ /* 0x000fe40000010007 */
[----:B------:R-:W-:Y:S02]  /*4d40*/  @!P0 FFMA.FTZ R8, R52, R57, R8 ;  /* 0x0000003934088223 */ /* 0x000fe40000010008 */
        /* <DEDUP_REMOVED lines=9> */
.L_x_716:
[----:B------:R-:W-:Y:S05]  /*4de0*/  BSYNC B0 ;  /* 0x0000000000007941 */ /* 0x000fea0003800000 */
.L_x_715:
[----:B------:R-:W-:Y:S11]  /*4df0*/  ISETP.GE.AND P0, PT, R16, c[0x0][0x1d4], PT ;  /* 0x0000750010007a0c */ /* 0x000ff60003f06270 */
[----:B------:R-:W-:Y:S02]  /*4e00*/  @!UPT UIADD3 URZ, URZ, URZ, URZ ;  /* 0x0000003f3f3ff290 */ /* 0x000fe4000fffe03f */
[----:B------:R-:W-:-:S05]  /*4e10*/  @P0 BRA `(.L_x_700) ;  /* 0x0000093000000947 */ /* 0x000fca0003800000 */
[-C--:B-1----:R-:W-:Y:S02]  /*4e20*/  IADD3 R62, R134, R171.reuse, RZ ;  /* 0x000000ab863e7210 */ /* 0x082fe40007ffe0ff */
[----:B------:R-:W-:Y:S02]  /*4e30*/  IADD3 R171, R106, R171, RZ ;  /* 0x000000ab6aab7210 */ /* 0x000fe40007ffe0ff */
[----:B------:R-:W-:Y:S02]  /*4e40*/  SHF.L.U32 R65, R62, 0x1, RZ ;  /* 0x000000013e417819 */ /* 0x000fe400000006ff */
[----:B------:R-:W-:Y:S01]  /*4e50*/  IADD3 R61, P1, P0, R162, R169, R136 ;  /* 0x000000a9a23d7210 */ /* 0x000fe2000783e088 */
[----:B------:R-:W-:Y:S02]  /*4e60*/  IMAD.SHL.U32 R64, R171, 0x2, RZ ;  /* 0x00000002ab407824 */ /* 0x000fe400078e00ff */
[----:B------:R-:W1:Y:S01]  /*4e70*/  LDS.128 R56, [R65+0xc100] ;  /* 0x00c1000041387984 */ /* 0x000e620000000c00 */
[----:B------:R-:W-:Y:S02]  /*4e80*/  IADD3.X R60, R121, R168, R128, P1, P0 ;  /* 0x000000a8793c7210 */ /* 0x000fe40000fe0480 */
[C---:B------:R-:W-:Y:S04]  /*4e90*/  LEA R62, P0, R61.reuse, c[0x0][0x1c8], 0x1 ;  /* 0x000072003d3e7a11 */ /* 0x040fe800078008ff */
[----:B------:R-:W-:Y:S01]  /*4ea0*/  LEA.HI.X R63, R61, c[0x0][0x1cc], R60, 0x1, P0 ;  /* 0x000073003d3f7a11 */ /* 0x000fe200000f0c3c */
[----:B------:R-:W2:Y:S01]  /*4eb0*/  LDS.128 R28, [R64+0xc100] ;  /* 0x00c10000401c7984 */ /* 0x000ea20000000c00 */
[----:B------:R-:W-:Y:S11]  /*4ec0*/  ISETP.GE.AND P0, PT, R16, c[0x0][0x27c], PT ;  /* 0x00009f0010007a0c */ /* 0x000ff60003f06270 */
[----:B------:R-:W-:Y:S02]  /*4ed0*/  @!UPT UIADD3 URZ, URZ, URZ, URZ ;  /* 0x0000003f3f3ff290 */ /* 0x000fe4000fffe03f */
[----:B------:R-:W-:Y:S01]  /*4ee0*/  @!P0 SHF.R.U64 R32, R24, 0x10, R25 ;  /* 0x0000001018208819 */ /* 0x000fe20000001219 */
[--C-:B------:R-:W-:Y:S01]  /*4ef0*/  @!P0 HADD2.F32 R40, -RZ, R68.reuse.H1_H1 ;  /* 0x30000044ff288230 */ /* 0x100fe20000004100 */
[--C-:B------:R-:W-:Y:S01]  /*4f00*/  @!P0 SHF.R.U32.HI R24, RZ, 0x10, R27.reuse ;  /* 0x00000010ff188819 */ /* 0x100fe2000001161b */
[----:B------:R-:W-:Y:S01]  /*4f10*/  @!P0 HADD2.F32 R45, -RZ, R68.H0_H0 ;  /* 0x20000044ff2d8230 */ /* 0x000fe20000004100 */
[----:B------:R-:W-:Y:S01]  /*4f20*/  @!P0 SHF.R.U64 R26, R26, 0x10, R27 ;  /* 0x000000101a1a8819 */ /* 0x000fe2000000121b */
[----:B------:R-:W-:Y:S01]  /*4f30*/  @!P0 HADD2.F32 R35, -RZ, R32.H0_H0 ;  /* 0x20000020ff238230 */ /* 0x000fe20000004100 */
[----:B------:R-:W-:Y:S01]  /*4f40*/  @!P0 SHF.R.U32.HI R25, RZ, 0x10, R25 ;  /* 0x00000010ff198819 */ /* 0x000fe20000011619 */
[--C-:B------:R-:W-:Y:S01]  /*4f50*/  @!P0 HADD2.F32 R49, -RZ, R66.reuse.H1_H1 ;  /* 0x30000042ff318230 */ /* 0x100fe20000004100 */
[--C-:B------:R-:W-:Y:S01]  /*4f60*/  @!P0 SHF.R.U32.HI R47, RZ, 0x10, R73.reuse ;  /* 0x00000010ff2f8819 */ /* 0x100fe20000011649 */
[----:B------:R-:W-:Y:S01]  /*4f70*/  @!P0 HADD2.F32 R55, -RZ, R66.H0_H0 ;  /* 0x20000042ff378230 */ /* 0x000fe20000004100 */
[----:B------:R-:W-:Y:S01]  /*4f80*/  @!P0 SHF.R.U64 R41, R72, 0x10, R73 ;  /* 0x0000001048298819 */ /* 0x000fe20000001249 */
[----:B------:R-:W-:Y:S01]  /*4f90*/  @!P0 HADD2.F32 R25, -RZ, R25.H0_H0 ;  /* 0x20000019ff198230 */ /* 0x000fe20000004100 */
[--C-:B------:R-:W-:Y:S01]  /*4fa0*/  @!P0 SHF.R.U32.HI R54, RZ, 0x10, R75.reuse ;  /* 0x00000010ff368819 */ /* 0x100fe2000001164b */
[----:B------:R-:W-:Y:S01]  /*4fb0*/  @!P0 HADD2.F32 R47, -RZ, R47.H0_H0 ;  /* 0x2000002fff2f8230 */ /* 0x000fe20000004100 */
[----:B------:R-:W-:Y:S01]  /*4fc0*/  @!P0 SHF.R.U64 R53, R74, 0x10, R75 ;  /* 0x000000104a358819 */ /* 0x000fe2000000124b */
[----:B------:R-:W-:Y:S02]  /*4fd0*/  @!P0 HADD2.F32 R41, -RZ, R41.H0_H0 ;  /* 0x20000029ff298230 */ /* 0x000fe40000004100 */
[----:B------:R-:W-:Y:S01]  /*4fe0*/  @!P0 HADD2.F32 R54, -RZ, R54.H0_H0 ;  /* 0x20000036ff368230 */ /* 0x000fe20000004100 */
[----:B-1----:R-:W-:Y:S01]  /*4ff0*/  @!P0 IMAD.MOV.U32 R44, RZ, RZ, R57 ;  /* 0x000000ffff2c8224 */ /* 0x002fe200078e0039 */
[----:B------:R-:W-:Y:S01]  /*5000*/  @!P0 MOV R42, R56 ;  /* 0x00000038002a8202 */ /* 0x000fe20000000f00 */
[----:B------:R-:W-:Y:S01]  /*5010*/  @!P0 HADD2.F32 R34, -RZ, R37.H1_H1 ;  /* 0x30000025ff228230 */ /* 0x000fe20000004100 */
[----:B------:R-:W-:Y:S01]  /*5020*/  @!P0 MOV R48, R58 ;  /* 0x0000003a00308202 */ /* 0x000fe20000000f00 */
[----:B------:R-:W-:Y:S01]  /*5030*/  @!P0 HADD2.F32 R53, -RZ, R53.H0_H0 ;  /* 0x20000035ff358230 */ /* 0x000fe20000004100 */
[----:B------:R-:W-:Y:S01]  /*5040*/  @!P0 MOV R52, R59 ;  /* 0x0000003b00348202 */ /* 0x000fe20000000f00 */
[----:B------:R-:W-:Y:S01]  /*5050*/  @!P0 HADD2.F32 R39, -RZ, R42.H0_H0 ;  /* 0x2000002aff278230 */ /* 0x000fe20000004100 */
[----:B--2---:R-:W-:Y:S01]  /*5060*/  @!P0 MOV R33, R28 ;  /* 0x0000001c00218202 */ /* 0x004fe20000000f00 */
[--C-:B------:R-:W-:Y:S01]  /*5070*/  @!P0 HADD2.F32 R43, -RZ, R44.reuse.H0_H0 ;  /* 0x2000002cff2b8230 */ /* 0x100fe20000004100 */
[----:B------:R-:W-:Y:S02]  /*5080*/  @!P0 MOV R32, R29 ;  /* 0x0000001d00208202 */ /* 0x000fe40000000f00 */
[-C--:B------:R-:W-:Y:S01]  /*5090*/  @!P0 FMUL.FTZ R60, R39, R34.reuse ;  /* 0x00000022273c8220 */ /* 0x080fe20000410000 */
[----:B------:R-:W-:Y:S02]  /*50a0*/  @!P0 HADD2.F32 R44, -RZ, R44.H1_H1 ;  /* 0x3000002cff2c8230 */ /* 0x000fe40000004100 */
[--C-:B------:R-:W-:Y:S02]  /*50b0*/  @!P0 HADD2.F32 R27, -RZ, R33.reuse.H0_H0 ;  /* 0x20000021ff1b8230 */ /* 0x100fe40000004100 */
[----:B------:R-:W-:Y:S01]  /*50c0*/  @!P0 HADD2.F32 R38, -RZ, R33.H1_H1 ;  /* 0x30000021ff268230 */ /* 0x000fe20000004100 */
[----:B------:R-:W-:Y:S01]  /*50d0*/  @!P0 FMUL.FTZ R65, R44, R25 ;  /* 0x000000192c418220 */ /* 0x000fe20000410000 */
[----:B------:R-:W-:Y:S01]  /*50e0*/  @!P0 HADD2.F32 R33, -RZ, R36.H1_H1 ;  /* 0x30000024ff218230 */ /* 0x000fe20000004100 */
[C---:B------:R-:W-:Y:S01]  /*50f0*/  @!P0 FMUL.FTZ R2, R27.reuse, R34 ;  /* 0x000000221b028220 */ /* 0x040fe20000410000 */
[----:B------:R-:W-:Y:S01]  /*5100*/  @!P0 HADD2.F32 R34, -RZ, R32.H0_H0 ;  /* 0x20000020ff228230 */ /* 0x000fe20000004100 */
[-C--:B------:R-:W-:Y:S01]  /*5110*/  @!P0 FFMA.FTZ R60, R27, R40.reuse, -R60 ;  /* 0x000000281b3c8223 */ /* 0x080fe2000001083c */
[----:B------:R-:W-:Y:S01]  /*5120*/  @!P0 HADD2.F32 R27, -RZ, R37.H0_H0 ;  /* 0x20000025ff1b8230 */ /* 0x000fe20000004100 */
[----:B------:R-:W-:Y:S01]  /*5130*/  @!P0 FMUL.FTZ R3, R38, R35 ;  /* 0x0000002326038220 */ /* 0x000fe20000410000 */
[----:B------:R-:W-:Y:S01]  /*5140*/  @!P0 HADD2.F32 R46, -RZ, R48.H0_H0 ;  /* 0x20000030ff2e8230 */ /* 0x000fe20000004100 */
[----:B------:R-:W-:Y:S01]  /*5150*/  @!P0 FFMA.FTZ R2, R39, R40, R2 ;  /* 0x0000002827028223 */ /* 0x000fe20000010002 */
[----:B------:R-:W-:Y:S01]  /*5160*/  @!P0 HADD2.F32 R42, -RZ, R42.H1_H1 ;  /* 0x3000002aff2a8230 */ /* 0x000fe20000004100 */
[-C--:B------:R-:W-:Y:S01]  /*5170*/  @!P0 FMUL.FTZ R64, R43, R27.reuse ;  /* 0x0000001b2b408220 */ /* 0x080fe20000410000 */
[----:B------:R-:W-:Y:S01]  /*5180*/  @!P0 HADD2.F32 R24, -RZ, R24.H0_H0 ;  /* 0x20000018ff188230 */ /* 0x000fe20000004100 */
[C---:B------:R-:W-:Y:S01]  /*5190*/  @!P0 FMUL.FTZ R4, R34.reuse, R27 ;  /* 0x0000001b22048220 */ /* 0x040fe20000410000 */
[--C-:B------:R-:W-:Y:S01]  /*51a0*/  @!P0 HADD2.F32 R50, -RZ, R52.reuse.H0_H0 ;  /* 0x20000034ff328230 */ /* 0x100fe20000004100 */
[----:B------:R-:W-:Y:S01]  /*51b0*/  @!P0 IMAD.MOV.U32 R27, RZ, RZ, R30 ;  /* 0x000000ffff1b8224 */ /* 0x000fe200078e001e */
[----:B------:R-:W-:Y:S01]  /*51c0*/  @!P0 HADD2.F32 R52, -RZ, R52.H1_H1 ;  /* 0x30000034ff348230 */ /* 0x000fe20000004100 */
[----:B------:R-:W-:Y:S01]  /*51d0*/  @!P0 FFMA.FTZ R64, R34, R45, -R64 ;  /* 0x0000002d22408223 */ /* 0x000fe20000010840 */
[----:B------:R-:W-:Y:S01]  /*51e0*/  @!P0 HADD2.F32 R34, -RZ, R32.H1_H1 ;  /* 0x30000020ff228230 */ /* 0x000fe20000004100 */
[----:B------:R-:W-:Y:S01]  /*51f0*/  @!P0 FMUL.FTZ R67, R46, R33 ;  /* 0x000000212e438220 */ /* 0x000fe20000410000 */
[--C-:B------:R-:W-:Y:S01]  /*5200*/  @!P0 HADD2.F32 R32, -RZ, R27.reuse.H0_H0 ;  /* 0x2000001bff208230 */ /* 0x100fe20000004100 */
[----:B------:R-:W-:Y:S01]  /*5210*/  @!P0 FMUL.FTZ R61, R42, R35 ;  /* 0x000000232a3d8220 */ /* 0x000fe20000410000 */
[----:B------:R-:W-:Y:S01]  /*5220*/  @!P0 HADD2.F32 R48, -RZ, R48.H1_H1 ;  /* 0x30000030ff308230 */ /* 0x000fe20000004100 */
[C---:B------:R-:W-:Y:S01]  /*5230*/  @!P0 FMUL.FTZ R5, R34.reuse, R25 ;  /* 0x0000001922058220 */ /* 0x040fe20000410000 */
[----:B------:R-:W-:Y:S01]  /*5240*/  @!P0 HADD2.F32 R25, -RZ, R36.H0_H0 ;  /* 0x20000024ff198230 */ /* 0x000fe20000004100 */
[----:B------:R-:W-:Y:S01]  /*5250*/  @!P0 FFMA.FTZ R65, R34, R47, -R65 ;  /* 0x0000002f22418223 */ /* 0x000fe20000010841 */
[----:B------:R-:W-:Y:S01]  /*5260*/  @!P0 MOV R34, R31 ;  /* 0x0000001f00228202 */ /* 0x000fe20000000f00 */
[C---:B------:R-:W-:Y:S01]  /*5270*/  @!P0 FMUL.FTZ R6, R32.reuse, R33 ;  /* 0x0000002120068220 */ /* 0x040fe20000410000 */
[----:B------:R-:W-:Y:S01]  /*5280*/  @!P0 HADD2.F32 R33, -RZ, R26.H0_H0 ;  /* 0x2000001aff218230 */ /* 0x000fe20000004100 */
[----:B------:R-:W-:Y:S01]  /*5290*/  @!P0 FFMA.FTZ R67, R32, R49, -R67 ;  /* 0x0000003120438223 */ /* 0x000fe20000010843 */
[----:B------:R-:W-:Y:S01]  /*52a0*/  @!P0 HADD2.F32 R32, -RZ, R27.H1_H1 ;  /* 0x3000001bff208230 */ /* 0x000fe20000004100 */
[----:B------:R-:W-:Y:S01]  /*52b0*/  @!P0 FMUL.FTZ R71, R50, R25 ;  /* 0x0000001932478220 */ /* 0x000fe20000410000 */
[--C-:B------:R-:W-:Y:S01]  /*52c0*/  @!P0 HADD2.F32 R26, -RZ, R34.reuse.H0_H0 ;  /* 0x20000022ff1a8230 */ /* 0x100fe20000004100 */
[----:B------:R-:W-:Y:S01]  /*52d0*/  @!P0 FMUL.FTZ R70, R52, R24 ;  /* 0x0000001834468220 */ /* 0x000fe20000410000 */
[----:B------:R-:W-:Y:S01]  /*52e0*/  @!P0 HADD2.F32 R27, -RZ, R34.H1_H1 ;  /* 0x30000022ff1b8230 */ /* 0x000fe20000004100 */
[----:B------:R-:W-:Y:S01]  /*52f0*/  @!P0 FMUL.FTZ R76, R48, R33 ;  /* 0x00000021304c8220 */ /* 0x000fe20000410000 */
[----:B------:R-:W-:Y:S01]  /*5300*/  @!P0 F2FP.PACK_AB R65, R65, R64 ;  /* 0x000000404141823e */ /* 0x000fe200000000ff */
[-C--:B------:R-:W-:Y:S02]  /*5310*/  @!P0 FFMA.FTZ R3, R42, R41.reuse, R3 ;  /* 0x000000292a038223 */ /* 0x080fe40000010003 */
[----:B------:R-:W-:Y:S01]  /*5320*/  @!P0 FFMA.FTZ R61, R38, R41, -R61 ;  /* 0x00000029263d8223 */ /* 0x000fe2000001083d */
[----:B------:R-:W-:Y:S01]  /*5330*/  @!P0 MOV R29, R65 ;  /* 0x00000041001d8202 */ /* 0x000fe20000000f00 */
[----:B------:R-:W-:Y:S02]  /*5340*/  @!P0 FFMA.FTZ R71, R26, R55, -R71 ;  /* 0x000000371a478223 */ /* 0x000fe40000010847 */
[----:B------:R-:W-:Y:S01]  /*5350*/  @!P0 FFMA.FTZ R70, R27, R54, -R70 ;  /* 0x000000361b468223 */ /* 0x000fe20000010846 */
[----:B------:R-:W-:Y:S01]  /*5360*/  @!P0 F2FP.PACK_AB R60, R61, R60 ;  /* 0x0000003c3d3c823e */ /* 0x000fe200000000ff */
[----:B------:R-:W-:Y:S02]  /*5370*/  @!P0 FFMA.FTZ R76, R32, R53, -R76 ;  /* 0x00000035204c8223 */ /* 0x000fe4000001084c */
[----:B------:R-:W-:Y:S01]  /*5380*/  @!P0 FFMA.FTZ R4, R43, R45, R4 ;  /* 0x0000002d2b048223 */ /* 0x000fe20000010004 */
[----:B------:R-:W-:Y:S01]  /*5390*/  @!P0 F2FP.PACK_AB R70, R70, R71 ;  /* 0x000000474646823e */ /* 0x000fe200000000ff */
        /* <DEDUP_REMOVED lines=9> */
[----:B------:R-:W-:Y:S01]  /*5430*/  @!P0 FFMA.FTZ R7, R48, R53, R7 ;  /* 0x0000003530078223 */ /* 0x000fe20000010007 */
[----:B------:R-:W-:Y:S01]  /*5440*/  @!P0 MOV R57, R61 ;  /* 0x0000003d00398202 */ /* 0x000fe20000000f00 */
[----:B------:R-:W-:Y:S02]  /*5450*/  @!P0 FFMA.FTZ R8, R50, R55, R8 ;  /* 0x0000003732088223 */ /* 0x000fe40000010008 */
[----:B------:R-:W-:Y:S01]  /*5460*/  @!P0 IMAD.MOV.U32 R28, RZ, RZ, R60 ;  /* 0x000000ffff1c8224 */ /* 0x000fe200078e003c */
[----:B------:R-:W-:Y:S01]  /*5470*/  @!P0 F2FP.PACK_AB R60, R3, R2 ;  /* 0x00000002033c823e */ /* 0x000fe200000000ff */
[----:B------:R-:W-:Y:S01]  /*5480*/  @!P0 FFMA.FTZ R9, R52, R54, R9 ;  /* 0x0000003634098223 */ /* 0x000fe20000010009 */
[----:B------:R-:W-:Y:S02]  /*5490*/  @!P0 F2FP.PACK_AB R64, R7, R6 ;  /* 0x000000060740823e */ /* 0x000fe400000000ff */
[----:B------:R1:W-:Y:S01]  /*54a0*/  STG.E.128 [R62.64], R28 ;  /* 0x0000001c3e007986 */ /* 0x0003e2000c101d06 */
[----:B------:R-:W-:Y:S01]  /*54b0*/  @!P0 IMAD.MOV.U32 R56, RZ, RZ, R60 ;  /* 0x000000ffff388224 */ /* 0x000fe200078e003c */
        /* <DEDUP_REMOVED lines=12> */
.L_x_696:
        /* <DEDUP_REMOVED lines=29> */
.L_x_700:
[----:B------:R-:W-:Y:S05]  /*5750*/  BSYNC B1 ;  /* 0x0000000000017941 */ /* 0x000fea0003800000 */
.L_x_695:
[C---:B------:R-:W-:Y:S01]  /*5760*/  ISETP.GT.AND P0, PT, R18.reuse, R11, PT ;  /* 0x0000000b1200720c */ /* 0x040fe20003f04270 */
[----:B------:R-:W-:Y:S01]  /*5770*/  @!UPT UIADD3 URZ, URZ, URZ, URZ ;  /* 0x0000003f3f3ff290 */ /* 0x000fe2000fffe03f */
[----:B------:R-:W-:Y:S11]  /*5780*/  BSSY B0, `(.L_x_717) ;  /* 0x0000041000007945 */ /* 0x000ff60003800000 */
[----:B-1----:R-:W-:Y:S01]  /*5790*/  @P0 IADD3 R5, R18, -0x1, RZ ;  /* 0xffffffff12050810 */ /* 0x002fe20007ffe0ff */
[----:B------:R-:W-:Y:S02]  /*57a0*/  @P0 IMAD.MOV.U32 R6, RZ, RZ, R144 ;  /* 0x000000ffff060224 */ /* 0x000fe400078e0090 */
[----:B------:R-:W-:Y:S01]  /*57b0*/  @P0 IMAD.MOV.U32 R7, RZ, RZ, R149 ;  /* 0x000000ffff070224 */ /* 0x000fe200078e0095 */
[----:B------:R-:W-:Y:S01]  /*57c0*/  @P0 SHF.R.S32.HI R4, RZ, 0x1f, R5 ;  /* 0x0000001fff040819 */ /* 0x000fe20000011405 */
[----:B--2---:R-:W-:Y:S02]  /*57d0*/  @P0 IMAD R3, R94, R5, RZ ;  /* 0x000000055e030224 */ /* 0x004fe400078e02ff */
[-C--:B------:R-:W-:Y:S04]  /*57e0*/  @P0 IMAD.WIDE.U32 R6, R5, R96.reuse, R6 ;  /* 0x0000006005060225 */ /* 0x080fe800078e0006 */
[----:B------:R-:W-:Y:S01]  /*57f0*/  @P0 IMAD R3, R4, R96, R3 ;  /* 0x0000006004030224 */ /* 0x000fe200078e0203 */
[----:B------:R-:W-:Y:S01]  /*5800*/  @P0 LEA R8, P1, R6, c[0x0][0x250], 0x1 ;  /* 0x0000940006080a11 */ /* 0x000fe200078208ff */
[----:B------:R-:W-:Y:S02]  /*5810*/  @P0 IMAD R2, R69, 0x3000, R10 ;  /* 0x0000300045020824 */ /* 0x000fe400078e020a */
[----:B------:R-:W-:Y:S02]  /*5820*/  @P0 IMAD.IADD R3, R7, 0x1, R3 ;  /* 0x0000000107030824 */ /* 0x000fe400078e0203 */
[----:B------:R-:W-:Y:S03]  /*5830*/  @P0 IMAD.SHL.U32 R4, R2, 0x2, RZ ;  /* 0x0000000202040824 */ /* 0x000fe600078e00ff */
[----:B------:R-:W-:Y:S02]  /*5840*/  @P0 LEA.HI.X R9, R6, c[0x0][0x254], R3, 0x1, P1 ;  /* 0x0000950006090a11 */ /* 0x000fe400008f0c03 */
[C---:B------:R-:W-:Y:S02]  /*5850*/  @P0 LEA R6, P1, R102.reuse, R8, 0x1 ;  /* 0x0000000866060211 */ /* 0x040fe400078208ff */
[C---:B------:R-:W-:Y:S01]  /*5860*/  IADD3 R3, R69.reuse, 0x1, RZ ;  /* 0x0000000145037810 */ /* 0x040fe20007ffe0ff */
        /* <DEDUP_REMOVED lines=9> */
[----:B------:R1:W-:Y:S01]  /*5900*/  @P0 LDGSTS.E.BYPASS.LTC128B.128 [R4+0x5100], [R6.64+0x100], !P3 ;  /* 0x0510010006040fae */ /* 0x0003e2000d901d46 */
[----:B------:R-:W-:Y:S03]  /*5910*/  ISETP.GE.AND P0, PT, R69, 0x1, PT ;  /* 0x000000014500780c */ /* 0x000fe60003f06270 */
[----:B------:R-:W0:Y:S01]  /*5920*/  LDGDEPBAR ;  /* 0x00000000000079af */ /* 0x000e220000000000 */
[----:B------:R-:W-:Y:S02]  /*5930*/  SEL R69, R3, RZ, !P0 ;  /* 0x000000ff03457207 */ /* 0x000fe40004000000 */
[----:B------:R-:W-:Y:S01]  /*5940*/  ISETP.GE.AND P0, PT, R109, R118, PT ;  /* 0x000000766d00720c */ /* 0x000fe20003f06270 */
[----:B------:R-:W-:Y:S04]  /*5950*/  DEPBAR.LE SB0, 0x2 ;  /* 0x000080800000791a */ /* 0x000fe80000000000 */
[----:B------:R-:W-:Y:S08]  /*5960*/  BAR.SYNC.DEFER_BLOCKING 0x0 ;  /* 0x0000000000007b1d */ /* 0x000ff00000010000 */
[----:B------:R-:W-:-:S05]  /*5970*/  @P0 BRA `(.L_x_718) ;  /* 0x0000021000000947 */ /* 0x000fca0003800000 */
[C---:B-1----:R-:W-:Y:S01]  /*5980*/  LEA R4, P0, R18.reuse, R164, 0x6 ;  /* 0x000000a412047211 */ /* 0x042fe200078030ff */
[----:B------:R-:W-:Y:S03]  /*5990*/  IMAD.MOV.U32 R118, RZ, RZ, R160 ;  /* 0x000000ffff767224 */ /* 0x000fe600078e00a0 */
[----:B------:R-:W-:Y:S01]  /*59a0*/  LEA.HI.X.SX32 R5, R18, R165, 0x6, P0 ;  /* 0x000000a512057211 */ /* 0x000fe200000f36ff */
[----:B-----5:R-:W-:Y:S04]  /*59b0*/  IMAD.WIDE.U32 R28, R4, c[0x0][0x208], R118 ;  /* 0x00008200041c7a25 */ /* 0x020fe800078e0076 */
[----:B------:R-:W-:Y:S01]  /*59c0*/  IMAD R2, R5, c[0x0][0x208], RZ ;  /* 0x0000820005027a24 */ /* 0x000fe200078e02ff */
[----:B------:R-:W-:Y:S03]  /*59d0*/  LEA R8, P0, R28, c[0x0][0x1f8], 0x1 ;  /* 0x00007e001c087a11 */ /* 0x000fe600078008ff */
        /* <DEDUP_REMOVED lines=27> */
.L_x_718:
[----:B-1----:R-:W-:Y:S05]  /*5b90*/  BSYNC B0 ;  /* 0x0000000000007941 */ /* 0x002fea0003800000 */
.L_x_717:
[----:B------:R-:W-:Y:S04]  /*5ba0*/  IADD3 R2, R18, -0x2, RZ ;  /* 0xfffffffe12027810 */ /* 0x000fe80007ffe0ff */
[C---:B------:R-:W-:Y:S11]  /*5bb0*/  ISETP.GE.AND P0, PT, R2.reuse, R11, PT ;  /* 0x0000000b0200720c */ /* 0x040ff60003f06270 */
[----:B------:R-:W-:Y:S02]  /*5bc0*/  @!UPT UIADD3 URZ, URZ, URZ, URZ ;  /* 0x0000003f3f3ff290 */ /* 0x000fe4000fffe03f */
[----:B------:R-:W-:Y:S01]  /*5bd0*/  @P0 SHF.R.S32.HI R5, RZ, 0x1f, R2 ;  /* 0x0000001fff050819 */ /* 0x000fe20000011402 */
[----:B------:R-:W-:Y:S02]  /*5be0*/  @P0 IMAD R4, R95, R2, RZ ;  /* 0x000000025f040224 */ /* 0x000fe400078e02ff */
[----:B------:R-:W-:Y:S02]  /*5bf0*/  @P0 IMAD.MOV.U32 R6, RZ, RZ, R146 ;  /* 0x000000ffff060224 */ /* 0x000fe400078e0092 */
[----:B------:R-:W-:Y:S02]  /*5c00*/  @P0 IMAD.MOV.U32 R7, RZ, RZ, R151 ;  /* 0x000000ffff070224 */ /* 0x000fe400078e0097 */
[-C--:B------:R-:W-:Y:S02]  /*5c10*/  @P0 IMAD R4, R5, R97.reuse, R4 ;  /* 0x0000006105040224 */ /* 0x080fe400078e0204 */
[----:B------:R-:W-:Y:S04]  /*5c20*/  @P0 IMAD.WIDE.U32 R6, R2, R97, R6 ;  /* 0x0000006102060225 */ /* 0x000fe800078e0006 */
[----:B------:R-:W-:Y:S01]  /*5c30*/  @P0 IMAD.IADD R4, R7, 0x1, R4 ;  /* 0x0000000107040824 */ /* 0x000fe200078e0204 */
[C---:B------:R-:W-:Y:S01]  /*5c40*/  @P0 LEA R8, P1, R6.reuse, c[0x0][0x220], 0x1 ;  /* 0x0000880006080a11 */ /* 0x040fe200078208ff */
[----:B------:R-:W-:Y:S03]  /*5c50*/  @P0 IMAD R3, R69, 0x3000, R10 ;  /* 0x0000300045030824 */ /* 0x000fe600078e020a */
[----:B------:R-:W-:Y:S01]  /*5c60*/  @P0 LEA.HI.X R9, R6, c[0x0][0x224], R4, 0x1, P1 ;  /* 0x0000890006090a11 */ /* 0x000fe200008f0c04 */
[----:B------:R-:W-:Y:S01]  /*5c70*/  @P0 IMAD.SHL.U32 R5, R3, 0x2, RZ ;  /* 0x0000000203050824 */ /* 0x000fe200078e00ff */
[----:B------:R-:W-:Y:S02]  /*5c80*/  @P0 LEA R6, P1, R99, R8, 0x1 ;  /* 0x0000000863060211 */ /* 0x000fe400078208ff */
[----:B------:R-:W-:Y:S02]  /*5c90*/  IADD3 R4, R51, 0x1, RZ ;  /* 0x0000000133047810 */ /* 0x000fe40007ffe0ff */
        /* <DEDUP_REMOVED lines=13> */
[C---:B------:R-:W-:Y:S02]  /*5d70*/  ISETP.GT.AND P0, PT, R18.reuse, R11, PT ;  /* 0x0000000b1200720c */ /* 0x040fe40003f04270 */
[----:B------:R-:W-:Y:S11]  /*5d80*/  IADD3 R18, R18, -0x1, RZ ;  /* 0xffffffff12127810 */ /* 0x000ff60007ffe0ff */
[----:B------:R-:W-:-:S05]  /*5d90*/  @P0 BRA `(.L_x_719) ;  /* 0xffffbf3000000947 */ /* 0x000fca000383ffff */
[----:B------:R-:W-:Y:S06]  /*5da0*/  BAR.SYNC.DEFER_BLOCKING 0x0 ;  /* 0x0000000000007b1d */ /* 0x000fec0000010000 */
.L_x_694:
        /* <DEDUP_REMOVED lines=23> */
[----:B------:R-:W-:Y:S01]  /*5f20*/  MOV R4, RZ ;  /* 0x000000ff00047202 */ /* 0x000fe20000000f00 */
[----:B------:R-:W-:Y:S01]  /*5f30*/  CS2R R6, SRZ ;  /* 0x0000000000067805 */ /* 0x000fe2000001ff00 */
[----:B------:R-:W-:Y:S01]  /*5f40*/  CS2R R82, SRZ ;  /* 0x0000000000527805 */ /* 0x000fe2000001ff00 */
[----:B------:R-:W-:Y:S01]  /*5f50*/  CS2R R80, SRZ ;  /* 0x0000000000507805 */ /* 0x000fe2000001ff00 */
[----:B-----5:R-:W-:Y:S01]  /*5f60*/  CS2R R78, SRZ ;  /* 0x00000000004e7805 */ /* 0x020fe2000001ff00 */
        /* <DEDUP_REMOVED lines=33> */
[----:B------:R-:W-:Y:S01]  /*6180*/  IMAD R8, R88, c[0x0][0x1b8], RZ ;  /* 0x00006e0058087a24 */ /* 0x000fe200078e02ff */
[----:B------:R-:W-:Y:S01]  /*6190*/  SHF.R.S32.HI R0, RZ, 0x1f, R91 ;  /* 0x0000001fff007819 */ /* 0x000fe2000001145b */
[----:B------:R-:W-:Y:S01]  /*61a0*/  IMAD.WIDE.U32 R18, R91, c[0x0][0x178], RZ ;  /* 0x00005e005b127a25 */ /* 0x000fe200078e00ff */
[CC--:B------:R-:W-:Y:S01]  /*61b0*/  LEA.HI R17, R9.reuse, R84.reuse, RZ, 0x3 ;  /* 0x0000005409117211 */ /* 0x0c0fe200078f18ff */
[----:B------:R-:W-:Y:S01]  /*61c0*/  BSSY B0, `(.L_x_721) ;  /* 0x000009e000007945 */ /* 0x000fe20003800000 */
[----:B------:R-:W-:Y:S01]  /*61d0*/  LEA.HI R13, R9, R84, RZ, 0x4 ;  /* 0x00000054090d7211 */ /* 0x000fe200078f20ff */
[----:B------:R-:W-:Y:S01]  /*61e0*/  IMAD R0, R0, c[0x0][0x178], RZ ;  /* 0x00005e0000007a24 */ /* 0x000fe200078e02ff */
[----:B------:R-:W-:Y:S01]  /*61f0*/  LOP3.LUT R3, R17, 0xfffffff8, RZ, 0xc0, !PT ;  /* 0xfffffff811037812 */ /* 0x000fe200078ec0ff */
[----:B------:R-:W-:Y:S01]  /*6200*/  IMAD R21, R185, c[0x0][0x1bc], R8 ;  /* 0x00006f00b9157a24 */ /* 0x000fe200078e0208 */
[----:B------:R-:W-:Y:S01]  /*6210*/  SHF.R.S32.HI R6, RZ, 0x4, R13 ;  /* 0x00000004ff067819 */ /* 0x000fe2000001140d */
[----:B------:R-:W-:Y:S01]  /*6220*/  IMAD R15, R91, c[0x0][0x17c], R0 ;  /* 0x00005f005b0f7a24 */ /* 0x000fe200078e0200 */
[----:B------:R-:W-:Y:S01]  /*6230*/  SHF.R.S32.HI R5, RZ, 0x3, R17 ;  /* 0x00000003ff057819 */ /* 0x000fe20000011411 */
[----:B------:R-:W-:Y:S01]  /*6240*/  IMAD.IADD R0, R84, 0x1, -R3 ;  /* 0x0000000154007824 */ /* 0x000fe200078e0a03 */
[----:B------:R-:W-:Y:S01]  /*6250*/  LEA.HI R7, R13, R6, RZ, 0x1 ;  /* 0x000000060d077211 */ /* 0x000fe200078f08ff */
[----:B------:R-:W-:Y:S01]  /*6260*/  IMAD.MOV.U32 R3, RZ, RZ, 0x1 ;  /* 0x00000001ff037424 */ /* 0x000fe200078e00ff */
[----:B------:R-:W-:Y:S01]  /*6270*/  LOP3.LUT R186, R186, 0xfffffffe, RZ, 0xc0, !PT ;  /* 0xfffffffebaba7812 */ /* 0x000fe200078ec0ff */
[C---:B------:R-:W-:Y:S01]  /*6280*/  IMAD.SHL.U32 R16, R0.reuse, 0x8, RZ ;  /* 0x0000000800107824 */ /* 0x040fe200078e00ff */
[----:B------:R-:W-:Y:S01]  /*6290*/  ISETP.NE.U32.AND P3, PT, RZ, c[0x0][0x348], PT ;  /* 0x0000d200ff007a0c */ /* 0x000fe20003f65070 */
[----:B------:R-:W-:Y:S01]  /*62a0*/  IMAD.SHL.U32 R8, R0, 0x40, RZ ;  /* 0x0000004000087824 */ /* 0x000fe200078e00ff */
[----:B------:R-:W-:Y:S01]  /*62b0*/  ISETP.NE.AND P4, PT, R3, c[0x0][0x2c4], PT ;  /* 0x0000b10003007a0c */ /* 0x000fe20003f85270 */
[----:B------:R-:W-:Y:S01]  /*62c0*/  IMAD.IADD R19, R19, 0x1, R15 ;  /* 0x0000000113137824 */ /* 0x000fe200078e020f */
[----:B------:R-:W-:Y:S01]  /*62d0*/  LOP3.LUT R3, R7, 0xfffffffe, RZ, 0xc0, !PT ;  /* 0xfffffffe07037812 */ /* 0x000fe200078ec0ff */
[----:B------:R-:W-:Y:S01]  /*62e0*/  IMAD R42, R87, c[0x0][0x2c4], RZ ;  /* 0x0000b100572a7a24 */ /* 0x000fe200078e02ff */
[----:B------:R-:W-:Y:S01]  /*62f0*/  ISETP.NE.AND.EX P3, PT, RZ, c[0x0][0x34c], PT, P3 ;  /* 0x0000d300ff007a0c */ /* 0x000fe20003f65330 */
[----:B-1----:R-:W-:Y:S01]  /*6300*/  IMAD.SHL.U32 R11, R5, 0x40, RZ ;  /* 0x00000040050b7824 */ /* 0x002fe200078e00ff */
[----:B------:R-:W-:Y:S01]  /*6310*/  LOP3.LUT R13, R13, 0xfffffff0, RZ, 0xc0, !PT ;  /* 0xfffffff00d0d7812 */ /* 0x000fe200078ec0ff */
[----:B------:R-:W-:Y:S01]  /*6320*/  IMAD.IADD R3, R6, 0x1, -R3 ;  /* 0x0000000106037824 */ /* 0x000fe200078e0a03 */
[----:B------:R-:W-:Y:S01]  /*6330*/  IADD3 R6, R16, 0x80, RZ ;  /* 0x0000008010067810 */ /* 0x000fe20007ffe0ff */
[----:B------:R-:W-:Y:S01]  /*6340*/  IMAD.WIDE.U32 R18, R185, c[0x0][0x1b8], R18 ;  /* 0x00006e00b9127a25 */ /* 0x000fe200078e0012 */
[----:B------:R-:W-:-:S02]  /*6350*/  LOP3.LUT R11, R11, 0x1c0, RZ, 0xc0, !PT ;  /* 0x000001c00b0b7812 */ /* 0x000fc400078ec0ff */
[C---:B------:R-:W-:Y:S01]  /*6360*/  ISETP.GE.AND P2, PT, R6.reuse, c[0x0][0x1d4], PT ;  /* 0x0000750006007a0c */ /* 0x040fe20003f46270 */
[----:B------:R-:W-:Y:S01]  /*6370*/  IMAD.IADD R19, R19, 0x1, R21 ;  /* 0x0000000113137824 */ /* 0x000fe200078e0215 */
[----:B------:R-:W-:Y:S02]  /*6380*/  ISETP.GE.AND P1, PT, R6, c[0x0][0x198], PT ;  /* 0x0000660006007a0c */ /* 0x000fe40003f26270 */
[----:B------:R-:W-:Y:S02]  /*6390*/  LOP3.LUT R7, R11, 0x38, R16, 0xf8, !PT ;  /* 0x000000380b077812 */ /* 0x000fe400078ef810 */
[----:B------:R-:W-:Y:S02]  /*63a0*/  P2R R10, PR, RZ, 0x2 ;  /* 0x00000002ff0a7803 */ /* 0x000fe40000000000 */
[----:B------:R-:W-:Y:S02]  /*63b0*/  LOP3.LUT P1, RZ, R0, 0x2, RZ, 0xc0, !PT ;  /* 0x0000000200ff7812 */ /* 0x000fe4000782c0ff */
[----:B------:R-:W-:-:S02]  /*63c0*/  SHF.R.U32.HI R192, RZ, 0x3, R11 ;  /* 0x00000003ffc07819 */ /* 0x000fc4000001160b */
[----:B------:R-:W-:Y:S02]  /*63d0*/  SHF.R.S32.HI R11, RZ, 0x1f, R184 ;  /* 0x0000001fff0b7819 */ /* 0x000fe400000114b8 */
[----:B------:R-:W-:Y:S02]  /*63e0*/  @P2 LOP3.LUT R186, R186, 0x1, RZ, 0xfc, !PT ;  /* 0x00000001baba2812 */ /* 0x000fe400078efcff */
[C---:B------:R-:W-:Y:S01]  /*63f0*/  LOP3.LUT P2, RZ, R0.reuse, 0x4, RZ, 0xc0, !PT ;  /* 0x0000000400ff7812 */ /* 0x040fe2000784c0ff */
[----:B------:R-:W-:Y:S01]  /*6400*/  IMAD R0, R0, 0x20, R5 ;  /* 0x0000002000007824 */ /* 0x000fe200078e0205 */
[----:B------:R-:W-:Y:S02]  /*6410*/  LOP3.LUT R192, R7, R192, RZ, 0x3c, !PT ;  /* 0x000000c007c07212 */ /* 0x000fe400078e3cff */
[----:B------:R-:W-:Y:S01]  /*6420*/  SEL R7, R11, RZ, !P3 ;  /* 0x000000ff0b077207 */ /* 0x000fe20005800000 */
[----:B------:R-:W-:Y:S01]  /*6430*/  IMAD R15, R85, 0x80, R0 ;  /* 0x00000080550f7824 */ /* 0x000fe200078e0200 */
[----:B------:R-:W-:-:S02]  /*6440*/  SEL R22, R184, RZ, !P3 ;  /* 0x000000ffb8167207 */ /* 0x000fc40005800000 */
[----:B------:R-:W-:Y:S01]  /*6450*/  SHF.R.S32.HI R12, RZ, 0x1f, R2 ;  /* 0x0000001fff0c7819 */ /* 0x000fe20000011402 */
[----:B------:R-:W-:Y:S01]  /*6460*/  @P4 IMAD.HI.U32 R0, R15, c[0x0][0x2c8], RZ ;  /* 0x0000b2000f004a27 */ /* 0x000fe200078e00ff */
[----:B------:R-:W-:Y:S02]  /*6470*/  IADD3 R21, P3, R5, R2, RZ ;  /* 0x0000000205157210 */ /* 0x000fe40007f7e0ff */
[----:B------:R-:W-:Y:S01]  /*6480*/  LOP3.LUT R8, R8, 0x1c0, RZ, 0xc0, !PT ;  /* 0x000001c008087812 */ /* 0x000fe200078ec0ff */
[----:B------:R-:W-:Y:S01]  /*6490*/  IMAD R7, R7, c[0x0][0x1c0], RZ ;  /* 0x0000700007077a24 */ /* 0x000fe200078e02ff */
[----:B------:R-:W-:Y:S01]  /*64a0*/  LEA.HI.X.SX32 R2, R5, R12, 0x1, P3 ;  /* 0x0000000c05027211 */ /* 0x000fe200018f0eff */
[----:B------:R-:W-:Y:S01]  /*64b0*/  IMAD.MOV.U32 R24, RZ, RZ, R15 ;  /* 0x000000ffff187224 */ /* 0x000fe200078e000f */
[----:B------:R-:W-:Y:S01]  /*64c0*/  @P4 SHF.R.U32.HI R24, RZ, c[0x0][0x2cc], R0 ;  /* 0x0000b300ff184a19 */ /* 0x000fe20000011600 */
[----:B------:R-:W-:Y:S01]  /*64d0*/  IMAD R7, R22, c[0x0][0x1c4], R7 ;  /* 0x0000710016077a24 */ /* 0x000fe200078e0207 */
[----:B------:R-:W-:Y:S01]  /*64e0*/  LOP3.LUT R17, R8, 0x8, R17, 0xf8, !PT ;  /* 0x0000000808117812 */ /* 0x000fe200078ef811 */
[----:B------:R-:W-:Y:S01]  /*64f0*/  IMAD.WIDE.U32 R22, R22, c[0x0][0x1c0], R18 ;  /* 0x0000700016167a25 */ /* 0x000fe200078e0012 */
[----:B------:R-:W-:-:S02]  /*6500*/  IADD3 R18, -R24, RZ, RZ ;  /* 0x000000ff18127210 */ /* 0x000fc40007ffe1ff */
[----:B------:R-:W-:Y:S01]  /*6510*/  SHF.R.S32.HI R6, RZ, 0x1f, R24 ;  /* 0x0000001fff067819 */ /* 0x000fe20000011418 */
[----:B------:R-:W-:Y:S01]  /*6520*/  IMAD.IADD R0, R84, 0x1, -R13 ;  /* 0x0000000154007824 */ /* 0x000fe200078e0a0d */
[----:B------:R-:W-:Y:S01]  /*6530*/  SHF.R.U32.HI R8, RZ, 0x3, R8 ;  /* 0x00000003ff087819 */ /* 0x000fe20000011608 */
[----:B------:R-:W-:Y:S01]  /*6540*/  IMAD R18, R18, c[0x0][0x2c4], R15 ;  /* 0x0000b10012127a24 */ /* 0x000fe200078e020f */
[----:B------:R-:W-:Y:S01]  /*6550*/  LEA.HI R80, R9, R84, RZ, 0x5 ;  /* 0x0000005409507211 */ /* 0x000fe200078f28ff */
[----:B------:R-:W-:Y:S01]  /*6560*/  IMAD R15, R6, c[0x0][0x1b0], RZ ;  /* 0x00006c00060f7a24 */ /* 0x000fe200078e02ff */
[----:B------:R-:W-:Y:S01]  /*6570*/  SHF.R.S32.HI R13, RZ, 0x1f, R0 ;  /* 0x0000001fff0d7819 */ /* 0x000fe20000011400 */
[----:B------:R-:W-:Y:S01]  /*6580*/  IMAD.IADD R7, R23, 0x1, R7 ;  /* 0x0000000117077824 */ /* 0x000fe200078e0207 */
[----:B------:R-:W-:Y:S01]  /*6590*/  LOP3.LUT R8, R17, R8, RZ, 0x3c, !PT ;  /* 0x0000000811087212 */ /* 0x000fe200078e3cff */
[----:B------:R-:W-:Y:S01]  /*65a0*/  IMAD.MOV.U32 R6, RZ, RZ, R22 ;  /* 0x000000ffff067224 */ /* 0x000fe200078e0016 */
[----:B------:R-:W-:Y:S01]  /*65b0*/  SHF.R.S32.HI R17, RZ, 0x1f, R16 ;  /* 0x0000001fff117819 */ /* 0x000fe20000011410 */
[----:B------:R-:W-:Y:S01]  /*65c0*/  IMAD R15, R24, c[0x0][0x1b4], R15 ;  /* 0x00006d00180f7a24 */ /* 0x000fe200078e020f */
[----:B------:R-:W-:Y:S01]  /*65d0*/  ISETP.GE.AND P6, PT, R16, c[0x0][0x1d4], PT ;  /* 0x0000750010007a0c */ /* 0x000fe20003fc6270 */
[----:B------:R-:W-:-:S04]  /*65e0*/  IMAD.WIDE.U32 R24, R24, c[0x0][0x1b0], R6 ;  /* 0x00006c0018187a25 */ /* 0x000fc800078e0006 */
[C---:B------:R-:W-:Y:S02]  /*65f0*/  IMAD R12, R2.reuse, c[0x0][0x1e0], RZ ;  /* 0x00007800020c7a24 */ /* 0x040fe400078e02ff */
[----:B------:R-:W-:Y:S01]  /*6600*/  IMAD R6, R2, c[0x0][0x208], RZ ;  /* 0x0000820002067a24 */ /* 0x000fe200078e02ff */
[----:B------:R-:W-:Y:S01]  /*6610*/  LEA.HI R2, R13, R0, RZ, 0x3 ;  /* 0x000000000d027211 */ /* 0x000fe200078f18ff */
[C---:B------:R-:W-:Y:S01]  /*6620*/  IMAD R12, R21.reuse, c[0x0][0x1e4], R12 ;  /* 0x00007900150c7a24 */ /* 0x040fe200078e020c */
[----:B------:R-:W-:Y:S01]  /*6630*/  SHF.R.S32.HI R13, RZ, 0x1f, R18 ;  /* 0x0000001fff0d7819 */ /* 0x000fe20000011412 */
[----:B------:R-:W-:Y:S01]  /*6640*/  IMAD.WIDE.U32 R22, R21, c[0x0][0x1e0], R16 ;  /* 0x0000780015167a25 */ /* 0x000fe200078e0010 */
[----:B------:R-:W-:-:S03]  /*6650*/  LOP3.LUT R7, R2, 0xfffffff8, RZ, 0xc0, !PT ;  /* 0xfffffff802077812 */ /* 0x000fc600078ec0ff */
[----:B------:R-:W-:Y:S02]  /*6660*/  IMAD R13, R13, c[0x0][0x1a8], RZ ;  /* 0x00006a000d0d7a24 */ /* 0x000fe400078e02ff */
[----:B------:R-:W-:Y:S02]  /*6670*/  IMAD.IADD R7, R0, 0x1, -R7 ;  /* 0x0000000100077824 */ /* 0x000fe400078e0a07 */
[----:B------:R-:W-:Y:S02]  /*6680*/  IMAD R0, R18, c[0x0][0x1ac], R13 ;  /* 0x00006b0012007a24 */ /* 0x000fe400078e020d */
[----:B------:R-:W-:Y:S01]  /*6690*/  IMAD.IADD R23, R23, 0x1, R12 ;  /* 0x0000000117177824 */ /* 0x000fe200078e020c */
[C---:B------:R-:W-:Y:S01]  /*66a0*/  LOP3.LUT P4, RZ, R7.reuse, 0x4, RZ, 0xc0, !PT ;  /* 0x0000000407ff7812 */ /* 0x040fe2000788c0ff */
[----:B------:R-:W-:Y:S02]  /*66b0*/  IMAD.SHL.U32 R14, R7, 0x40, RZ ;  /* 0x00000040070e7824 */ /* 0x000fe400078e00ff */
[----:B------:R-:W-:Y:S01]  /*66c0*/  IMAD.IADD R25, R25, 0x1, R15 ;  /* 0x0000000119197824 */ /* 0x000fe200078e020f */
[----:B------:R-:W-:Y:S01]  /*66d0*/  LEA.HI R15, R9, R84, RZ, 0x6 ;  /* 0x00000054090f7211 */ /* 0x000fe200078f30ff */
[C---:B------:R-:W-:Y:S01]  /*66e0*/  IMAD R6, R21.reuse, c[0x0][0x20c], R6 ;  /* 0x0000830015067a24 */ /* 0x040fe200078e0206 */
[----:B------:R-:W-:Y:S01]  /*66f0*/  LOP3.LUT R14, R14, 0x1c0, RZ, 0xc0, !PT ;  /* 0x000001c00e0e7812 */ /* 0x000fe200078ec0ff */
[----:B------:R-:W-:-:S04]  /*6700*/  IMAD.WIDE.U32 R20, R21, c[0x0][0x208], R16 ;  /* 0x0000820015147a25 */ /* 0x000fc800078e0010 */
[----:B------:R-:W-:-:S04]  /*6710*/  IMAD.WIDE.U32 R18, R18, c[0x0][0x1a8], R24 ;  /* 0x00006a0012127a25 */ /* 0x000fc800078e0018 */
[----:B------:R-:W-:Y:S01]  /*6720*/  IMAD.IADD R21, R21, 0x1, R6 ;  /* 0x0000000115157824 */ /* 0x000fe200078e0206 */
[----:B------:R-:W-:Y:S01]  /*6730*/  IADD3 R19, R19, R0, RZ ;  /* 0x0000000013137210 */ /* 0x000fe20007ffe0ff */
[----:B------:R-:W-:Y:S01]  /*6740*/  IMAD.SHL.U32 R2, R2, 0x40, RZ ;  /* 0x0000004002027824 */ /* 0x000fe200078e00ff */
[C---:B------:R-:W-:Y:S01]  /*6750*/  LEA R6, P3, R18.reuse, c[0x0][0x160], 0x1 ;  /* 0x0000580012067a11 */ /* 0x040fe200078608ff */
[----:B------:R-:W-:Y:S02]  /*6760*/  IMAD.SHL.U32 R15, R15, 0x8, RZ ;  /* 0x000000080f0f7824 */ /* 0x000fe400078e00ff */
[C---:B------:R-:W-:Y:S01]  /*6770*/  IMAD.WIDE.U32 R196, R185.reuse, c[0x0][0x1e8], R22 ;  /* 0x00007a00b9c47a25 */ /* 0x040fe200078e0016 */
[----:B------:R-:W-:Y:S02]  /*6780*/  LEA.HI.X R0, R18, c[0x0][0x164], R19, 0x1, P3 ;  /* 0x0000590012007a11 */ /* 0x000fe400018f0c13 */
[----:B------:R-:W-:Y:S01]  /*6790*/  ISETP.NE.U32.AND P3, PT, RZ, c[0x0][0x350], PT ;  /* 0x0000d400ff007a0c */ /* 0x000fe20003f65070 */
[----:B------:R-:W-:Y:S01]  /*67a0*/  IMAD.WIDE.U32 R20, R185, c[0x0][0x210], R20 ;  /* 0x00008400b9147a25 */ /* 0x000fe200078e0014 */
[----:B------:R-:W-:Y:S01]  /*67b0*/  LOP3.LUT R192, R192, 0xfffffe00, R15, 0xf8, !PT ;  /* 0xfffffe00c0c07812 */ /* 0x000fe200078ef80f */
[----:B------:R1:W3:Y:S01]  /*67c0*/  SHFL.IDX PT, R18, R6, RZ, 0x181f ;  /* 0x00181fff06127589 */ /* 0x0002e200000e0000 */
[----:B------:R-:W-:Y:S01]  /*67d0*/  ISETP.NE.AND.EX P3, PT, RZ, c[0x0][0x354], PT, P3 ;  /* 0x0000d500ff007a0c */ /* 0x000fe20003f65330 */
[----:B------:R-:W-:-:S02]  /*67e0*/  IMAD R15, R85, 0x80, R5 ;  /* 0x00000080550f7824 */ /* 0x000fc400078e0205 */
[----:B------:R1:W4:Y:S01]  /*67f0*/  SHFL.IDX PT, R19, R0, RZ, 0x181f ;  /* 0x00181fff00137589 */ /* 0x00032200000e0000 */
[--C-:B--2---:R-:W-:Y:S01]  /*6800*/  @P0 SHF.R.S32.HI R13, RZ, 0x1f, R4.reuse ;  /* 0x0000001fff0d0819 */ /* 0x104fe20000011404 */
[----:B------:R-:W-:Y:S02]  /*6810*/  @P0 IMAD.MOV.U32 R12, RZ, RZ, R4 ;  /* 0x000000ffff0c0224 */ /* 0x000fe400078e0004 */
[----:B------:R-:W-:Y:S02]  /*6820*/  IMAD R4, R88, c[0x0][0x1e8], RZ ;  /* 0x00007a0058047a24 */ /* 0x000fe400078e02ff */
[----:B------:R-:W-:Y:S01]  /*6830*/  @!P0 IMAD.MOV.U32 R13, RZ, RZ, R11 ;  /* 0x000000ffff0d8224 */ /* 0x000fe200078e000b */
[----:B------:R-:W-:Y:S01]  /*6840*/  P2R R11, PR, RZ, 0x10 ;  /* 0x00000010ff0b7803 */ /* 0x000fe20000000000 */
[----:B------:R-:W-:Y:S02]  /*6850*/  IMAD R11, R185, c[0x0][0x1ec], R4 ;  /* 0x00007b00b90b7a24 */ /* 0x000fe400078e0204 */
[----:B------:R-:W-:-:S02]  /*6860*/  IMAD R4, R3, 0x200, R8 ;  /* 0x0000020003047824 */ /* 0x000fc400078e0208 */
[----:B------:R-:W-:Y:S02]  /*6870*/  IMAD.SHL.U32 R3, R3, 0x8, RZ ;  /* 0x0000000803037824 */ /* 0x000fe400078e00ff */
[----:B------:R-:W-:Y:S01]  /*6880*/  @!P0 IMAD.MOV.U32 R12, RZ, RZ, R184 ;  /* 0x000000ffff0c8224 */ /* 0x000fe200078e00b8 */
[----:B------:R-:W-:Y:S01]  /*6890*/  LOP3.LUT P0, RZ, R7, 0x2, RZ, 0xc0, !PT ;  /* 0x0000000207ff7812 */ /* 0x000fe2000780c0ff */
[----:B------:R-:W-:Y:S01]  /*68a0*/  IMAD.IADD R197, R11, 0x1, R197 ;  /* 0x000000010bc57824 */ /* 0x000fe200078e02c5 */
[----:B------:R-:W-:Y:S01]  /*68b0*/  LOP3.LUT R3, R14, 0x8, R3, 0xf8, !PT ;  /* 0x000000080e037812 */ /* 0x000fe200078ef803 */
[----:B------:R-:W-:Y:S01]  /*68c0*/  IMAD R88, R88, c[0x0][0x210], RZ ;  /* 0x0000840058587a24 */ /* 0x000fe200078e02ff */
[----:B------:R-:W-:Y:S02]  /*68d0*/  SHF.R.U32.HI R14, RZ, 0x3, R14 ;  /* 0x00000003ff0e7819 */ /* 0x000fe4000001160e */
[----:B------:R-:W-:Y:S01]  /*68e0*/  LEA.HI R11, R9, R84, RZ, 0x3 ;  /* 0x00000054090b7211 */ /* 0x000fe200078f18ff */
[----:B------:R-:W-:Y:S01]  /*68f0*/  IMAD R88, R185, c[0x0][0x214], R88 ;  /* 0x00008500b9587a24 */ /* 0x000fe200078e0258 */
[----:B------:R-:W-:-:S02]  /*6900*/  LOP3.LUT R3, R3, R14, RZ, 0x3c, !PT ;  /* 0x0000000e03037212 */ /* 0x000fc400078e3cff */
[----:B------:R-:W-:Y:S01]  /*6910*/  SEL R194, R12, RZ, !P3 ;  /* 0x000000ff0cc27207 */ /* 0x000fe20005800000 */
[----:B------:R-:W-:Y:S01]  /*6920*/  IMAD.IADD R89, R88, 0x1, R21 ;  /* 0x0000000158597824 */ /* 0x000fe200078e0215 */
[----:B------:R-:W-:Y:S01]  /*6930*/  LOP3.LUT R2, R3, 0xfffffe00, R2, 0xf8, !PT ;  /* 0xfffffe0003027812 */ /* 0x000fe200078ef802 */
[----:B------:R-:W-:Y:S01]  /*6940*/  IMAD.MOV.U32 R3, RZ, RZ, 0x10 ;  /* 0x00000010ff037424 */ /* 0x000fe200078e00ff */
[----:B------:R-:W-:Y:S01]  /*6950*/  SEL R12, R13, RZ, !P3 ;  /* 0x000000ff0d0c7207 */ /* 0x000fe20005800000 */
[----:B------:R-:W-:Y:S01]  /*6960*/  IMAD.WIDE.U32 R196, R194, c[0x0][0x1f0], R196 ;  /* 0x00007c00c2c47a25 */ /* 0x000fe200078e00c4 */
[----:B------:R-:W-:Y:S02]  /*6970*/  LOP3.LUT R11, R11, 0xfffffff8, RZ, 0xc0, !PT ;  /* 0xfffffff80b0b7812 */ /* 0x000fe400078ec0ff */
[----:B------:R-:W-:Y:S01]  /*6980*/  SEL R3, R3, 0xfffffff0, !P0 ;  /* 0xfffffff003037807 */ /* 0x000fe20004000000 */
[C---:B------:R-:W-:Y:S01]  /*6990*/  IMAD R201, R12.reuse, c[0x0][0x1f0], RZ ;  /* 0x00007c000cc97a24 */ /* 0x040fe200078e02ff */
[----:B------:R-:W-:Y:S01]  /*69a0*/  ISETP.GE.AND P0, PT, R15, R42, PT ;  /* 0x0000002a0f00720c */ /* 0x000fe20003f06270 */
[----:B------:R-:W-:Y:S01]  /*69b0*/  IMAD R199, R12, c[0x0][0x218], RZ ;  /* 0x000086000cc77a24 */ /* 0x000fe200078e02ff */
[----:B------:R-:W-:Y:S01]  /*69c0*/  MOV R88, R20 ;  /* 0x0000001400587202 */ /* 0x000fe20000000f00 */
[----:B------:R-:W-:Y:S01]  /*69d0*/  IMAD.IADD R8, R84, 0x1, -R11 ;  /* 0x0000000154087824 */ /* 0x000fe200078e0a0b */
[----:B------:R-:W-:Y:S01]  /*69e0*/  IADD3 R11, R16, 0x40, RZ ;  /* 0x00000040100b7810 */ /* 0x000fe20007ffe0ff */
[----:B------:R-:W-:-:S02]  /*69f0*/  IMAD R201, R194, c[0x0][0x1f4], R201 ;  /* 0x00007d00c2c97a24 */ /* 0x000fc400078e02c9 */
[----:B------:R-:W-:Y:S01]  /*6a00*/  IMAD R199, R194, c[0x0][0x21c], R199 ;  /* 0x00008700c2c77a24 */ /* 0x000fe200078e02c7 */
[C---:B------:R-:W-:Y:S01]  /*6a10*/  ISETP.GE.AND P5, PT, R11.reuse, c[0x0][0x1d4], PT ;  /* 0x000075000b007a0c */ /* 0x040fe20003fa6270 */
[----:B------:R-:W-:Y:S01]  /*6a20*/  IMAD.SHL.U32 R8, R8, 0x8, RZ ;  /* 0x0000000808087824 */ /* 0x000fe200078e00ff */
[----:B------:R-:W-:Y:S01]  /*6a30*/  ISETP.GE.AND P4, PT, R11, c[0x0][0x198], PT ;  /* 0x000066000b007a0c */ /* 0x000fe20003f86270 */
[----:B------:R-:W-:-:S03]  /*6a40*/  IMAD.WIDE.U32 R194, R194, c[0x0][0x218], R88 ;  /* 0x00008600c2c27a25 */ /* 0x000fc600078e0058 */
[----:B------:R-:W-:Y:S01]  /*6a50*/  ISETP.GE.AND P3, PT, R8, c[0x0][0x198], PT ;  /* 0x0000660008007a0c */ /* 0x000fe20003f66270 */
[----:B------:R-:W-:Y:S02]  /*6a60*/  IMAD.IADD R201, R197, 0x1, R201 ;  /* 0x00000001c5c97824 */ /* 0x000fe400078e02c9 */
[----:B------:R-:W-:Y:S01]  /*6a70*/  IMAD.IADD R199, R195, 0x1, R199 ;  /* 0x00000001c3c77824 */ /* 0x000fe200078e02c7 */
[----:B------:R-:W-:Y:S05]  /*6a80*/  @P0 BRA `(.L_x_722) ;  /* 0x0000011000000947 */ /* 0x000fea0003800000 */
[C---:B-1-34-:R-:W-:Y:S02]  /*6a90*/  IADD3 R12, R8.reuse, 0x80, RZ ;  /* 0x00000080080c7810 */ /* 0x05afe40007ffe0ff */
[----:B------:R-:W-:Y:S02]  /*6aa0*/  SHF.R.S32.HI R14, RZ, 0x1f, R11 ;  /* 0x0000001fff0e7819 */ /* 0x000fe4000001140b */
[----:B------:R-:W-:Y:S02]  /*6ab0*/  LEA R20, P0, R8, R18, 0x1 ;  /* 0x0000001208147211 */ /* 0x000fe400078008ff */
[----:B------:R-:W-:-:S02]  /*6ac0*/  SHF.R.S32.HI R13, RZ, 0x1f, R12 ;  /* 0x0000001fff0d7819 */ /* 0x000fc4000001140c */
[----:B------:R-:W-:Y:S02]  /*6ad0*/  LEA.HI R14, R14, R11, RZ, 0x3 ;  /* 0x0000000b0e0e7211 */ /* 0x000fe400078f18ff */
[----:B------:R-:W-:Y:S02]  /*6ae0*/  LEA.HI.X R21, R8, R19, R17, 0x1, P0 ;  /* 0x0000001308157211 */ /* 0x000fe400000f0c11 */
[----:B------:R-:W-:Y:S01]  /*6af0*/  LEA.HI R13, R13, R12, RZ, 0x3 ;  /* 0x0000000c0d0d7211 */ /* 0x000fe200078f18ff */
[----:B------:R-:W-:Y:S01]  /*6b00*/  IMAD.SHL.U32 R12, R192, 0x2, RZ ;  /* 0x00000002c00c7824 */ /* 0x000fe200078e00ff */
[----:B------:R-:W-:Y:S02]  /*6b10*/  ISETP.NE.AND P0, PT, R10, RZ, PT ;  /* 0x000000ff0a00720c */ /* 0x000fe40003f05270 */
[----:B------:R-:W-:Y:S02]  /*6b20*/  LOP3.LUT R14, R14, 0xfffffff8, RZ, 0xc0, !PT ;  /* 0xfffffff80e0e7812 */ /* 0x000fe400078ec0ff */
[----:B------:R-:W-:Y:S01]  /*6b30*/  LOP3.LUT R13, R13, 0xfffffff8, RZ, 0xc0, !PT ;  /* 0xfffffff80d0d7812 */ /* 0x000fe200078ec0ff */
[----:B------:R-:W-:Y:S01]  /*6b40*/  @!PT LDS RZ, [RZ] ;  /* 0x00000000fffff984 */ /* 0x000fe20000000800 */
[----:B------:R1:W-:Y:S02]  /*6b50*/  LDGSTS.E.BYPASS.LTC128B.128 [R12+0x18100], [R20.64], !P3 ;  /* 0x18100000140c7fae */ /* 0x0003e4000d901d46 */
[----:B------:R-:W-:-:S04]  /*6b60*/  IMAD.WIDE R22, R14, 0x2, R18 ;  /* 0x000000020e167825 */ /* 0x000fc800078e0212 */
[----:B------:R-:W-:Y:S01]  /*6b70*/  IMAD.WIDE R18, R13, 0x2, R18 ;  /* 0x000000020d127825 */ /* 0x000fe200078e0212 */
[----:B------:R1:W-:Y:S04]  /*6b80*/  LDGSTS.E.BYPASS.LTC128B.128 [R12+0x1c100], [R22.64], !P4 ;  /* 0x1c100000160c7fae */ /* 0x0003e8000e101d46 */
[----:B------:R1:W-:Y:S02]  /*6b90*/  LDGSTS.E.BYPASS.LTC128B.128 [R12+0x20100], [R18.64], !P0 ;  /* 0x20100000120c7fae */ /* 0x0003e4000c101d46 */
.L_x_722:
[----:B-1-34-:R-:W-:Y:S05]  /*6ba0*/  BSYNC B0 ;  /* 0x0000000000007941 */ /* 0x01afea0003800000 */
.L_x_721:
[----:B------:R-:W-:Y:S01]  /*6bb0*/  IADD3 R13, R15, 0x20, RZ ;  /* 0x000000200f0d7810 */ /* 0x000fe20007ffe0ff */
[----:B------:R1:W2:Y:S01]  /*6bc0*/  SHFL.IDX PT, R19, R0, 0x1, 0x181f ;  /* 0x00381f0000137f89 */ /* 0x0002a200000e0000 */
[----:B------:R-:W-:Y:S02]  /*6bd0*/  BSSY B0, `(.L_x_723) ;  /* 0x0000015000007945 */ /* 0x000fe40003800000 */
[----:B------:R-:W-:Y:S01]  /*6be0*/  ISETP.GE.AND P0, PT, R13, R42, PT ;  /* 0x0000002a0d00720c */ /* 0x000fe20003f06270 */
[----:B------:R1:W3:-:S12]  /*6bf0*/  SHFL.IDX PT, R18, R6, 0x1, 0x181f ;  /* 0x00381f0006127f89 */ /* 0x0002d800000e0000 */
[----:B------:R-:W-:Y:S05]  /*6c00*/  @P0 BRA `(.L_x_724) ;  /* 0x0000011000000947 */ /* 0x000fea0003800000 */
[C---:B------:R-:W-:Y:S02]  /*6c10*/  IADD3 R13, R8.reuse, 0x80, RZ ;  /* 0x00000080080d7810 */ /* 0x040fe40007ffe0ff */
[----:B------:R-:W-:Y:S02]  /*6c20*/  SHF.R.S32.HI R14, RZ, 0x1f, R11 ;  /* 0x0000001fff0e7819 */ /* 0x000fe4000001140b */
[----:B---3--:R-:W-:Y:S02]  /*6c30*/  LEA R20, P0, R8, R18, 0x1 ;  /* 0x0000001208147211 */ /* 0x008fe400078008ff */
[----:B------:R-:W-:Y:S02]  /*6c40*/  SHF.R.S32.HI R12, RZ, 0x1f, R13 ;  /* 0x0000001fff0c7819 */ /* 0x000fe4000001140d */
[----:B------:R-:W-:Y:S02]  /*6c50*/  LEA.HI R14, R14, R11, RZ, 0x3 ;  /* 0x0000000b0e0e7211 */ /* 0x000fe400078f18ff */
[----:B--2---:R-:W-:-:S02]  /*6c60*/  LEA.HI.X R21, R8, R19, R17, 0x1, P0 ;  /* 0x0000001308157211 */ /* 0x004fc400000f0c11 */
        /* <DEDUP_REMOVED lines=11> */
.L_x_724:
[----:B------:R-:W-:Y:S05]  /*6d20*/  BSYNC B0 ;  /* 0x0000000000007941 */ /* 0x000fea0003800000 */
.L_x_723:
[----:B--2---:R-:W-:Y:S01]  /*6d30*/  IADD3 R13, R15, 0x40, RZ ;  /* 0x000000400f0d7810 */ /* 0x004fe20007ffe0ff */
[----:B------:R2:W4:Y:S01]  /*6d40*/  SHFL.IDX PT, R19, R0, 0x2, 0x181f ;  /* 0x00581f0000137f89 */ /* 0x00052200000e0000 */
[----:B------:R-:W-:Y:S02]  /*6d50*/  BSSY B0, `(.L_x_725) ;  /* 0x0000015000007945 */ /* 0x000fe40003800000 */
[----:B------:R-:W-:Y:S01]  /*6d60*/  ISETP.GE.AND P0, PT, R13, R42, PT ;  /* 0x0000002a0d00720c */ /* 0x000fe20003f06270 */
[----:B---3--:R2:W3:-:S12]  /*6d70*/  SHFL.IDX PT, R18, R6, 0x2, 0x181f ;  /* 0x00581f0006127f89 */ /* 0x0084d800000e0000 */
[----:B------:R-:W-:Y:S05]  /*6d80*/  @P0 BRA `(.L_x_726) ;  /* 0x0000011000000947 */ /* 0x000fea0003800000 */
[C---:B------:R-:W-:Y:S02]  /*6d90*/  IADD3 R13, R8.reuse, 0x80, RZ ;  /* 0x00000080080d7810 */ /* 0x040fe40007ffe0ff */
[----:B------:R-:W-:Y:S02]  /*6da0*/  SHF.R.S32.HI R14, RZ, 0x1f, R11 ;  /* 0x0000001fff0e7819 */ /* 0x000fe4000001140b */
[----:B---3--:R-:W-:Y:S02]  /*6db0*/  LEA R20, P0, R8, R18, 0x1 ;  /* 0x0000001208147211 */ /* 0x008fe400078008ff */
[----:B------:R-:W-:Y:S02]  /*6dc0*/  SHF.R.S32.HI R12, RZ, 0x1f, R13 ;  /* 0x0000001fff0c7819 */ /* 0x000fe4000001140d */
[----:B------:R-:W-:Y:S02]  /*6dd0*/  LEA.HI R14, R14, R11, RZ, 0x3 ;  /* 0x0000000b0e0e7211 */ /* 0x000fe400078f18ff */
[----:B----4-:R-:W-:-:S02]  /*6de0*/  LEA.HI.X R21, R8, R19, R17, 0x1, P0 ;  /* 0x0000001308157211 */ /* 0x010fc400000f0c11 */
        /* <DEDUP_REMOVED lines=11> */
.L_x_726:
[----:B------:R-:W-:Y:S05]  /*6ea0*/  BSYNC B0 ;  /* 0x0000000000007941 */ /* 0x000fea0003800000 */
.L_x_725:
[----:B------:R-:W-:Y:S01]  /*6eb0*/  IADD3 R15, R15, 0x60, RZ ;  /* 0x000000600f0f7810 */ /* 0x000fe20007ffe0ff */
[----:B---3--:R-:W3:Y:S01]  /*6ec0*/  SHFL.IDX PT, R18, R6, 0x3, 0x181f ;  /* 0x00781f0006127f89 */ /* 0x008ee200000e0000 */
[----:B------:R-:W-:Y:S01]  /*6ed0*/  P2R R13, PR, RZ, 0x4 ;  /* 0x00000004ff0d7803 */ /* 0x000fe20000000000 */
[----:B------:R-:W-:Y:S01]  /*6ee0*/  IMAD.SHL.U32 R134, R192, 0x2, RZ ;  /* 0x00000002c0867824 */ /* 0x000fe200078e00ff */
[----:B------:R-:W-:Y:S01]  /*6ef0*/  ISETP.GE.AND P0, PT, R15, R42, PT ;  /* 0x0000002a0f00720c */ /* 0x000fe20003f06270 */
[----:B----4-:R4:W5:Y:S01]  /*6f00*/  SHFL.IDX PT, R19, R0, 0x3, 0x181f ;  /* 0x00781f0000137f89 */ /* 0x01096200000e0000 */
[----:B------:R-:W-:Y:S01]  /*6f10*/  ISETP.NE.AND P2, PT, R10, RZ, PT ;  /* 0x000000ff0a00720c */ /* 0x000fe20003f45270 */
[----:B------:R-:W-:Y:S01]  /*6f20*/  IMAD.MOV.U32 R198, RZ, RZ, R194 ;  /* 0x000000ffffc67224 */ /* 0x000fe200078e00c2 */
[----:B------:R-:W-:Y:S01]  /*6f30*/  P2R R12, PR, RZ, 0x2 ;  /* 0x00000002ff0c7803 */ /* 0x000fe20000000000 */
[----:B------:R-:W-:Y:S01]  /*6f40*/  IMAD.MOV.U32 R200, RZ, RZ, R196 ;  /* 0x000000ffffc87224 */ /* 0x000fe200078e00c4 */
[----:B------:R-:W-:Y:S01]  /*6f50*/  LEA.HI.SX32 R81, R133, 0xffffffff, 0x1a ;  /* 0xffffffff85517811 */ /* 0x000fe200078fd2ff */
[----:B------:R-:W-:Y:S01]  /*6f60*/  IMAD.MOV.U32 R189, RZ, RZ, 0x5 ;  /* 0x00000005ffbd7424 */ /* 0x000fe200078e00ff */
[----:B------:R-:W-:-:S02]  /*6f70*/  SHF.R.S32.HI R47, RZ, 0x5, R80 ;  /* 0x00000005ff2f7819 */ /* 0x000fc40000011450 */
[----:B------:R-:W-:-:S03]  /*6f80*/  IADD3 R191, R134, 0x100, RZ ;  /* 0x0000010086bf7810 */ /* 0x000fc60007ffe0ff */
[----:B------:R-:W-:-:S04]  /*6f90*/  @!P0 SHF.R.S32.HI R10, RZ, 0x1f, R11 ;  /* 0x0000001fff0a8819 */ /* 0x000fc8000001140b */
[----:B------:R-:W-:Y:S02]  /*6fa0*/  @!P0 LEA.HI R15, R10, R11, RZ, 0x3 ;  /* 0x0000000b0a0f8211 */ /* 0x000fe400078f18ff */
[----:B------:R-:W-:Y:S02]  /*6fb0*/  SHF.R.S32.HI R10, RZ, 0x1f, R81 ;  /* 0x0000001fff0a7819 */ /* 0x000fe40000011451 */
[----:B------:R-:W-:Y:S02]  /*6fc0*/  @!P0 LOP3.LUT R15, R15, 0xfffffff8, RZ, 0xc0, !PT ;  /* 0xfffffff80f0f8812 */ /* 0x000fe400078ec0ff */
[C---:B---3--:R-:W-:Y:S02]  /*6fd0*/  @!P0 LEA R16, P1, R8.reuse, R18, 0x1 ;  /* 0x0000001208108211 */ /* 0x048fe400078208ff */
[C---:B-12-4-:R-:W-:Y:S01]  /*6fe0*/  IADD3 R0, R8.reuse, 0x80, RZ ;  /* 0x0000008008007810 */ /* 0x056fe20007ffe0ff */
[----:B-----5:R-:W-:Y:S01]  /*6ff0*/  @!P0 IMAD.WIDE R22, R15, 0x2, R18 ;  /* 0x000000020f168825 */ /* 0x020fe200078e0212 */
[----:B------:R-:W-:-:S02]  /*7000*/  @!P0 LEA.HI.X R17, R8, R19, R17, 0x1, P1 ;  /* 0x0000001308118211 */ /* 0x000fc400008f0c11 */
[----:B------:R-:W-:Y:S02]  /*7010*/  @!P0 SHF.R.S32.HI R15, RZ, 0x1f, R0 ;  /* 0x0000001fff0f8819 */ /* 0x000fe40000011400 */
[----:B------:R-:W-:Y:S01]  /*7020*/  LOP3.LUT P1, RZ, R186, 0x1, RZ, 0xc0, !PT ;  /* 0x00000001baff7812 */ /* 0x000fe2000782c0ff */
[----:B------:R-:W-:Y:S01]  /*7030*/  @!PT LDS RZ, [RZ] ;  /* 0x00000000fffff984 */ /* 0x000fe20000000800 */
[----:B------:R1:W-:Y:S01]  /*7040*/  @!P0 LDGSTS.E.BYPASS.LTC128B.128 [R134+0x1b100], [R16.64], !P3 ;  /* 0x1b10000010868fae */ /* 0x0003e2000d901d46 */
[----:B------:R-:W-:Y:S01]  /*7050*/  @!P0 LEA.HI R6, R15, R0, RZ, 0x3 ;  /* 0x000000000f068211 */ /* 0x000fe200078f18ff */
[----:B------:R-:W-:Y:S01]  /*7060*/  IMAD.MOV.U32 R15, RZ, RZ, 0x6 ;  /* 0x00000006ff0f7424 */ /* 0x000fe200078e00ff */
[----:B------:R-:W-:Y:S01]  /*7070*/  ISETP.GE.AND P3, PT, R92, 0x41, PT ;  /* 0x000000415c00780c */ /* 0x000fe20003f66270 */
[----:B------:R2:W-:Y:S01]  /*7080*/  @!P0 LDGSTS.E.BYPASS.LTC128B.128 [R134+0x1f100], [R22.64], !P4 ;  /* 0x1f10000016868fae */ /* 0x0005e2000e101d46 */
[----:B------:R-:W-:-:S05]  /*7090*/  @!P0 LOP3.LUT R6, R6, 0xfffffff8, RZ, 0xc0, !PT ;  /* 0xfffffff806068812 */ /* 0x000fca00078ec0ff */
[----:B------:R-:W-:-:S04]  /*70a0*/  @!P0 IMAD.WIDE R20, R6, 0x2, R18 ;  /* 0x0000000206148825 */ /* 0x000fc800078e0212 */
[----:B------:R-:W-:Y:S01]  /*70b0*/  IMAD.MOV.U32 R6, RZ, RZ, c[0x0][0x208] ;  /* 0x00008200ff067624 */ /* 0x000fe200078e00ff */
[----:B------:R3:W-:Y:S03]  /*70c0*/  @!P0 LDGSTS.E.BYPASS.LTC128B.128 [R134+0x23100], [R20.64], !P2 ;  /* 0x2310000014868fae */ /* 0x0007e6000d101d46 */
[C---:B------:R-:W-:Y:S01]  /*70d0*/  IMAD.SHL.U32 R190, R6.reuse, 0x20, RZ ;  /* 0x0000002006be7824 */ /* 0x040fe200078e00ff */
[----:B------:R-:W0:Y:S01]  /*70e0*/  LDGDEPBAR ;  /* 0x00000000000079af */ /* 0x000e220000000000 */
[C---:B-1----:R-:W-:Y:S01]  /*70f0*/  SHF.L.U64.HI R16, R6.reuse, R15, c[0x0][0x20c] ;  /* 0x0000830006107619 */ /* 0x042fe2000001020f */
[----:B------:R-:W-:-:S04]  /*7100*/  IMAD.SHL.U32 R17, R6, 0x40, RZ ;  /* 0x0000004006117824 */ /* 0x000fc800078e00ff */
[----:B------:R-:W-:Y:S02]  /*7110*/  IMAD R14, R16, R81, RZ ;  /* 0x00000051100e7224 */ /* 0x000fe400078e02ff */
[----:B------:R-:W-:-:S04]  /*7120*/  IMAD.WIDE.U32 R18, R81, R17, R198 ;  /* 0x0000001151127225 */ /* 0x000fc800078e00c6 */
[----:B------:R-:W-:Y:S01]  /*7130*/  IMAD R14, R10, R17, R14 ;  /* 0x000000110a0e7224 */ /* 0x000fe200078e020e */
[----:B------:R-:W-:Y:S01]  /*7140*/  BAR.SYNC.DEFER_BLOCKING 0x0 ;  /* 0x0000000000007b1d */ /* 0x000fe20000010000 */
[----:B--2---:R-:W-:Y:S02]  /*7150*/  LEA R22, P0, R18, c[0x0][0x1f8], 0x1 ;  /* 0x00007e0012167a11 */ /* 0x004fe400078008ff */
[----:B------:R-:W-:Y:S01]  /*7160*/  IMAD.IADD R14, R19, 0x1, R14 ;  /* 0x00000001130e7824 */ /* 0x000fe200078e020e */
[----:B------:R-:W-:-:S04]  /*7170*/  @P3 LEA.HI.SX32 R19, R133, 0xfffffffe, 0x1a ;  /* 0xfffffffe85133811 */ /* 0x000fc800078fd2ff */
[----:B------:R-:W-:Y:S01]  /*7180*/  LEA.HI.X R23, R18, c[0x0][0x1fc], R14, 0x1, P0 ;  /* 0x00007f0012177a11 */ /* 0x000fe200000f0c0e */
[----:B------:R-:W-:-:S04]  /*7190*/  IMAD.MOV.U32 R14, RZ, RZ, c[0x0][0x1e0] ;  /* 0x00007800ff0e7624 */ /* 0x000fc800078e00ff */
[C---:B------:R-:W-:Y:S01]  /*71a0*/  IMAD.SHL.U32 R153, R14.reuse, 0x40, RZ ;  /* 0x000000400e997824 */ /* 0x040fe200078e00ff */
[C---:B------:R-:W-:Y:S01]  /*71b0*/  SHF.L.U64.HI R152, R14.reuse, R15, c[0x0][0x1e4] ;  /* 0x000079000e987619 */ /* 0x040fe2000001020f */
[C---:B------:R-:W-:Y:S01]  /*71c0*/  IMAD.SHL.U32 R188, R14.reuse, 0x20, RZ ;  /* 0x000000200ebc7824 */ /* 0x040fe200078e00ff */
[----:B------:R-:W-:Y:S01]  /*71d0*/  @P3 SHF.R.S32.HI R15, RZ, 0x1f, R19 ;  /* 0x0000001fff0f3819 */ /* 0x000fe20000011413 */
[--C-:B---3--:R-:W-:Y:S01]  /*71e0*/  @P3 IMAD.WIDE.U32 R20, R19, R153, R200.reuse ;  /* 0x0000009913143225 */ /* 0x108fe200078e00c8 */
[-C--:B------:R-:W-:Y:S02]  /*71f0*/  SHF.L.U64.HI R187, R14, R189.reuse, c[0x0][0x1e4] ;  /* 0x000079000ebb7619 */ /* 0x080fe400000102bd */
[----:B------:R-:W-:Y:S01]  /*7200*/  SHF.L.U64.HI R189, R6, R189, c[0x0][0x20c] ;  /* 0x0000830006bd7619 */ /* 0x000fe200000102bd */
[----:B------:R-:W-:Y:S01]  /*7210*/  @P3 IMAD R18, R152, R19, RZ ;  /* 0x0000001398123224 */ /* 0x000fe200078e02ff */
[----:B------:R-:W-:Y:S01]  /*7220*/  P2R R14, PR, RZ, 0x8 ;  /* 0x00000008ff0e7803 */ /* 0x000fe20000000000 */
[----:B------:R-:W-:-:S04]  /*7230*/  IMAD.WIDE.U32 R24, R81, R153, R200 ;  /* 0x0000009951187225 */ /* 0x000fc800078e00c8 */
[----:B------:R-:W-:Y:S01]  /*7240*/  @P3 IMAD R15, R15, R153, R18 ;  /* 0x000000990f0f3224 */ /* 0x000fe200078e0212 */
[----:B------:R-:W-:Y:S01]  /*7250*/  @P3 LEA R18, P0, R20, c[0x0][0x1c8], 0x1 ;  /* 0x0000720014123a11 */ /* 0x000fe200078008ff */
[----:B------:R-:W-:Y:S02]  /*7260*/  IMAD.SHL.U32 R6, R190, 0x2, RZ ;  /* 0x00000002be067824 */ /* 0x000fe400078e00ff */
[----:B------:R-:W-:-:S05]  /*7270*/  @P3 IMAD.IADD R15, R21, 0x1, R15 ;  /* 0x00000001150f3824 */ /* 0x000fca00078e020f */
[----:B------:R-:W-:Y:S01]  /*7280*/  @P3 LEA.HI.X R19, R20, c[0x0][0x1cc], R15, 0x1, P0 ;  /* 0x0000730014133a11 */ /* 0x000fe200000f0c0f */
[----:B------:R-:W-:Y:S02]  /*7290*/  IMAD R15, R152, R81, RZ ;  /* 0x00000051980f7224 */ /* 0x000fe400078e02ff */
[----:B------:R-:W-:Y:S02]  /*72a0*/  IMAD.IADD R20, R92, 0x1, -R5 ;  /* 0x000000015c147824 */ /* 0x000fe400078e0a05 */
[----:B------:R-:W-:Y:S02]  /*72b0*/  IMAD R15, R10, R153, R15 ;  /* 0x000000990a0f7224 */ /* 0x000fe400078e020f */
[----:B------:R-:W-:Y:S02]  /*72c0*/  IMAD R10, R81, -0x40, R20 ;  /* 0xffffffc0510a7824 */ /* 0x000fe400078e0214 */
[----:B------:R-:W-:-:S03]  /*72d0*/  IMAD.IADD R20, R25, 0x1, R15 ;  /* 0x0000000119147824 */ /* 0x000fc600078e020f */
[----:B------:R-:W-:-:S13]  /*72e0*/  ISETP.GE.AND P4, PT, R10, 0x1, PT ;  /* 0x000000010a00780c */ /* 0x000fda0003f86270 */
[----:B------:R-:W-:-:S04]  /*72f0*/  @P4 LEA R26, P0, R24, c[0x0][0x1c8], 0x1 ;  /* 0x00007200181a4a11 */ /* 0x000fc800078008ff */
[----:B------:R-:W-:Y:S02]  /*7300*/  @P4 LEA.HI.X R27, R24, c[0x0][0x1cc], R20, 0x1, P0 ;  /* 0x00007300181b4a11 */ /* 0x000fe400000f0c14 */
[----:B------:R-:W-:-:S03]  /*7310*/  ISETP.GE.AND P0, PT, R10, 0x21, PT ;  /* 0x000000210a00780c */ /* 0x000fc60003f06270 */
[----:B------:R-:W-:Y:S01]  /*7320*/  @!PT LDS RZ, [RZ] ;  /* 0x00000000fffff984 */ /* 0x000fe20000000800 */
[----:B------:R-:W-:Y:S01]  /*7330*/  @!PT LDS RZ, [RZ] ;  /* 0x00000000fffff984 */ /* 0x000fe20000000800 */
[----:B------:R-:W-:Y:S01]  /*7340*/  @!PT LDS RZ, [RZ] ;  /* 0x00000000fffff984 */ /* 0x000fe20000000800 */
[----:B------:R1:W-:Y:S04]  /*7350*/  @P4 LDGSTS.E.BYPASS.LTC128B.128 [R134+0xc100], [R26.64], !P6 ;  /* 0x0c1000001a864fae */ /* 0x0003e8000f101d46 */
[----:B------:R1:W-:Y:S04]  /*7360*/  @P4 LDGSTS.E.BYPASS.LTC128B.128 [R134+0xe100], [R26.64+0x80], !P5 ;  /* 0x0e1000801a864fae */ /* 0x0003e8000e901d46 */
[----:B------:R1:W-:Y:S01]  /*7370*/  @P4 LDGSTS.E.BYPASS.LTC128B.128 [R134+0x10100], [R26.64+0x100], !P1 ;  /* 0x101001001a864fae */ /* 0x0003e2000c901d46 */
[----:B------:R-:W-:Y:S02]  /*7380*/  IADD3 R28, P4, R6, R22, RZ ;  /* 0x00000016061c7210 */ /* 0x000fe40007f9e0ff */
[----:B------:R-:W-:-:S05]  /*7390*/  @P0 IADD3 R5, P2, R188, R24, RZ ;  /* 0x00000018bc050210 */ /* 0x000fca0007f5e0ff */
[----:B------:R-:W-:Y:S01]  /*73a0*/  @P0 IMAD.X R20, R187, 0x1, R20, P2 ;  /* 0x00000001bb140824 */ /* 0x000fe200010e0614 */
[----:B------:R-:W-:-:S04]  /*73b0*/  @P0 LEA R24, P2, R5, c[0x0][0x1c8], 0x1 ;  /* 0x0000720005180a11 */ /* 0x000fc800078408ff */
[----:B------:R-:W-:Y:S02]  /*73c0*/  @P0 LEA.HI.X R25, R5, c[0x0][0x1cc], R20, 0x1, P2 ;  /* 0x0000730005190a11 */ /* 0x000fe400010f0c14 */
[----:B------:R-:W-:Y:S02]  /*73d0*/  ISETP.GE.AND P2, PT, R8, c[0x0][0x1d4], PT ;  /* 0x0000750008007a0c */ /* 0x000fe40003f46270 */
[----:B------:R-:W-:Y:S01]  /*73e0*/  SHF.L.U64.HI R5, R190, 0x1, R189 ;  /* 0x00000001be057819 */ /* 0x000fe200000102bd */
[----:B------:R1:W-:Y:S04]  /*73f0*/  @P0 LDGSTS.E.BYPASS.LTC128B.128 [R134+0xd100], [R24.64], !P6 ;  /* 0x0d10000018860fae */ /* 0x0003e8000f101d46 */
[----:B------:R1:W-:Y:S01]  /*7400*/  @P0 LDGSTS.E.BYPASS.LTC128B.128 [R134+0xf100], [R24.64+0x80], !P5 ;  /* 0x0f10008018860fae */ /* 0x0003e2000e901d46 */
[----:B------:R-:W-:Y:S01]  /*7410*/  IMAD.X R29, R5, 0x1, R23, P4 ;  /* 0x00000001051d7824 */ /* 0x000fe200020e0617 */
[----:B------:R-:W-:-:S02]  /*7420*/  @P3 LEA R20, P4, R188, R18, 0x1 ;  /* 0x00000012bc143211 */ /* 0x000fc400078808ff */
[----:B------:R1:W-:Y:S01]  /*7430*/  @P0 LDGSTS.E.BYPASS.LTC128B.128 [R134+0x11100], [R24.64+0x100], !P1 ;  /* 0x1110010018860fae */ /* 0x0003e2000c901d46 */
[----:B------:R-:W-:Y:S02]  /*7440*/  ISETP.LT.OR P0, PT, R10, 0x1, P2 ;  /* 0x000000010a00780c */ /* 0x000fe40001701670 */
[----:B------:R-:W-:Y:S01]  /*7450*/  @P3 LEA.HI.X R21, R188, R19, R187, 0x1, P4 ;  /* 0x00000013bc153211 */ /* 0x000fe200020f0cbb */
[----:B------:R-:W0:Y:S01]  /*7460*/  LDGDEPBAR ;  /* 0x00000000000079af */ /* 0x000e220000000000 */
[----:B------:R-:W-:Y:S02]  /*7470*/  ISETP.GE.AND P4, PT, R11, c[0x0][0x1d4], PT ;  /* 0x000075000b007a0c */ /* 0x000fe40003f86270 */
[----:B------:R-:W-:-:S07]  /*7480*/  ISETP.LT.OR P2, PT, R10, 0x21, P2 ;  /* 0x000000210a00780c */ /* 0x000fce0001741670 */
[----:B------:R1:W-:Y:S01]  /*7490*/  LDGSTS.E.BYPASS.LTC128B.128 [R134+0x100], [R22.64], !P0 ;  /* 0x0010000016867fae */ /* 0x0003e2000c101d46 */
[C---:B------:R-:W-:Y:S02]  /*74a0*/  ISETP.LT.OR P0, PT, R10.reuse, 0x1, P4 ;  /* 0x000000010a00780c */ /* 0x040fe40002701670 */
[----:B------:R-:W-:-:S11]  /*74b0*/  ISETP.LT.OR P4, PT, R10, 0x21, P4 ;  /* 0x000000210a00780c */ /* 0x000fd60002781670 */
[----:B------:R1:W-:Y:S01]  /*74c0*/  LDGSTS.E.BYPASS.LTC128B.128 [R134+0x2100], [R22.64+0x80], !P0 ;  /* 0x0210008016867fae */ /* 0x0003e2000c101d46 */
[----:B------:R-:W-:Y:S01]  /*74d0*/  ISETP.GE.AND P0, PT, R0, c[0x0][0x1d4], PT ;  /* 0x0000750000007a0c */ /* 0x000fe20003f06270 */
[----:B------:R-:W-:-:S03]  /*74e0*/  IMAD R0, R47, 0x400, R2 ;  /* 0x000004002f007824 */ /* 0x000fc600078e0202 */
[C---:B------:R-:W-:Y:S02]  /*74f0*/  ISETP.LT.OR P3, PT, R10.reuse, 0x1, P0 ;  /* 0x000000010a00780c */ /* 0x040fe40000761670 */
[----:B------:R-:W-:-:S11]  /*7500*/  ISETP.LT.OR P0, PT, R10, 0x21, P0 ;  /* 0x000000210a00780c */ /* 0x000fd60000701670 */
[----:B------:R1:W-:Y:S01]  /*7510*/  LDGSTS.E.BYPASS.LTC128B.128 [R134+0x4100], [R22.64+0x100], !P3 ;  /* 0x0410010016867fae */ /* 0x0003e2000d901d46 */
[----:B------:R-:W-:-:S03]  /*7520*/  ISETP.NE.AND P3, PT, R14, RZ, PT ;  /* 0x000000ff0e00720c */ /* 0x000fc60003f65270 */
[----:B------:R1:W-:Y:S01]  /*7530*/  LDGSTS.E.BYPASS.LTC128B.128 [R134+0x1100], [R28.64], !P2 ;  /* 0x011000001c867fae */ /* 0x0003e2000d101d46 */
[----:B------:R-:W-:-:S03]  /*7540*/  ISETP.NE.AND P2, PT, R13, RZ, PT ;  /* 0x000000ff0d00720c */ /* 0x000fc60003f45270 */
[----:B------:R1:W-:Y:S04]  /*7550*/  LDGSTS.E.BYPASS.LTC128B.128 [R134+0x3100], [R28.64+0x80], !P4 ;  /* 0x031000801c867fae */ /* 0x0003e8000e101d46 */
[----:B------:R1:W-:Y:S01]  /*7560*/  LDGSTS.E.BYPASS.LTC128B.128 [R134+0x5100], [R28.64+0x100], !P0 ;  /* 0x051001001c867fae */ /* 0x0003e2000c101d46 */
[----:B------:R-:W-:-:S03]  /*7570*/  ISETP.LT.AND P0, PT, RZ, c[0x0][0x27c], PT ;  /* 0x00009f00ff007a0c */ /* 0x000fc60003f01270 */
[----:B------:R-:W0:Y:S04]  /*7580*/  LDGDEPBAR ;  /* 0x00000000000079af */ /* 0x000e280000000000 */
[----:B------:R1:W-:Y:S04]  /*7590*/  @P3 LDGSTS.E.BYPASS.LTC128B.128 [R134+0x12100], [R18.64], !P6 ;  /* 0x1210000012863fae */ /* 0x0003e8000f101d46 */
[----:B------:R1:W-:Y:S04]  /*75a0*/  @P3 LDGSTS.E.BYPASS.LTC128B.128 [R134+0x14100], [R18.64+0x80], !P5 ;  /* 0x1410008012863fae */ /* 0x0003e8000e901d46 */
[----:B------:R1:W-:Y:S04]  /*75b0*/  @P3 LDGSTS.E.BYPASS.LTC128B.128 [R134+0x16100], [R18.64+0x100], !P1 ;  /* 0x1610010012863fae */ /* 0x0003e8000c901d46 */
[----:B------:R1:W-:Y:S04]  /*75c0*/  @P3 LDGSTS.E.BYPASS.LTC128B.128 [R134+0x13100], [R20.64], !P6 ;  /* 0x1310000014863fae */ /* 0x0003e8000f101d46 */
[----:B------:R1:W-:Y:S04]  /*75d0*/  @P3 LDGSTS.E.BYPASS.LTC128B.128 [R134+0x15100], [R20.64+0x80], !P5 ;  /* 0x1510008014863fae */ /* 0x0003e8000e901d46 */
[----:B------:R1:W-:Y:S01]  /*75e0*/  @P3 LDGSTS.E.BYPASS.LTC128B.128 [R134+0x17100], [R20.64+0x100], !P1 ;  /* 0x1710010014863fae */ /* 0x0003e2000c901d46 */
[----:B------:R-:W-:-:S03]  /*75f0*/  ISETP.NE.AND P1, PT, R12, RZ, PT ;  /* 0x000000ff0c00720c */ /* 0x000fc60003f25270 */
[----:B------:R-:W0:Y:S01]  /*7600*/  LDGDEPBAR ;  /* 0x00000000000079af */ /* 0x000e220000000000 */
[----:B------:R-:W-:Y:S05]  /*7610*/  @P0 BRA `(.L_x_727) ;  /* 0x0000002000000947 */ /* 0x000fea0003800000 */
[----:B------:R-:W-:-:S04]  /*7620*/  DEPBAR.LE SB0, 0x3 ;  /* 0x000080c00000791a */ /* 0x000fc80000000000 */
[----:B------:R-:W-:Y:S05]  /*7630*/  BRA `(.L_x_728) ;  /* 0x00005c3000007947 */ /* 0x000fea0003800000 */
.L_x_727:
[----:B------:R-:W-:Y:S01]  /*7640*/  SHF.R.S32.HI R8, RZ, 0x1f, R86 ;  /* 0x0000001fff087819 */ /* 0x000fe20000011456 */
[----:B------:R-:W-:Y:S01]  /*7650*/  IMAD.WIDE.U32 R12, R86, c[0x0][0x280], RZ ;  /* 0x0000a000560c7a25 */ /* 0x000fe200078e00ff */
[----:B------:R-:W-:Y:S01]  /*7660*/  ULDC.U8 UR4, c[0x0][0x298] ;  /* 0x0000a60000047ab9 */ /* 0x000fe20000000000 */
[-C--:B-1----:R-:W-:Y:S01]  /*7670*/  LEA.HI R18, R9, R84.reuse, RZ, 0x2 ;  /* 0x0000005409127211 */ /* 0x082fe200078f10ff */
[----:B------:R-:W-:Y:S01]  /*7680*/  BSSY B2, `(.L_x_728) ;  /* 0x00005be000027945 */ /* 0x000fe20003800000 */
[----:B------:R-:W-:Y:S01]  /*7690*/  IMAD R11, R8, c[0x0][0x280], RZ ;  /* 0x0000a000080b7a24 */ /* 0x000fe200078e02ff */
[----:B------:R-:W-:Y:S02]  /*76a0*/  LEA R34, P0, R12, c[0x0][0x270], 0x1 ;  /* 0x00009c000c227a11 */ /* 0x000fe400078008ff */
[----:B------:R-:W-:Y:S01]  /*76b0*/  LOP3.LUT R9, R18, 0xfffffffc, RZ, 0xc0, !PT ;  /* 0xfffffffc12097812 */ /* 0x000fe200078ec0ff */
[----:B------:R-:W-:Y:S01]  /*76c0*/  IMAD R10, R86, c[0x0][0x284], R11 ;  /* 0x0000a100560a7a24 */ /* 0x000fe200078e020b */
[----:B------:R-:W-:Y:S01]  /*76d0*/  SHF.R.S32.HI R18, RZ, 0x2, R18 ;  /* 0x00000002ff127819 */ /* 0x000fe20000011412 */
[----:B------:R-:W-:Y:S01]  /*76e0*/  IMAD R11, R8, c[0x0][0x290], RZ ;  /* 0x0000a400080b7a24 */ /* 0x000fe200078e02ff */
[----:B------:R-:W-:Y:S01]  /*76f0*/  IADD3 R44, -R9, R84, RZ ;  /* 0x00000054092c7210 */ /* 0x000fe20007ffe1ff */
[----:B------:R-:W-:-:S02]  /*7700*/  IMAD.IADD R10, R10, 0x1, R13 ;  /* 0x000000010a0a7824 */ /* 0x000fc400078e020d */
[----:B------:R-:W-:Y:S01]  /*7710*/  IMAD R8, R86, c[0x0][0x294], R11 ;  /* 0x0000a50056087a24 */ /* 0x000fe200078e020b */
[----:B------:R-:W-:Y:S01]  /*7720*/  SHF.L.U32 R27, R44, 0x3, RZ ;  /* 0x000000032c1b7819 */ /* 0x000fe200000006ff */
[----:B------:R-:W-:Y:S01]  /*7730*/  IMAD R19, R85, 0x80, R18 ;  /* 0x0000008055137824 */ /* 0x000fe200078e0212 */
[----:B------:R-:W-:Y:S01]  /*7740*/  LEA.HI.X R35, R12, c[0x0][0x274], R10, 0x1, P0 ;  /* 0x00009d000c237a11 */ /* 0x000fe200000f0c0a */
[----:B------:R-:W-:-:S04]  /*7750*/  IMAD.WIDE.U32 R12, R86, c[0x0][0x290], RZ ;  /* 0x0000a400560c7a25 */ /* 0x000fc800078e00ff */
[----:B------:R-:W-:Y:S01]  /*7760*/  IMAD.IADD R8, R8, 0x1, R13 ;  /* 0x0000000108087824 */ /* 0x000fe200078e020d */
[----:B------:R-:W-:-:S04]  /*7770*/  LEA R36, P0, R12, c[0x0][0x288], 0x1 ;  /* 0x0000a2000c247a11 */ /* 0x000fc800078008ff */
[----:B------:R-:W-:Y:S02]  /*7780*/  LEA.HI.X R37, R12, c[0x0][0x28c], R8, 0x1, P0 ;  /* 0x0000a3000c257a11 */ /* 0x000fe400000f0c08 */
[----:B------:R-:W-:-:S13]  /*7790*/  ISETP.NE.AND P0, PT, RZ, UR4, PT ;  /* 0x00000004ff007c0c */ /* 0x000fda000bf05270 */
        /* <DEDUP_REMOVED lines=17> */
[C---:B------:R-:W-:Y:S01]  /*78b0*/  ISETP.GE.AND P0, PT, R20.reuse, c[0x0][0x27c], PT ;  /* 0x00009f0014007a0c */ /* 0x040fe20003f06270 */
[----:B------:R-:W-:Y:S01]  /*78c0*/  CS2R R32, SRZ ;  /* 0x0000000000207805 */ /* 0x000fe2000001ff00 */
[----:B------:R-:W-:Y:S01]  /*78d0*/  CS2R R48, SRZ ;  /* 0x0000000000307805 */ /* 0x000fe2000001ff00 */
[----:B------:R-:W-:-:S10]  /*78e0*/  IADD3 R8, R20, 0x10, RZ ;  /* 0x0000001014087810 */ /* 0x000fd40007ffe0ff */
[----:B------:R-:W-:-:S04]  /*78f0*/  @!P0 IMAD.WIDE R22, R20, 0x2, R34 ;  /* 0x0000000214168825 */ /* 0x000fc800078e0222 */
[----:B------:R-:W-:Y:S01]  /*7900*/  @!P0 IMAD.WIDE R10, R20, 0x2, R36 ;  /* 0x00000002140a8825 */ /* 0x000fe200078e0224 */
[----:B------:R1:W5:Y:S04]  /*7910*/  @!P0 LD.E.64 R32, [R22.64] ;  /* 0x0000000616208980 */ /* 0x000368000c101b00 */
[----:B------:R2:W5:Y:S01]  /*7920*/  @!P0 LD.E.64 R48, [R10.64] ;  /* 0x000000060a308980 */ /* 0x000562000c101b00 */
[----:B------:R-:W-:Y:S01]  /*7930*/  ISETP.GE.AND P0, PT, R8, c[0x0][0x27c], PT ;  /* 0x00009f0008007a0c */ /* 0x000fe20003f06270 */
[----:B------:R-:W-:Y:S01]  /*7940*/  CS2R R30, SRZ ;  /* 0x00000000001e7805 */ /* 0x000fe2000001ff00 */
[----:B------:R-:W-:-:S11]  /*7950*/  CS2R R44, SRZ ;  /* 0x00000000002c7805 */ /* 0x000fd6000001ff00 */
[----:B------:R-:W-:-:S04]  /*7960*/  @!P0 SHF.R.S32.HI R9, RZ, 0x1f, R8 ;  /* 0x0000001fff098819 */ /* 0x000fc80000011408 */
[----:B------:R-:W-:-:S04]  /*7970*/  @!P0 LEA.HI R9, R9, R8, RZ, 0x2 ;  /* 0x0000000809098211 */ /* 0x000fc800078f10ff */
[----:B------:R-:W-:Y:S02]  /*7980*/  @!P0 LOP3.LUT R9, R9, 0xfffffffc, RZ, 0xc0, !PT ;  /* 0xfffffffc09098812 */ /* 0x000fe400078ec0ff */
[----:B------:R-:W-:-:S03]  /*7990*/  IADD3 R8, R20, 0x20, RZ ;  /* 0x0000002014087810 */ /* 0x000fc60007ffe0ff */
[----:B------:R-:W-:-:S04]  /*79a0*/  @!P0 IMAD.WIDE R12, R9, 0x2, R34 ;  /* 0x00000002090c8825 */ /* 0x000fc800078e0222 */
[----:B------:R-:W-:Y:S01]  /*79b0*/  @!P0 IMAD.WIDE R14, R9, 0x2, R36 ;  /* 0x00000002090e8825 */ /* 0x000fe200078e0224 */
[----:B------:R3:W5:Y:S04]  /*79c0*/  @!P0 LD.E.64 R30, [R12.64] ;  /* 0x000000060c1e8980 */ /* 0x000768000c101b00 */
[----:B------:R4:W5:Y:S01]  /*79d0*/  @!P0 LD.E.64 R44, [R14.64] ;  /* 0x000000060e2c8980 */ /* 0x000962000c101b00 */
[----:B------:R-:W-:Y:S01]  /*79e0*/  ISETP.GE.AND P0, PT, R8, c[0x0][0x27c], PT ;  /* 0x00009f0008007a0c */ /* 0x000fe20003f06270 */
[----:B------:R-:W-:Y:S01]  /*79f0*/  CS2R R28, SRZ ;  /* 0x00000000001c7805 */ /* 0x000fe2000001ff00 */
[----:B--2---:R-:W-:-:S11]  /*7a00*/  CS2R R10, SRZ ;  /* 0x00000000000a7805 */ /* 0x004fd6000001ff00 */
[----:B------:R-:W-:-:S04]  /*7a10*/  @!P0 SHF.R.S32.HI R9, RZ, 0x1f, R8 ;  /* 0x0000001fff098819 */ /* 0x000fc80000011408 */
[----:B------:R-:W-:-:S04]  /*7a20*/  @!P0 LEA.HI R9, R9, R8, RZ, 0x2 ;  /* 0x0000000809098211 */ /* 0x000fc800078f10ff */
[----:B------:R-:W-:Y:S02]  /*7a30*/  @!P0 LOP3.LUT R9, R9, 0xfffffffc, RZ, 0xc0, !PT ;  /* 0xfffffffc09098812 */ /* 0x000fe400078ec0ff */
[----:B------:R-:W-:-:S03]  /*7a40*/  IADD3 R8, R20, 0x30, RZ ;  /* 0x0000003014087810 */ /* 0x000fc60007ffe0ff */
[----:B-1----:R-:W-:-:S04]  /*7a50*/  @!P0 IMAD.WIDE R22, R9, 0x2, R34 ;  /* 0x0000000209168825 */ /* 0x002fc800078e0222 */
[----:B------:R-:W-:Y:S01]  /*7a60*/  @!P0 IMAD.WIDE R38, R9, 0x2, R36 ;  /* 0x0000000209268825 */ /* 0x000fe200078e0224 */
[----:B------:R1:W5:Y:S04]  /*7a70*/  @!P0 LD.E.64 R28, [R22.64] ;  /* 0x00000006161c8980 */ /* 0x000368000c101b00 */
[----:B------:R2:W5:Y:S01]  /*7a80*/  @!P0 LD.E.64 R10, [R38.64] ;  /* 0x00000006260a8980 */ /* 0x000562000c101b00 */
[----:B------:R-:W-:Y:S01]  /*7a90*/  ISETP.GE.AND P0, PT, R8, c[0x0][0x27c], PT ;  /* 0x00009f0008007a0c */ /* 0x000fe20003f06270 */
[----:B------:R-:W-:-:S12]  /*7aa0*/  CS2R R24, SRZ ;  /* 0x0000000000187805 */ /* 0x000fd8000001ff00 */
[----:B------:R-:W-:-:S04]  /*7ab0*/  @!P0 SHF.R.S32.HI R9, RZ, 0x1f, R8 ;  /* 0x0000001fff098819 */ /* 0x000fc80000011408 */
[----:B------:R-:W-:-:S04]  /*7ac0*/  @!P0 LEA.HI R9, R9, R8, RZ, 0x2 ;  /* 0x0000000809098211 */ /* 0x000fc800078f10ff */
[----:B---3--:R-:W-:Y:S02]  /*7ad0*/  @!P0 LOP3.LUT R13, R9, 0xfffffffc, RZ, 0xc0, !PT ;  /* 0xfffffffc090d8812 */ /* 0x008fe400078ec0ff */
[----:B------:R-:W-:Y:S01]  /*7ae0*/  CS2R R8, SRZ ;  /* 0x0000000000087805 */ /* 0x000fe2000001ff00 */
[----:B------:R-:W-:Y:S02]  /*7af0*/  IADD3 R12, R20, 0x40, RZ ;  /* 0x00000040140c7810 */ /* 0x000fe40007ffe0ff */
[----:B----4-:R-:W-:-:S04]  /*7b00*/  @!P0 IMAD.WIDE R14, R13, 0x2, R34 ;  /* 0x000000020d0e8825 */ /* 0x010fc800078e0222 */
[----:B------:R-:W-:Y:S01]  /*7b10*/  @!P0 IMAD.WIDE R50, R13, 0x2, R36 ;  /* 0x000000020d328825 */ /* 0x000fe200078e0224 */
[----:B------:R3:W5:Y:S04]  /*7b20*/  @!P0 LD.E.64 R24, [R14.64] ;  /* 0x000000060e188980 */ /* 0x000768000c101b00 */
[----:B------:R4:W5:Y:S01]  /*7b30*/  @!P0 LD.E.64 R8, [R50.64] ;  /* 0x0000000632088980 */ /* 0x000962000c101b00 */
[----:B------:R-:W-:Y:S01]  /*7b40*/  ISETP.GE.AND P0, PT, R12, c[0x0][0x27c], PT ;  /* 0x00009f000c007a0c */ /* 0x000fe20003f06270 */
[----:B-1----:R-:W-:Y:S01]  /*7b50*/  CS2R R22, SRZ ;  /* 0x0000000000167805 */ /* 0x002fe2000001ff00 */
[----:B------:R-:W-:-:S11]  /*7b60*/  CS2R R68, SRZ ;  /* 0x0000000000447805 */ /* 0x000fd6000001ff00 */
[----:B------:R-:W-:-:S04]  /*7b70*/  @!P0 SHF.R.S32.HI R13, RZ, 0x1f, R12 ;  /* 0x0000001fff0d8819 */ /* 0x000fc8000001140c */
[----:B------:R-:W-:-:S04]  /*7b80*/  @!P0 LEA.HI R12, R13, R12, RZ, 0x2 ;  /* 0x0000000c0d0c8211 */ /* 0x000fc800078f10ff */
[----:B------:R-:W-:-:S05]  /*7b90*/  @!P0 LOP3.LUT R12, R12, 0xfffffffc, RZ, 0xc0, !PT ;  /* 0xfffffffc0c0c8812 */ /* 0x000fca00078ec0ff */
[----:B--2---:R-:W-:-:S04]  /*7ba0*/  @!P0 IMAD.WIDE R38, R12, 0x2, R34 ;  /* 0x000000020c268825 */ /* 0x004fc800078e0222 */
[----:B------:R-:W-:Y:S01]  /*7bb0*/  @!P0 IMAD.WIDE R40, R12, 0x2, R36 ;  /* 0x000000020c288825 */ /* 0x000fe200078e0224 */
[----:B------:R-:W-:Y:S01]  /*7bc0*/  IADD3 R12, R20, 0x50, RZ ;  /* 0x00000050140c7810 */ /* 0x000fe20007ffe0ff */
[----:B------:R4:W5:Y:S04]  /*7bd0*/  @!P0 LD.E.64 R22, [R38.64] ;  /* 0x0000000626168980 */ /* 0x000968000c101b00 */
[----:B------:R4:W5:Y:S01]  /*7be0*/  @!P0 LD.E.64 R68, [R40.64] ;  /* 0x0000000628448980 */ /* 0x000962000c101b00 */
[----:B------:R-:W-:Y:S01]  /*7bf0*/  ISETP.GE.AND P0, PT, R12, c[0x0][0x27c], PT ;  /* 0x00009f000c007a0c */ /* 0x000fe20003f06270 */
[----:B---3--:R-:W-:Y:S01]  /*7c00*/  CS2R R14, SRZ ;  /* 0x00000000000e7805 */ /* 0x008fe2000001ff00 */
[----:B------:R-:W-:-:S11]  /*7c10*/  CS2R R66, SRZ ;  /* 0x0000000000427805 */ /* 0x000fd6000001ff00 */
[----:B------:R-:W-:-:S04]  /*7c20*/  @!P0 SHF.R.S32.HI R13, RZ, 0x1f, R12 ;  /* 0x0000001fff0d8819 */ /* 0x000fc8000001140c */
[----:B------:R-:W-:-:S04]  /*7c30*/  @!P0 LEA.HI R12, R13, R12, RZ, 0x2 ;  /* 0x0000000c0d0c8211 */ /* 0x000fc800078f10ff */
[----:B------:R-:W-:-:S05]  /*7c40*/  @!P0 LOP3.LUT R12, R12, 0xfffffffc, RZ, 0xc0, !PT ;  /* 0xfffffffc0c0c8812 */ /* 0x000fca00078ec0ff */
[----:B------:R-:W-:-:S04]  /*7c50*/  @!P0 IMAD.WIDE R34, R12, 0x2, R34 ;  /* 0x000000020c228825 */ /* 0x000fc800078e0222 */
[----:B------:R-:W-:Y:S01]  /*7c60*/  @!P0 IMAD.WIDE R12, R12, 0x2, R36 ;  /* 0x000000020c0c8825 */ /* 0x000fe200078e0224 */
[----:B------:R4:W5:Y:S04]  /*7c70*/  @!P0 LD.E.64 R14, [R34.64] ;  /* 0x00000006220e8980 */ /* 0x000968000c101b00 */
[----:B------:R4:W5:Y:S02]  /*7c80*/  @!P0 LD.E.64 R66, [R12.64] ;  /* 0x000000060c428980 */ /* 0x000964000c101b00 */
.L_x_731:
[----:B------:R-:W-:Y:S05]  /*7c90*/  BSYNC B0 ;  /* 0x0000000000007941 */ /* 0x000fea0003800000 */
.L_x_730:
[----:B----4-:R-:W-:Y:S01]  /*7ca0*/  SHF.R.S32.HI R13, RZ, 0x1f, R18 ;  /* 0x0000001fff0d7819 */ /* 0x010fe20000011412 */
[----:B------:R-:W-:Y:S01]  /*7cb0*/  IMAD R43, R85, -0x80, R42 ;  /* 0xffffff80552b7824 */ /* 0x000fe200078e022a */
[--C-:B-----5:R-:W-:Y:S01]  /*7cc0*/  SHF.R.U64 R61, R32, 0x10, R33.reuse ;  /* 0x00000010203d7819 */ /* 0x120fe20000001221 */
[----:B------:R-:W-:Y:S01]  /*7cd0*/  IMAD.MOV.U32 R41, RZ, RZ, R33 ;  /* 0x000000ffff297224 */ /* 0x000fe200078e0021 */
[----:B------:R-:W-:Y:S01]  /*7ce0*/  LEA.HI R13, R13, R18, RZ, 0x3 ;  /* 0x000000120d0d7211 */ /* 0x000fe200078f18ff */
[----:B------:R-:W-:Y:S01]  /*7cf0*/  IMAD.MOV.U32 R37, RZ, RZ, R31 ;  /* 0x000000ffff257224 */ /* 0x000fe200078e001f */
[----:B------:R-:W-:Y:S01]  /*7d00*/  IMNMX R43, R43, 0x80, PT ;  /* 0x000000802b2b7817 */ /* 0x000fe20003800200 */
[----:B------:R-:W-:Y:S01]  /*7d10*/  IMAD.MOV.U32 R64, RZ, RZ, R32 ;  /* 0x000000ffff407224 */ /* 0x000fe200078e0020 */
[----:B------:R-:W-:Y:S01]  /*7d20*/  LOP3.LUT R13, R13, 0xfffffff8, RZ, 0xc0, !PT ;  /* 0xfffffff80d0d7812 */ /* 0x000fe200078ec0ff */
[----:B------:R-:W-:Y:S01]  /*7d30*/  IMAD.MOV.U32 R62, RZ, RZ, R30 ;  /* 0x000000ffff3e7224 */ /* 0x000fe200078e001e */
[----:B------:R-:W-:Y:S01]  /*7d40*/  SHF.R.U32.HI R39, RZ, 0x10, R33 ;  /* 0x00000010ff277819 */ /* 0x000fe20000011621 */
[----:B------:R-:W-:Y:S01]  /*7d50*/  IMAD.MOV.U32 R33, RZ, RZ, R29 ;  /* 0x000000ffff217224 */ /* 0x000fe200078e001d */
[----:B------:R-:W-:Y:S01]  /*7d60*/  SHF.R.U64 R59, R30, 0x10, R31 ;  /* 0x000000101e3b7819 */ /* 0x000fe2000000121f */
[----:B------:R-:W-:Y:S01]  /*7d70*/  IMAD.IADD R13, R18, 0x1, -R13 ;  /* 0x00000001120d7824 */ /* 0x000fe200078e0a0d */
[----:B------:R-:W-:Y:S01]  /*7d80*/  SHF.R.U32.HI R35, RZ, 0x10, R31 ;  /* 0x00000010ff237819 */ /* 0x000fe2000001161f */
[----:B------:R-:W-:Y:S01]  /*7d90*/  IMAD.MOV.U32 R54, RZ, RZ, R14 ;  /* 0x000000ffff367224 */ /* 0x000fe200078e000e */
[--C-:B------:R-:W-:Y:S01]  /*7da0*/  SHF.R.U64 R57, R28, 0x10, R29.reuse ;  /* 0x000000101c397819 */ /* 0x100fe2000000121d */
[C---:B------:R-:W-:Y:S01]  /*7db0*/  IMAD.SHL.U32 R12, R13.reuse, 0x40, RZ ;  /* 0x000000400d0c7824 */ /* 0x040fe200078e00ff */
[----:B------:R-:W-:Y:S01]  /*7dc0*/  LOP3.LUT P0, RZ, R13, 0x4, RZ, 0xc0, !PT ;  /* 0x000000040dff7812 */ /* 0x000fe2000780c0ff */
[----:B------:R-:W-:Y:S01]  /*7dd0*/  IMAD.MOV.U32 R40, RZ, RZ, R48 ;  /* 0x000000ffff287224 */ /* 0x000fe200078e0030 */
[----:B------:R-:W-:Y:S01]  /*7de0*/  SHF.R.U32.HI R31, RZ, 0x10, R29 ;  /* 0x00000010ff1f7819 */ /* 0x000fe2000001161d */
[----:B------:R-:W-:Y:S01]  /*7df0*/  IMAD.MOV.U32 R51, RZ, RZ, R49 ;  /* 0x000000ffff337224 */ /* 0x000fe200078e0031 */
[----:B------:R-:W-:Y:S01]  /*7e00*/  LOP3.LUT R12, R12, 0x1c0, RZ, 0xc0, !PT ;  /* 0x000001c00c0c7812 */ /* 0x000fe200078ec0ff */
[----:B------:R-:W-:Y:S01]  /*7e10*/  IMAD.MOV.U32 R60, RZ, RZ, R28 ;  /* 0x000000ffff3c7224 */ /* 0x000fe200078e001c */
[----:B------:R-:W-:Y:S01]  /*7e20*/  SHF.R.U64 R52, R14, 0x10, R15 ;  /* 0x000000100e347819 */ /* 0x000fe2000000120f */
[----:B------:R-:W-:Y:S01]  /*7e30*/  IMAD.MOV.U32 R58, RZ, RZ, R24 ;  /* 0x000000ffff3a7224 */ /* 0x000fe200078e0018 */
[----:B------:R-:W-:Y:S01]  /*7e40*/  LOP3.LUT R27, R12, 0x18, R27, 0xf8, !PT ;  /* 0x000000180c1b7812 */ /* 0x000fe200078ef81b */
[----:B------:R-:W-:Y:S01]  /*7e50*/  IMAD.MOV.U32 R29, RZ, RZ, R25 ;  /* 0x000000ffff1d7224 */ /* 0x000fe200078e0019 */
[----:B------:R-:W-:Y:S01]  /*7e60*/  SHF.R.U32.HI R12, RZ, 0x3, R12 ;  /* 0x00000003ff0c7819 */ /* 0x000fe2000001160c */
[----:B------:R-:W-:Y:S01]  /*7e70*/  IMAD.MOV.U32 R19, RZ, RZ, R15 ;  /* 0x000000ffff137224 */ /* 0x000fe200078e000f */
[--C-:B------:R-:W-:Y:S01]  /*7e80*/  SHF.R.U64 R50, R48, 0x10, R49.reuse ;  /* 0x0000001030327819 */ /* 0x100fe20000001231 */
[----:B------:R-:W-:Y:S01]  /*7e90*/  IMAD.MOV.U32 R36, RZ, RZ, R44 ;  /* 0x000000ffff247224 */ /* 0x000fe200078e002c */
[----:B------:R-:W-:Y:S01]  /*7ea0*/  LOP3.LUT R12, R27, R12, RZ, 0x3c, !PT ;  /* 0x0000000c1b0c7212 */ /* 0x000fe200078e3cff */
[----:B------:R-:W-:Y:S01]  /*7eb0*/  IMAD.MOV.U32 R32, RZ, RZ, R10 ;  /* 0x000000ffff207224 */ /* 0x000fe200078e000a */
[----:B------:R-:W-:Y:S01]  /*7ec0*/  SHF.R.U32.HI R38, RZ, 0x10, R49 ;  /* 0x00000010ff267819 */ /* 0x000fe20000011631 */
[----:B------:R-:W-:Y:S01]  /*7ed0*/  IMAD.MOV.U32 R49, RZ, RZ, R45 ;  /* 0x000000ffff317224 */ /* 0x000fe200078e002d */
[--C-:B------:R-:W-:Y:S01]  /*7ee0*/  SHF.R.U64 R55, R24, 0x10, R25.reuse ;  /* 0x0000001018377819 */ /* 0x100fe20000001219 */
[----:B------:R-:W-:Y:S01]  /*7ef0*/  IMAD R21, R47, 0x200, R12 ;  /* 0x000002002f157824 */ /* 0x000fe200078e020c */
[----:B------:R-:W-:Y:S01]  /*7f00*/  SHF.R.U32.HI R27, RZ, 0x10, R25 ;  /* 0x00000010ff1b7819 */ /* 0x000fe20000011619 */
[----:B------:R-:W-:Y:S01]  /*7f10*/  IMAD.MOV.U32 R47, RZ, RZ, R11 ;  /* 0x000000ffff2f7224 */ /* 0x000fe200078e000b */
[----:B------:R-:W-:Y:S01]  /*7f20*/  SHF.R.U32.HI R14, RZ, 0x10, R15 ;  /* 0x00000010ff0e7819 */ /* 0x000fe2000001160f */
[----:B------:R-:W-:Y:S01]  /*7f30*/  IMAD.MOV.U32 R56, RZ, RZ, R22 ;  /* 0x000000ffff387224 */ /* 0x000fe200078e0016 */
[C---:B------:R-:W-:Y:S01]  /*7f40*/  IADD3 R12, R21.reuse, 0x20, RZ ;  /* 0x00000020150c7810 */ /* 0x040fe20007ffe0ff */
[----:B------:R-:W-:Y:S01]  /*7f50*/  IMAD.MOV.U32 R25, RZ, RZ, R23 ;  /* 0x000000ffff197224 */ /* 0x000fe200078e0017 */
[----:B------:R-:W-:Y:S01]  /*7f60*/  @P0 IADD3 R12, R21, -0x20, RZ ;  /* 0xffffffe0150c0810 */ /* 0x000fe20007ffe0ff */
[----:B------:R-:W-:Y:S01]  /*7f70*/  IMAD.MOV.U32 R28, RZ, RZ, R8 ;  /* 0x000000ffff1c7224 */ /* 0x000fe200078e0008 */
[----:B------:R-:W-:Y:S01]  /*7f80*/  ISETP.GE.AND P0, PT, R18, R43, PT ;  /* 0x0000002b1200720c */ /* 0x000fe20003f06270 */
        /* <DEDUP_REMOVED lines=9> */
[----:B------:R-:W-:Y:S01]  /*8020*/  SHF.R.U64 R53, R22, 0x10, R23 ;  /* 0x0000001016357819 */ /* 0x000fe20000001217 */
[----:B------:R-:W-:-:S04]  /*8030*/  DEPBAR.LE SB0, 0x3 ;  /* 0x000080c00000791a */ /* 0x000fc80000000000 */
[--C-:B------:R-:W-:Y:S01]  /*8040*/  SHF.R.U64 R44, R8, 0x10, R9.reuse ;  /* 0x00000010082c7819 */ /* 0x100fe20000001209 */
[----:B------:R-:W-:Y:S01]  /*8050*/  BSSY B1, `(.L_x_732) ;  /* 0x0000122000017945 */ /* 0x000fe20003800000 */
[----:B------:R-:W-:Y:S02]  /*8060*/  SHF.R.U32.HI R26, RZ, 0x10, R9 ;  /* 0x00000010ff1a7819 */ /* 0x000fe40000011609 */
[----:B------:R-:W-:Y:S02]  /*8070*/  SHF.R.U32.HI R23, RZ, 0x10, R23 ;  /* 0x00000010ff177819 */ /* 0x000fe40000011617 */
[--C-:B------:R-:W-:Y:S02]  /*8080*/  SHF.R.U64 R9, R68, 0x10, R69.reuse ;  /* 0x0000001044097819 */ /* 0x100fe40000001245 */
[----:B------:R-:W-:Y:S02]  /*8090*/  SHF.R.U32.HI R22, RZ, 0x10, R69 ;  /* 0x00000010ff167819 */ /* 0x000fe40000011645 */
[----:B------:R-:W-:-:S02]  /*80a0*/  SHF.R.U64 R8, R66, 0x10, R67 ;  /* 0x0000001042087819 */ /* 0x000fc40000001243 */
[----:B------:R-:W-:Y:S02]  /*80b0*/  SHF.R.U32.HI R13, RZ, 0x10, R67 ;  /* 0x00000010ff0d7819 */ /* 0x000fe40000011643 */
        /* <DEDUP_REMOVED lines=24> */
[----:B------:R-:W-:Y:S02]  /*8240*/  LEA R21, R21, 0x18100, 0x1 ;  /* 0x0001810015157811 */ /* 0x000fe400078e08ff */
[----:B------:R-:W-:Y:S01]  /*8250*/  LEA R12, R12, 0x18100, 0x1 ;  /* 0x000181000c0c7811 */ /* 0x000fe200078e08ff */
[----:B------:R-:W-:Y:S06]  /*8260*/  BAR.SYNC.DEFER_BLOCKING 0x0 ;  /* 0x0000000000007b1d */ /* 0x000fec0000010000 */
[----:B------:R-:W-:Y:S05]  /*8270*/  @P0 BRA `(.L_x_733) ;  /* 0x00000ff000000947 */ /* 0x000fea0003800000 */
[----:B------:R-:W-:Y:S01]  /*8280*/  ISETP.GE.AND P0, PT, R20, c[0x0][0x27c], PT ;  /* 0x00009f0014007a0c */ /* 0x000fe20003f06270 */
[----:B------:R-:W-:-:S12]  /*8290*/  BSSY B0, `(.L_x_734) ;  /* 0x0000028000007945 */ /* 0x000fd80003800000 */
[----:B------:R-:W-:Y:S05]  /*82a0*/  @P0 BRA `(.L_x_735) ;  /* 0x0000026000000947 */ /* 0x000fea0003800000 */
[----:B------:R-:W1:Y:S01]  /*82b0*/  LDS.128 R8, [R21] ;  /* 0x0000000015087984 */ /* 0x000e620000000c00 */
[--C-:B------:R-:W-:Y:S02]  /*82c0*/  HADD2.F32 R42, -RZ, R40.reuse.H1_H1 ;  /* 0x30000028ff2a7230 */ /* 0x100fe40000004100 */
[----:B------:R-:W-:Y:S02]  /*82d0*/  HADD2.F32 R49, -RZ, R39.H1_H1 ;  /* 0x30000027ff317230 */ /* 0x000fe40000004100 */
[----:B------:R-:W-:Y:S02]  /*82e0*/  HADD2.F32 R50, -RZ, R41.H1_H1 ;  /* 0x30000029ff327230 */ /* 0x000fe40000004100 */
[----:B------:R-:W-:Y:S02]  /*82f0*/  HADD2.F32 R53, -RZ, R40.H0_H0 ;  /* 0x20000028ff357230 */ /* 0x000fe40000004100 */
[--C-:B-1----:R-:W-:Y:S02]  /*8300*/  HADD2.F32 R45, -RZ, R8.reuse.H0_H0 ;  /* 0x20000008ff2d7230 */ /* 0x102fe40000004100 */
[----:B------:R-:W-:-:S02]  /*8310*/  HADD2.F32 R47, -RZ, R8.H1_H1 ;  /* 0x30000008ff2f7230 */ /* 0x000fc40000004100 */
[--C-:B------:R-:W-:Y:S01]  /*8320*/  HADD2.F32 R8, -RZ, R9.reuse.H0_H0 ;  /* 0x20000009ff087230 */ /* 0x100fe20000004100 */
[-C--:B------:R-:W-:Y:S01]  /*8330*/  FMUL.FTZ R52, R45, R42.reuse ;  /* 0x0000002a2d347220 */ /* 0x080fe20000410000 */
[----:B------:R-:W-:Y:S01]  /*8340*/  HADD2.F32 R44, -RZ, R9.H1_H1 ;  /* 0x30000009ff2c7230 */ /* 0x000fe20000004100 */
[C---:B------:R-:W-:Y:S01]  /*8350*/  FMUL.FTZ R48, R47.reuse, R42 ;  /* 0x0000002a2f307220 */ /* 0x040fe20000410000 */
[--C-:B------:R-:W-:Y:S01]  /*8360*/  HADD2.F32 R9, -RZ, R10.reuse.H0_H0 ;  /* 0x2000000aff097230 */ /* 0x100fe20000004100 */
[-C--:B------:R-:W-:Y:S01]  /*8370*/  FFMA.FTZ R47, R47, R50.reuse, R52 ;  /* 0x000000322f2f7223 */ /* 0x080fe20000010034 */
[----:B------:R-:W-:Y:S01]  /*8380*/  HADD2.F32 R46, -RZ, R10.H1_H1 ;  /* 0x3000000aff2e7230 */ /* 0x000fe20000004100 */
[----:B------:R-:W-:Y:S01]  /*8390*/  FFMA.FTZ R48, R45, R50, -R48 ;  /* 0x000000322d307223 */ /* 0x000fe20000010830 */
[--C-:B------:R-:W-:Y:S02]  /*83a0*/  HADD2.F32 R10, -RZ, R11.reuse.H0_H0 ;  /* 0x2000000bff0a7230 */ /* 0x100fe40000004100 */
[----:B------:R-:W-:-:S02]  /*83b0*/  HADD2.F32 R51, -RZ, R11.H1_H1 ;  /* 0x3000000bff337230 */ /* 0x000fc40000004100 */
[----:B------:R-:W-:Y:S02]  /*83c0*/  HADD2.F32 R11, -RZ, R38.H1_H1 ;  /* 0x30000026ff0b7230 */ /* 0x000fe40000004100 */
[----:B------:R-:W-:-:S03]  /*83d0*/  HADD2.F32 R50, -RZ, R41.H0_H0 ;  /* 0x20000029ff327230 */ /* 0x000fc60000004100 */
[-C--:B------:R-:W-:Y:S02]  /*83e0*/  FMUL.FTZ R42, R44, R11.reuse ;  /* 0x0000000b2c2a7220 */ /* 0x080fe40000410000 */
[C---:B------:R-:W-:Y:S02]  /*83f0*/  FMUL.FTZ R11, R8.reuse, R11 ;  /* 0x0000000b080b7220 */ /* 0x040fe40000410000 */
[-C--:B------:R-:W-:Y:S01]  /*8400*/  FFMA.FTZ R42, R8, R49.reuse, -R42 ;  /* 0x00000031082a7223 */ /* 0x080fe2000001082a */
[----:B------:R-:W-:Y:S01]  /*8410*/  HADD2.F32 R8, -RZ, R38.H0_H0 ;  /* 0x20000026ff087230 */ /* 0x000fe20000004100 */
[----:B------:R-:W-:Y:S01]  /*8420*/  FFMA.FTZ R49, R44, R49, R11 ;  /* 0x000000312c317223 */ /* 0x000fe2000001000b */
[----:B------:R-:W-:Y:S01]  /*8430*/  HADD2.F32 R44, -RZ, R39.H0_H0 ;  /* 0x20000027ff2c7230 */ /* 0x000fe20000004100 */
[-C--:B------:R-:W-:Y:S02]  /*8440*/  FMUL.FTZ R11, R46, R53.reuse ;  /* 0x000000352e0b7220 */ /* 0x080fe40000410000 */
[----:B------:R-:W-:-:S02]  /*8450*/  FMUL.FTZ R53, R9, R53 ;  /* 0x0000003509357220 */ /* 0x000fc40000410000 */
[-C--:B------:R-:W-:Y:S02]  /*8460*/  FMUL.FTZ R45, R51, R8.reuse ;  /* 0x00000008332d7220 */ /* 0x080fe40000410000 */
[----:B------:R-:W-:Y:S02]  /*8470*/  FMUL.FTZ R8, R10, R8 ;  /* 0x000000080a087220 */ /* 0x000fe40000410000 */
[----:B------:R-:W-:Y:S01]  /*8480*/  FFMA.FTZ R11, R9, R50, -R11 ;  /* 0x00000032090b7223 */ /* 0x000fe2000001080b */
[----:B------:R-:W-:Y:S01]  /*8490*/  F2FP.PACK_AB R9, R49, R42 ;  /* 0x0000002a3109723e */ /* 0x000fe200000000ff */
[----:B------:R-:W-:Y:S02]  /*84a0*/  FFMA.FTZ R46, R46, R50, R53 ;  /* 0x000000322e2e7223 */ /* 0x000fe40000010035 */
[-C--:B------:R-:W-:Y:S02]  /*84b0*/  FFMA.FTZ R45, R10, R44.reuse, -R45 ;  /* 0x0000002c0a2d7223 */ /* 0x080fe4000001082d */
[----:B------:R-:W-:Y:S01]  /*84c0*/  FFMA.FTZ R44, R51, R44, R8 ;  /* 0x0000002c332c7223 */ /* 0x000fe20000010008 */
[----:B------:R-:W-:-:S02]  /*84d0*/  F2FP.PACK_AB R10, R46, R11 ;  /* 0x0000000b2e0a723e */ /* 0x000fc400000000ff */
[----:B------:R-:W-:Y:S02]  /*84e0*/  F2FP.PACK_AB R8, R47, R48 ;  /* 0x000000302f08723e */ /* 0x000fe400000000ff */
[----:B------:R-:W-:-:S05]  /*84f0*/  F2FP.PACK_AB R11, R44, R45 ;  /* 0x0000002d2c0b723e */ /* 0x000fca00000000ff */
[----:B------:R1:W-:Y:S02]  /*8500*/  STS.128 [R21], R8 ;  /* 0x0000000815007388 */ /* 0x0003e40000000c00 */
.L_x_735:
[----:B------:R-:W-:Y:S05]  /*8510*/  BSYNC B0 ;  /* 0x0000000000007941 */ /* 0x000fea0003800000 */
.L_x_734:
[----:B-1----:R-:W-:Y:S01]  /*8520*/  IADD3 R8, R20, 0x10, RZ ;  /* 0x0000001014087810 */ /* 0x002fe20007ffe0ff */
[----:B------:R-:W-:Y:S03]  /*8530*/  BSSY B0, `(.L_x_736) ;  /* 0x0000029000007945 */ /* 0x000fe60003800000 */
[----:B------:R-:W-:-:S13]  /*8540*/  ISETP.GE.AND P0, PT, R8, c[0x0][0x27c], PT ;  /* 0x00009f0008007a0c */ /* 0x000fda0003f06270 */
        /* <DEDUP_REMOVED lines=39> */
.L_x_737:
[----:B------:R-:W-:Y:S05]  /*87c0*/  BSYNC B0 ;  /* 0x0000000000007941 */ /* 0x000fea0003800000 */
.L_x_736:
[----:B-1----:R-:W-:Y:S01]  /*87d0*/  IADD3 R8, R20, 0x20, RZ ;  /* 0x0000002014087810 */ /* 0x002fe20007ffe0ff */
[----:B------:R-:W-:Y:S03]  /*87e0*/  BSSY B0, `(.L_x_738) ;  /* 0x0000029000007945 */ /* 0x000fe60003800000 */
[----:B------:R-:W-:-:S13]  /*87f0*/  ISETP.GE.AND P0, PT, R8, c[0x0][0x27c], PT ;  /* 0x00009f0008007a0c */ /* 0x000fda0003f06270 */
[----:B------:R-:W-:Y:S05]  /*8800*/  @P0 BRA `(.L_x_739) ;  /* 0x0000026000000947 */ /* 0x000fea0003800000 */
[----:B------:R-:W1:Y:S01]  /*8810*/  LDS.128 R8, [R21+0x4000] ;  /* 0x0040000015087984 */ /* 0x000e620000000c00 */
        /* <DEDUP_REMOVED lines=36> */
[----:B------:R1:W-:Y:S02]  /*8a60*/  STS.128 [R21+0x4000], R8 ;  /* 0x0040000815007388 */ /* 0x0003e40000000c00 */
.L_x_739:
[----:B------:R-:W-:Y:S05]  /*8a70*/  BSYNC B0 ;  /* 0x0000000000007941 */ /* 0x000fea0003800000 */
.L_x_738:
        /* <DEDUP_REMOVED lines=42> */
.L_x_741:
[----:B------:R-:W-:Y:S05]  /*8d20*/  BSYNC B0 ;  /* 0x0000000000007941 */ /* 0x000fea0003800000 */
.L_x_740:
        /* <DEDUP_REMOVED lines=42> */
.L_x_743:
[----:B------:R-:W-:Y:S05]  /*8fd0*/  BSYNC B0 ;  /* 0x0000000000007941 */ /* 0x000fea0003800000 */
.L_x_742:
[----:B-1----:R-:W-:-:S04]  /*8fe0*/  IADD3 R8, R20, 0x50, RZ ;  /* 0x0000005014087810 */ /* 0x002fc80007ffe0ff */
[----:B------:R-:W-:-:S13]  /*8ff0*/  ISETP.GE.AND P0, PT, R8, c[0x0][0x27c], PT ;  /* 0x00009f0008007a0c */ /* 0x000fda0003f06270 */
[----:B------:R-:W-:Y:S05]  /*9000*/  @P0 BRA `(.L_x_733) ;  /* 0x0000026000000947 */ /* 0x000fea0003800000 */
[----:B------:R-:W1:Y:S01]  /*9010*/  LDS.128 R8, [R12+0x8000] ;  /* 0x008000000c087984 */ /* 0x000e620000000c00 */
[----:B------:R-:W-:Y:S02]  /*9020*/  HADD2.F32 R42, -RZ, R15.H1_H1 ;  /* 0x3000000fff2a7230 */ /* 0x000fe40000004100 */
        /* <DEDUP_REMOVED lines=36> */
.L_x_733:
[----:B------:R-:W-:Y:S05]  /*9270*/  BSYNC B1 ;  /* 0x0000000000017941 */ /* 0x000fea0003800000 */
.L_x_732:
[----:B------:R-:W-:-:S04]  /*9280*/  IADD3 R18, R18, 0x40, RZ ;  /* 0x0000004012127810 */ /* 0x000fc80007ffe0ff */
[----:B------:R-:W-:-:S13]  /*9290*/  ISETP.GE.AND P0, PT, R18, R43, PT ;  /* 0x0000002b1200720c */ /* 0x000fda0003f06270 */
[----:B------:R-:W-:Y:S05]  /*92a0*/  @P0 BRA `(.L_x_744) ;  /* 0x00003fb000000947 */ /* 0x000fea0003800000 */
[----:B------:R-:W-:Y:S01]  /*92b0*/  ISETP.GE.AND P0, PT, R20, c[0x0][0x27c], PT ;  /* 0x00009f0014007a0c */ /* 0x000fe20003f06270 */
[----:B------:R-:W-:-:S12]  /*92c0*/  BSSY B0, `(.L_x_745) ;  /* 0x0000028000007945 */ /* 0x000fd80003800000 */
[----:B------:R-:W-:Y:S05]  /*92d0*/  @P0 BRA `(.L_x_746) ;  /* 0x0000026000000947 */ /* 0x000fea0003800000 */
[----:B-1----:R-:W1:Y:S01]  /*92e0*/  LDS.128 R8, [R21+0x2000] ;  /* 0x0020000015087984 */ /* 0x002e620000000c00 */
[----:B------:R-:W-:Y:S02]  /*92f0*/  HADD2.F32 R18, -RZ, R40.H1_H1 ;  /* 0x30000028ff127230 */ /* 0x000fe40000004100 */
[----:B------:R-:W-:Y:S02]  /*9300*/  HADD2.F32 R47, -RZ, R38.H1_H1 ;  /* 0x30000026ff2f7230 */ /* 0x000fe40000004100 */
[----:B------:R-:W-:Y:S02]  /*9310*/  HADD2.F32 R49, -RZ, R39.H1_H1 ;  /* 0x30000027ff317230 */ /* 0x000fe40000004100 */
[----:B------:R-:W-:Y:S02]  /*9320*/  HADD2.F32 R40, -RZ, R40.H0_H0 ;  /* 0x20000028ff287230 */ /* 0x000fe40000004100 */
[----:B------:R-:W-:Y:S02]  /*9330*/  HADD2.F32 R38, -RZ, R38.H0_H0 ;  /* 0x20000026ff267230 */ /* 0x000fe40000004100 */
[----:B------:R-:W-:-:S02]  /*9340*/  HADD2.F32 R46, -RZ, R41.H1_H1 ;  /* 0x30000029ff2e7230 */ /* 0x000fc40000004100 */
        /* <DEDUP_REMOVED lines=12> */
[--C-:B------:R-:W-:Y:S01]  /*9410*/  HADD2.F32 R10, -RZ, R11.reuse.H0_H0 ;  /* 0x2000000bff0a7230 */ /* 0x100fe20000004100 */
        /* <DEDUP_REMOVED lines=9> */
[----:B------:R-:W-:Y:S01]  /*94b0*/  FFMA.FTZ R43, R41, R9, -R8 ;  /* 0x00000009292b7223 */ /* 0x000fe20000010808 */
[----:B------:R-:W-:Y:S01]  /*94c0*/  F2FP.PACK_AB R9, R47, R18 ;  /* 0x000000122f09723e */ /* 0x000fe200000000ff */
[----:B------:R-:W-:Y:S01]  /*94d0*/  FFMA.FTZ R42, R41, R44, R42 ;  /* 0x0000002c292a7223 */ /* 0x000fe2000001002a */
[----:B------:R-:W-:Y:S01]  /*94e0*/  F2FP.PACK_AB R8, R45, R48 ;  /* 0x000000302d08723e */ /* 0x000fe200000000ff */
[C---:B------:R-:W-:Y:S02]  /*94f0*/  FFMA.FTZ R40, R39.reuse, R10, -R40 ;  /* 0x0000000a27287223 */ /* 0x040fe40000010828 */
[----:B------:R-:W-:Y:S01]  /*9500*/  FFMA.FTZ R11, R39, R11, R38 ;  /* 0x0000000b270b7223 */ /* 0x000fe20000010026 */
[----:B------:R-:W-:-:S04]  /*9510*/  F2FP.PACK_AB R10, R42, R43 ;  /* 0x0000002b2a0a723e */ /* 0x000fc800000000ff */
[----:B------:R-:W-:-:S05]  /*9520*/  F2FP.PACK_AB R11, R11, R40 ;  /* 0x000000280b0b723e */ /* 0x000fca00000000ff */
[----:B------:R1:W-:Y:S02]  /*9530*/  STS.128 [R21+0x2000], R8 ;  /* 0x0020000815007388 */ /* 0x0003e40000000c00 */
.L_x_746:
[----:B------:R-:W-:Y:S05]  /*9540*/  BSYNC B0 ;  /* 0x0000000000007941 */ /* 0x000fea0003800000 */
.L_x_745:
        /* <DEDUP_REMOVED lines=42> */
.L_x_748:
[----:B------:R-:W-:Y:S05]  /*97f0*/  BSYNC B0 ;  /* 0x0000000000007941 */ /* 0x000fea0003800000 */
.L_x_747:
        /* <DEDUP_REMOVED lines=42> */
.L_x_750:
[----:B------:R-:W-:Y:S05]  /*9aa0*/  BSYNC B0 ;  /* 0x0000000000007941 */ /* 0x000fea0003800000 */
.L_x_749:
        /* <DEDUP_REMOVED lines=42> */
.L_x_752:
[----:B------:R-:W-:Y:S05]  /*9d50*/  BSYNC B0 ;  /* 0x0000000000007941 */ /* 0x000fea0003800000 */
.L_x_751:
        /* <DEDUP_REMOVED lines=42> */
.L_x_754:
[----:B------:R-:W-:Y:S05]  /*a000*/  BSYNC B0 ;  /* 0x0000000000007941 */ /* 0x000fea0003800000 */
.L_x_753:
[----:B------:R-:W-:-:S04]  /*a010*/  IADD3 R20, R20, 0x50, RZ ;  /* 0x0000005014147810 */ /* 0x000fc80007ffe0ff */
[----:B------:R-:W-:-:S13]  /*a020*/  ISETP.GE.AND P0, PT, R20, c[0x0][0x27c], PT ;  /* 0x00009f0014007a0c */ /* 0x000fda0003f06270 */
        /* <DEDUP_REMOVED lines=27> */
[-C--:B------:R-:W-:Y:S02]  /*a1e0*/  FMUL.FTZ R13, R13, R10.reuse ;  /* 0x0000000a0d0d7220 */ /* 0x080fe40000410000 */
[----:B------:R-:W-:Y:S02]  /*a1f0*/  FFMA.FTZ R26, R24, R21, -R26 ;  /* 0x00000015181a7223 */ /* 0x000fe4000001081a */
[----:B------:R-:W-:-:S02]  /*a200*/  FFMA.FTZ R15, R14, R10, -R15 ;  /* 0x0000000a0e0f7223 */ /* 0x000fc4000001080f */
[----:B------:R-:W-:Y:S02]  /*a210*/  FFMA.FTZ R23, R24, R23, R28 ;  /* 0x0000001718177223 */ /* 0x000fe4000001001c */
[----:B------:R-:W-:Y:S01]  /*a220*/  FFMA.FTZ R21, R19, R9, -R8 ;  /* 0x0000000913157223 */ /* 0x000fe20000010808 */
[----:B------:R-:W-:Y:S01]  /*a230*/  F2FP.PACK_AB R9, R25, R18 ;  /* 0x000000121909723e */ /* 0x000fe200000000ff */
[----:B------:R-:W-:Y:S01]  /*a240*/  FFMA.FTZ R20, R19, R22, R20 ;  /* 0x0000001613147223 */ /* 0x000fe20000010014 */
[----:B------:R-:W-:Y:S01]  /*a250*/  F2FP.PACK_AB R8, R23, R26 ;  /* 0x0000001a1708723e */ /* 0x000fe200000000ff */
[----:B------:R-:W-:-:S03]  /*a260*/  FFMA.FTZ R14, R14, R11, R13 ;  /* 0x0000000b0e0e7223 */ /* 0x000fc6000001000d */
[----:B------:R-:W-:Y:S02]  /*a270*/  F2FP.PACK_AB R10, R20, R21 ;  /* 0x00000015140a723e */ /* 0x000fe400000000ff */
[----:B------:R-:W-:-:S05]  /*a280*/  F2FP.PACK_AB R11, R14, R15 ;  /* 0x0000000f0e0b723e */ /* 0x000fca00000000ff */
[----:B------:R1:W-:Y:S01]  /*a290*/  STS.128 [R12+0xa000], R8 ;  /* 0x00a000080c007388 */ /* 0x0003e20000000c00 */
[----:B------:R-:W-:Y:S05]  /*a2a0*/  BRA `(.L_x_744) ;  /* 0x00002fb000007947 */ /* 0x000fea0003800000 */
.L_x_729:
[----:B------:R-:W-:Y:S01]  /*a2b0*/  ISETP.GE.AND P0, PT, R19, R42, PT ;  /* 0x0000002a1300720c */ /* 0x000fe20003f06270 */
[----:B------:R-:W-:Y:S01]  /*a2c0*/  BSSY B0, `(.L_x_755) ;  /* 0x0000033000007945 */ /* 0x000fe20003800000 */
[----:B------:R-:W-:Y:S01]  /*a2d0*/  IMAD.MOV.U32 R24, RZ, RZ, R36 ;  /* 0x000000ffff187224 */ /* 0x000fe200078e0024 */
[----:B------:R-:W-:Y:S01]  /*a2e0*/  MOV R25, R37 ;  /* 0x0000002500197202 */ /* 0x000fe20000000f00 */
        /* <DEDUP_REMOVED lines=16> */
[----:B------:R-:W-:Y:S01]  /*a3f0*/  CS2R R14, SRZ ;  /* 0x00000000000e7805 */ /* 0x000fe2000001ff00 */
[----:B------:R-:W-:Y:S01]  /*a400*/  CS2R R12, SRZ ;  /* 0x00000000000c7805 */ /* 0x000fe2000001ff00 */
[----:B------:R-:W-:-:S08]  /*a410*/  IADD3 R9, R27, 0x20, RZ ;  /* 0x000000201b097810 */ /* 0x000fd00007ffe0ff */
[----:B------:R-:W-:-:S04]  /*a420*/  @!P0 IMAD.WIDE R22, R27, 0x2, R34 ;  /* 0x000000021b168825 */ /* 0x000fc800078e0222 */
[----:B------:R-:W-:Y:S01]  /*a430*/  @!P0 IMAD.WIDE R20, R27, 0x2, R24 ;  /* 0x000000021b148825 */ /* 0x000fe200078e0218 */
[----:B------:R1:W5:Y:S04]  /*a440*/  @!P0 LD.E.128 R28, [R22.64] ;  /* 0x00000006161c8980 */ /* 0x000368000c101d00 */
[----:B------:R2:W5:Y:S01]  /*a450*/  @!P0 LD.E.128 R12, [R20.64] ;  /* 0x00000006140c8980 */ /* 0x000562000c101d00 */
[----:B------:R-:W-:Y:S01]  /*a460*/  ISETP.GE.AND P0, PT, R9, c[0x0][0x27c], PT ;  /* 0x00009f0009007a0c */ /* 0x000fe20003f06270 */
[----:B------:R-:W-:Y:S01]  /*a470*/  CS2R R50, SRZ ;  /* 0x0000000000327805 */ /* 0x000fe2000001ff00 */
[----:B------:R-:W-:Y:S01]  /*a480*/  CS2R R48, SRZ ;  /* 0x0000000000307805 */ /* 0x000fe2000001ff00 */
[----:B------:R-:W-:-:S10]  /*a490*/  CS2R R10, SRZ ;  /* 0x00000000000a7805 */ /* 0x000fd4000001ff00 */
[----:B------:R-:W-:-:S04]  /*a4a0*/  @!P0 SHF.R.S32.HI R8, RZ, 0x1f, R9 ;  /* 0x0000001fff088819 */ /* 0x000fc80000011409 */
[----:B------:R-:W-:-:S04]  /*a4b0*/  @!P0 LEA.HI R8, R8, R9, RZ, 0x3 ;  /* 0x0000000908088211 */ /* 0x000fc800078f18ff */
[----:B------:R-:W-:Y:S02]  /*a4c0*/  @!P0 LOP3.LUT R19, R8, 0xfffffff8, RZ, 0xc0, !PT ;  /* 0xfffffff808138812 */ /* 0x000fe400078ec0ff */
[----:B------:R-:W-:Y:S01]  /*a4d0*/  CS2R R8, SRZ ;  /* 0x0000000000087805 */ /* 0x000fe2000001ff00 */
[----:B--2---:R-:W-:Y:S02]  /*a4e0*/  IADD3 R20, R27, 0x40, RZ ;  /* 0x000000401b147810 */ /* 0x004fe40007ffe0ff */
[----:B-1----:R-:W-:-:S04]  /*a4f0*/  @!P0 IMAD.WIDE R22, R19, 0x2, R34 ;  /* 0x0000000213168825 */ /* 0x002fc800078e0222 */
[----:B------:R-:W-:Y:S01]  /*a500*/  @!P0 IMAD.WIDE R32, R19, 0x2, R24 ;  /* 0x0000000213208825 */ /* 0x000fe200078e0218 */
[----:B------:R1:W5:Y:S04]  /*a510*/  @!P0 LD.E.128 R48, [R22.64] ;  /* 0x0000000616308980 */ /* 0x000368000c101d00 */
[----:B------:R2:W5:Y:S01]  /*a520*/  @!P0 LD.E.128 R8, [R32.64] ;  /* 0x0000000620088980 */ /* 0x000562000c101d00 */
[----:B------:R-:W-:Y:S01]  /*a530*/  ISETP.GE.AND P0, PT, R20, c[0x0][0x27c], PT ;  /* 0x00009f0014007a0c */ /* 0x000fe20003f06270 */
[----:B------:R-:W-:Y:S01]  /*a540*/  CS2R R38, SRZ ;  /* 0x0000000000267805 */ /* 0x000fe2000001ff00 */
[----:B------:R-:W-:-:S11]  /*a550*/  CS2R R36, SRZ ;  /* 0x0000000000247805 */ /* 0x000fd6000001ff00 */
[----:B------:R-:W-:-:S04]  /*a560*/  @!P0 SHF.R.S32.HI R19, RZ, 0x1f, R20 ;  /* 0x0000001fff138819 */ /* 0x000fc80000011414 */
[----:B------:R-:W-:Y:S02]  /*a570*/  @!P0 LEA.HI R19, R19, R20, RZ, 0x3 ;  /* 0x0000001413138211 */ /* 0x000fe400078f18ff */
[----:B------:R-:W-:Y:S01]  /*a580*/  CS2R R20, SRZ ;  /* 0x0000000000147805 */ /* 0x000fe2000001ff00 */
[----:B-1----:R-:W-:Y:S01]  /*a590*/  CS2R R22, SRZ ;  /* 0x0000000000167805 */ /* 0x002fe2000001ff00 */
[----:B------:R-:W-:-:S05]  /*a5a0*/  @!P0 LOP3.LUT R19, R19, 0xfffffff8, RZ, 0xc0, !PT ;  /* 0xfffffff813138812 */ /* 0x000fca00078ec0ff */
[----:B------:R-:W-:-:S04]  /*a5b0*/  @!P0 IMAD.WIDE R34, R19, 0x2, R34 ;  /* 0x0000000213228825 */ /* 0x000fc800078e0222 */
[----:B------:R-:W-:Y:S01]  /*a5c0*/  @!P0 IMAD.WIDE R24, R19, 0x2, R24 ;  /* 0x0000000213188825 */ /* 0x000fe200078e0218 */
[----:B------:R2:W5:Y:S04]  /*a5d0*/  @!P0 LD.E.128 R36, [R34.64] ;  /* 0x0000000622248980 */ /* 0x000568000c101d00 */
[----:B------:R2:W5:Y:S02]  /*a5e0*/  @!P0 LD.E.128 R20, [R24.64] ;  /* 0x0000000618148980 */ /* 0x000564000c101d00 */
.L_x_756:
[----:B------:R-:W-:Y:S05]  /*a5f0*/  BSYNC B0 ;  /* 0x0000000000007941 */ /* 0x000fea0003800000 */
.L_x_755:
[----:B------:R-:W-:Y:S01]  /*a600*/  IMAD R45, R85, -0x80, R42 ;  /* 0xffffff80552d7824 */ /* 0x000fe200078e022a */
[--C-:B-----5:R-:W-:Y:S01]  /*a610*/  SHF.R.U64 R63, R30, 0x10, R31.reuse ;  /* 0x000000101e3f7819 */ /* 0x120fe2000000121f */
[----:B------:R-:W-:Y:S01]  /*a620*/  IMAD.MOV.U32 R64, RZ, RZ, R30 ;  /* 0x000000ffff407224 */ /* 0x000fe200078e001e */
[--C-:B------:R-:W-:Y:S01]  /*a630*/  SHF.R.U32.HI R62, RZ, 0x10, R31.reuse ;  /* 0x00000010ff3e7819 */ /* 0x100fe2000001161f */
[----:B------:R-:W-:Y:S01]  /*a640*/  IMAD.MOV.U32 R43, RZ, RZ, R31 ;  /* 0x000000ffff2b7224 */ /* 0x000fe200078e001f */
[----:B------:R-:W-:Y:S01]  /*a650*/  IMNMX R45, R45, 0x80, PT ;  /* 0x000000802d2d7817 */ /* 0x000fe20003800200 */
[----:B--2---:R-:W-:Y:S01]  /*a660*/  IMAD.MOV.U32 R34, RZ, RZ, R48 ;  /* 0x000000ffff227224 */ /* 0x004fe200078e0030 */
[----:B------:R-:W-:Y:S01]  /*a670*/  SHF.R.U64 R59, R48, 0x10, R49 ;  /* 0x00000010303b7819 */ /* 0x000fe20000001231 */
[----:B------:R-:W-:Y:S01]  /*a680*/  IMAD.MOV.U32 R60, RZ, RZ, R50 ;  /* 0x000000ffff3c7224 */ /* 0x000fe200078e0032 */
[----:B------:R-:W-:Y:S01]  /*a690*/  ISETP.GE.AND P0, PT, R18, R45, PT ;  /* 0x0000002d1200720c */ /* 0x000fe20003f06270 */
[--C-:B------:R-:W-:Y:S01]  /*a6a0*/  IMAD.MOV.U32 R35, RZ, RZ, R51.reuse ;  /* 0x000000ffff237224 */ /* 0x100fe200078e0033 */
[--C-:B------:R-:W-:Y:S01]  /*a6b0*/  SHF.R.U64 R57, R50, 0x10, R51.reuse ;  /* 0x0000001032397819 */ /* 0x100fe20000001233 */
[----:B------:R-:W-:Y:S01]  /*a6c0*/  IMAD.MOV.U32 R58, RZ, RZ, R36 ;  /* 0x000000ffff3a7224 */ /* 0x000fe200078e0024 */
[----:B------:R-:W-:Y:S01]  /*a6d0*/  SHF.R.U32.HI R30, RZ, 0x10, R51 ;  /* 0x00000010ff1e7819 */ /* 0x000fe20000011633 */
[--C-:B------:R-:W-:Y:S01]  /*a6e0*/  IMAD.MOV.U32 R25, RZ, RZ, R37.reuse ;  /* 0x000000ffff197224 */ /* 0x100fe200078e0025 */
[--C-:B------:R-:W-:Y:S01]  /*a6f0*/  SHF.R.U64 R56, R36, 0x10, R37.reuse ;  /* 0x0000001024387819 */ /* 0x100fe20000001225 */
[----:B------:R-:W-:Y:S01]  /*a700*/  IMAD.MOV.U32 R68, RZ, RZ, R28 ;  /* 0x000000ffff447224 */ /* 0x000fe200078e001c */
[----:B------:R-:W-:Y:S01]  /*a710*/  SHF.R.U32.HI R54, RZ, 0x10, R37 ;  /* 0x00000010ff367819 */ /* 0x000fe20000011625 */
[--C-:B------:R-:W-:Y:S01]  /*a720*/  IMAD.MOV.U32 R67, RZ, RZ, R29.reuse ;  /* 0x000000ffff437224 */ /* 0x100fe200078e001d */
[----:B------:R-:W-:Y:S01]  /*a730*/  SHF.R.U64 R66, R28, 0x10, R29 ;  /* 0x000000101c427819 */ /* 0x000fe2000000121d */
[----:B------:R-:W-:Y:S01]  /*a740*/  IMAD.MOV.U32 R61, RZ, RZ, R49 ;  /* 0x000000ffff3d7224 */ /* 0x000fe200078e0031 */
[----:B------:R-:W-:Y:S01]  /*a750*/  SHF.R.U32.HI R65, RZ, 0x10, R29 ;  /* 0x00000010ff417819 */ /* 0x000fe2000001161d */
        /* <DEDUP_REMOVED lines=21> */
[----:B------:R-:W-:Y:S01]  /*a8b0*/  SHF.R.U64 R53, R38, 0x10, R39 ;  /* 0x0000001026357819 */ /* 0x000fe20000001227 */
        /* <DEDUP_REMOVED lines=54> */
[C---:B------:R-:W-:Y:S01]  /*ac20*/  LOP3.LUT R8, R12.reuse, 0x38, R8, 0xf8, !PT ;  /* 0x000000380c087812 */ /* 0x040fe200078ef808 */
        /* <DEDUP_REMOVED lines=77> */
.L_x_760:
[----:B------:R-:W-:Y:S05]  /*b100*/  BSYNC B0 ;  /* 0x0000000000007941 */ /* 0x000fea0003800000 */
.L_x_759:
        /* <DEDUP_REMOVED lines=8> */
[CC--:B------:R-:W-:Y:S01]  /*b190*/  LEA.HI R10, R11.reuse, R12.reuse, RZ, 0x3 ;  /* 0x0000000c0b0a7211 */ /* 0x0c0fe200078f18ff */
        /* <DEDUP_REMOVED lines=97> */
.L_x_762:
[----:B------:R-:W-:Y:S05]  /*b7b0*/  BSYNC B0 ;  /* 0x0000000000007941 */ /* 0x000fea0003800000 */
.L_x_761:
[----:B-1----:R-:W-:-:S04]  /*b7c0*/  IADD3 R12, R27, 0x40, RZ ;  /* 0x000000401b0c7810 */ /* 0x002fc80007ffe0ff */
        /* <DEDUP_REMOVED lines=9> */
[----:B------:R-:W-:Y:S01]  /*b860*/  HADD2.F32 R59, -RZ, R23.H0_H0 ;  /* 0x20000017ff3b7230 */ /* 0x000fe20000004100 */
[----:B------:R-:W-:Y:S01]  /*b870*/  SHF.R.S32.HI R13, RZ, 0x3, R10 ;  /* 0x00000003ff0d7819 */ /* 0x000fe2000001140a */
[----:B------:R-:W-:Y:S01]  /*b880*/  HADD2.F32 R70, -RZ, R22.H1_H1 ;  /* 0x30000016ff467230 */ /* 0x000fe20000004100 */
[----:B------:R-:W-:Y:S01]  /*b890*/  LEA.HI R11, R11, R12, RZ, 0x6 ;  /* 0x0000000c0b0b7211 */ /* 0x000fe200078f30ff */
[----:B------:R-:W-:Y:S01]  /*b8a0*/  HADD2.F32 R69, -RZ, R25.H0_H0 ;  /* 0x20000019ff457230 */ /* 0x000fe20000004100 */
[----:B------:R-:W-:Y:S01]  /*b8b0*/  LEA.HI R8, R8, R13, RZ, 0x1d ;  /* 0x0000000d08087211 */ /* 0x000fe200078fe8ff */
[----:B------:R-:W-:Y:S01]  /*b8c0*/  HADD2.F32 R58, -RZ, R20.H0_H0 ;  /* 0x20000014ff3a7230 */ /* 0x000fe20000004100 */
[----:B------:R-:W-:Y:S01]  /*b8d0*/  LOP3.LUT R9, R9, 0x1c0, RZ, 0xc0, !PT ;  /* 0x000001c009097812 */ /* 0x000fe200078ec0ff */
[----:B------:R-:W-:Y:S01]  /*b8e0*/  HADD2.F32 R68, -RZ, R22.H0_H0 ;  /* 0x20000016ff447230 */ /* 0x000fe20000004100 */
[----:B------:R-:W-:Y:S01]  /*b8f0*/  SHF.R.S32.HI R13, RZ, 0x1f, R8 ;  /* 0x0000001fff0d7819 */ /* 0x000fe20000011408 */
[----:B------:R-:W-:Y:S01]  /*b900*/  HADD2.F32 R67, -RZ, R26.H1_H1 ;  /* 0x3000001aff437230 */ /* 0x000fe20000004100 */
[----:B------:R-:W-:Y:S01]  /*b910*/  SHF.L.U32 R11, R11, 0x7, RZ ;  /* 0x000000070b0b7819 */ /* 0x000fe200000006ff */
[----:B------:R-:W-:Y:S01]  /*b920*/  HADD2.F32 R57, -RZ, R19.H1_H1 ;  /* 0x30000013ff397230 */ /* 0x000fe20000004100 */
[----:B------:R-:W-:Y:S01]  /*b930*/  LEA.HI R13, R13, R8, RZ, 0x3 ;  /* 0x000000080d0d7211 */ /* 0x000fe200078f18ff */
[--C-:B------:R-:W-:Y:S01]  /*b940*/  HADD2.F32 R66, -RZ, R21.reuse.H1_H1 ;  /* 0x30000015ff427230 */ /* 0x100fe20000004100 */
[----:B------:R-:W-:Y:S01]  /*b950*/  LOP3.LUT R15, R9, 0x38, R10, 0xf8, !PT ;  /* 0x00000038090f7812 */ /* 0x000fe200078ef80a */
[----:B------:R-:W-:Y:S01]  /*b960*/  HADD2.F32 R55, -RZ, R24.H0_H0 ;  /* 0x20000018ff377230 */ /* 0x000fe20000004100 */
[----:B------:R-:W-:Y:S01]  /*b970*/  SHF.R.U32.HI R10, RZ, 0x3, R9 ;  /* 0x00000003ff0a7819 */ /* 0x000fe20000011609 */
[----:B------:R-:W-:Y:S01]  /*b980*/  HADD2.F32 R64, -RZ, R21.H0_H0 ;  /* 0x20000015ff407230 */ /* 0x000fe20000004100 */
[----:B------:R-:W-:-:S02]  /*b990*/  LOP3.LUT R12, R11, 0x7fffe000, RZ, 0xc0, !PT ;  /* 0x7fffe0000b0c7812 */ /* 0x000fc400078ec0ff */
[----:B------:R-:W-:Y:S02]  /*b9a0*/  SHF.L.U32 R8, R8, 0x3, RZ ;  /* 0x0000000308087819 */ /* 0x000fe400000006ff */
[----:B------:R-:W-:Y:S02]  /*b9b0*/  SHF.L.U32 R13, R13, 0xa, RZ ;  /* 0x0000000a0d0d7819 */ /* 0x000fe400000006ff */
[----:B------:R-:W-:Y:S02]  /*b9c0*/  LOP3.LUT R15, R15, R10, RZ, 0x3c, !PT ;  /* 0x0000000a0f0f7212 */ /* 0x000fe400078e3cff */
[----:B------:R-:W-:Y:S02]  /*b9d0*/  LEA R12, R47, R12, 0x9 ;  /* 0x0000000c2f0c7211 */ /* 0x000fe400078e48ff */
[----:B------:R-:W-:Y:S02]  /*b9e0*/  LOP3.LUT R9, R9, 0x38, R8, 0xf8, !PT ;  /* 0x0000003809097812 */ /* 0x000fe400078ef808 */
[----:B------:R-:W-:-:S02]  /*b9f0*/  LOP3.LUT R14, R13, 0x7fffe000, RZ, 0xc0, !PT ;  /* 0x7fffe0000d0e7812 */ /* 0x000fc400078ec0ff */
[----:B------:R-:W-:Y:S02]  /*ba00*/  IADD3 R12, R12, R15, RZ ;  /* 0x0000000f0c0c7210 */ /* 0x000fe40007ffe0ff */
[----:B------:R-:W-:Y:S02]  /*ba10*/  LOP3.LUT R8, R9, R10, RZ, 0x3c, !PT ;  /* 0x0000000a09087212 */ /* 0x000fe400078e3cff */
[----:B------:R-:W-:Y:S02]  /*ba20*/  LEA R47, R47, R14, 0x9 ;  /* 0x0000000e2f2f7211 */ /* 0x000fe400078e48ff */
[----:B------:R-:W-:Y:S02]  /*ba30*/  SHF.L.U32 R46, R12, 0x1, RZ ;  /* 0x000000010c2e7819 */ /* 0x000fe400000006ff */
[----:B------:R-:W-:-:S03]  /*ba40*/  IADD3 R47, R47, R8, RZ ;  /* 0x000000082f2f7210 */ /* 0x000fc60007ffe0ff */
[----:B------:R-:W1:Y:S01]  /*ba50*/  LDS.128 R12, [R46+0x18100] ;  /* 0x018100002e0c7984 */ /* 0x000e620000000c00 */
[----:B------:R-:W-:-:S05]  /*ba60*/  SHF.L.U32 R47, R47, 0x1, RZ ;  /* 0x000000012f2f7819 */ /* 0x000fca00000006ff */
[----:B------:R-:W2:Y:S01]  /*ba70*/  LDS.128 R8, [R47+0x18100] ;  /* 0x018100002f087984 */ /* 0x000ea20000000c00 */
[--C-:B-1----:R-:W-:Y:S02]  /*ba80*/  HADD2.F32 R48, -RZ, R12.reuse.H0_H0 ;  /* 0x2000000cff307230 */ /* 0x102fe40000004100 */
[----:B------:R-:W-:Y:S02]  /*ba90*/  HADD2.F32 R49, -RZ, R12.H1_H1 ;  /* 0x3000000cff317230 */ /* 0x000fe40000004100 */
[----:B------:R-:W-:Y:S01]  /*baa0*/  HADD2.F32 R12, -RZ, R13.H0_H0 ;  /* 0x2000000dff0c7230 */ /* 0x000fe20000004100 */
[-C--:B------:R-:W-:Y:S01]  /*bab0*/  FMUL.FTZ R61, R48, R63.reuse ;  /* 0x0000003f303d7220 */ /* 0x080fe20000410000 */
[--C-:B--2---:R-:W-:Y:S01]  /*bac0*/  HADD2.F32 R56, -RZ, R8.reuse.H0_H0 ;  /* 0x20000008ff387230 */ /* 0x104fe20000004100 */
[-C--:B------:R-:W-:Y:S01]  /*bad0*/  FMUL.FTZ R60, R49, R62.reuse ;  /* 0x0000003e313c7220 */ /* 0x080fe20000410000 */
[----:B------:R-:W-:Y:S02]  /*bae0*/  HADD2.F32 R53, -RZ, R8.H1_H1 ;  /* 0x30000008ff357230 */ /* 0x000fe40000004100 */
[----:B------:R-:W-:Y:S01]  /*baf0*/  HADD2.F32 R54, -RZ, R9.H0_H0 ;  /* 0x20000009ff367230 */ /* 0x000fe20000004100 */
[C---:B------:R-:W-:Y:S01]  /*bb00*/  FMUL.FTZ R63, R56.reuse, R63 ;  /* 0x0000003f383f7220 */ /* 0x040fe20000410000 */
[----:B------:R-:W-:Y:S01]  /*bb10*/  HADD2.F32 R51, -RZ, R13.H1_H1 ;  /* 0x3000000dff337230 */ /* 0x000fe20000004100 */
[----:B------:R-:W-:Y:S01]  /*bb20*/  FFMA.FTZ R61, R56, R71, R61 ;  /* 0x00000047383d7223 */ /* 0x000fe2000001003d */
[--C-:B------:R-:W-:Y:S01]  /*bb30*/  HADD2.F32 R8, -RZ, R10.reuse.H0_H0 ;  /* 0x2000000aff087230 */ /* 0x100fe20000004100 */
[C---:B------:R-:W-:Y:S01]  /*bb40*/  FMUL.FTZ R62, R53.reuse, R62 ;  /* 0x0000003e353e7220 */ /* 0x040fe20000410000 */
[----:B------:R-:W-:Y:S01]  /*bb50*/  HADD2.F32 R65, -RZ, R10.H1_H1 ;  /* 0x3000000aff417230 */ /* 0x000fe20000004100 */
[-C--:B------:R-:W-:Y:S01]  /*bb60*/  FMUL.FTZ R10, R12, R59.reuse ;  /* 0x0000003b0c0a7220 */ /* 0x080fe20000410000 */
[----:B------:R-:W-:Y:S01]  /*bb70*/  HADD2.F32 R13, -RZ, R14.H0_H0 ;  /* 0x2000000eff0d7230 */ /* 0x000fe20000004100 */
[C---:B------:R-:W-:Y:S01]  /*bb80*/  FMUL.FTZ R59, R54.reuse, R59 ;  /* 0x0000003b363b7220 */ /* 0x040fe20000410000 */
[----:B------:R-:W-:Y:S01]  /*bb90*/  HADD2.F32 R56, -RZ, R24.H1_H1 ;  /* 0x30000018ff387230 */ /* 0x000fe20000004100 */
[----:B------:R-:W-:Y:S01]  /*bba0*/  FFMA.FTZ R60, R53, R70, R60 ;  /* 0x00000046353c7223 */ /* 0x000fe2000001003c */
[----:B------:R-:W-:Y:S01]  /*bbb0*/  HADD2.F32 R9, -RZ, R9.H1_H1 ;  /* 0x30000009ff097230 */ /* 0x000fe20000004100 */
[----:B------:R-:W-:Y:S01]  /*bbc0*/  FFMA.FTZ R54, R54, R69, R10 ;  /* 0x0000004536367223 */ /* 0x000fe2000001000a */
[----:B------:R-:W-:Y:S01]  /*bbd0*/  HADD2.F32 R52, -RZ, R14.H1_H1 ;  /* 0x3000000eff347230 */ /* 0x000fe20000004100 */
[----:B------:R-:W-:Y:S01]  /*bbe0*/  FMUL.FTZ R10, R51, R58 ;  /* 0x0000003a330a7220 */ /* 0x000fe20000410000 */
[--C-:B------:R-:W-:Y:S01]  /*bbf0*/  HADD2.F32 R14, -RZ, R15.reuse.H0_H0 ;  /* 0x2000000fff0e7230 */ /* 0x100fe20000004100 */
[----:B------:R-:W-:Y:S01]  /*bc00*/  FMUL.FTZ R53, R13, R56 ;  /* 0x000000380d357220 */ /* 0x000fe20000410000 */
[----:B------:R-:W-:Y:S01]  /*bc10*/  HADD2.F32 R15, -RZ, R15.H1_H1 ;  /* 0x3000000fff0f7230 */ /* 0x000fe20000004100 */
[C---:B------:R-:W-:Y:S01]  /*bc20*/  FMUL.FTZ R58, R9.reuse, R58 ;  /* 0x0000003a093a7220 */ /* 0x040fe20000410000 */
[--C-:B------:R-:W-:Y:S01]  /*bc30*/  HADD2.F32 R50, -RZ, R11.reuse.H0_H0 ;  /* 0x2000000bff327230 */ /* 0x100fe20000004100 */
[----:B------:R-:W-:Y:S01]  /*bc40*/  FFMA.FTZ R9, R9, R68, R10 ;  /* 0x0000004409097223 */ /* 0x000fe2000001000a */
[----:B------:R-:W-:Y:S01]  /*bc50*/  HADD2.F32 R72, -RZ, R11.H1_H1 ;  /* 0x3000000bff487230 */ /* 0x000fe20000004100 */
[----:B------:R-:W-:-:S02]  /*bc60*/  FMUL.FTZ R56, R8, R56 ;  /* 0x0000003808387220 */ /* 0x000fc40000410000 */
[----:B------:R-:W-:Y:S01]  /*bc70*/  FFMA.FTZ R53, R8, R67, R53 ;  /* 0x0000004308357223 */ /* 0x000fe20000010035 */
[----:B------:R-:W-:Y:S01]  /*bc80*/  HADD2.F32 R8, -RZ, R19.H0_H0 ;  /* 0x20000013ff087230 */ /* 0x000fe20000004100 */
[-C--:B------:R-:W-:Y:S01]  /*bc90*/  FMUL.FTZ R10, R52, R57.reuse ;  /* 0x00000039340a7220 */ /* 0x080fe20000410000 */
[----:B------:R-:W-:Y:S01]  /*bca0*/  F2FP.PACK_AB R9, R9, R54 ;  /* 0x000000360909723e */ /* 0x000fe200000000ff */
[C---:B------:R-:W-:Y:S02]  /*bcb0*/  FMUL.FTZ R57, R65.reuse, R57 ;  /* 0x0000003941397220 */ /* 0x040fe40000410000 */
[----:B------:R-:W-:Y:S01]  /*bcc0*/  FFMA.FTZ R10, R65, R66, R10 ;  /* 0x00000042410a7223 */ /* 0x000fe2000001000a */
[----:B------:R-:W-:Y:S01]  /*bcd0*/  HADD2.F32 R65, -RZ, R26.H0_H0 ;  /* 0x2000001aff417230 */ /* 0x000fe20000004100 */
[----:B------:R-:W-:Y:S02]  /*bce0*/  FMUL.FTZ R73, R14, R55 ;  /* 0x000000370e497220 */ /* 0x000fe40000410000 */
[----:B------:R-:W-:Y:S01]  /*bcf0*/  FMUL.FTZ R11, R15, R8 ;  /* 0x000000080f0b7220 */ /* 0x000fe20000410000 */
[----:B------:R-:W-:Y:S01]  /*bd00*/  F2FP.PACK_AB R10, R10, R53 ;  /* 0x000000350a0a723e */ /* 0x000fe200000000ff */
[----:B------:R-:W-:-:S02]  /*bd10*/  FMUL.FTZ R55, R50, R55 ;  /* 0x0000003732377220 */ /* 0x000fc40000410000 */
[C---:B------:R-:W-:Y:S02]  /*bd20*/  FMUL.FTZ R8, R72.reuse, R8 ;  /* 0x0000000848087220 */ /* 0x040fe40000410000 */
[----:B------:R-:W-:Y:S02]  /*bd30*/  FFMA.FTZ R11, R72, R64, R11 ;  /* 0x00000040480b7223 */ /* 0x000fe4000001000b */
[----:B------:R-:W-:Y:S02]  /*bd40*/  FFMA.FTZ R63, R48, R71, -R63 ;  /* 0x00000047303f7223 */ /* 0x000fe4000001083f */
[----:B------:R-:W-:Y:S02]  /*bd50*/  FFMA.FTZ R62, R49, R70, -R62 ;  /* 0x00000046313e7223 */ /* 0x000fe4000001083e */
[----:B------:R-:W-:Y:S02]  /*bd60*/  FFMA.FTZ R59, R12, R69, -R59 ;  /* 0x000000450c3b7223 */ /* 0x000fe4000001083b */
[----:B------:R-:W-:Y:S01]  /*bd70*/  FFMA.FTZ R58, R51, R68, -R58 ;  /* 0x00000044333a7223 */ /* 0x000fe2000001083a */
[----:B------:R-:W-:Y:S01]  /*bd80*/  F2FP.PACK_AB R12, R62, R63 ;  /* 0x0000003f3e0c723e */ /* 0x000fe200000000ff */
[----:B------:R-:W-:-:S02]  /*bd90*/  FFMA.FTZ R56, R13, R67, -R56 ;  /* 0x000000430d387223 */ /* 0x000fc40000010838 */
[----:B------:R-:W-:Y:S01]  /*bda0*/  FFMA.FTZ R57, R52, R66, -R57 ;  /* 0x0000004234397223 */ /* 0x000fe20000010839 */
[----:B------:R-:W-:Y:S01]  /*bdb0*/  F2FP.PACK_AB R13, R58, R59 ;  /* 0x0000003b3a0d723e */ /* 0x000fe200000000ff */
[-C--:B------:R-:W-:Y:S02]  /*bdc0*/  FFMA.FTZ R55, R14, R65.reuse, -R55 ;  /* 0x000000410e377223 */ /* 0x080fe40000010837 */
[----:B------:R-:W-:Y:S01]  /*bdd0*/  FFMA.FTZ R64, R15, R64, -R8 ;  /* 0x000000400f407223 */ /* 0x000fe20000010808 */
[----:B------:R-:W-:Y:S01]  /*bde0*/  F2FP.PACK_AB R14, R57, R56 ;  /* 0x00000038390e723e */ /* 0x000fe200000000ff */
[----:B------:R-:W-:Y:S01]  /*bdf0*/  FFMA.FTZ R50, R50, R65, R73 ;  /* 0x0000004132327223 */ /* 0x000fe20000010049 */
[----:B------:R-:W-:Y:S02]  /*be00*/  F2FP.PACK_AB R8, R60, R61 ;  /* 0x0000003d3c08723e */ /* 0x000fe400000000ff */
[----:B------:R-:W-:Y:S02]  /*be10*/  F2FP.PACK_AB R15, R64, R55 ;  /* 0x00000037400f723e */ /* 0x000fe400000000ff */
[----:B------:R-:W-:-:S03]  /*be20*/  F2FP.PACK_AB R11, R11, R50 ;  /* 0x000000320b0b723e */ /* 0x000fc600000000ff */
[----:B------:R1:W-:Y:S04]  /*be30*/  STS.128 [R46+0x18100], R12 ;  /* 0x0181000c2e007388 */ /* 0x0003e80000000c00 */
[----:B------:R1:W-:Y:S02]  /*be40*/  STS.128 [R47+0x18100], R8 ;  /* 0x018100082f007388 */ /* 0x0003e40000000c00 */
.L_x_758:
[----:B------:R-:W-:Y:S05]  /*be50*/  BSYNC B1 ;  /* 0x0000000000017941 */ /* 0x000fea0003800000 */
.L_x_757:
        /* <DEDUP_REMOVED lines=9> */
[--C-:B------:R-:W-:Y:S01]  /*bef0*/  HADD2.F32 R55, -RZ, R42.reuse.H1_H1 ;  /* 0x3000002aff377230 */ /* 0x100fe20000004100 */
[----:B------:R-:W-:Y:S01]  /*bf00*/  LEA.HI R44, R9, R44, RZ, 0x1d ;  /* 0x0000002c092c7211 */ /* 0x000fe200078fe8ff */
[----:B------:R-:W-:Y:S01]  /*bf10*/  HADD2.F32 R56, -RZ, R37.H1_H1 ;  /* 0x30000025ff387230 */ /* 0x000fe20000004100 */
[----:B------:R-:W-:Y:S01]  /*bf20*/  SHF.L.U32 R10, R18, 0x6, RZ ;  /* 0x00000006120a7819 */ /* 0x000fe200000006ff */
[----:B------:R-:W-:Y:S01]  /*bf30*/  HADD2.F32 R59, -RZ, R42.H0_H0 ;  /* 0x2000002aff3b7230 */ /* 0x000fe20000004100 */
[----:B------:R-:W-:Y:S01]  /*bf40*/  LEA.HI R8, R11, R18, RZ, 0x3 ;  /* 0x000000120b087211 */ /* 0x000fe200078f18ff */
[----:B------:R-:W-:Y:S01]  /*bf50*/  HADD2.F32 R51, -RZ, R40.H1_H1 ;  /* 0x30000028ff337230 */ /* 0x000fe20000004100 */
[----:B------:R-:W-:Y:S01]  /*bf60*/  SHF.R.S32.HI R9, RZ, 0x1f, R44 ;  /* 0x0000001fff097819 */ /* 0x000fe2000001142c */
[----:B------:R-:W-:Y:S01]  /*bf70*/  HADD2.F32 R40, -RZ, R39.H1_H1 ;  /* 0x30000027ff287230 */ /* 0x000fe20000004100 */
[----:B------:R-:W-:Y:S01]  /*bf80*/  LOP3.LUT R10, R10, 0x1c0, RZ, 0xc0, !PT ;  /* 0x000001c00a0a7812 */ /* 0x000fe200078ec0ff */
[----:B------:R-:W-:Y:S01]  /*bf90*/  HADD2.F32 R37, -RZ, R37.H0_H0 ;  /* 0x20000025ff257230 */ /* 0x000fe20000004100 */
[----:B------:R-:W-:Y:S01]  /*bfa0*/  SHF.L.U32 R8, R8, 0x6, RZ ;  /* 0x0000000608087819 */ /* 0x000fe200000006ff */
[----:B------:R-:W-:Y:S01]  /*bfb0*/  HADD2.F32 R39, -RZ, R39.H0_H0 ;  /* 0x20000027ff277230 */ /* 0x000fe20000004100 */
[----:B------:R-:W-:-:S02]  /*bfc0*/  SHF.L.U32 R11, R44, 0x3, RZ ;  /* 0x000000032c0b7819 */ /* 0x000fc400000006ff */
[----:B------:R-:W-:Y:S02]  /*bfd0*/  LEA.HI R9, R9, R44, RZ, 0x3 ;  /* 0x0000002c09097211 */ /* 0x000fe400078f18ff */
[----:B------:R-:W-:Y:S02]  /*bfe0*/  LOP3.LUT R12, R10, 0x38, R27, 0xf8, !PT ;  /* 0x000000380a0c7812 */ /* 0x000fe400078ef81b */
[----:B------:R-:W-:Y:S02]  /*bff0*/  SHF.R.U32.HI R13, RZ, 0x3, R10 ;  /* 0x00000003ff0d7819 */ /* 0x000fe4000001160a */
[----:B------:R-:W-:Y:S02]  /*c000*/  LOP3.LUT R8, R8, 0xfffffe00, RZ, 0xc0, !PT ;  /* 0xfffffe0008087812 */ /* 0x000fe400078ec0ff */
[----:B------:R-:W-:Y:S02]  /*c010*/  LOP3.LUT R10, R10, 0x38, R11, 0xf8, !PT ;  /* 0x000000380a0a7812 */ /* 0x000fe400078ef80b */
[----:B------:R-:W-:-:S02]  /*c020*/  SHF.L.U32 R9, R9, 0xa, RZ ;  /* 0x0000000a09097819 */ /* 0x000fc400000006ff */
        /* <DEDUP_REMOVED lines=11> */
[----:B------:R-:W-:Y:S01]  /*c0e0*/  FMUL.FTZ R58, R51, R46 ;  /* 0x0000002e333a7220 */ /* 0x000fe20000410000 */
[--C-:B--2---:R-:W-:Y:S01]  /*c0f0*/  HADD2.F32 R50, -RZ, R8.reuse.H0_H0 ;  /* 0x20000008ff327230 */ /* 0x104fe20000004100 */
[C---:B------:R-:W-:Y:S01]  /*c100*/  FMUL.FTZ R61, R56.reuse, R47 ;  /* 0x0000002f383d7220 */ /* 0x040fe20000410000 */
[----:B------:R-:W-:Y:S01]  /*c110*/  HADD2.F32 R52, -RZ, R8.H1_H1 ;  /* 0x30000008ff347230 */ /* 0x000fe20000004100 */
[----:B------:R-:W-:Y:S01]  /*c120*/  FMUL.FTZ R42, R57, R12 ;  /* 0x0000000c392a7220 */ /* 0x000fe20000410000 */
        /* <DEDUP_REMOVED lines=9> */
[----:B------:R-:W-:Y:S01]  /*c1c0*/  FFMA.FTZ R61, R40, R52, R61 ;  /* 0x00000034283d7223 */ /* 0x000fe2000001003d */
[----:B------:R-:W-:Y:S01]  /*c1d0*/  HADD2.F32 R9, -RZ, R10.H0_H0 ;  /* 0x2000000aff097230 */ /* 0x000fe20000004100 */
[----:B------:R-:W-:Y:S01]  /*c1e0*/  FFMA.FTZ R50, R55, R50, R58 ;  /* 0x0000003237327223 */ /* 0x000fe2000001003a */
[----:B------:R-:W-:Y:S01]  /*c1f0*/  HADD2.F32 R52, -RZ, R43.H1_H1 ;  /* 0x3000002bff347230 */ /* 0x000fe20000004100 */
[C---:B------:R-:W-:Y:S01]  /*c200*/  FMUL.FTZ R60, R8.reuse, R13 ;  /* 0x0000000d083c7220 */ /* 0x040fe20000410000 */
[----:B------:R-:W-:Y:S01]  /*c210*/  HADD2.F32 R49, -RZ, R14.H1_H1 ;  /* 0x3000000eff317230 */ /* 0x000fe20000004100 */
[C---:B------:R-:W-:Y:S01]  /*c220*/  FMUL.FTZ R62, R37.reuse, R48 ;  /* 0x00000030253e7220 */ /* 0x040fe20000410000 */
[----:B------:R-:W-:Y:S01]  /*c230*/  HADD2.F32 R58, -RZ, R36.H1_H1 ;  /* 0x30000024ff3a7230 */ /* 0x000fe20000004100 */
[----:B------:R-:W-:Y:S01]  /*c240*/  FMUL.FTZ R37, R37, R53 ;  /* 0x0000003525257220 */ /* 0x000fe20000410000 */
[--C-:B------:R-:W-:Y:S01]  /*c250*/  HADD2.F32 R14, -RZ, R15.reuse.H0_H0 ;  /* 0x2000000fff0e7230 */ /* 0x100fe20000004100 */
[-C--:B------:R-:W-:Y:S01]  /*c260*/  FMUL.FTZ R8, R8, R9.reuse ;  /* 0x0000000908087220 */ /* 0x080fe20000410000 */
[----:B------:R-:W-:Y:S01]  /*c270*/  HADD2.F32 R54, -RZ, R10.H1_H1 ;  /* 0x3000000aff367230 */ /* 0x000fe20000004100 */
[----:B------:R-:W-:Y:S01]  /*c280*/  FFMA.FTZ R60, R52, R9, R60 ;  /* 0x00000009343c7223 */ /* 0x000fe2000001003c */
[----:B------:R-:W-:Y:S01]  /*c290*/  HADD2.F32 R9, -RZ, R38.H1_H1 ;  /* 0x30000026ff097230 */ /* 0x000fe20000004100 */
[----:B------:R-:W-:Y:S01]  /*c2a0*/  FFMA.FTZ R53, R39, R53, R62 ;  /* 0x0000003527357223 */ /* 0x000fe2000001003e */
[----:B------:R-:W-:Y:S01]  /*c2b0*/  HADD2.F32 R15, -RZ, R15.H1_H1 ;  /* 0x3000000fff0f7230 */ /* 0x000fe20000004100 */
[C---:B------:R-:W-:Y:S01]  /*c2c0*/  FMUL.FTZ R63, R58.reuse, R49 ;  /* 0x000000313a3f7220 */ /* 0x040fe20000410000 */
[----:B------:R-:W-:Y:S01]  /*c2d0*/  HADD2.F32 R10, -RZ, R11.H0_H0 ;  /* 0x2000000bff0a7230 */ /* 0x000fe20000004100 */
[-C--:B------:R-:W-:Y:S01]  /*c2e0*/  FMUL.FTZ R58, R58, R54.reuse ;  /* 0x000000363a3a7220 */ /* 0x080fe20000410000 */
[----:B------:R-:W-:Y:S01]  /*c2f0*/  HADD2.F32 R41, -RZ, R41.H0_H0 ;  /* 0x20000029ff297230 */ /* 0x000fe20000004100 */
[----:B------:R-:W-:Y:S01]  /*c300*/  FFMA.FTZ R63, R9, R54, R63 ;  /* 0x00000036093f7223 */ /* 0x000fe2000001003f */
[----:B------:R-:W-:Y:S01]  /*c310*/  HADD2.F32 R62, -RZ, R36.H0_H0 ;  /* 0x20000024ff3e7230 */ /* 0x000fe20000004100 */
[----:B------:R-:W-:Y:S01]  /*c320*/  FFMA.FTZ R51, R55, R46, -R51 ;  /* 0x0000002e37337223 */ /* 0x000fe20000010833 */
[----:B------:R-:W-:Y:S01]  /*c330*/  HADD2.F32 R11, -RZ, R11.H1_H1 ;  /* 0x3000000bff0b7230 */ /* 0x000fe20000004100 */
[C---:B------:R-:W-:Y:S01]  /*c340*/  FMUL.FTZ R36, R41.reuse, R14 ;  /* 0x0000000e29247220 */ /* 0x040fe20000410000 */
[----:B------:R-:W-:Y:S01]  /*c350*/  HADD2.F32 R43, -RZ, R43.H0_H0 ;  /* 0x2000002bff2b7230 */ /* 0x000fe20000004100 */
[----:B------:R-:W-:Y:S01]  /*c360*/  FMUL.FTZ R54, R62, R15 ;  /* 0x0000000f3e367220 */ /* 0x000fe20000410000 */
[----:B------:R-:W-:Y:S01]  /*c370*/  HADD2.F32 R38, -RZ, R38.H0_H0 ;  /* 0x20000026ff267230 */ /* 0x000fe20000004100 */
[----:B------:R-:W-:-:S02]  /*c380*/  FMUL.FTZ R41, R41, R10 ;  /* 0x0000000a29297220 */ /* 0x000fc40000410000 */
[----:B------:R-:W-:Y:S02]  /*c390*/  FMUL.FTZ R62, R62, R11 ;  /* 0x0000000b3e3e7220 */ /* 0x000fe40000410000 */
        /* <DEDUP_REMOVED lines=10> */
[C---:B------:R-:W-:Y:S01]  /*c440*/  FFMA.FTZ R62, R38.reuse, R15, -R62 ;  /* 0x0000000f263e7223 */ /* 0x040fe2000001083e */
        /* <DEDUP_REMOVED lines=8> */
.L_x_764:
[----:B------:R-:W-:Y:S05]  /*c4d0*/  BSYNC B0 ;  /* 0x0000000000007941 */ /* 0x000fea0003800000 */
.L_x_763:
[----:B-1----:R-:W-:Y:S01]  /*c4e0*/  IADD3 R11, R27, 0x20, RZ ;  /* 0x000000201b0b7810 */ /* 0x002fe20007ffe0ff */
[----:B------:R-:W-:Y:S03]  /*c4f0*/  BSSY B0, `(.L_x_765) ;  /* 0x000006b000007945 */ /* 0x000fe60003800000 */
[----:B------:R-:W-:-:S13]  /*c500*/  ISETP.GE.AND P0, PT, R11, c[0x0][0x27c], PT ;  /* 0x00009f000b007a0c */ /* 0x000fda0003f06270 */
[----:B------:R-:W-:Y:S05]  /*c510*/  @P0 BRA `(.L_x_766) ;  /* 0x0000068000000947 */ /* 0x000fea0003800000 */
[----:B------:R-:W-:Y:S01]  /*c520*/  SHF.R.S32.HI R12, RZ, 0x1f, R11 ;  /* 0x0000001fff0c7819 */ /* 0x000fe2000001140b */
[----:B------:R-:W-:Y:S01]  /*c530*/  HADD2.F32 R49, -RZ, R32.H0_H0 ;  /* 0x20000020ff317230 */ /* 0x000fe20000004100 */
[----:B------:R-:W-:Y:S01]  /*c540*/  MOV R13, c[0x0][0x27c] ;  /* 0x00009f00000d7a02 */ /* 0x000fe20000000f00 */
[--C-:B------:R-:W-:Y:S01]  /*c550*/  HADD2.F32 R47, -RZ, R34.reuse.H1_H1 ;  /* 0x30000022ff2f7230 */ /* 0x100fe20000004100 */
[----:B------:R-:W-:Y:S01]  /*c560*/  LEA.HI R15, R12, R11, RZ, 0x3 ;  /* 0x0000000b0c0f7211 */ /* 0x000fe200078f18ff */
[----:B------:R-:W-:Y:S01]  /*c570*/  HADD2.F32 R48, -RZ, R29.H1_H1 ;  /* 0x3000001dff307230 */ /* 0x000fe20000004100 */
[----:B------:R-:W-:Y:S01]  /*c580*/  SHF.R.S32.HI R9, RZ, 0x1f, R18 ;  /* 0x0000001fff097819 */ /* 0x000fe20000011412 */
[----:B------:R-:W-:Y:S01]  /*c590*/  HADD2.F32 R51, -RZ, R34.H0_H0 ;  /* 0x20000022ff337230 */ /* 0x000fe20000004100 */
[----:B------:R-:W-:Y:S01]  /*c5a0*/  SHF.R.S32.HI R8, RZ, 0x3, R15 ;  /* 0x00000003ff087819 */ /* 0x000fe2000001140f */
[----:B------:R-:W-:Y:S01]  /*c5b0*/  HADD2.F32 R43, -RZ, R32.H1_H1 ;  /* 0x30000020ff2b7230 */ /* 0x000fe20000004100 */
[----:B------:R-:W-:Y:S01]  /*c5c0*/  SHF.L.U32 R14, R18, 0x6, RZ ;  /* 0x00000006120e7819 */ /* 0x000fe200000006ff */
[----:B------:R-:W-:Y:S01]  /*c5d0*/  HADD2.F32 R32, -RZ, R31.H1_H1 ;  /* 0x3000001fff207230 */ /* 0x000fe20000004100 */
[----:B------:R-:W-:Y:S01]  /*c5e0*/  LEA.HI R13, R13, R8, RZ, 0x1d ;  /* 0x000000080d0d7211 */ /* 0x000fe200078fe8ff */
[----:B------:R-:W-:Y:S01]  /*c5f0*/  HADD2.F32 R29, -RZ, R29.H0_H0 ;  /* 0x2000001dff1d7230 */ /* 0x000fe20000004100 */
[----:B------:R-:W-:Y:S01]  /*c600*/  LEA.HI R9, R9, R18, RZ, 0x3 ;  /* 0x0000001209097211 */ /* 0x000fe200078f18ff */
[----:B------:R-:W-:Y:S01]  /*c610*/  HADD2.F32 R31, -RZ, R31.H0_H0 ;  /* 0x2000001fff1f7230 */ /* 0x000fe20000004100 */
[----:B------:R-:W-:-:S02]  /*c620*/  SHF.R.S32.HI R8, RZ, 0x1f, R13 ;  /* 0x0000001fff087819 */ /* 0x000fc4000001140d */
[----:B------:R-:W-:Y:S01]  /*c630*/  LEA.HI R12, R12, R11, RZ, 0x6 ;  /* 0x0000000b0c0c7211 */ /* 0x000fe200078f30ff */
[----:B------:R-:W-:Y:S01]  /*c640*/  IMAD.SHL.U32 R9, R9, 0x40, RZ ;  /* 0x0000004009097824 */ /* 0x000fe200078e00ff */
[----:B------:R-:W-:Y:S02]  /*c650*/  LOP3.LUT R14, R14, 0x1c0, RZ, 0xc0, !PT ;  /* 0x000001c00e0e7812 */ /* 0x000fe400078ec0ff */
        /* <DEDUP_REMOVED lines=84> */
.L_x_766:
[----:B------:R-:W-:Y:S05]  /*cba0*/  BSYNC B0 ;  /* 0x0000000000007941 */ /* 0x000fea0003800000 */
.L_x_765:
[----:B-1----:R-:W-:-:S04]  /*cbb0*/  IADD3 R8, R27, 0x40, RZ ;  /* 0x000000401b087810 */ /* 0x002fc80007ffe0ff */
[----:B------:R-:W-:-:S13]  /*cbc0*/  ISETP.GE.AND P0, PT, R8, c[0x0][0x27c], PT ;  /* 0x00009f0008007a0c */ /* 0x000fda0003f06270 */
[----:B------:R-:W-:Y:S05]  /*cbd0*/  @P0 BRA `(.L_x_744) ;  /* 0x0000068000000947 */ /* 0x000fea0003800000 */
[----:B------:R-:W-:Y:S01]  /*cbe0*/  SHF.R.S32.HI R13, RZ, 0x1f, R8 ;  /* 0x0000001fff0d7819 */ /* 0x000fe20000011408 */
[----:B------:R-:W-:Y:S01]  /*cbf0*/  HADD2.F32 R33, -RZ, R23.H1_H1 ;  /* 0x30000017ff217230 */ /* 0x000fe20000004100 */
[----:B------:R-:W-:Y:S01]  /*cc00*/  MOV R11, c[0x0][0x27c] ;  /* 0x00009f00000b7a02 */ /* 0x000fe20000000f00 */
[----:B------:R-:W-:Y:S01]  /*cc10*/  HADD2.F32 R37, -RZ, R25.H1_H1 ;  /* 0x30000019ff257230 */ /* 0x000fe20000004100 */
[----:B------:R-:W-:Y:S01]  /*cc20*/  LEA.HI R9, R13, R8, RZ, 0x3 ;  /* 0x000000080d097211 */ /* 0x000fe200078f18ff */
[----:B------:R-:W-:Y:S01]  /*cc30*/  HADD2.F32 R23, -RZ, R23.H0_H0 ;  /* 0x20000017ff177230 */ /* 0x000fe20000004100 */
[----:B------:R-:W-:Y:S01]  /*cc40*/  SHF.R.S32.HI R15, RZ, 0x1f, R18 ;  /* 0x0000001fff0f7819 */ /* 0x000fe20000011412 */
[--C-:B------:R-:W-:Y:S01]  /*cc50*/  HADD2.F32 R38, -RZ, R20.reuse.H1_H1 ;  /* 0x30000014ff267230 */ /* 0x100fe20000004100 */
[----:B------:R-:W-:Y:S01]  /*cc60*/  SHF.R.S32.HI R10, RZ, 0x3, R9 ;  /* 0x00000003ff0a7819 */ /* 0x000fe20000011409 */
[----:B------:R-:W-:Y:S01]  /*cc70*/  HADD2.F32 R20, -RZ, R20.H0_H0 ;  /* 0x20000014ff147230 */ /* 0x000fe20000004100 */
[----:B------:R-:W-:Y:S01]  /*cc80*/  SHF.L.U32 R12, R18, 0x6, RZ ;  /* 0x00000006120c7819 */ /* 0x000fe200000006ff */
[----:B------:R-:W-:Y:S01]  /*cc90*/  HADD2.F32 R25, -RZ, R25.H0_H0 ;  /* 0x20000019ff197230 */ /* 0x000fe20000004100 */
[----:B------:R-:W-:Y:S01]  /*cca0*/  LEA.HI R11, R11, R10, RZ, 0x1d ;  /* 0x0000000a0b0b7211 */ /* 0x000fe200078fe8ff */
[----:B------:R-:W-:Y:S01]  /*ccb0*/  HADD2.F32 R42, -RZ, R19.H1_H1 ;  /* 0x30000013ff2a7230 */ /* 0x000fe20000004100 */
[----:B------:R-:W-:Y:S01]  /*ccc0*/  LEA.HI R13, R13, R8, RZ, 0x6 ;  /* 0x000000080d0d7211 */ /* 0x000fe200078f30ff */
[----:B------:R-:W-:Y:S01]  /*ccd0*/  HADD2.F32 R49, -RZ, R26.H0_H0 ;  /* 0x2000001aff317230 */ /* 0x000fe20000004100 */
[----:B------:R-:W-:-:S02]  /*cce0*/  SHF.R.S32.HI R10, RZ, 0x1f, R11 ;  /* 0x0000001fff0a7819 */ /* 0x000fc4000001140b */
[----:B------:R-:W-:Y:S02]  /*ccf0*/  LEA.HI R8, R15, R18, RZ, 0x3 ;  /* 0x000000120f087211 */ /* 0x000fe400078f18ff */
[----:B------:R-:W-:Y:S02]  /*cd00*/  LOP3.LUT R12, R12, 0x1c0, RZ, 0xc0, !PT ;  /* 0x000001c00c0c7812 */ /* 0x000fe400078ec0ff */
[----:B------:R-:W-:Y:S01]  /*cd10*/  LEA.HI R10, R10, R11, RZ, 0x3 ;  /* 0x0000000b0a0a7211 */ /* 0x000fe200078f18ff */
[----:B------:R-:W-:Y:S01]  /*cd20*/  IMAD.SHL.U32 R8, R8, 0x40, RZ ;  /* 0x0000004008087824 */ /* 0x000fe200078e00ff */
[----:B------:R-:W-:Y:S02]  /*cd30*/  SHF.L.U32 R15, R11, 0x3, RZ ;  /* 0x000000030b0f7819 */ /* 0x000fe400000006ff */
[----:B------:R-:W-:Y:S01]  /*cd40*/  LOP3.LUT R14, R12, 0x38, R9, 0xf8, !PT ;  /* 0x000000380c0e7812 */ /* 0x000fe200078ef809 */
[----:B------:R-:W-:Y:S01]  /*cd50*/  IMAD.SHL.U32 R11, R10, 0x400, RZ ;  /* 0x000004000a0b7824 */ /* 0x000fe200078e00ff */
[----:B------:R-:W-:-:S02]  /*cd60*/  SHF.L.U32 R13, R13, 0x7, RZ ;  /* 0x000000070d0d7819 */ /* 0x000fc400000006ff */
[----:B------:R-:W-:Y:S02]  /*cd70*/  SHF.R.U32.HI R9, RZ, 0x3, R12 ;  /* 0x00000003ff097819 */ /* 0x000fe4000001160c */
[----:B------:R-:W-:Y:S02]  /*cd80*/  LOP3.LUT R12, R12, 0x38, R15, 0xf8, !PT ;  /* 0x000000380c0c7812 */ /* 0x000fe400078ef80f */
[----:B------:R-:W-:Y:S02]  /*cd90*/  LOP3.LUT R13, R13, 0x7fffe000, RZ, 0xc0, !PT ;  /* 0x7fffe0000d0d7812 */ /* 0x000fe400078ec0ff */
[----:B------:R-:W-:Y:S02]  /*cda0*/  LOP3.LUT R8, R8, 0xfffffe00, RZ, 0xc0, !PT ;  /* 0xfffffe0008087812 */ /* 0x000fe400078ec0ff */
[-C--:B------:R-:W-:Y:S02]  /*cdb0*/  LOP3.LUT R14, R14, R9.reuse, RZ, 0x3c, !PT ;  /* 0x000000090e0e7212 */ /* 0x080fe400078e3cff */
[----:B------:R-:W-:-:S02]  /*cdc0*/  LOP3.LUT R10, R12, R9, RZ, 0x3c, !PT ;  /* 0x000000090c0a7212 */ /* 0x000fc400078e3cff */
[----:B------:R-:W-:Y:S02]  /*cdd0*/  LOP3.LUT R9, R11, 0x7fffe000, RZ, 0xc0, !PT ;  /* 0x7fffe0000b097812 */ /* 0x000fe400078ec0ff */
[--C-:B------:R-:W-:Y:S02]  /*cde0*/  IADD3 R13, R14, R13, R8.reuse ;  /* 0x0000000d0e0d7210 */ /* 0x100fe40007ffe008 */
[----:B------:R-:W-:Y:S02]  /*cdf0*/  IADD3 R9, R10, R9, R8 ;  /* 0x000000090a097210 */ /* 0x000fe40007ffe008 */
[----:B------:R-:W-:Y:S02]  /*ce00*/  SHF.L.U32 R27, R13, 0x1, RZ ;  /* 0x000000010d1b7819 */ /* 0x000fe400000006ff */
[----:B------:R-:W-:-:S03]  /*ce10*/  SHF.L.U32 R18, R9, 0x1, RZ ;  /* 0x0000000109127819 */ /* 0x000fc600000006ff */
[----:B------:R-:W1:Y:S04]  /*ce20*/  LDS.128 R12, [R27+0x18100] ;  /* 0x018100001b0c7984 */ /* 0x000e680000000c00 */
[----:B------:R-:W2:Y:S01]  /*ce30*/  LDS.128 R8, [R18+0x18100] ;  /* 0x0181000012087984 */ /* 0x000ea20000000c00 */
[--C-:B-1----:R-:W-:Y:S02]  /*ce40*/  HADD2.F32 R28, -RZ, R12.reuse.H0_H0 ;  /* 0x2000000cff1c7230 */ /* 0x102fe40000004100 */
[----:B------:R-:W-:Y:S02]  /*ce50*/  HADD2.F32 R29, -RZ, R12.H1_H1 ;  /* 0x3000000cff1d7230 */ /* 0x000fe40000004100 */
[--C-:B--2---:R-:W-:Y:S01]  /*ce60*/  HADD2.F32 R32, -RZ, R8.reuse.H0_H0 ;  /* 0x20000008ff207230 */ /* 0x104fe20000004100 */
[C---:B------:R-:W-:Y:S01]  /*ce70*/  FMUL.FTZ R39, R33.reuse, R28 ;  /* 0x0000001c21277220 */ /* 0x040fe20000410000 */
[--C-:B------:R-:W-:Y:S01]  /*ce80*/  HADD2.F32 R12, -RZ, R13.reuse.H0_H0 ;  /* 0x2000000dff0c7230 */ /* 0x100fe20000004100 */
[----:B------:R-:W-:Y:S01]  /*ce90*/  FMUL.FTZ R41, R38, R29 ;  /* 0x0000001d26297220 */ /* 0x000fe20000410000 */
[----:B------:R-:W-:Y:S01]  /*cea0*/  HADD2.F32 R30, -RZ, R13.H1_H1 ;  /* 0x3000000dff1e7230 */ /* 0x000fe20000004100 */
[-C--:B------:R-:W-:Y:S01]  /*ceb0*/  FMUL.FTZ R33, R33, R32.reuse ;  /* 0x0000002021217220 */ /* 0x080fe20000410000 */
[----:B------:R-:W-:Y:S01]  /*cec0*/  HADD2.F32 R34, -RZ, R8.H1_H1 ;  /* 0x30000008ff227230 */ /* 0x000fe20000004100 */
[----:B------:R-:W-:Y:S01]  /*ced0*/  FFMA.FTZ R32, R37, R32, R39 ;  /* 0x0000002025207223 */ /* 0x000fe20000010027 */
[--C-:B------:R-:W-:Y:S01]  /*cee0*/  HADD2.F32 R8, -RZ, R9.reuse.H0_H0 ;  /* 0x20000009ff087230 */ /* 0x100fe20000004100 */
[C---:B------:R-:W-:Y:S01]  /*cef0*/  FMUL.FTZ R40, R23.reuse, R12 ;  /* 0x0000000c17287220 */ /* 0x040fe20000410000 */
[----:B------:R-:W-:Y:S01]  /*cf00*/  HADD2.F32 R35, -RZ, R9.H1_H1 ;  /* 0x30000009ff237230 */ /* 0x000fe20000004100 */
[C---:B------:R-:W-:Y:S01]  /*cf10*/  FMUL.FTZ R45, R20.reuse, R30 ;  /* 0x0000001e142d7220 */ /* 0x040fe20000410000 */
[--C-:B------:R-:W-:Y:S01]  /*cf20*/  HADD2.F32 R39, -RZ, R22.reuse.H1_H1 ;  /* 0x30000016ff277230 */ /* 0x100fe20000004100 */
[-C--:B------:R-:W-:Y:S01]  /*cf30*/  FMUL.FTZ R23, R23, R8.reuse ;  /* 0x0000000817177220 */ /* 0x080fe20000410000 */
[----:B------:R-:W-:Y:S01]  /*cf40*/  HADD2.F32 R22, -RZ, R22.H0_H0 ;  /* 0x20000016ff167230 */ /* 0x000fe20000004100 */
[----:B------:R-:W-:Y:S01]  /*cf50*/  FFMA.FTZ R40, R25, R8, R40 ;  /* 0x0000000819287223 */ /* 0x000fe20000010028 */
        /* <DEDUP_REMOVED lines=8> */
[----:B------:R-:W-:Y:S01]  /*cfe0*/  HADD2.F32 R45, -RZ, R24.H0_H0 ;  /* 0x20000018ff2d7230 */ /* 0x000fe20000004100 */
[----:B------:R-:W-:Y:S01]  /*cff0*/  FMUL.FTZ R44, R8, R13 ;  /* 0x0000000d082c7220 */ /* 0x000fe20000410000 */
[----:B------:R-:W-:Y:S01]  /*d000*/  HADD2.F32 R9, -RZ, R10.H0_H0 ;  /* 0x2000000aff097230 */ /* 0x000fe20000004100 */
[----:B------:R-:W-:Y:S01]  /*d010*/  FMUL.FTZ R47, R42, R31 ;  /* 0x0000001f2a2f7220 */ /* 0x000fe20000410000 */
[----:B------:R-:W-:Y:S01]  /*d020*/  HADD2.F32 R34, -RZ, R26.H1_H1 ;  /* 0x3000001aff227230 */ /* 0x000fe20000004100 */
[----:B------:R-:W-:Y:S01]  /*d030*/  FFMA.FTZ R33, R37, R28, -R33 ;  /* 0x0000001c25217223 */ /* 0x000fe20000010821 */
[----:B------:R-:W-:Y:S01]  /*d040*/  HADD2.F32 R36, -RZ, R10.H1_H1 ;  /* 0x3000000aff247230 */ /* 0x000fe20000004100 */
[-C--:B------:R-:W-:Y:S01]  /*d050*/  FMUL.FTZ R8, R8, R9.reuse ;  /* 0x0000000908087220 */ /* 0x080fe20000410000 */
[----:B------:R-:W-:Y:S01]  /*d060*/  HADD2.F32 R15, -RZ, R15.H1_H1 ;  /* 0x3000000fff0f7230 */ /* 0x000fe20000004100 */
[----:B------:R-:W-:Y:S01]  /*d070*/  FFMA.FTZ R20, R34, R9, R44 ;  /* 0x0000000922147223 */ /* 0x000fe2000001002c */
[----:B------:R-:W-:Y:S01]  /*d080*/  HADD2.F32 R10, -RZ, R11.H0_H0 ;  /* 0x2000000bff0a7230 */ /* 0x000fe20000004100 */
[----:B------:R-:W-:Y:S01]  /*d090*/  FMUL.FTZ R42, R42, R36 ;  /* 0x000000242a2a7220 */ /* 0x000fe20000410000 */
[----:B------:R-:W-:Y:S01]  /*d0a0*/  HADD2.F32 R24, -RZ, R19.H0_H0 ;  /* 0x20000013ff187230 */ /* 0x000fe20000004100 */
[C---:B------:R-:W-:Y:S01]  /*d0b0*/  FMUL.FTZ R19, R45.reuse, R14 ;  /* 0x0000000e2d137220 */ /* 0x040fe20000410000 */
[----:B------:R-:W-:Y:S01]  /*d0c0*/  HADD2.F32 R11, -RZ, R11.H1_H1 ;  /* 0x3000000bff0b7230 */ /* 0x000fe20000004100 */
[-C--:B------:R-:W-:Y:S01]  /*d0d0*/  FMUL.FTZ R45, R45, R10.reuse ;  /* 0x0000000a2d2d7220 */ /* 0x080fe20000410000 */
[--C-:B------:R-:W-:Y:S01]  /*d0e0*/  HADD2.F32 R9, -RZ, R21.reuse.H1_H1 ;  /* 0x30000015ff097230 */ /* 0x100fe20000004100 */
[----:B------:R-:W-:Y:S01]  /*d0f0*/  FFMA.FTZ R19, R49, R10, R19 ;  /* 0x0000000a31137223 */ /* 0x000fe20000010013 */
[----:B------:R-:W-:Y:S01]  /*d100*/  HADD2.F32 R26, -RZ, R21.H0_H0 ;  /* 0x20000015ff1a7230 */ /* 0x000fe20000004100 */
[----:B------:R-:W-:-:S02]  /*d110*/  FMUL.FTZ R21, R24, R15 ;  /* 0x0000000f18157220 */ /* 0x000fc40000410000 */
[-C--:B------:R-:W-:Y:S02]  /*d120*/  FMUL.FTZ R10, R24, R11.reuse ;  /* 0x0000000b180a7220 */ /* 0x080fe40000410000 */
[----:B------:R-:W-:Y:S02]  /*d130*/  FFMA.FTZ R24, R26, R11, R21 ;  /* 0x0000000b1a187223 */ /* 0x000fe40000010015 */
        /* <DEDUP_REMOVED lines=18> */
.L_x_744:
[----:B------:R-:W-:Y:S05]  /*d260*/  BSYNC B2 ;  /* 0x0000000000027941 */ /* 0x000fea0003800000 */
.L_x_728:
[----:B------:R-:W-:-:S04]  /*d270*/  DEPBAR.LE SB0, 0x2 ;  /* 0x000080800000791a */ /* 0x000fc80000000000 */
[----:B------:R-:W-:Y:S01]  /*d280*/  IMAD.SHL.U32 R44, R0, 0x2, RZ ;  /* 0x00000002002c7824 */ /* 0x000fe200078e00ff */
[----:B------:R-:W-:Y:S01]  /*d290*/  BAR.SYNC.DEFER_BLOCKING 0x0 ;  /* 0x0000000000007b1d */ /* 0x000fe20000010000 */
[----:B------:R-:W-:Y:S01]  /*d2a0*/  IMAD.SHL.U32 R183, R4, 0x2, RZ ;  /* 0x0000000204b77824 */ /* 0x000fe200078e00ff */
[----:B-1----:R-:W-:Y:S01]  /*d2b0*/  @P3 LEA.HI.SX32 R9, R133, 0xfffffffe, 0x1a ;  /* 0xfffffffe85093811 */ /* 0x002fe200078fd2ff */
[----:B------:R-:W-:Y:S01]  /*d2c0*/  IMAD.MOV.U32 R4, RZ, RZ, 0x20 ;  /* 0x00000020ff047424 */ /* 0x000fe200078e00ff */
[----:B------:R-:W-:Y:S01]  /*d2d0*/  LEA R182, R0, 0x18100, 0x1 ;  /* 0x0001810000b67811 */ /* 0x000fe200078e08ff */
[----:B------:R-:W-:Y:S01]  /*d2e0*/  IMAD.SHL.U32 R181, R3, 0x2, RZ ;  /* 0x0000000203b57824 */ /* 0x000fe200078e00ff */
[----:B------:R-:W-:Y:S01]  /*d2f0*/  @P3 SHF.R.S32.HI R8, RZ, 0x1f, R9 ;  /* 0x0000001fff083819 */ /* 0x000fe20000011409 */
[----:B------:R-:W-:Y:S01]  /*d300*/  @P3 IMAD R16, R16, R9, RZ ;  /* 0x0000000910103224 */ /* 0x000fe200078e02ff */
[----:B------:R-:W-:Y:S01]  /*d310*/  SEL R0, R4, 0xffffffe0, !P1 ;  /* 0xffffffe004007807 */ /* 0x000fe20004800000 */
[----:B------:R-:W-:Y:S01]  /*d320*/  @P3 IMAD.WIDE.U32 R10, R9, R17, R198 ;  /* 0x00000011090a3225 */ /* 0x000fe200078e00c6 */
[----:B------:R-:W-:-:S02]  /*d330*/  P2R R135, PR, RZ, 0x2 ;  /* 0x00000002ff877803 */ /* 0x000fc40000000000 */
[----:B------:R-:W-:Y:S01]  /*d340*/  LOP3.LUT P1, RZ, R186, 0x1, RZ, 0xc0, !PT ;  /* 0x00000001baff7812 */ /* 0x000fe2000782c0ff */
[----:B------:R-:W-:Y:S01]  /*d350*/  @P3 IMAD R8, R8, R17, R16 ;  /* 0x0000001108083224 */ /* 0x000fe200078e0210 */
[----:B------:R-:W-:Y:S01]  /*d360*/  @P3 LEA R20, P0, R10, c[0x0][0x1f8], 0x1 ;  /* 0x00007e000a143a11 */ /* 0x000fe200078008ff */
[----:B------:R-:W-:Y:S01]  /*d370*/  IMAD.IADD R3, R182, 0x1, R181 ;  /* 0x00000001b6037824 */ /* 0x000fe200078e02b5 */
[----:B------:R-:W-:Y:S01]  /*d380*/  LOP3.LUT P4, RZ, R7, 0x4, RZ, 0xc0, !PT ;  /* 0x0000000407ff7812 */ /* 0x000fe2000788c0ff */
[----:B------:R-:W-:Y:S02]  /*d390*/  @P3 IMAD.IADD R8, R11, 0x1, R8 ;  /* 0x000000010b083824 */ /* 0x000fe400078e0208 */
[----:B------:R-:W-:Y:S02]  /*d3a0*/  IMAD.IADD R85, R183, 0x1, R0 ;  /* 0x00000001b7557824 */ /* 0x000fe400078e0200 */
[----:B------:R-:W-:Y:S01]  /*d3b0*/  IMAD.MOV.U32 R4, RZ, RZ, 0x40 ;  /* 0x00000040ff047424 */ /* 0x000fe200078e00ff */
[----:B------:R-:W-:Y:S01]  /*d3c0*/  @P3 LEA.HI.X R21, R10, c[0x0][0x1fc], R8, 0x1, P0 ;  /* 0x00007f000a153a11 */ /* 0x000fe200000f0c08 */
[----:B------:R-:W-:Y:S01]  /*d3d0*/  IMAD.SHL.U32 R177, R2, 0x2, RZ ;  /* 0x0000000202b17824 */ /* 0x000fe200078e00ff */
[----:B------:R-:W-:Y:S01]  /*d3e0*/  LDSM.16.M88.4 R44, [R44+0x18100] ;  /* 0x018100002c2c783b */ /* 0x000fe20000000200 */
[----:B------:R-:W-:-:S02]  /*d3f0*/  @P3 IADD3 R68, P0, R6, R20, RZ ;  /* 0x0000001406443210 */ /* 0x000fc40007f1e0ff */
[C---:B------:R-:W-:Y:S01]  /*d400*/  SEL R0, R4.reuse, 0xffffffc0, !P4 ;  /* 0xffffffc004007807 */ /* 0x040fe20006000000 */
[----:B------:R-:W1:Y:S01]  /*d410*/  LDSM.16.M88.4 R32, [R183+0xc100] ;  /* 0x00c10000b720783b */ /* 0x000e620000000200 */
[----:B------:R-:W-:Y:S01]  /*d420*/  SEL R180, R4, 0xffffffc0, !P2 ;  /* 0xffffffc004b47807 */ /* 0x000fe20005000000 */
[----:B------:R-:W-:Y:S02]  /*d430*/  @P3 IMAD.X R69, R5, 0x1, R21, P0 ;  /* 0x0000000105453824 */ /* 0x000fe400000e0615 */
[----:B------:R-:W2:Y:S01]  /*d440*/  LDSM.16.M88.4 R24, [R183+0xc900] ;  /* 0x00c90000b718783b */ /* 0x000ea20000000200 */
[----:B------:R-:W-:Y:S02]  /*d450*/  IMAD.IADD R179, R182, 0x1, R0 ;  /* 0x00000001b6b37824 */ /* 0x000fe400078e0200 */
[----:B------:R-:W-:Y:S01]  /*d460*/  IMAD.IADD R83, R183, 0x1, R180 ;  /* 0x00000001b7537824 */ /* 0x000fe200078e02b4 */
[----:B------:R-:W3:Y:S01]  /*d470*/  LDSM.16.M88.4 R16, [R183+0xd100] ;  /* 0x00d10000b710783b */ /* 0x000ee20000000200 */
[----:B------:R-:W-:-:S02]  /*d480*/  IMAD.IADD R178, R3, 0x1, R0 ;  /* 0x0000000103b27824 */ /* 0x000fc400078e0200 */
[----:B------:R-:W-:Y:S01]  /*d490*/  IMAD.IADD R82, R180, 0x1, R85 ;  /* 0x00000001b4527824 */ /* 0x000fe200078e0255 */
[----:B------:R-:W4:Y:S01]  /*d4a0*/  LDSM.16.M88.4 R40, [R183+0xd900] ;  /* 0x00d90000b728783b */ /* 0x000f220000000200 */
[C-C-:B------:R-:W-:Y:S02]  /*d4b0*/  IMAD.IADD R173, R181.reuse, 0x1, R177.reuse ;  /* 0x00000001b5ad7824 */ /* 0x140fe400078e02b1 */
[C---:B------:R-:W-:Y:S01]  /*d4c0*/  IMAD.IADD R176, R0.reuse, 0x1, R177 ;  /* 0x0000000100b07824 */ /* 0x040fe200078e02b1 */
[----:B------:R-:W-:Y:S01]  /*d4d0*/  LDSM.16.M88.4 R60, [R3] ;  /* 0x00000000033c783b */ /* 0x000fe20000000200 */
[----:B------:R-:W-:Y:S02]  /*d4e0*/  IMAD.IADD R0, R0, 0x1, R173 ;  /* 0x0000000100007824 */ /* 0x000fe400078e02ad */
[----:B------:R-:W-:Y:S01]  /*d4f0*/  IMAD.IADD R164, R181, 0x1, R176 ;  /* 0x00000001b5a47824 */ /* 0x000fe200078e02b0 */
[----:B------:R-:W5:Y:S04]  /*d500*/  LDSM.16.M88.4 R8, [R85+0xc100] ;  /* 0x00c100005508783b */ /* 0x000f680000000200 */
[----:B------:R-:W3:Y:S04]  /*d510*/  LDSM.16.M88.4 R56, [R85+0xc900] ;  /* 0x00c900005538783b */ /* 0x000ee80000000200 */
[----:B------:R-:W3:Y:S04]  /*d520*/  LDSM.16.M88.4 R52, [R85+0xd100] ;  /* 0x00d100005534783b */ /* 0x000ee80000000200 */
[----:B------:R-:W3:Y:S04]  /*d530*/  LDSM.16.M88.4 R48, [R85+0xd900] ;  /* 0x00d900005530783b */ /* 0x000ee80000000200 */
[----:B------:R-:W-:Y:S01]  /*d540*/  @!PT LDS RZ, [RZ] ;  /* 0x00000000fffff984 */ /* 0x000fe20000000800 */
[----:B------:R-:W-:Y:S01]  /*d550*/  @!PT LDS RZ, [RZ] ;  /* 0x00000000fffff984 */ /* 0x000fe20000000800 */
[----:B------:R-:W-:Y:S01]  /*d560*/  @!PT LDS RZ, [RZ] ;  /* 0x00000000fffff984 */ /* 0x000fe20000000800 */
[----:B------:R3:W-:Y:S01]  /*d570*/  @P3 LDGSTS.E.BYPASS.LTC128B.128 [R134+0x6100], [R20.64], !P6 ;  /* 0x0610000014863fae */ /* 0x0007e2000f101d46 */
[C---:B-1----:R-:W-:Y:S03]  /*d580*/  HMMA.16816.F32 R36, R44.reuse, R32, RZ ;  /* 0x000000202c24723c */ /* 0x042fe600000018ff */
[----:B------:R3:W-:Y:S04]  /*d590*/  @P3 LDGSTS.E.BYPASS.LTC128B.128 [R134+0x8100], [R20.64+0x80], !P5 ;  /* 0x0810008014863fae */ /* 0x0007e8000e901d46 */
[----:B------:R3:W-:Y:S01]  /*d5a0*/  @P3 LDGSTS.E.BYPASS.LTC128B.128 [R134+0xa100], [R20.64+0x100], !P1 ;  /* 0x0a10010014863fae */ /* 0x0007e2000c901d46 */
[C---:B------:R-:W-:Y:S03]  /*d5b0*/  HMMA.16816.F32 R32, R44.reuse, R34, RZ ;  /* 0x000000222c20723c */ /* 0x040fe600000018ff */
[----:B------:R1:W-:Y:S04]  /*d5c0*/  @P3 LDGSTS.E.BYPASS.LTC128B.128 [R134+0x7100], [R68.64], !P6 ;  /* 0x0710000044863fae */ /* 0x0003e8000f101d46 */
[----:B------:R1:W-:Y:S01]  /*d5d0*/  @P3 LDGSTS.E.BYPASS.LTC128B.128 [R134+0x9100], [R68.64+0x80], !P5 ;  /* 0x0910008044863fae */ /* 0x0003e2000e901d46 */
[C---:B--2---:R-:W-:Y:S03]  /*d5e0*/  HMMA.16816.F32 R28, R44.reuse, R24, RZ ;  /* 0x000000182c1c723c */ /* 0x044fe600000018ff */
[----:B------:R1:W-:Y:S04]  /*d5f0*/  @P3 LDGSTS.E.BYPASS.LTC128B.128 [R134+0xb100], [R68.64+0x100], !P1 ;  /* 0x0b10010044863fae */ /* 0x0003e8000c901d46 */
[----:B------:R-:W-:Y:S01]  /*d600*/  LDSM.16.M88.4 R4, [R179] ;  /* 0x00000000b304783b */ /* 0x000fe20000000200 */
[C---:B------:R-:W-:Y:S03]  /*d610*/  HMMA.16816.F32 R24, R44.reuse, R26, RZ ;  /* 0x0000001a2c18723c */ /* 0x040fe600000018ff */
[----:B------:R-:W2:Y:S04]  /*d620*/  LDSM.16.M88.4 R12, [R83+0xc100] ;  /* 0x00c10000530c783b */ /* 0x000ea80000000200 */
[----:B------:R-:W-:Y:S01]  /*d630*/  LDSM.16.M88.4 R72, [R182+0x4000] ;  /* 0x00400000b648783b */ /* 0x000fe20000000200 */
[C---:B---3--:R-:W-:Y:S03]  /*d640*/  HMMA.16816.F32 R20, R44.reuse, R16, RZ ;  /* 0x000000102c14723c */ /* 0x048fe600000018ff */
[----:B------:R-:W-:Y:S04]  /*d650*/  LDSM.16.M88.4 R76, [R183+0xf100] ;  /* 0x00f10000b74c783b */ /* 0x000fe80000000200 */
[----:B------:R-:W0:Y:S01]  /*d660*/  LDGDEPBAR ;  /* 0x00000000000079af */ /* 0x000e220000000000 */
[C---:B------:R-:W-:Y:S03]  /*d670*/  HMMA.16816.F32 R16, R44.reuse, R18, RZ ;  /* 0x000000122c10723c */ /* 0x040fe600000018ff */
[----:B-1----:R-:W-:Y:S05]  /*d680*/  LDSM.16.M88.4 R68, [R183+0xf900] ;  /* 0x00f90000b744783b */ /* 0x002fea0000000200 */
[C---:B----4-:R-:W-:Y:S08]  /*d690*/  HMMA.16816.F32 R64, R44.reuse, R40, RZ ;  /* 0x000000282c40723c */ /* 0x050ff000000018ff */
[----:B------:R-:W-:Y:S01]  /*d6a0*/  HMMA.16816.F32 R44, R44, R42, RZ ;  /* 0x0000002a2c2c723c */ /* 0x000fe200000018ff */
[----:B------:R-:W1:Y:S07]  /*d6b0*/  LDSM.16.M88.4 R40, [R83+0xc900] ;  /* 0x00c900005328783b */ /* 0x000e6e0000000200 */
[C---:B-----5:R-:W-:Y:S08]  /*d6c0*/  HMMA.16816.F32 R36, R60.reuse, R8, R36 ;  /* 0x000000083c24723c */ /* 0x060ff00000001824 */
[C---:B------:R-:W-:Y:S01]  /*d6d0*/  HMMA.16816.F32 R32, R60.reuse, R10, R32 ;  /* 0x0000000a3c20723c */ /* 0x040fe20000001820 */
[----:B------:R-:W3:Y:S07]  /*d6e0*/  LDSM.16.M88.4 R8, [R83+0xd100] ;  /* 0x00d100005308783b */ /* 0x000eee0000000200 */
        /* <DEDUP_REMOVED lines=8> */
[----:B------:R-:W-:Y:S04]  /*d770*/  LDSM.16.M88.4 R48, [R82+0xc900] ;  /* 0x00c900005230783b */ /* 0x000fe80000000200 */
[----:B------:R-:W-:Y:S03]  /*d780*/  LDSM.16.M88.4 R44, [R82+0xd100] ;  /* 0x00d10000522c783b */ /* 0x000fe60000000200 */
[C---:B--2---:R-:W-:Y:S08]  /*d790*/  HMMA.16816.F32 R36, R4.reuse, R12, R36 ;  /* 0x0000000c0424723c */ /* 0x044ff00000001824 */
[C---:B------:R-:W-:Y:S01]  /*d7a0*/  HMMA.16816.F32 R32, R4.reuse, R14, R32 ;  /* 0x0000000e0420723c */ /* 0x040fe20000001820 */
[----:B------:R-:W2:Y:S07]  /*d7b0*/  LDSM.16.M88.4 R12, [R178] ;  /* 0x00000000b20c783b */ /* 0x000eae0000000200 */
[C---:B-1----:R-:W-:Y:S08]  /*d7c0*/  HMMA.16816.F32 R28, R4.reuse, R40, R28 ;  /* 0x00000028041c723c */ /* 0x042ff0000000181c */
[C---:B------:R-:W-:Y:S01]  /*d7d0*/  HMMA.16816.F32 R24, R4.reuse, R42, R24 ;  /* 0x0000002a0418723c */ /* 0x040fe20000001818 */
[----:B------:R-:W1:Y:S07]  /*d7e0*/  LDSM.16.M88.4 R40, [R82+0xd900] ;  /* 0x00d900005228783b */ /* 0x000e6e0000000200 */
[C---:B---3--:R-:W-:Y:S08]  /*d7f0*/  HMMA.16816.F32 R20, R4.reuse, R8, R20 ;  /* 0x000000080414723c */ /* 0x048ff00000001814 */
[C---:B------:R-:W-:Y:S01]  /*d800*/  HMMA.16816.F32 R16, R4.reuse, R10, R16 ;  /* 0x0000000a0410723c */ /* 0x040fe20000001810 */
[----:B------:R-:W3:Y:S07]  /*d810*/  LDSM.16.M88.4 R8, [R183+0xe100] ;  /* 0x00e10000b708783b */ /* 0x000eee0000000200 */
[C---:B----4-:R-:W-:Y:S08]  /*d820*/  HMMA.16816.F32 R64, R4.reuse, R56, R64 ;  /* 0x000000380440723c */ /* 0x050ff00000001840 */
        /* <DEDUP_REMOVED lines=8> */
[----:B------:R-:W5:Y:S07]  /*d8b0*/  LDSM.16.M88.4 R48, [R85+0xe900] ;  /* 0x00e900005530783b */ /* 0x000f6e0000000200 */
[C---:B------:R-:W-:Y:S08]  /*d8c0*/  HMMA.16816.F32 R20, R12.reuse, R44, R20 ;  /* 0x0000002c0c14723c */ /* 0x040ff00000001814 */
[C---:B------:R-:W-:Y:S01]  /*d8d0*/  HMMA.16816.F32 R16, R12.reuse, R46, R16 ;  /* 0x0000002e0c10723c */ /* 0x040fe20000001810 */
[----:B------:R-:W2:Y:S07]  /*d8e0*/  LDSM.16.M88.4 R44, [R85+0xf100] ;  /* 0x00f10000552c783b */ /* 0x000eae0000000200 */
[C---:B-1----:R-:W-:Y:S08]  /*d8f0*/  HMMA.16816.F32 R64, R12.reuse, R40, R64 ;  /* 0x000000280c40723c */ /* 0x042ff00000001840 */
[----:B------:R-:W-:Y:S01]  /*d900*/  HMMA.16816.F32 R60, R12, R42, R60 ;  /* 0x0000002a0c3c723c */ /* 0x000fe2000000183c */
[----:B------:R-:W1:Y:S04]  /*d910*/  LDSM.16.M88.4 R40, [R85+0xf900] ;  /* 0x00f900005528783b */ /* 0x000e680000000200 */
[----:B------:R-:W-:Y:S03]  /*d920*/  LDSM.16.M88.4 R12, [R179+0x4000] ;  /* 0x00400000b30c783b */ /* 0x000fe60000000200 */
        /* <DEDUP_REMOVED lines=8> */
[C---:B------:R-:W-:Y:S08]  /*d9b0*/  HMMA.16816.F32 R64, R72.reuse, R68, R64 ;  /* 0x000000444840723c */ /* 0x040ff00000001840 */
[----:B------:R-:W-:Y:S01]  /*d9c0*/  HMMA.16816.F32 R60, R72, R70, R60 ;  /* 0x00000046483c723c */ /* 0x000fe2000000183c */
[----:B------:R-:W-:Y:S04]  /*d9d0*/  LDSM.16.M88.4 R68, [R82+0xf900] ;  /* 0x00f900005244783b */ /* 0x000fe80000000200 */
[----:B------:R1:W-:Y:S03]  /*d9e0*/  LDSM.16.M88.4 R72, [R3+0x8000] ;  /* 0x008000000348783b */ /* 0x0003e60000000200 */
[C---:B--2---:R-:W-:Y:S08]  /*d9f0*/  HMMA.16816.F32 R36, R56.reuse, R52, R36 ;  /* 0x000000343824723c */ /* 0x044ff00000001824 */
[C---:B------:R-:W-:Y:S01]  /*da00*/  HMMA.16816.F32 R32, R56.reuse, R54, R32 ;  /* 0x000000363820723c */ /* 0x040fe20000001820 */
[----:B------:R-:W-:Y:S07]  /*da10*/  LDSM.16.M88.4 R52, [R183+0x10100] ;  /* 0x01010000b734783b */ /* 0x000fee0000000200 */
[----:B-----5:R-:W-:Y:S01]  /*da20*/  HMMA.16816.F32 R28, R56, R48, R28 ;  /* 0x00000030381c723c */ /* 0x020fe2000000181c */
[----:B-1----:R-:W-:-:S07]  /*da30*/  LOP3.LUT R3, R80, 0xffffffe0, RZ, 0xc0, !PT ;  /* 0xffffffe050037812 */ /* 0x002fce00078ec0ff */
[----:B------:R-:W-:Y:S01]  /*da40*/  HMMA.16816.F32 R24, R56, R50, R24 ;  /* 0x000000323818723c */ /* 0x000fe20000001818 */
[----:B------:R-:W1:Y:S01]  /*da50*/  LDSM.16.M88.4 R48, [R83+0xf100] ;  /* 0x00f100005330783b */ /* 0x000e620000000200 */
[----:B------:R-:W-:-:S05]  /*da60*/  IMAD.IADD R84, R84, 0x1, -R3 ;  /* 0x0000000154547824 */ /* 0x000fca00078e0a03 */
[----:B------:R-:W-:Y:S01]  /*da70*/  SHF.R.S32.HI R3, RZ, 0x1f, R84 ;  /* 0x0000001fff037819 */ /* 0x000fe20000011454 */
[----:B------:R-:W-:Y:S03]  /*da80*/  HMMA.16816.F32 R20, R56, R44, R20 ;  /* 0x0000002c3814723c */ /* 0x000fe60000001814 */
[----:B------:R-:W-:-:S04]  /*da90*/  LEA.HI R3, R3, R84, RZ, 0x2 ;  /* 0x0000005403037211 */ /* 0x000fc800078f10ff */
[----:B------:R-:W-:Y:S01]  /*daa0*/  LOP3.LUT R3, R3, 0x7ffffffc, RZ, 0xc0, !PT ;  /* 0x7ffffffc03037812 */ /* 0x000fe200078ec0ff */
[----:B------:R-:W-:Y:S01]  /*dab0*/  HMMA.16816.F32 R16, R56, R46, R16 ;  /* 0x0000002e3810723c */ /* 0x000fe20000001810 */
[----:B------:R-:W2:Y:S03]  /*dac0*/  LDSM.16.M88.4 R44, [R83+0xf900] ;  /* 0x00f90000532c783b */ /* 0x000ea60000000200 */
[----:B------:R-:W-:-:S04]  /*dad0*/  IMAD.IADD R3, R84, 0x1, -R3 ;  /* 0x0000000154037824 */ /* 0x000fc800078e0a03 */
[C---:B------:R-:W-:Y:S08]  /*dae0*/  HMMA.16816.F32 R64, R56.reuse, R40, R64 ;  /* 0x000000283840723c */ /* 0x040ff00000001840 */
[----:B------:R-:W-:Y:S01]  /*daf0*/  HMMA.16816.F32 R60, R56, R42, R60 ;  /* 0x0000002a383c723c */ /* 0x000fe2000000183c */
[----:B------:R-:W-:Y:S04]  /*db00*/  LDSM.16.M88.4 R40, [R178+0x4000] ;  /* 0x00400000b228783b */ /* 0x000fe80000000200 */
[----:B------:R-:W-:Y:S03]  /*db10*/  LDSM.16.M88.4 R56, [R182+0x8000] ;  /* 0x00800000b638783b */ /* 0x000fe60000000200 */
        /* <DEDUP_REMOVED lines=21> */
[----:B------:R-:W-:Y:S07]  /*dc70*/  LDSM.16.M88.4 R48, [R85+0x11100] ;  /* 0x011100005530783b */ /* 0x000fee0000000200 */
[C---:B------:R-:W-:Y:S08]  /*dc80*/  HMMA.16816.F32 R64, R40.reuse, R68, R64 ;  /* 0x000000442840723c */ /* 0x040ff00000001840 */
[----:B------:R-:W-:Y:S01]  /*dc90*/  HMMA.16816.F32 R60, R40, R70, R60 ;  /* 0x00000046283c723c */ /* 0x000fe2000000183c */
[----:B------:R-:W1:Y:S04]  /*dca0*/  LDSM.16.M88.4 R40, [R85+0x10900] ;  /* 0x010900005528783b */ /* 0x000e680000000200 */
[----:B------:R-:W-:Y:S03]  /*dcb0*/  LDSM.16.M88.4 R68, [R85+0x11900] ;  /* 0x011900005544783b */ /* 0x000fe60000000200 */
[C---:B------:R-:W-:Y:S08]  /*dcc0*/  HMMA.16816.F32 R36, R56.reuse, R52, R36 ;  /* 0x000000343824723c */ /* 0x040ff00000001824 */
[C---:B------:R-:W-:Y:S08]  /*dcd0*/  HMMA.16816.F32 R32, R56.reuse, R54, R32 ;  /* 0x000000363820723c */ /* 0x040ff00000001820 */
[C---:B--2---:R-:W-:Y:S08]  /*dce0*/  HMMA.16816.F32 R28, R56.reuse, R12, R28 ;  /* 0x0000000c381c723c */ /* 0x044ff0000000181c */
[C---:B------:R-:W-:Y:S01]  /*dcf0*/  HMMA.16816.F32 R24, R56.reuse, R14, R24 ;  /* 0x0000000e3818723c */ /* 0x040fe20000001818 */
[----:B------:R-:W-:Y:S07]  /*dd00*/  LDSM.16.M88.4 R12, [R83+0x10100] ;  /* 0x01010000530c783b */ /* 0x000fee0000000200 */
[C---:B---3--:R-:W-:Y:S01]  /*dd10*/  HMMA.16816.F32 R52, R56.reuse, R8, R20 ;  /* 0x000000083834723c */ /* 0x048fe20000001814 */
[----:B------:R-:W2:Y:S07]  /*dd20*/  LDSM.16.M88.4 R20, [R179+0x8000] ;  /* 0x00800000b314783b */ /* 0x000eae0000000200 */
[C---:B------:R-:W-:Y:S01]  /*dd30*/  HMMA.16816.F32 R16, R56.reuse, R10, R16 ;  /* 0x0000000a3810723c */ /* 0x040fe20000001810 */
[----:B------:R-:W-:Y:S07]  /*dd40*/  LDSM.16.M88.4 R8, [R83+0x11100] ;  /* 0x011100005308783b */ /* 0x000fee0000000200 */
[C---:B----4-:R-:W-:Y:S08]  /*dd50*/  HMMA.16816.F32 R64, R56.reuse, R4, R64 ;  /* 0x000000043840723c */ /* 0x050ff00000001840 */
[----:B------:R-:W-:Y:S01]  /*dd60*/  HMMA.16816.F32 R60, R56, R6, R60 ;  /* 0x00000006383c723c */ /* 0x000fe2000000183c */
[----:B------:R-:W3:Y:S04]  /*dd70*/  LDSM.16.M88.4 R4, [R83+0x10900] ;  /* 0x010900005304783b */ /* 0x000ee80000000200 */
[----:B------:R-:W-:Y:S03]  /*dd80*/  LDSM.16.M88.4 R56, [R82+0x11100] ;  /* 0x011100005238783b */ /* 0x000fe60000000200 */
        /* <DEDUP_REMOVED lines=8> */
[----:B------:R-:W4:Y:S07]  /*de10*/  LDSM.16.M88.4 R48, [R83+0x11900] ;  /* 0x011900005330783b */ /* 0x000f2e0000000200 */
[C---:B--2---:R-:W-:Y:S08]  /*de20*/  HMMA.16816.F32 R36, R20.reuse, R12, R36 ;  /* 0x0000000c1424723c */ /* 0x044ff00000001824 */
[----:B------:R-:W-:Y:S01]  /*de30*/  HMMA.16816.F32 R32, R20, R14, R32 ;  /* 0x0000000e1420723c */ /* 0x000fe20000001820 */
[----:B------:R-:W2:Y:S07]  /*de40*/  LDSM.16.M88.4 R12, [R82+0x10900] ;  /* 0x01090000520c783b */ /* 0x000eae0000000200 */
[----:B------:R-:W-:Y:S08]  /*de50*/  HMMA.16816.F32 R64, R72, R68, R64 ;  /* 0x000000444840723c */ /* 0x000ff00000001840 */
[C---:B---3--:R-:W-:Y:S08]  /*de60*/  HMMA.16816.F32 R28, R20.reuse, R4, R28 ;  /* 0x00000004141c723c */ /* 0x048ff0000000181c */
[----:B------:R-:W-:Y:S01]  /*de70*/  HMMA.16816.F32 R24, R20, R6, R24 ;  /* 0x000000061418723c */ /* 0x000fe20000001818 */
[----:B------:R-:W3:Y:S01]  /*de80*/  LDSM.16.M88.4 R4, [R82+0x11900] ;  /* 0x011900005204783b */ /* 0x000ee20000000200 */
[----:B------:R-:W-:-:S04]  /*de90*/  DEPBAR.LE SB0, 0x2 ;  /* 0x000080800000791a */ /* 0x000fc80000000000 */
[----:B------:R-:W-:Y:S02]  /*dea0*/  BAR.SYNC.DEFER_BLOCKING 0x0 ;  /* 0x0000000000007b1d */ /* 0x000fe40000010000 */
[----:B------:R-:W-:Y:S08]  /*deb0*/  HMMA.16816.F32 R60, R72, R70, R60 ;  /* 0x00000046483c723c */ /* 0x000ff0000000183c */
[----:B-1----:R-:W-:Y:S08]  /*dec0*/  HMMA.16816.F32 R36, R44, R40, R36 ;  /* 0x000000282c24723c */ /* 0x002ff00000001824 */
[C---:B----4-:R-:W-:Y:S01]  /*ded0*/  HMMA.16816.F32 R64, R20.reuse, R48, R64 ;  /* 0x000000301440723c */ /* 0x050fe20000001840 */
[----:B------:R-:W-:Y:S07]  /*dee0*/  LDSM.16.MT88.4 R124, [R177+0x100] ;  /* 0x00010000b17c783b */ /* 0x000fee0000004200 */
[----:B------:R-:W-:Y:S01]  /*def0*/  HMMA.16816.F32 R52, R20, R8, R52 ;  /* 0x000000081434723c */ /* 0x000fe20000001834 */
[----:B------:R-:W-:Y:S04]  /*df00*/  LDSM.16.MT88.4 R72, [R173+0x2100] ;  /* 0x00210000ad48783b */ /* 0x000fe80000004200 */
[----:B------:R-:W-:Y:S02]  /*df10*/  LDSM.16.MT88.4 R88, [R164+0x2100] ;  /* 0x00210000a458783b */ /* 0x000fe40000004200 */
[----:B------:R-:W-:Y:S01]  /*df20*/  IMAD R8, R81, -0x40, R92 ;  /* 0xffffffc051087824 */ /* 0x000fe200078e025c */
[----:B------:R-:W-:Y:S01]  /*df30*/  HMMA.16816.F32 R32, R44, R42, R32 ;  /* 0x0000002a2c20723c */ /* 0x000fe20000001820 */
[----:B------:R-:W-:Y:S02]  /*df40*/  LDSM.16.MT88.4 R40, [R173+0x100] ;  /* 0x00010000ad28783b */ /* 0x000fe40000004200 */
[----:B------:R-:W-:-:S02]  /*df50*/  IMAD R3, R3, -0x2, R8 ;  /* 0xfffffffe03037824 */ /* 0x000fc400078e0208 */
[----:B------:R-:W-:Y:S03]  /*df60*/  LDSM.16.MT88.4 R80, [R176+0x2100] ;  /* 0x00210000b050783b */ /* 0x000fe60000004200 */
[C---:B------:R-:W-:Y:S01]  /*df70*/  HMMA.16816.F32 R60, R20.reuse, R50, R60 ;  /* 0x00000032143c723c */ /* 0x040fe2000000183c */
[C---:B------:R-:W-:Y:S01]  /*df80*/  ISETP.GT.AND P0, PT, R3.reuse, RZ, PT ;  /* 0x000000ff0300720c */ /* 0x040fe20003f04270 */
[----:B------:R-:W-:Y:S01]  /*df90*/  LDSM.16.MT88.4 R48, [R176+0x100] ;  /* 0x00010000b030783b */ /* 0x000fe20000004200 */
[----:B------:R-:W-:Y:S02]  /*dfa0*/  ISETP.GT.AND P2, PT, R3, 0x1, PT ;  /* 0x000000010300780c */ /* 0x000fe40003f44270 */
[----:B------:R-:W-:Y:S01]  /*dfb0*/  FSEL R38, R38, -INF , P0 ;  /* 0xff80000026267808 */ /* 0x000fe20000000000 */
[----:B------:R-:W-:Y:S01]  /*dfc0*/  LDSM.16.MT88.4 R96, [R177+0x4100] ;  /* 0x00410000b160783b */ /* 0x000fe20000004200 */
[----:B------:R-:W-:Y:S01]  /*dfd0*/  FSEL R37, R37, -INF , P2 ;  /* 0xff80000025257808 */ /* 0x000fe20001000000 */
[----:B------:R-:W-:Y:S01]  /*dfe0*/  HMMA.16816.F32 R16, R20, R10, R16 ;  /* 0x0000000a1410723c */ /* 0x000fe20000001810 */
[----:B------:R-:W-:Y:S01]  /*dff0*/  FSEL R39, R39, -INF , P2 ;  /* 0xff80000027277808 */ /* 0x000fe20001000000 */
[----:B------:R-:W-:Y:S01]  /*e000*/  LDSM.16.MT88.4 R104, [R173+0x4100] ;  /* 0x00410000ad68783b */ /* 0x000fe20000004200 */
[----:B------:R-:W-:-:S02]  /*e010*/  ISETP.GT.AND P2, PT, R3, 0x9, PT ;  /* 0x000000090300780c */ /* 0x000fc40003f44270 */
[C---:B------:R-:W-:Y:S01]  /*e020*/  ISETP.GT.AND P4, PT, R3.reuse, 0x21, PT ;  /* 0x000000210300780c */ /* 0x040fe20003f84270 */
[----:B------:R-:W-:Y:S01]  /*e030*/  LDSM.16.MT88.4 R108, [R176+0x4100] ;  /* 0x00410000b06c783b */ /* 0x000fe20000004200 */
[----:B------:R-:W-:Y:S01]  /*e040*/  FSEL R21, R36, -INF , P0 ;  /* 0xff80000024157808 */ /* 0x000fe20000000000 */
[C---:B--2---:R-:W-:Y:S01]  /*e050*/  HMMA.16816.F32 R28, R44.reuse, R12, R28 ;  /* 0x0000000c2c1c723c */ /* 0x044fe2000000181c */
[----:B------:R-:W-:Y:S01]  /*e060*/  ISETP.GT.AND P0, PT, R3, 0x8, PT ;  /* 0x000000080300780c */ /* 0x000fe20003f04270 */
[----:B------:R-:W-:Y:S01]  /*e070*/  LDSM.16.MT88.4 R140, [R173+0x900] ;  /* 0x00090000ad8c783b */ /* 0x000fe20000004200 */
[----:B------:R-:W-:Y:S02]  /*e080*/  FSEL R33, R33, -INF , P2 ;  /* 0xff80000021217808 */ /* 0x000fe40001000000 */
[----:B------:R-:W-:Y:S01]  /*e090*/  FSEL R23, R32, -INF , P0 ;  /* 0xff80000020177808 */ /* 0x000fe20000000000 */
[----:B------:R-:W-:Y:S01]  /*e0a0*/  LDSM.16.MT88.4 R136, [R176+0x900] ;  /* 0x00090000b088783b */ /* 0x000fe20000004200 */
[----:B------:R-:W-:Y:S01]  /*e0b0*/  FSEL R35, R35, -INF , P2 ;  /* 0xff80000023237808 */ /* 0x000fe20001000000 */
[----:B------:R-:W-:Y:S01]  /*e0c0*/  HMMA.16816.F32 R24, R44, R14, R24 ;  /* 0x0000000e2c18723c */ /* 0x000fe20000001818 */
[----:B------:R-:W-:-:S06]  /*e0d0*/  ISETP.GT.AND P2, PT, R3, 0x11, PT ;  /* 0x000000110300780c */ /* 0x000fcc0003f44270 */
[----:B------:R-:W-:Y:S01]  /*e0e0*/  FSEL R15, R34, -INF , P0 ;  /* 0xff800000220f7808 */ /* 0x000fe20000000000 */
[----:B---3--:R-:W-:Y:S01]  /*e0f0*/  HMMA.16816.F32 R64, R44, R4, R64 ;  /* 0x000000042c40723c */ /* 0x008fe20000001840 */
[----:B------:R-:W-:-:S06]  /*e100*/  ISETP.GT.AND P0, PT, R3, 0x10, PT ;  /* 0x000000100300780c */ /* 0x000fcc0003f04270 */
[----:B------:R-:W-:Y:S01]  /*e110*/  FMNMX.FTZ R4, R21, R37, !PT ;  /* 0x0000002515047209 */ /* 0x000fe20007810000 */
[C---:B------:R-:W-:Y:S01]  /*e120*/  HMMA.16816.F32 R52, R44.reuse, R56, R52 ;  /* 0x000000382c34723c */ /* 0x040fe20000001834 */
[----:B------:R-:W-:Y:S02]  /*e130*/  FSEL R13, R30, -INF , P0 ;  /* 0xff8000001e0d7808 */ /* 0x000fe40000000000 */
[----:B------:R-:W-:Y:S02]  /*e140*/  FMNMX.FTZ R4, R23, R4, !PT ;  /* 0x0000000417047209 */ /* 0x000fe40007810000 */
[----:B------:R-:W-:Y:S02]  /*e150*/  FSEL R29, R29, -INF , P2 ;  /* 0xff8000001d1d7808 */ /* 0x000fe40001000000 */
[----:B------:R-:W-:Y:S01]  /*e160*/  FMNMX.FTZ R4, R33, R4, !PT ;  /* 0x0000000421047209 */ /* 0x000fe20007810000 */
[----:B------:R-:W-:Y:S01]  /*e170*/  HMMA.16816.F32 R60, R44, R6, R60 ;  /* 0x000000062c3c723c */ /* 0x000fe2000000183c */
[----:B------:R-:W-:-:S02]  /*e180*/  FSEL R31, R31, -INF , P2 ;  /* 0xff8000001f1f7808 */ /* 0x000fc40001000000 */
[----:B------:R-:W-:-:S04]  /*e190*/  ISETP.GT.AND P2, PT, R3, 0x19, PT ;  /* 0x000000190300780c */ /* 0x000fc80003f44270 */
[----:B------:R-:W-:Y:S01]  /*e1a0*/  FSEL R7, R28, -INF , P0 ;  /* 0xff8000001c077808 */ /* 0x000fe20000000000 */
[----:B------:R-:W-:Y:S01]  /*e1b0*/  HMMA.16816.F32 R16, R44, R58, R16 ;  /* 0x0000003a2c10723c */ /* 0x000fe20000001810 */
[----:B------:R-:W-:Y:S01]  /*e1c0*/  ISETP.GT.AND P0, PT, R3, 0x18, PT ;  /* 0x000000180300780c */ /* 0x000fe20003f04270 */
[----:B------:R-:W-:Y:S01]  /*e1d0*/  LDSM.16.MT88.4 R56, [R0+0x100] ;  /* 0x000100000038783b */ /* 0x000fe20000004200 */
[----:B------:R-:W-:Y:S02]  /*e1e0*/  FMNMX.FTZ R4, R7, R4, !PT ;  /* 0x0000000407047209 */ /* 0x000fe40007810000 */
[----:B------:R-:W-:Y:S02]  /*e1f0*/  FSEL R5, R24, -INF , P0 ;  /* 0xff80000018057808 */ /* 0x000fe40000000000 */
[----:B------:R-:W-:Y:S02]  /*e200*/  FMNMX.FTZ R4, R29, R4, !PT ;  /* 0x000000041d047209 */ /* 0x000fe40007810000 */
[----:B------:R-:W-:-:S02]  /*e210*/  FSEL R11, R26, -INF , P0 ;  /* 0xff8000001a0b7808 */ /* 0x000fc40000000000 */
[----:B------:R-:W-:Y:S02]  /*e220*/  ISETP.GT.AND P0, PT, R3, 0x20, PT ;  /* 0x000000200300780c */ /* 0x000fe40003f04270 */
[----:B------:R-:W-:Y:S02]  /*e230*/  FSEL R25, R25, -INF , P2 ;  /* 0xff80000019197808 */ /* 0x000fe40001000000 */
[----:B------:R-:W-:Y:S02]  /*e240*/  FMNMX.FTZ R4, R5, R4, !PT ;  /* 0x0000000405047209 */ /* 0x000fe40007810000 */
        /* <DEDUP_REMOVED lines=35> */
[----:B------:R-:W-:Y:S02]  /*e480*/  FMNMX.FTZ R4, R203, R4, !PT ;  /* 0x00000004cb047209 */ /* 0x000fe40007810000 */
[----:B------:R-:W-:Y:S02]  /*e490*/  FSEL R175, R55, -INF , P4 ;  /* 0xff80000037af7808 */ /* 0x000fe40002000000 */
[----:B------:R-:W-:Y:S02]  /*e4a0*/  FMNMX.FTZ R6, R211, R6, !PT ;  /* 0x00000006d3067209 */ /* 0x000fe40007810000 */
[----:B------:R-:W-:Y:S02]  /*e4b0*/  FMNMX.FTZ R4, R151, R4, !PT ;  /* 0x0000000497047209 */ /* 0x000fe40007810000 */
[----:B------:R-:W-:-:S02]  /*e4c0*/  FMNMX.FTZ R6, R175, R6, !PT ;  /* 0x00000006af067209 */ /* 0x000fc40007810000 */
[----:B------:R-:W-:Y:S01]  /*e4d0*/  FSEL R145, R62, -INF , P2 ;  /* 0xff8000003e917808 */ /* 0x000fe20001000000 */
[----:B------:R-:W1:Y:S01]  /*e4e0*/  SHFL.BFLY PT, R3, R4, 0x2, 0x1f ;  /* 0x0c401f0004037f89 */ /* 0x000e6200000e0000 */
[----:B------:R-:W-:Y:S02]  /*e4f0*/  FMNMX.FTZ R6, R209, R6, !PT ;  /* 0x00000006d1067209 */ /* 0x000fe40007810000 */
[----:B------:R-:W-:Y:S02]  /*e500*/  FSEL R171, R63, -INF , P0 ;  /* 0xff8000003fab7808 */ /* 0x000fe40000000000 */
[----:B------:R-:W-:-:S04]  /*e510*/  FMNMX.FTZ R6, R193, R6, !PT ;  /* 0x00000006c1067209 */ /* 0x000fc80007810000 */
        /* <DEDUP_REMOVED lines=13> */
[--C-:B------:R-:W-:Y:S02]  /*e5f0*/  FFMA.FTZ R94, R21, c[0x0][0x2d0], -R144.reuse ;  /* 0x0000b400155e7a23 */ /* 0x100fe40000010890 */
[--C-:B------:R-:W-:Y:S02]  /*e600*/  FFMA.FTZ R93, R37, c[0x0][0x2d0], -R144.reuse ;  /* 0x0000b400255d7a23 */ /* 0x100fe40000010890 */
[--C-:B------:R-:W-:Y:S02]  /*e610*/  FFMA.FTZ R163, R23, c[0x0][0x2d0], -R144.reuse ;  /* 0x0000b40017a37a23 */ /* 0x100fe40000010890 */
[--C-:B------:R-:W-:Y:S01]  /*e620*/  FFMA.FTZ R158, R33, c[0x0][0x2d0], -R144.reuse ;  /* 0x0000b400219e7a23 */ /* 0x100fe20000010890 */
[----:B------:R-:W-:Y:S01]  /*e630*/  MUFU.EX2 R94, R94 ;  /* 0x0000005e005e7308 */ /* 0x000fe20000000800 */
[--C-:B------:R-:W-:Y:S01]  /*e640*/  FFMA.FTZ R161, R7, c[0x0][0x2d0], -R144.reuse ;  /* 0x0000b40007a17a23 */ /* 0x100fe20000010890 */
[----:B------:R-:W-:Y:S01]  /*e650*/  LDSM.16.MT88.4 R20, [R164+0x2900] ;  /* 0x00290000a414783b */ /* 0x000fe20000004200 */
[----:B-1----:R-:W-:Y:S01]  /*e660*/  FMNMX.FTZ R3, R4, R3, !PT ;  /* 0x0000000304037209 */ /* 0x002fe20007810000 */
[----:B------:R-:W-:-:S02]  /*e670*/  FFMA.FTZ R157, R5, c[0x0][0x2d0], -R144 ;  /* 0x0000b400059d7a23 */ /* 0x000fc40000010890 */
[----:B------:R1:W2:Y:S01]  /*e680*/  LDSM.16.MT88.4 R4, [R0+0x4100] ;  /* 0x004100000004783b */ /* 0x0002a20000004200 */
[C---:B------:R-:W-:Y:S01]  /*e690*/  FSETP.NEU.FTZ.AND P0, PT, R3.reuse, -INF , PT ;  /* 0xff8000000300780b */ /* 0x040fe20003f1d000 */
[----:B------:R-:W-:Y:S01]  /*e6a0*/  FMUL.FTZ R170, R3, c[0x0][0x2d0] ;  /* 0x0000b40003aa7a20 */ /* 0x000fe20000410000 */
[----:B------:R-:W3:Y:S01]  /*e6b0*/  MUFU.EX2 R93, R93 ;  /* 0x0000005d005d7308 */ /* 0x000ee20000000800 */
[--C-:B------:R-:W-:Y:S02]  /*e6c0*/  FFMA.FTZ R156, R29, c[0x0][0x2d0], -R144.reuse ;  /* 0x0000b4001d9c7a23 */ /* 0x100fe40000010890 */
[--C-:B------:R-:W-:Y:S01]  /*e6d0*/  FFMA.FTZ R154, R25, c[0x0][0x2d0], -R144.reuse ;  /* 0x0000b400199a7a23 */ /* 0x100fe20000010890 */
[----:B------:R-:W-:Y:S01]  /*e6e0*/  FSEL R170, R170, RZ, P0 ;  /* 0x000000ffaaaa7208 */ /* 0x000fe20000000000 */
[----:B------:R-:W-:Y:S01]  /*e6f0*/  LDSM.16.MT88.4 R24, [R177+0x900] ;  /* 0x00090000b118783b */ /* 0x000fe20000004200 */
[----:B------:R-:W-:Y:S01]  /*e700*/  FFMA.FTZ R168, R215, c[0x0][0x2d0], -R144 ;  /* 0x0000b400d7a87a23 */ /* 0x000fe20000010890 */
[----:B------:R-:W-:Y:S01]  /*e710*/  ISETP.GE.AND P0, PT, R92, 0x81, PT ;  /* 0x000000815c00780c */ /* 0x000fe20003f06270 */
[----:B------:R-:W-:Y:S01]  /*e720*/  MUFU.EX2 R163, R163 ;  /* 0x000000a300a37308 */ /* 0x000fe20000000800 */
[----:B------:R-:W-:-:S02]  /*e730*/  FFMA.FTZ R162, R38, c[0x0][0x2d0], -R170 ;  /* 0x0000b40026a27a23 */ /* 0x000fc400000108aa */
[--C-:B------:R-:W-:Y:S02]  /*e740*/  FFMA.FTZ R95, R39, c[0x0][0x2d0], -R170.reuse ;  /* 0x0000b400275f7a23 */ /* 0x100fe400000108aa */
[--C-:B------:R-:W-:Y:S02]  /*e750*/  FFMA.FTZ R165, R15, c[0x0][0x2d0], -R170.reuse ;  /* 0x0000b4000fa57a23 */ /* 0x100fe400000108aa */
[--C-:B------:R-:W-:Y:S01]  /*e760*/  FFMA.FTZ R160, R35, c[0x0][0x2d0], -R170.reuse ;  /* 0x0000b40023a07a23 */ /* 0x100fe200000108aa */
[----:B------:R-:W4:Y:S01]  /*e770*/  MUFU.EX2 R158, R158 ;  /* 0x0000009e009e7308 */ /* 0x000f220000000800 */
[--C-:B------:R-:W-:Y:S01]  /*e780*/  FFMA.FTZ R155, R11, c[0x0][0x2d0], -R170.reuse ;  /* 0x0000b4000b9b7a23 */ /* 0x100fe200000108aa */
[----:B---3--:R-:W-:Y:S01]  /*e790*/  F2FP.PACK_AB R112, R93, R94 ;  /* 0x0000005e5d70723e */ /* 0x008fe200000000ff */
[--C-:B------:R-:W-:Y:S01]  /*e7a0*/  FFMA.FTZ R159, R13, c[0x0][0x2d0], -R170.reuse ;  /* 0x0000b4000d9f7a23 */ /* 0x100fe200000108aa */
[----:B------:R-:W-:Y:S01]  /*e7b0*/  LDSM.16.MT88.4 R32, [R164+0x900] ;  /* 0x00090000a420783b */ /* 0x000fe20000004200 */
[----:B-1----:R-:W-:-:S02]  /*e7c0*/  FFMA.FTZ R0, R9, c[0x0][0x2d0], -R170 ;  /* 0x0000b40009007a23 */ /* 0x002fc400000108aa */
[----:B------:R-:W-:Y:S01]  /*e7d0*/  FFMA.FTZ R2, R31, c[0x0][0x2d0], -R170 ;  /* 0x0000b4001f027a23 */ /* 0x000fe200000108aa */
[----:B------:R-:W-:Y:S01]  /*e7e0*/  MUFU.EX2 R162, R162 ;  /* 0x000000a200a27308 */ /* 0x000fe20000000800 */
[----:B------:R-:W1:Y:S01]  /*e7f0*/  LDSM.16.MT88.4 R8, [R177+0x2900] ;  /* 0x00290000b108783b */ /* 0x000e620000004200 */
[--C-:B------:R-:W-:Y:S02]  /*e800*/  FFMA.FTZ R169, R169, c[0x0][0x2d0], -R144.reuse ;  /* 0x0000b400a9a97a23 */ /* 0x100fe40000010890 */
[--C-:B------:R-:W-:Y:S01]  /*e810*/  FFMA.FTZ R166, R213, c[0x0][0x2d0], -R144.reuse ;  /* 0x0000b400d5a67a23 */ /* 0x100fe20000010890 */
[----:B------:R-:W3:Y:S01]  /*e820*/  LDSM.16.MT88.4 R12, [R176+0x2900] ;  /* 0x00290000b00c783b */ /* 0x000ee20000004200 */
[----:B------:R-:W-:Y:S02]  /*e830*/  FFMA.FTZ R167, R167, c[0x0][0x2d0], -R144 ;  /* 0x0000b400a7a77a23 */ /* 0x000fe40000010890 */
[----:B------:R-:W5:Y:S01]  /*e840*/  MUFU.EX2 R95, R95 ;  /* 0x0000005f005f7308 */ /* 0x000f620000000800 */
[----:B----4-:R-:W-:Y:S01]  /*e850*/  F2FP.PACK_AB R114, R158, R163 ;  /* 0x000000a39e72723e */ /* 0x010fe200000000ff */
[----:B------:R-:W-:Y:S01]  /*e860*/  LDSM.16.MT88.4 R28, [R173+0x2900] ;  /* 0x00290000ad1c783b */ /* 0x000fe20000004200 */
[----:B------:R-:W-:-:S02]  /*e870*/  FFMA.FTZ R172, R211, c[0x0][0x2d0], -R170 ;  /* 0x0000b400d3ac7a23 */ /* 0x000fc400000108aa */
[--C-:B------:R-:W-:Y:S02]  /*e880*/  FFMA.FTZ R175, R175, c[0x0][0x2d0], -R170.reuse ;  /* 0x0000b400afaf7a23 */ /* 0x100fe400000108aa */
[--C-:B------:R-:W-:Y:S01]  /*e890*/  FFMA.FTZ R174, R209, c[0x0][0x2d0], -R170.reuse ;  /* 0x0000b400d1ae7a23 */ /* 0x100fe200000108aa */
[----:B------:R-:W-:Y:S01]  /*e8a0*/  MUFU.EX2 R165, R165 ;  /* 0x000000a500a57308 */ /* 0x000fe20000000800 */
[----:B------:R-:W-:Y:S02]  /*e8b0*/  FFMA.FTZ R193, R193, c[0x0][0x2d0], -R170 ;  /* 0x0000b400c1c17a23 */ /* 0x000fe400000108aa */
[--C-:B------:R-:W-:Y:S02]  /*e8c0*/  FFMA.FTZ R202, R207, c[0x0][0x2d0], -R144.reuse ;  /* 0x0000b400cfca7a23 */ /* 0x100fe40000010890 */
[--C-:B------:R-:W-:Y:S02]  /*e8d0*/  FFMA.FTZ R205, R205, c[0x0][0x2d0], -R144.reuse ;  /* 0x0000b400cdcd7a23 */ /* 0x100fe40000010890 */
[--C-:B------:R-:W-:Y:S01]  /*e8e0*/  FFMA.FTZ R203, R203, c[0x0][0x2d0], -R144.reuse ;  /* 0x0000b400cbcb7a23 */ /* 0x100fe20000010890 */
[----:B------:R-:W4:Y:S01]  /*e8f0*/  MUFU.EX2 R160, R160 ;  /* 0x000000a000a07308 */ /* 0x000f220000000800 */
[----:B-----5:R-:W-:Y:S01]  /*e900*/  F2FP.PACK_AB R113, R95, R162 ;  /* 0x000000a25f71723e */ /* 0x020fe200000000ff */
[----:B------:R-:W-:-:S02]  /*e910*/  FFMA.FTZ R204, R151, c[0x0][0x2d0], -R144 ;  /* 0x0000b40097cc7a23 */ /* 0x000fc40000010890 */
[--C-:B------:R-:W-:Y:S02]  /*e920*/  FFMA.FTZ R206, R149, c[0x0][0x2d0], -R170.reuse ;  /* 0x0000b40095ce7a23 */ /* 0x100fe400000108aa */
[--C-:B------:R-:W-:Y:S01]  /*e930*/  FFMA.FTZ R207, R147, c[0x0][0x2d0], -R170.reuse ;  /* 0x0000b40093cf7a23 */ /* 0x100fe200000108aa */
[----:B------:R-:W-:Y:S01]  /*e940*/  LDSM.16.MT88.4 R148, [R173+0x1900] ;  /* 0x00190000ad94783b */ /* 0x000fe20000004200 */
[----:B------:R-:W-:Y:S01]  /*e950*/  MUFU.EX2 R161, R161 ;  /* 0x000000a100a17308 */ /* 0x000fe20000000800 */
[--C-:B------:R-:W-:Y:S02]  /*e960*/  FFMA.FTZ R208, R145, c[0x0][0x2d0], -R170.reuse ;  /* 0x0000b40091d07a23 */ /* 0x100fe400000108aa */
[----:B------:R-:W-:Y:S01]  /*e970*/  FFMA.FTZ R211, R171, c[0x0][0x2d0], -R170 ;  /* 0x0000b400abd37a23 */ /* 0x000fe200000108aa */
[----:B------:R-:W-:Y:S01]  /*e980*/  LDSM.16.MT88.4 R144, [R173+0x3900] ;  /* 0x00390000ad90783b */ /* 0x000fe20000004200 */
[----:B------:R-:W-:Y:S01]  /*e990*/  FADD.FTZ R162, R162, R95 ;  /* 0x0000005fa2a27221 */ /* 0x000fe20000010000 */
[----:B----4-:R-:W-:-:S02]  /*e9a0*/  F2FP.PACK_AB R115, R160, R165 ;  /* 0x000000a5a073723e */ /* 0x010fc400000000ff */
[----:B------:R-:W4:Y:S01]  /*e9b0*/  MUFU.EX2 R156, R156 ;  /* 0x0000009c009c7308 */ /* 0x000f220000000800 */
[----:B------:R-:W-:-:S04]  /*e9c0*/  FADD.FTZ R165, R165, R162 ;  /* 0x000000a2a5a57221 */ /* 0x000fc80000010000 */
        /* <DEDUP_REMOVED lines=8> */
[----:B------:R-:W5:Y:S06]  /*ea50*/  MUFU.EX2 R2, R2 ;  /* 0x0000000200027308 */ /* 0x000f6c0000000800 */
        /* <DEDUP_REMOVED lines=36> */
[C---:B--2---:R-:W-:Y:S07]  /*eca0*/  HMMA.16816.F32 R116, R112.reuse, R4, RZ ;  /* 0x000000047074723c */ /* 0x044fee00000018ff */
[----:B----4-:R-:W-:Y:S01]  /*ecb0*/  F2FP.PACK_AB R4, R156, R161 ;  /* 0x000000a19c04723e */ /* 0x010fe200000000ff */
        /* <DEDUP_REMOVED lines=11> */
[C---:B---3--:R-:W-:Y:S08]  /*ed70*/  HMMA.16816.F32 R76, R4.reuse, R12, R76 ;  /* 0x0000000c044c723c */ /* 0x048ff0000000184c */
        /* <DEDUP_REMOVED lines=32> */
[----:B------:R-:W-:-:S02]  /*ef80*/  F2FP.PACK_AB R4, R169, R168 ;  /* 0x000000a8a904723e */ /* 0x000fc400000000ff */
[----:B------:R-:W-:Y:S02]  /*ef90*/  F2FP.PACK_AB R6, R167, R166 ;  /* 0x000000a6a706723e */ /* 0x000fe400000000ff */
[----:B------:R-:W-:Y:S01]  /*efa0*/  F2FP.PACK_AB R5, R175, R172 ;  /* 0x000000acaf05723e */ /* 0x000fe200000000ff */
[----:B------:R-:W-:Y:S01]  /*efb0*/  FADD.FTZ R172, R172, R155 ;  /* 0x0000009bacac7221 */ /* 0x000fe20000010000 */
[----:B------:R-:W-:-:S03]  /*efc0*/  F2FP.PACK_AB R7, R193, R174 ;  /* 0x000000aec107723e */ /* 0x000fc600000000ff */
[----:B------:R-:W-:-:S04]  /*efd0*/  FADD.FTZ R175, R175, R172 ;  /* 0x000000acafaf7221 */ /* 0x000fc80000010000 */
[----:B-1----:R-:W-:Y:S01]  /*efe0*/  HMMA.16816.F32 R128, R4, R8, R128 ;  /* 0x000000080480723c */ /* 0x002fe20000001880 */
[----:B------:R-:W-:-:S04]  /*eff0*/  FADD.FTZ R174, R174, R175 ;  /* 0x000000afaeae7221 */ /* 0x000fc80000010000 */
        /* <DEDUP_REMOVED lines=16> */
[C---:B------:R-:W-:Y:S01]  /*f100*/  HMMA.16816.F32 R96, R4.reuse, R26, R96 ;  /* 0x0000001a0460723c */ /* 0x040fe20000001860 */
[----:B------:R-:W-:Y:S07]  /*f110*/  LDSM.16.MT88.4 R24, [R176+0x3900] ;  /* 0x00390000b018783b */ /* 0x000fee0000004200 */
[C---:B---3--:R-:W-:Y:S08]  /*f120*/  HMMA.16816.F32 R100, R4.reuse, R20, R100 ;  /* 0x000000140464723c */ /* 0x048ff00000001864 */
        /* <DEDUP_REMOVED lines=15> */
[----:B------:R-:W-:Y:S01]  /*f220*/  HMMA.16816.F32 R72, R4, R30, R72 ;  /* 0x0000001e0448723c */ /* 0x000fe20000001848 */
[----:B------:R-:W-:Y:S06]  /*f230*/  LDSM.16.MT88.4 R28, [R177+0x3900] ;  /* 0x00390000b11c783b */ /* 0x000fec0000004200 */
        /* <DEDUP_REMOVED lines=11> */
[C---:B------:R-:W-:Y:S07]  /*f2f0*/  HMMA.16816.F32 R76, R4.reuse, R24, R76 ;  /* 0x00000018044c723c */ /* 0x040fee000000184c */
[----:B------:R-:W-:Y:S01]  /*f300*/  FADD.FTZ R24, R94, R93 ;  /* 0x0000005d5e187221 */ /* 0x000fe20000010000 */
[----:B------:R-:W-:Y:S03]  /*f310*/  HMMA.16816.F32 R84, R4, R20, R84 ;  /* 0x000000140454723c */ /* 0x000fe60000001854 */
[----:B------:R-:W-:-:S04]  /*f320*/  FADD.FTZ R163, R163, R24 ;  /* 0x00000018a3a37221 */ /* 0x000fc80000010000 */
[----:B------:R-:W-:Y:S01]  /*f330*/  FADD.FTZ R158, R158, R163 ;  /* 0x000000a39e9e7221 */ /* 0x000fe20000010000 */
[----:B------:R-:W-:Y:S01]  /*f340*/  HMMA.16816.F32 R88, R4, R22, R88 ;  /* 0x000000160458723c */ /* 0x000fe20000001858 */
[----:B------:R-:W3:Y:S02]  /*f350*/  LDSM.16.MT88.4 R20, [R164+0x5900] ;  /* 0x00590000a414783b */ /* 0x000ee40000004200 */
[----:B------:R-:W-:-:S04]  /*f360*/  FADD.FTZ R161, R161, R158 ;  /* 0x0000009ea1a17221 */ /* 0x000fc80000010000 */
[----:B------:R-:W-:Y:S01]  /*f370*/  FADD.FTZ R156, R156, R161 ;  /* 0x000000a19c9c7221 */ /* 0x000fe20000010000 */
[----:B--2---:R-:W-:Y:S03]  /*f380*/  HMMA.16816.F32 R92, R4, R12, R16 ;  /* 0x0000000c045c723c */ /* 0x004fe60000001810 */
[----:B------:R-:W-:-:S04]  /*f390*/  FADD.FTZ R157, R157, R156 ;  /* 0x0000009c9d9d7221 */ /* 0x000fc80000010000 */
[----:B------:R-:W-:Y:S01]  /*f3a0*/  @P0 LEA.HI.SX32 R13, R133, 0xfffffffd, 0x1a ;  /* 0xfffffffd850d0811 */ /* 0x000fe200078fd2ff */
[----:B------:R-:W-:Y:S01]  /*f3b0*/  FADD.FTZ R157, R154, R157 ;  /* 0x0000009d9a9d7221 */ /* 0x000fe20000010000 */
[C---:B------:R-:W-:Y:S02]  /*f3c0*/  HMMA.16816.F32 R96, R4.reuse, R14, R96 ;  /* 0x0000000e0460723c */ /* 0x040fe40000001860 */
[----:B------:R-:W-:Y:S01]  /*f3d0*/  @P0 SHF.R.S32.HI R12, RZ, 0x1f, R13 ;  /* 0x0000001fff0c0819 */ /* 0x000fe2000001140d */
[----:B------:R-:W-:Y:S02]  /*f3e0*/  @P0 IMAD R152, R152, R13, RZ ;  /* 0x0000000d98980224 */ /* 0x000fe400078e02ff */
[----:B------:R-:W-:Y:S02]  /*f3f0*/  FADD.FTZ R168, R168, R157 ;  /* 0x0000009da8a87221 */ /* 0x000fe40000010000 */
[-C--:B------:R-:W-:Y:S01]  /*f400*/  @P0 IMAD.WIDE.U32 R14, R13, R153.reuse, R200 ;  /* 0x000000990d0e0225 */ /* 0x080fe200078e00c8 */
[----:B-1----:R-:W-:Y:S03]  /*f410*/  HMMA.16816.F32 R120, R4, R8, R120 ;  /* 0x000000080478723c */ /* 0x002fe60000001878 */
[----:B------:R-:W-:-:S02]  /*f420*/  @P0 IMAD R153, R12, R153, R152 ;  /* 0x000000990c990224 */ /* 0x000fc400078e0298 */
[----:B------:R-:W-:Y:S02]  /*f430*/  FADD.FTZ R169, R169, R168 ;  /* 0x000000a8a9a97221 */ /* 0x000fe40000010000 */
[----:B------:R-:W-:Y:S01]  /*f440*/  @P0 IMAD.IADD R153, R15, 0x1, R153 ;  /* 0x000000010f990824 */ /* 0x000fe200078e0299 */
[----:B------:R-:W-:Y:S01]  /*f450*/  @P0 LEA R8, P2, R14, c[0x0][0x1c8], 0x1 ;  /* 0x000072000e080a11 */ /* 0x000fe200078408ff */
[----:B------:R-:W-:Y:S01]  /*f460*/  FADD.FTZ R166, R166, R169 ;  /* 0x000000a9a6a67221 */ /* 0x000fe20000010000 */
[----:B------:R-:W-:Y:S02]  /*f470*/  HMMA.16816.F32 R108, R4, R10, R108 ;  /* 0x0000000a046c723c */ /* 0x000fe4000000186c */
[----:B------:R-:W-:Y:S01]  /*f480*/  @P0 LEA.HI.X R9, R14, c[0x0][0x1cc], R153, 0x1, P2 ;  /* 0x000073000e090a11 */ /* 0x000fe200010f0c99 */
[----:B------:R-:W-:-:S04]  /*f490*/  FADD.FTZ R167, R167, R166 ;  /* 0x000000a6a7a77221 */ /* 0x000fc80000010000 */
[----:B------:R-:W-:Y:S01]  /*f4a0*/  @P0 LEA R10, P2, R188, R8, 0x1 ;  /* 0x00000008bc0a0211 */ /* 0x000fe200078408ff */
[----:B------:R-:W-:Y:S01]  /*f4b0*/  FADD.FTZ R202, R202, R167 ;  /* 0x000000a7caca7221 */ /* 0x000fe20000010000 */
[----:B------:R-:W-:Y:S01]  /*f4c0*/  @!PT LDS RZ, [RZ] ;  /* 0x00000000fffff984 */ /* 0x000fe20000000800 */
[----:B------:R-:W-:Y:S01]  /*f4d0*/  @!PT LDS RZ, [RZ] ;  /* 0x00000000fffff984 */ /* 0x000fe20000000800 */
[----:B------:R-:W-:Y:S01]  /*f4e0*/  @!PT LDS RZ, [RZ] ;  /* 0x00000000fffff984 */ /* 0x000fe20000000800 */
[----:B------:R1:W-:Y:S01]  /*f4f0*/  @P0 LDGSTS.E.BYPASS.LTC128B.128 [R134+0xc100], [R8.64], !P6 ;  /* 0x0c10000008860fae */ /* 0x0003e2000f101d46 */
[C---:B------:R-:W-:Y:S01]  /*f500*/  HMMA.16816.F32 R36, R4.reuse, R148, R36 ;  /* 0x000000940424723c */ /* 0x040fe20000001824 */
[----:B------:R-:W-:Y:S01]  /*f510*/  @P0 LEA.HI.X R11, R188, R9, R187, 0x1, P2 ;  /* 0x00000009bc0b0211 */ /* 0x000fe200010f0cbb */
[----:B------:R-:W-:Y:S01]  /*f520*/  FADD.FTZ R202, R205, R202 ;  /* 0x000000cacdca7221 */ /* 0x000fe20000010000 */
[----:B------:R1:W-:Y:S03]  /*f530*/  @P0 LDGSTS.E.BYPASS.LTC128B.128 [R134+0xe100], [R8.64+0x80], !P5 ;  /* 0x0e10008008860fae */ /* 0x0003e6000e901d46 */
[----:B------:R-:W-:Y:S01]  /*f540*/  FADD.FTZ R203, R203, R202 ;  /* 0x000000cacbcb7221 */ /* 0x000fe20000010000 */
[----:B------:R1:W-:Y:S01]  /*f550*/  @P0 LDGSTS.E.BYPASS.LTC128B.128 [R134+0x10100], [R8.64+0x100], !P1 ;  /* 0x1010010008860fae */ /* 0x0003e2000c901d46 */
[C---:B------:R-:W-:Y:S02]  /*f560*/  HMMA.16816.F32 R40, R4.reuse, R150, R40 ;  /* 0x000000960428723c */ /* 0x040fe40000001828 */
[----:B------:R-:W-:Y:S01]  /*f570*/  FADD.FTZ R213, R204, R203 ;  /* 0x000000cbccd57221 */ /* 0x000fe20000010000 */
[----:B------:R1:W-:Y:S04]  /*f580*/  @P0 LDGSTS.E.BYPASS.LTC128B.128 [R134+0xd100], [R10.64], !P6 ;  /* 0x0d1000000a860fae */ /* 0x0003e8000f101d46 */
[----:B------:R1:W-:Y:S01]  /*f590*/  @P0 LDGSTS.E.BYPASS.LTC128B.128 [R134+0xf100], [R10.64+0x80], !P5 ;  /* 0x0f1000800a860fae */ /* 0x0003e2000e901d46 */
[----:B------:R-:W-:Y:S03]  /*f5a0*/  HMMA.16816.F32 R68, R4, R144, R68 ;  /* 0x000000900444723c */ /* 0x000fe60000001844 */
[----:B------:R1:W-:Y:S01]  /*f5b0*/  @P0 LDGSTS.E.BYPASS.LTC128B.128 [R134+0x11100], [R10.64+0x100], !P1 ;  /* 0x111001000a860fae */ /* 0x0003e2000c901d46 */
[----:B------:R-:W-:-:S03]  /*f5c0*/  ISETP.NE.AND P1, PT, R135, RZ, PT ;  /* 0x000000ff8700720c */ /* 0x000fc60003f25270 */
[----:B------:R-:W0:Y:S01]  /*f5d0*/  LDGDEPBAR ;  /* 0x00000000000079af */ /* 0x000e220000000000 */
        /* <DEDUP_REMOVED lines=11> */
[----:B------:R-:W-:Y:S01]  /*f690*/  HMMA.16816.F32 R112, R4, R22, R112 ;  /* 0x000000160470723c */ /* 0x000fe20000001870 */
[----:B------:R-:W-:Y:S07]  /*f6a0*/  @!P3 BRA `(.L_x_767) ;  /* 0x00002b400000b947 */ /* 0x000fee0003800000 */
[C---:B-1----:R-:W-:Y:S01]  /*f6b0*/  IADD3 R208, P0, R194.reuse, 0x40, RZ ;  /* 0x00000040c2d07810 */ /* 0x042fe20007f1e0ff */
[----:B------:R-:W-:Y:S01]  /*f6c0*/  IMAD.MOV.U32 R135, RZ, RZ, 0x20 ;  /* 0x00000020ff877424 */ /* 0x000fe200078e00ff */
[----:B------:R-:W-:Y:S01]  /*f6d0*/  IADD3 R206, P3, R194, 0x80, RZ ;  /* 0x00000080c2ce7810 */ /* 0x000fe20007f7e0ff */
[----:B------:R-:W-:Y:S01]  /*f6e0*/  IMAD.MOV.U32 R0, RZ, RZ, R3 ;  /* 0x000000ffff007224 */ /* 0x000fe200078e0003 */
[C---:B------:R-:W-:Y:S01]  /*f6f0*/  IADD3 R204, P2, R196.reuse, 0x40, RZ ;  /* 0x00000040c4cc7810 */ /* 0x040fe20007f5e0ff */
[--C-:B------:R-:W-:Y:S01]  /*f700*/  IMAD.X R207, RZ, RZ, R199.reuse, P0 ;  /* 0x000000ffffcf7224 */ /* 0x100fe200000e06c7 */
[----:B------:R-:W-:Y:S01]  /*f710*/  IADD3 R202, P0, R196, 0x80, RZ ;  /* 0x00000080c4ca7810 */ /* 0x000fe20007f1e0ff */
[----:B------:R-:W-:Y:S01]  /*f720*/  IMAD.X R205, RZ, RZ, R199, P3 ;  /* 0x000000ffffcd7224 */ /* 0x000fe200018e06c7 */
[----:B------:R-:W-:Y:S01]  /*f730*/  LEA.HI.SX32 R210, R133, 0xfffffffe, 0x1a ;  /* 0xfffffffe85d27811 */ /* 0x000fe200078fd2ff */
[----:B------:R-:W-:Y:S01]  /*f740*/  IMAD.MOV.U32 R133, RZ, RZ, R132 ;  /* 0x000000ffff857224 */ /* 0x000fe200078e0084 */
[----:B------:R-:W-:Y:S01]  /*f750*/  MOV R209, RZ ;  /* 0x000000ff00d17202 */ /* 0x000fe20000000f00 */
[----:B------:R-:W-:Y:S01]  /*f760*/  IMAD.X R203, RZ, RZ, R201, P2 ;  /* 0x000000ffffcb7224 */ /* 0x000fe200010e06c9 */
[----:B------:R-:W-:Y:S01]  /*f770*/  IADD3.X R193, RZ, R201, RZ, P0, !PT ;  /* 0x000000c9ffc17210 */ /* 0x000fe200007fe4ff */
[----:B------:R-:W-:Y:S01]  /*f780*/  UMOV UR5, 0x1 ;  /* 0x0000000100057882 */ /* 0x000fe20000000000 */
[----:B------:R-:W-:-:S02]  /*f790*/  IADD3 R134, R182, R181, RZ ;  /* 0x000000b5b6867210 */ /* 0x000fc40007ffe0ff */
[----:B------:R-:W-:Y:S02]  /*f7a0*/  SEL R135, R135, 0xffffffe0, !P1 ;  /* 0xffffffe087877807 */ /* 0x000fe40004800000 */
.L_x_768:
[----:B------:R-:W-:Y:S04]  /*f7b0*/  DEPBAR.LE SB0, 0x2 ;  /* 0x000080800000791a */ /* 0x000fe80000000000 */
[----:B------:R-:W-:Y:S01]  /*f7c0*/  BAR.SYNC.DEFER_BLOCKING 0x0 ;  /* 0x0000000000007b1d */ /* 0x000fe20000010000 */
[----:B------:R-:W-:Y:S01]  /*f7d0*/  UIMAD UR4, UR5, 0x6000, URZ ;  /* 0x00006000050478a4 */ /* 0x000fe2000f8e023f */
[C---:B------:R-:W-:Y:S01]  /*f7e0*/  ISETP.NE.AND P0, PT, R210.reuse, RZ, PT ;  /* 0x000000ffd200720c */ /* 0x040fe20003f05270 */
[----:B------:R-:W-:Y:S01]  /*f7f0*/  UIADD3 UR8, UR5, 0x1, URZ ;  /* 0x0000000105087890 */ /* 0x000fe2000fffe03f */
[----:B------:R-:W-:Y:S01]  /*f800*/  IADD3 R212, R210, -0x1, RZ ;  /* 0xffffffffd2d47810 */ /* 0x000fe20007ffe0ff */
[----:B------:R-:W-:Y:S02]  /*f810*/  UISETP.GE.AND UP0, UPT, UR5, 0x1, UPT ;  /* 0x000000010500788c */ /* 0x000fe4000bf06270 */
[----:B------:R-:W-:Y:S02]  /*f820*/  IADD3 R132, R183, UR4, RZ ;  /* 0x00000004b7847c10 */ /* 0x000fe4000fffe0ff */
[----:B------:R-:W-:Y:S02]  /*f830*/  USEL UR5, UR8, URZ, !UP0 ;  /* 0x0000003f08057287 */ /* 0x000fe4000c000000 */
[----:B------:R-:W-:Y:S04]  /*f840*/  IADD3 R3, R135, R132, RZ ;  /* 0x0000008487037210 */ /* 0x000fe80007ffe0ff */
[----:B------:R-:W-:Y:S01]  /*f850*/  @P0 SHF.R.S32.HI R2, RZ, 0x1f, R212 ;  /* 0x0000001fff020819 */ /* 0x000fe200000114d4 */
[----:B------:R-:W-:Y:S04]  /*f860*/  @P0 IMAD.WIDE.U32 R24, R212, c[0x0][0x208], RZ ;  /* 0x00008200d4180a25 */ /* 0x000fe800078e00ff */
[----:B------:R-:W-:Y:S01]  /*f870*/  @P0 IMAD R2, R2, c[0x0][0x208], RZ ;  /* 0x0000820002020a24 */ /* 0x000fe200078e02ff */
[----:B------:R-:W-:Y:S01]  /*f880*/  @P0 SHF.L.U32 R157, R24, 0x6, RZ ;  /* 0x00000006189d0819 */ /* 0x000fe200000006ff */
[----:B------:R-:W-:Y:S01]  /*f890*/  @P0 IMAD R168, R209, 0x6000, R191 ;  /* 0x00006000d1a80824 */ /* 0x000fe200078e02bf */
[----:B------:R-:W-:Y:S01]  /*f8a0*/  LDSM.16.M88.4 R136, [R182] ;  /* 0x00000000b688783b */ /* 0x000fe20000000200 */
[----:B------:R-:W-:Y:S01]  /*f8b0*/  @P0 IMAD R2, R212, c[0x0][0x20c], R2 ;  /* 0x00008300d4020a24 */ /* 0x000fe200078e0202 */
[C---:B-1----:R-:W-:Y:S02]  /*f8c0*/  @P0 IADD3 R34, P2, R157.reuse, R194, RZ ;  /* 0x000000c29d220210 */ /* 0x042fe40007f5e0ff */
[----:B------:R-:W-:Y:S02]  /*f8d0*/  @P0 IADD3 R156, P1, R157, R208, RZ ;  /* 0x000000d09d9c0210 */ /* 0x000fe40007f3e0ff */
[----:B------:R-:W-:Y:S02]  /*f8e0*/  @P0 IADD3 R2, R25, R2, RZ ;  /* 0x0000000219020210 */ /* 0x000fe40007ffe0ff */
[----:B------:R-:W1:Y:S01]  /*f8f0*/  LDSM.16.M88.4 R140, [R183+UR4+0xc100] ;  /* 0x00c10004b78c783b */ /* 0x000e620008000200 */
[----:B------:R-:W-:Y:S02]  /*f900*/  @P0 LEA R160, P4, R34, c[0x0][0x1f8], 0x1 ;  /* 0x00007e0022a00a11 */ /* 0x000fe400078808ff */
[----:B------:R-:W-:Y:S02]  /*f910*/  @P0 SHF.L.U64.HI R2, R24, 0x6, R2 ;  /* 0x0000000618020819 */ /* 0x000fe40000010202 */
[----:B------:R-:W-:Y:S02]  /*f920*/  @P0 IADD3 R32, P3, R157, R206, RZ ;  /* 0x000000ce9d200210 */ /* 0x000fe40007f7e0ff */
[----:B------:R-:W-:Y:S01]  /*f930*/  @P0 IADD3.X R33, R2, R199, RZ, P2, !PT ;  /* 0x000000c702210210 */ /* 0x000fe200017fe4ff */
[----:B------:R-:W2:Y:S01]  /*f940*/  LDSM.16.M88.4 R144, [R183+UR4+0xc900] ;  /* 0x00c90004b790783b */ /* 0x000ea20008000200 */
[----:B------:R-:W-:Y:S02]  /*f950*/  @P0 LEA R164, P2, R32, c[0x0][0x1f8], 0x1 ;  /* 0x00007e0020a40a11 */ /* 0x000fe400078408ff */
[----:B------:R-:W-:Y:S02]  /*f960*/  @P0 LEA.HI.X R161, R34, c[0x0][0x1fc], R33, 0x1, P4 ;  /* 0x00007f0022a10a11 */ /* 0x000fe400020f0c21 */
[----:B------:R-:W-:Y:S02]  /*f970*/  LOP3.LUT P4, RZ, R186, 0x1, RZ, 0xc0, !PT ;  /* 0x00000001baff7812 */ /* 0x000fe4000788c0ff */
[----:B------:R-:W-:Y:S01]  /*f980*/  @P0 IADD3.X R35, R2, R207, RZ, P1, !PT ;  /* 0x000000cf02230210 */ /* 0x000fe20000ffe4ff */
[----:B------:R-:W3:Y:S01]  /*f990*/  LDSM.16.M88.4 R148, [R183+UR4+0xd100] ;  /* 0x00d10004b794783b */ /* 0x000ee20008000200 */
[----:B------:R-:W-:Y:S02]  /*f9a0*/  @P0 LEA R166, P1, R156, c[0x0][0x1f8], 0x1 ;  /* 0x00007e009ca60a11 */ /* 0x000fe400078208ff */
[----:B------:R-:W-:Y:S02]  /*f9b0*/  @P0 IADD3.X R159, R2, R205, RZ, P3, !PT ;  /* 0x000000cd029f0210 */ /* 0x000fe40001ffe4ff */
[----:B------:R-:W-:Y:S02]  /*f9c0*/  @P0 LEA.HI.X R167, R156, c[0x0][0x1fc], R35, 0x1, P1 ;  /* 0x00007f009ca70a11 */ /* 0x000fe400008f0c23 */
[----:B------:R-:W-:Y:S01]  /*f9d0*/  @P0 LEA.HI.X R165, R32, c[0x0][0x1fc], R159, 0x1, P2 ;  /* 0x00007f0020a50a11 */ /* 0x000fe200010f0c9f */
[----:B------:R-:W4:Y:S01]  /*f9e0*/  LDSM.16.M88.4 R152, [R183+UR4+0xd900] ;  /* 0x00d90004b798783b */ /* 0x000f220008000200 */
[----:B------:R-:W-:Y:S04]  /*f9f0*/  @P0 IADD3 R157, P1, R190, R157, RZ ;  /* 0x0000009dbe9d0210 */ /* 0x000fe80007f3e0ff */
[C---:B------:R-:W-:Y:S02]  /*fa00*/  @P0 IADD3 R159, P3, R157.reuse, R194, RZ ;  /* 0x000000c29d9f0210 */ /* 0x040fe40007f7e0ff */
[----:B------:R-:W-:Y:S02]  /*fa10*/  @P0 IADD3 R163, P2, R157, R208, RZ ;  /* 0x000000d09da30210 */ /* 0x000fe40007f5e0ff */
[----:B------:R-:W-:Y:S02]  /*fa20*/  @P0 IADD3.X R2, R189, R2, RZ, P1, !PT ;  /* 0x00000002bd020210 */ /* 0x000fe40000ffe4ff */
[----:B------:R-:W-:Y:S02]  /*fa30*/  @P0 IADD3 R157, P1, R157, R206, RZ ;  /* 0x000000ce9d9d0210 */ /* 0x000fe40007f3e0ff */
[C---:B------:R-:W-:Y:S02]  /*fa40*/  @P0 IADD3.X R156, R2.reuse, R199, RZ, P3, !PT ;  /* 0x000000c7029c0210 */ /* 0x040fe40001ffe4ff */
[C---:B------:R-:W-:Y:S01]  /*fa50*/  @P0 LEA R172, P3, R159.reuse, c[0x0][0x1f8], 0x1 ;  /* 0x00007e009fac0a11 */ /* 0x040fe200078608ff */
[C---:B-1----:R-:W-:Y:S03]  /*fa60*/  HMMA.16816.F32 R4, R136.reuse, R140, RZ ;  /* 0x0000008c8804723c */ /* 0x042fe600000018ff */
[C---:B------:R-:W-:Y:S02]  /*fa70*/  @P0 IADD3.X R158, R2.reuse, R207, RZ, P2, !PT ;  /* 0x000000cf029e0210 */ /* 0x040fe400017fe4ff */
[----:B------:R-:W-:Y:S02]  /*fa80*/  @P0 LEA.HI.X R173, R159, c[0x0][0x1fc], R156, 0x1, P3 ;  /* 0x00007f009fad0a11 */ /* 0x000fe400018f0c9c */
[C---:B------:R-:W-:Y:S01]  /*fa90*/  @P0 LEA R174, P2, R163.reuse, c[0x0][0x1f8], 0x1 ;  /* 0x00007e00a3ae0a11 */ /* 0x040fe200078408ff */
[C---:B------:R-:W-:Y:S01]  /*faa0*/  HMMA.16816.F32 R8, R136.reuse, R142, RZ ;  /* 0x0000008e8808723c */ /* 0x040fe200000018ff */
[----:B------:R-:W-:Y:S03]  /*fab0*/  LDSM.16.M88.4 R140, [R134] ;  /* 0x00000000868c783b */ /* 0x000fe60000000200 */
[----:B------:R-:W-:Y:S02]  /*fac0*/  @P0 LEA.HI.X R175, R163, c[0x0][0x1fc], R158, 0x1, P2 ;  /* 0x00007f00a3af0a11 */ /* 0x000fe400010f0c9e */
[----:B------:R-:W-:Y:S02]  /*fad0*/  @P0 IADD3.X R2, R2, R205, RZ, P1, !PT ;  /* 0x000000cd02020210 */ /* 0x000fe40000ffe4ff */
[C---:B--2---:R-:W-:Y:S01]  /*fae0*/  HMMA.16816.F32 R12, R136.reuse, R144, RZ ;  /* 0x00000090880c723c */ /* 0x044fe200000018ff */
[C---:B------:R-:W-:Y:S04]  /*faf0*/  @P0 LEA R170, P1, R157.reuse, c[0x0][0x1f8], 0x1 ;  /* 0x00007e009daa0a11 */ /* 0x040fe800078208ff */
[----:B------:R-:W-:Y:S02]  /*fb00*/  @P0 LEA.HI.X R171, R157, c[0x0][0x1fc], R2, 0x1, P1 ;  /* 0x00007f009dab0a11 */ /* 0x000fe400008f0c02 */
[-C--:B------:R-:W-:Y:S01]  /*fb10*/  IADD3 R2, R180, R132.reuse, RZ ;  /* 0x00000084b4027210 */ /* 0x080fe20007ffe0ff */
[C---:B------:R-:W-:Y:S01]  /*fb20*/  HMMA.16816.F32 R16, R136.reuse, R146, RZ ;  /* 0x000000928810723c */ /* 0x040fe200000018ff */
[----:B------:R-:W1:Y:S03]  /*fb30*/  LDSM.16.M88.4 R144, [R3+0xc100] ;  /* 0x00c100000390783b */ /* 0x000e660000000200 */
[----:B------:R-:W-:Y:S04]  /*fb40*/  IADD3 R132, R135, R132, R180 ;  /* 0x0000008487847210 */ /* 0x000fe80007ffe0b4 */
[C---:B---3--:R-:W-:Y:S08]  /*fb50*/  HMMA.16816.F32 R20, R136.reuse, R148, RZ ;  /* 0x000000948814723c */ /* 0x048ff000000018ff */
[C---:B------:R-:W-:Y:S01]  /*fb60*/  HMMA.16816.F32 R24, R136.reuse, R150, RZ ;  /* 0x000000968818723c */ /* 0x040fe200000018ff */
[----:B------:R-:W-:Y:S07]  /*fb70*/  LDSM.16.M88.4 R148, [R3+0xd100] ;  /* 0x00d100000394783b */ /* 0x000fee0000000200 */
[C---:B----4-:R-:W-:Y:S08]  /*fb80*/  HMMA.16816.F32 R28, R136.reuse, R152, RZ ;  /* 0x00000098881c723c */ /* 0x050ff000000018ff */
[----:B------:R-:W-:Y:S01]  /*fb90*/  HMMA.16816.F32 R32, R136, R154, RZ ;  /* 0x0000009a8820723c */ /* 0x000fe200000018ff */
[----:B------:R-:W2:Y:S07]  /*fba0*/  LDSM.16.M88.4 R136, [R3+0xc900] ;  /* 0x00c900000388783b */ /* 0x000eae0000000200 */
[C---:B-1----:R-:W-:Y:S01]  /*fbb0*/  HMMA.16816.F32 R4, R140.reuse, R144, R4 ;  /* 0x000000908c04723c */ /* 0x042fe20000001804 */
[----:B------:R-:W1:Y:S07]  /*fbc0*/  LDSM.16.M88.4 R152, [R3+0xd900] ;  /* 0x00d900000398783b */ /* 0x000e6e0000000200 */
[C---:B------:R-:W-:Y:S01]  /*fbd0*/  HMMA.16816.F32 R8, R140.reuse, R146, R8 ;  /* 0x000000928c08723c */ /* 0x040fe20000001808 */
[----:B------:R-:W-:Y:S01]  /*fbe0*/  @!PT LDS RZ, [RZ] ;  /* 0x00000000fffff984 */ /* 0x000fe20000000800 */
[----:B------:R-:W-:Y:S01]  /*fbf0*/  @!PT LDS RZ, [RZ] ;  /* 0x00000000fffff984 */ /* 0x000fe20000000800 */
[----:B------:R-:W-:Y:S01]  /*fc00*/  @!PT LDS RZ, [RZ] ;  /* 0x00000000fffff984 */ /* 0x000fe20000000800 */
[----:B------:R3:W-:Y:S08]  /*fc10*/  @P0 LDGSTS.E.BYPASS.LTC128B.128 [R168], [R160.64], !P6 ;  /* 0x00000000a0a80fae */ /* 0x0007f0000f101d46 */
[----:B------:R4:W-:Y:S08]  /*fc20*/  @P0 LDGSTS.E.BYPASS.LTC128B.128 [R168+0x2000], [R166.64], !P5 ;  /* 0x02000000a6a80fae */ /* 0x0009f0000e901d46 */
[----:B------:R4:W-:Y:S01]  /*fc30*/  @P0 LDGSTS.E.BYPASS.LTC128B.128 [R168+0x4000], [R164.64], !P4 ;  /* 0x04000000a4a80fae */ /* 0x0009e2000e101d46 */
[C---:B--2---:R-:W-:Y:S07]  /*fc40*/  HMMA.16816.F32 R12, R140.reuse, R136, R12 ;  /* 0x000000888c0c723c */ /* 0x044fee000000180c */
[----:B------:R2:W-:Y:S01]  /*fc50*/  @P0 LDGSTS.E.BYPASS.LTC128B.128 [R168+0x1000], [R172.64], !P6 ;  /* 0x01000000aca80fae */ /* 0x0005e2000f101d46 */
[C---:B------:R-:W-:Y:S07]  /*fc60*/  HMMA.16816.F32 R16, R140.reuse, R138, R16 ;  /* 0x0000008a8c10723c */ /* 0x040fee0000001810 */
[----:B------:R5:W-:Y:S01]  /*fc70*/  @P0 LDGSTS.E.BYPASS.LTC128B.128 [R168+0x3000], [R174.64], !P5 ;  /* 0x03000000aea80fae */ /* 0x000be2000e901d46 */
[C---:B------:R-:W-:Y:S07]  /*fc80*/  HMMA.16816.F32 R20, R140.reuse, R148, R20 ;  /* 0x000000948c14723c */ /* 0x040fee0000001814 */
[----:B------:R5:W-:Y:S01]  /*fc90*/  @P0 LDGSTS.E.BYPASS.LTC128B.128 [R168+0x5000], [R170.64], !P4 ;  /* 0x05000000aaa80fae */ /* 0x000be2000e101d46 */
[----:B------:R-:W-:Y:S01]  /*fca0*/  ISETP.GE.AND P0, PT, R210, 0x2, PT ;  /* 0x00000002d200780c */ /* 0x000fe20003f06270 */
[C---:B------:R-:W-:Y:S06]  /*fcb0*/  HMMA.16816.F32 R24, R140.reuse, R150, R24 ;  /* 0x000000968c18723c */ /* 0x040fec0000001818 */
[----:B------:R-:W-:Y:S01]  /*fcc0*/  LDSM.16.M88.4 R144, [R179] ;  /* 0x00000000b390783b */ /* 0x000fe20000000200 */
[----:B--2---:R-:W-:Y:S01]  /*fcd0*/  IADD3 R172, R180, R3, RZ ;  /* 0x00000003b4ac7210 */ /* 0x004fe20007ffe0ff */
[C---:B-1----:R-:W-:Y:S06]  /*fce0*/  HMMA.16816.F32 R28, R140.reuse, R152, R28 ;  /* 0x000000988c1c723c */ /* 0x042fec000000181c */
[----:B------:R-:W1:Y:S02]  /*fcf0*/  LDSM.16.M88.4 R156, [R2+0xc100] ;  /* 0x00c10000029c783b */ /* 0x000e640000000200 */
[----:B------:R-:W-:Y:S06]  /*fd00*/  HMMA.16816.F32 R32, R140, R154, R32 ;  /* 0x0000009a8c20723c */ /* 0x000fec0000001820 */
[----:B---3--:R-:W2:Y:S08]  /*fd10*/  LDSM.16.M88.4 R160, [R2+0xc900] ;  /* 0x00c9000002a0783b */ /* 0x008eb00000000200 */
[----:B------:R-:W3:Y:S08]  /*fd20*/  LDSM.16.M88.4 R136, [R2+0xd100] ;  /* 0x00d100000288783b */ /* 0x000ef00000000200 */
[----:B------:R-:W0:Y:S08]  /*fd30*/  LDGDEPBAR ;  /* 0x00000000000079af */ /* 0x000e300000000000 */
[----:B----4-:R-:W4:Y:S01]  /*fd40*/  LDSM.16.M88.4 R164, [R2+0xd900] ;  /* 0x00d9000002a4783b */ /* 0x010f220000000200 */
[C---:B-1----:R-:W-:Y:S07]  /*fd50*/  HMMA.16816.F32 R4, R144.reuse, R156, R4 ;  /* 0x0000009c9004723c */ /* 0x042fee0000001804 */
[----:B------:R-:W-:Y:S01]  /*fd60*/  LDSM.16.M88.4 R148, [R178] ;  /* 0x00000000b294783b */ /* 0x000fe20000000200 */
[C---:B------:R-:W-:Y:S07]  /*fd70*/  HMMA.16816.F32 R8, R144.reuse, R158, R8 ;  /* 0x0000009e9008723c */ /* 0x040fee0000001808 */
[----:B-----5:R-:W1:Y:S01]  /*fd80*/  LDSM.16.M88.4 R168, [R172+0xc100] ;  /* 0x00c10000aca8783b */ /* 0x020e620000000200 */
[C---:B--2---:R-:W-:Y:S07]  /*fd90*/  HMMA.16816.F32 R12, R144.reuse, R160, R12 ;  /* 0x000000a0900c723c */ /* 0x044fee000000180c */
[----:B------:R-:W2:Y:S01]  /*fda0*/  LDSM.16.M88.4 R140, [R172+0xc900] ;  /* 0x00c90000ac8c783b */ /* 0x000ea20000000200 */
[C---:B------:R-:W-:Y:S07]  /*fdb0*/  HMMA.16816.F32 R16, R144.reuse, R162, R16 ;  /* 0x000000a29010723c */ /* 0x040fee0000001810 */
[----:B------:R-:W5:Y:S01]  /*fdc0*/  LDSM.16.M88.4 R152, [R172+0xd100] ;  /* 0x00d10000ac98783b */ /* 0x000f620000000200 */
[C---:B---3--:R-:W-:Y:S07]  /*fdd0*/  HMMA.16816.F32 R20, R144.reuse, R136, R20 ;  /* 0x000000889014723c */ /* 0x048fee0000001814 */
[----:B------:R-:W3:Y:S01]  /*fde0*/  LDSM.16.M88.4 R156, [R172+0xd900] ;  /* 0x00d90000ac9c783b */ /* 0x000ee20000000200 */
[C---:B------:R-:W-:Y:S07]  /*fdf0*/  HMMA.16816.F32 R24, R144.reuse, R138, R24 ;  /* 0x0000008a9018723c */ /* 0x040fee0000001818 */
[----:B------:R-:W-:Y:S01]  /*fe00*/  LDSM.16.M88.4 R136, [R182+0x4000] ;  /* 0x00400000b688783b */ /* 0x000fe20000000200 */
[C---:B----4-:R-:W-:Y:S07]  /*fe10*/  HMMA.16816.F32 R28, R144.reuse, R164, R28 ;  /* 0x000000a4901c723c */ /* 0x050fee000000181c */
[----:B------:R-:W-:Y:S01]  /*fe20*/  LDSM.16.M88.4 R160, [R183+UR4+0xe900] ;  /* 0x00e90004b7a0783b */ /* 0x000fe20008000200 */
[----:B------:R-:W-:Y:S07]  /*fe30*/  HMMA.16816.F32 R32, R144, R166, R32 ;  /* 0x000000a69020723c */ /* 0x000fee0000001820 */
[----:B------:R-:W4:Y:S01]  /*fe40*/  LDSM.16.M88.4 R144, [R183+UR4+0xe100] ;  /* 0x00e10004b790783b */ /* 0x000f220008000200 */
[C---:B-1----:R-:W-:Y:S07]  /*fe50*/  HMMA.16816.F32 R4, R148.reuse, R168, R4 ;  /* 0x000000a89404723c */ /* 0x042fee0000001804 */
[----:B------:R-:W-:Y:S01]  /*fe60*/  LDSM.16.M88.4 R164, [R134+0x4000] ;  /* 0x0040000086a4783b */ /* 0x000fe20000000200 */
[C---:B------:R-:W-:Y:S07]  /*fe70*/  HMMA.16816.F32 R8, R148.reuse, R170, R8 ;  /* 0x000000aa9408723c */ /* 0x040fee0000001808 */
[----:B------:R-:W-:Y:S01]  /*fe80*/  LDSM.16.M88.4 R168, [R3+0xe100] ;  /* 0x00e1000003a8783b */ /* 0x000fe20000000200 */
[C---:B--2---:R-:W-:Y:S08]  /*fe90*/  HMMA.16816.F32 R12, R148.reuse, R140, R12 ;  /* 0x0000008c940c723c */ /* 0x044ff0000000180c */
[C---:B------:R-:W-:Y:S01]  /*fea0*/  HMMA.16816.F32 R16, R148.reuse, R142, R16 ;  /* 0x0000008e9410723c */ /* 0x040fe20000001810 */
[----:B------:R-:W1:Y:S07]  /*feb0*/  LDSM.16.M88.4 R140, [R183+UR4+0xf100] ;  /* 0x00f10004b78c783b */ /* 0x000e6e0008000200 */
[C---:B-----5:R-:W-:Y:S08]  /*fec0*/  HMMA.16816.F32 R20, R148.reuse, R152, R20 ;  /* 0x000000989414723c */ /* 0x060ff00000001814 */
[C---:B------:R-:W-:Y:S01]  /*fed0*/  HMMA.16816.F32 R24, R148.reuse, R154, R24 ;  /* 0x0000009a9418723c */ /* 0x040fe20000001818 */
[----:B------:R-:W2:Y:S07]  /*fee0*/  LDSM.16.M88.4 R152, [R183+UR4+0xf900] ;  /* 0x00f90004b798783b */ /* 0x000eae0008000200 */
[C---:B---3--:R-:W-:Y:S08]  /*fef0*/  HMMA.16816.F32 R28, R148.reuse, R156, R28 ;  /* 0x0000009c941c723c */ /* 0x048ff0000000181c */
[----:B------:R-:W-:Y:S01]  /*ff00*/  HMMA.16816.F32 R32, R148, R158, R32 ;  /* 0x0000009e9420723c */ /* 0x000fe20000001820 */
[----:B------:R-:W3:Y:S07]  /*ff10*/  LDSM.16.M88.4 R148, [R3+0xe900] ;  /* 0x00e900000394783b */ /* 0x000eee0000000200 */
[C---:B----4-:R-:W-:Y:S01]  /*ff20*/  HMMA.16816.F32 R4, R136.reuse, R144, R4 ;  /* 0x000000908804723c */ /* 0x050fe20000001804 */
[----:B------:R-:W-:Y:S07]  /*ff30*/  LDSM.16.M88.4 R156, [R3+0xf900] ;  /* 0x00f90000039c783b */ /* 0x000fee0000000200 */
[C---:B------:R-:W-:Y:S01]  /*ff40*/  HMMA.16816.F32 R8, R136.reuse, R146, R8 ;  /* 0x000000928808723c */ /* 0x040fe20000001808 */
        /* <DEDUP_REMOVED lines=8> */
[----:B------:R-:W-:Y:S01]  /*ffd0*/  HMMA.16816.F32 R32, R136, R154, R32 ;  /* 0x0000009a8820723c */ /* 0x000fe20000001820 */
[----:B------:R-:W2:Y:S07]  /*ffe0*/  LDSM.16.M88.4 R136, [R2+0xe900] ;  /* 0x00e900000288783b */ /* 0x000eae0000000200 */
[C---:B------:R-:W-:Y:S01]  /*fff0*/  HMMA.16816.F32 R4, R164.reuse, R168, R4 ;  /* 0x000000a8a404723c */ /* 0x040fe20000001804 */
[----:B------:R-:W-:Y:S07]  /*10000*/  LDSM.16.M88.4 R152, [R178+0x4000] ;  /* 0x00400000b298783b */ /* 0x000fee0000000200 */
[C---:B------:R-:W-:Y:S01]  /*10010*/  HMMA.16816.F32 R8, R164.reuse, R170, R8 ;  /* 0x000000aaa408723c */ /* 0x040fe20000001808 */
[----:B------:R-:W-:Y:S07]  /*10020*/  LDSM.16.M88.4 R168, [R172+0xe100] ;  /* 0x00e10000aca8783b */ /* 0x000fee0000000200 */
[C---:B---3--:R-:W-:Y:S01]  /*10030*/  HMMA.16816.F32 R12, R164.reuse, R148, R12 ;  /* 0x00000094a40c723c */ /* 0x048fe2000000180c */
[----:B------:R-:W-:Y:S07]  /*10040*/  LDSM.16.M88.4 R172, [R172+0x10100] ;  /* 0x01010000acac783b */ /* 0x000fee0000000200 */
[C---:B------:R-:W-:Y:S01]  /*10050*/  HMMA.16816.F32 R16, R164.reuse, R150, R16 ;  /* 0x00000096a410723c */ /* 0x040fe20000001810 */
[----:B------:R-:W3:Y:S07]  /*10060*/  LDSM.16.M88.4 R148, [R2+0xf100] ;  /* 0x00f100000294783b */ /* 0x000eee0000000200 */
[C---:B----4-:R-:W-:Y:S08]  /*10070*/  HMMA.16816.F32 R20, R164.reuse, R144, R20 ;  /* 0x00000090a414723c */ /* 0x050ff00000001814 */
[C---:B------:R-:W-:Y:S01]  /*10080*/  HMMA.16816.F32 R24, R164.reuse, R146, R24 ;  /* 0x00000092a418723c */ /* 0x040fe20000001818 */
[----:B------:R-:W4:Y:S07]  /*10090*/  LDSM.16.M88.4 R144, [R2+0xf900] ;  /* 0x00f900000290783b */ /* 0x000f2e0000000200 */
[C---:B------:R-:W-:Y:S08]  /*100a0*/  HMMA.16816.F32 R28, R164.reuse, R156, R28 ;  /* 0x0000009ca41c723c */ /* 0x040ff0000000181c */
[----:B------:R-:W-:Y:S01]  /*100b0*/  HMMA.16816.F32 R32, R164, R158, R32 ;  /* 0x0000009ea420723c */ /* 0x000fe20000001820 */
[----:B------:R-:W5:Y:S07]  /*100c0*/  LDSM.16.M88.4 R156, [R132+0xe900] ;  /* 0x00e90000849c783b */ /* 0x000f6e0000000200 */
[C---:B-1----:R-:W-:Y:S01]  /*100d0*/  HMMA.16816.F32 R4, R140.reuse, R160, R4 ;  /* 0x000000a08c04723c */ /* 0x042fe20000001804 */
[----:B------:R-:W-:Y:S07]  /*100e0*/  LDSM.16.M88.4 R164, [R183+UR4+0x11100] ;  /* 0x01110004b7a4783b */ /* 0x000fee0008000200 */
[C---:B------:R-:W-:Y:S01]  /*100f0*/  HMMA.16816.F32 R8, R140.reuse, R162, R8 ;  /* 0x000000a28c08723c */ /* 0x040fe20000001808 */
[----:B------:R-:W-:Y:S07]  /*10100*/  LDSM.16.M88.4 R160, [R183+UR4+0x10900] ;  /* 0x01090004b7a0783b */ /* 0x000fee0008000200 */
[C---:B--2---:R-:W-:Y:S08]  /*10110*/  HMMA.16816.F32 R12, R140.reuse, R136, R12 ;  /* 0x000000888c0c723c */ /* 0x044ff0000000180c */
[C---:B------:R-:W-:Y:S01]  /*10120*/  HMMA.16816.F32 R16, R140.reuse, R138, R16 ;  /* 0x0000008a8c10723c */ /* 0x040fe20000001810 */
[----:B------:R-:W1:Y:S07]  /*10130*/  LDSM.16.M88.4 R136, [R132+0xf100] ;  /* 0x00f100008488783b */ /* 0x000e6e0000000200 */
[C---:B---3--:R-:W-:Y:S08]  /*10140*/  HMMA.16816.F32 R20, R140.reuse, R148, R20 ;  /* 0x000000948c14723c */ /* 0x048ff00000001814 */
[C---:B------:R-:W-:Y:S01]  /*10150*/  HMMA.16816.F32 R24, R140.reuse, R150, R24 ;  /* 0x000000968c18723c */ /* 0x040fe20000001818 */
[----:B------:R-:W2:Y:S07]  /*10160*/  LDSM.16.M88.4 R148, [R132+0xf900] ;  /* 0x00f900008494783b */ /* 0x000eae0000000200 */
[C---:B----4-:R-:W-:Y:S08]  /*10170*/  HMMA.16816.F32 R28, R140.reuse, R144, R28 ;  /* 0x000000908c1c723c */ /* 0x050ff0000000181c */
[----:B------:R-:W-:Y:S01]  /*10180*/  HMMA.16816.F32 R32, R140, R146, R32 ;  /* 0x000000928c20723c */ /* 0x000fe20000001820 */
[----:B------:R-:W-:Y:S07]  /*10190*/  LDSM.16.M88.4 R140, [R182+0x8000] ;  /* 0x00800000b68c783b */ /* 0x000fee0000000200 */
[C---:B------:R-:W-:Y:S01]  /*101a0*/  HMMA.16816.F32 R4, R152.reuse, R168, R4 ;  /* 0x000000a89804723c */ /* 0x040fe20000001804 */
[----:B------:R-:W3:Y:S07]  /*101b0*/  LDSM.16.M88.4 R144, [R183+UR4+0x10100] ;  /* 0x01010004b790783b */ /* 0x000eee0008000200 */
[C---:B------:R-:W-:Y:S01]  /*101c0*/  HMMA.16816.F32 R8, R152.reuse, R170, R8 ;  /* 0x000000aa9808723c */ /* 0x040fe20000001808 */
[----:B------:R-:W-:Y:S07]  /*101d0*/  LDSM.16.M88.4 R168, [R3+0x10100] ;  /* 0x0101000003a8783b */ /* 0x000fee0000000200 */
[C---:B-----5:R-:W-:Y:S08]  /*101e0*/  HMMA.16816.F32 R12, R152.reuse, R156, R12 ;  /* 0x0000009c980c723c */ /* 0x060ff0000000180c */
[C---:B------:R-:W-:Y:S01]  /*101f0*/  HMMA.16816.F32 R16, R152.reuse, R158, R16 ;  /* 0x0000009e9810723c */ /* 0x040fe20000001810 */
[----:B------:R-:W4:Y:S07]  /*10200*/  LDSM.16.M88.4 R156, [R183+UR4+0x11900] ;  /* 0x01190004b79c783b */ /* 0x000f2e0008000200 */
[C---:B-1----:R-:W-:Y:S08]  /*10210*/  HMMA.16816.F32 R20, R152.reuse, R136, R20 ;  /* 0x000000889814723c */ /* 0x042ff00000001814 */
[C---:B------:R-:W-:Y:S01]  /*10220*/  HMMA.16816.F32 R24, R152.reuse, R138, R24 ;  /* 0x0000008a9818723c */ /* 0x040fe20000001818 */
[----:B------:R-:W1:Y:S07]  /*10230*/  LDSM.16.M88.4 R136, [R134+0x8000] ;  /* 0x008000008688783b */ /* 0x000e6e0000000200 */
[C---:B--2---:R-:W-:Y:S08]  /*10240*/  HMMA.16816.F32 R28, R152.reuse, R148, R28 ;  /* 0x00000094981c723c */ /* 0x044ff0000000181c */
[----:B------:R-:W-:Y:S01]  /*10250*/  HMMA.16816.F32 R32, R152, R150, R32 ;  /* 0x000000969820723c */ /* 0x000fe20000001820 */
[----:B------:R-:W2:Y:S07]  /*10260*/  LDSM.16.M88.4 R148, [R3+0x10900] ;  /* 0x010900000394783b */ /* 0x000eae0000000200 */
[C---:B---3--:R-:W-:Y:S01]  /*10270*/  HMMA.16816.F32 R4, R140.reuse, R144, R4 ;  /* 0x000000908c04723c */ /* 0x048fe20000001804 */
[----:B------:R-:W-:Y:S07]  /*10280*/  LDSM.16.M88.4 R152, [R3+0x11900] ;  /* 0x011900000398783b */ /* 0x000fee0000000200 */
[C---:B------:R-:W-:Y:S01]  /*10290*/  HMMA.16816.F32 R8, R140.reuse, R146, R8 ;  /* 0x000000928c08723c */ /* 0x040fe20000001808 */
[----:B------:R-:W3:Y:S07]  /*102a0*/  LDSM.16.M88.4 R144, [R3+0x11100] ;  /* 0x011100000390783b */ /* 0x000eee0000000200 */
        /* <DEDUP_REMOVED lines=9> */
[C---:B-1----:R-:W-:Y:S01]  /*10340*/  HMMA.16816.F32 R4, R136.reuse, R168, R4 ;  /* 0x000000a88804723c */ /* 0x042fe20000001804 */
[----:B------:R-:W1:Y:S07]  /*10350*/  LDSM.16.M88.4 R156, [R2+0x11100] ;  /* 0x01110000029c783b */ /* 0x000e6e0000000200 */
[C---:B------:R-:W-:Y:S01]  /*10360*/  HMMA.16816.F32 R8, R136.reuse, R170, R8 ;  /* 0x000000aa8808723c */ /* 0x040fe20000001808 */
[----:B------:R-:W-:Y:S07]  /*10370*/  LDSM.16.M88.4 R168, [R178+0x8000] ;  /* 0x00800000b2a8783b */ /* 0x000fee0000000200 */
[C---:B--2---:R-:W-:Y:S08]  /*10380*/  HMMA.16816.F32 R12, R136.reuse, R148, R12 ;  /* 0x00000094880c723c */ /* 0x044ff0000000180c */
[C---:B------:R-:W-:Y:S01]  /*10390*/  HMMA.16816.F32 R16, R136.reuse, R150, R16 ;  /* 0x000000968810723c */ /* 0x040fe20000001810 */
[----:B------:R-:W2:Y:S07]  /*103a0*/  LDSM.16.M88.4 R148, [R2+0x11900] ;  /* 0x011900000294783b */ /* 0x000eae0000000200 */
[C---:B---3--:R-:W-:Y:S08]  /*103b0*/  HMMA.16816.F32 R20, R136.reuse, R144, R20 ;  /* 0x000000908814723c */ /* 0x048ff00000001814 */
[C---:B------:R-:W-:Y:S01]  /*103c0*/  HMMA.16816.F32 R24, R136.reuse, R146, R24 ;  /* 0x000000928818723c */ /* 0x040fe20000001818 */
[----:B------:R-:W-:Y:S07]  /*103d0*/  LDSM.16.M88.4 R144, [R132+0x11900] ;  /* 0x011900008490783b */ /* 0x000fee0000000200 */
[C---:B------:R-:W-:Y:S08]  /*103e0*/  HMMA.16816.F32 R28, R136.reuse, R152, R28 ;  /* 0x00000098881c723c */ /* 0x040ff0000000181c */
[----:B------:R-:W-:Y:S01]  /*103f0*/  HMMA.16816.F32 R32, R136, R154, R32 ;  /* 0x0000009a8820723c */ /* 0x000fe20000001820 */
[----:B------:R-:W3:Y:S07]  /*10400*/  LDSM.16.M88.4 R136, [R132+0x10900] ;  /* 0x010900008488783b */ /* 0x000eee0000000200 */
[C---:B-----5:R-:W-:Y:S08]  /*10410*/  HMMA.16816.F32 R4, R160.reuse, R164, R4 ;  /* 0x000000a4a004723c */ /* 0x060ff00000001804 */
[C---:B------:R-:W-:Y:S08]  /*10420*/  HMMA.16816.F32 R8, R160.reuse, R166, R8 ;  /* 0x000000a6a008723c */ /* 0x040ff00000001808 */
[C---:B----4-:R-:W-:Y:S08]  /*10430*/  HMMA.16816.F32 R12, R160.reuse, R140, R12 ;  /* 0x0000008ca00c723c */ /* 0x050ff0000000180c */
[C---:B------:R-:W-:Y:S01]  /*10440*/  HMMA.16816.F32 R16, R160.reuse, R142, R16 ;  /* 0x0000008ea010723c */ /* 0x040fe20000001810 */
[----:B------:R-:W4:Y:S01]  /*10450*/  LDSM.16.M88.4 R140, [R132+0x11100] ;  /* 0x01110000848c783b */ /* 0x000f220000000200 */
[----:B------:R-:W-:Y:S06]  /*10460*/  DEPBAR.LE SB0, 0x2 ;  /* 0x000080800000791a */ /* 0x000fec0000000000 */
[C---:B-1----:R-:W-:Y:S01]  /*10470*/  HMMA.16816.F32 R20, R160.reuse, R156, R20 ;  /* 0x0000009ca014723c */ /* 0x042fe20000001814 */
[----:B------:R-:W-:Y:S07]  /*10480*/  BAR.SYNC.DEFER_BLOCKING 0x0 ;  /* 0x0000000000007b1d */ /* 0x000fee0000010000 */
[C---:B------:R-:W-:Y:S08]  /*10490*/  HMMA.16816.F32 R24, R160.reuse, R158, R24 ;  /* 0x0000009ea018723c */ /* 0x040ff00000001818 */
[C---:B--2---:R-:W-:Y:S08]  /*104a0*/  HMMA.16816.F32 R28, R160.reuse, R148, R28 ;  /* 0x00000094a01c723c */ /* 0x044ff0000000181c */
[----:B------:R-:W-:Y:S01]  /*104b0*/  HMMA.16816.F32 R32, R160, R150, R32 ;  /* 0x00000096a020723c */ /* 0x000fe20000001820 */
[----:B------:R-:W-:Y:S07]  /*104c0*/  LDSM.16.MT88.4 R148, [R177+UR4+0x2900] ;  /* 0x00290004b194783b */ /* 0x000fee0008004200 */
[C---:B------:R-:W-:Y:S08]  /*104d0*/  HMMA.16816.F32 R4, R168.reuse, R172, R4 ;  /* 0x000000aca804723c */ /* 0x040ff00000001804 */
[C---:B------:R-:W-:Y:S08]  /*104e0*/  HMMA.16816.F32 R8, R168.reuse, R174, R8 ;  /* 0x000000aea808723c */ /* 0x040ff00000001808 */
[C---:B---3--:R-:W-:Y:S08]  /*104f0*/  HMMA.16816.F32 R12, R168.reuse, R136, R12 ;  /* 0x00000088a80c723c */ /* 0x048ff0000000180c */
[C---:B------:R-:W-:Y:S01]  /*10500*/  HMMA.16816.F32 R16, R168.reuse, R138, R16 ;  /* 0x0000008aa810723c */ /* 0x040fe20000001810 */
[----:B------:R-:W-:Y:S03]  /*10510*/  LDSM.16.MT88.4 R136, [R177+UR4+0x100] ;  /* 0x00010004b188783b */ /* 0x000fe60008004200 */
        /* <DEDUP_REMOVED lines=8> */
[C---:B------:R-:W-:Y:S04]  /*105a0*/  HMMA.16816.F32 R28, R168.reuse, R144, R28 ;  /* 0x00000090a81c723c */ /* 0x040fe8000000181c */
        /* <DEDUP_REMOVED lines=21> */
[----:B------:R-:W-:Y:S04]  /*10700*/  FMNMX.FTZ R3, R29, R2, !PT ;  /* 0x000000021d037209 */ /* 0x000fe80007810000 */
        /* <DEDUP_REMOVED lines=12> */
[C---:B------:R-:W-:Y:S02]  /*107d0*/  FADD.FTZ R133, -R132.reuse, R133 ;  /* 0x0000008584857221 */ /* 0x040fe40000010100 */
[----:B------:R-:W-:Y:S01]  /*107e0*/  FMUL.FTZ R172, R132, c[0x0][0x2d0] ;  /* 0x0000b40084ac7a20 */ /* 0x000fe20000410000 */
[----:B--2---:R-:W-:Y:S01]  /*107f0*/  FMNMX.FTZ R3, R156, R3, !PT ;  /* 0x000000039c037209 */ /* 0x004fe20007810000 */
[----:B------:R-:W-:Y:S01]  /*10800*/  FMUL.FTZ R2, R133, c[0x0][0x2d0] ;  /* 0x0000b40085027a20 */ /* 0x000fe20000410000 */
[----:B------:R-:W-:Y:S01]  /*10810*/  LDSM.16.MT88.4 R156, [R176+UR4+0x2900] ;  /* 0x00290004b09c783b */ /* 0x000fe20008004200 */
[----:B------:R-:W-:Y:S02]  /*10820*/  FFMA.FTZ R162, R4, c[0x0][0x2d0], -R172 ;  /* 0x0000b40004a27a23 */ /* 0x000fe400000108ac */
[C---:B------:R-:W-:Y:S02]  /*10830*/  FADD.FTZ R133, -R3.reuse, R0 ;  /* 0x0000000003857221 */ /* 0x040fe40000010100 */
[----:B------:R-:W-:Y:S01]  /*10840*/  FMUL.FTZ R169, R3, c[0x0][0x2d0] ;  /* 0x0000b40003a97a20 */ /* 0x000fe20000410000 */
[----:B------:R-:W1:Y:S01]  /*10850*/  MUFU.EX2 R2, R2 ;  /* 0x0000000200027308 */ /* 0x000e620000000800 */
[----:B------:R-:W-:Y:S02]  /*10860*/  FMUL.FTZ R0, R133, c[0x0][0x2d0] ;  /* 0x0000b40085007a20 */ /* 0x000fe40000410000 */
[--C-:B------:R-:W-:Y:S02]  /*10870*/  FFMA.FTZ R163, R5, c[0x0][0x2d0], -R172.reuse ;  /* 0x0000b40005a37a23 */ /* 0x100fe400000108ac */
[--C-:B------:R-:W-:Y:S01]  /*10880*/  FFMA.FTZ R166, R8, c[0x0][0x2d0], -R172.reuse ;  /* 0x0000b40008a67a23 */ /* 0x100fe200000108ac */
[----:B------:R-:W-:Y:S01]  /*10890*/  IADD3 R8, R177, UR4, RZ ;  /* 0x00000004b1087c10 */ /* 0x000fe2000fffe0ff */
[--C-:B------:R-:W-:Y:S02]  /*108a0*/  FFMA.FTZ R161, R9, c[0x0][0x2d0], -R172.reuse ;  /* 0x0000b40009a17a23 */ /* 0x100fe400000108ac */
[--C-:B------:R-:W-:Y:S01]  /*108b0*/  FFMA.FTZ R167, R6, c[0x0][0x2d0], -R169.reuse ;  /* 0x0000b40006a77a23 */ /* 0x100fe200000108a9 */
[----:B------:R-:W2:Y:S01]  /*108c0*/  MUFU.EX2 R0, R0 ;  /* 0x0000000000007308 */ /* 0x000ea20000000800 */
[--C-:B------:R-:W-:Y:S01]  /*108d0*/  FFMA.FTZ R168, R7, c[0x0][0x2d0], -R169.reuse ;  /* 0x0000b40007a87a23 */ /* 0x100fe200000108a9 */
[----:B------:R-:W-:Y:S01]  /*108e0*/  IADD3 R133, R181, R8, RZ ;  /* 0x00000008b5857210 */ /* 0x000fe20007ffe0ff */
[--C-:B------:R-:W-:Y:S02]  /*108f0*/  FFMA.FTZ R164, R10, c[0x0][0x2d0], -R169.reuse ;  /* 0x0000b4000aa47a23 */ /* 0x100fe400000108a9 */
[--C-:B------:R-:W-:Y:S02]  /*10900*/  FFMA.FTZ R165, R11, c[0x0][0x2d0], -R169.reuse ;  /* 0x0000b4000ba57a23 */ /* 0x100fe400000108a9 */
[----:B------:R-:W3:Y:S01]  /*10910*/  LDSM.16.MT88.4 R140, [R133+0x100] ;  /* 0x00010000858c783b */ /* 0x000ee20000004200 */
[--C-:B------:R-:W-:Y:S02]  /*10920*/  FFMA.FTZ R219, R26, c[0x0][0x2d0], -R169.reuse ;  /* 0x0000b4001adb7a23 */ /* 0x100fe400000108a9 */
[----:B------:R-:W-:Y:S01]  /*10930*/  MUFU.EX2 R162, R162 ;  /* 0x000000a200a27308 */ /* 0x000fe20000000800 */
[--C-:B------:R-:W-:Y:S02]  /*10940*/  FFMA.FTZ R220, R27, c[0x0][0x2d0], -R169.reuse ;  /* 0x0000b4001bdc7a23 */ /* 0x100fe400000108a9 */
[--C-:B------:R-:W-:Y:S02]  /*10950*/  FFMA.FTZ R221, R28, c[0x0][0x2d0], -R172.reuse ;  /* 0x0000b4001cdd7a23 */ /* 0x100fe400000108ac */
[C---:B-1----:R-:W-:Y:S01]  /*10960*/  FMUL.FTZ R4, R2.reuse, R128 ;  /* 0x0000008002047220 */ /* 0x042fe20000410000 */
[----:B------:R-:W-:Y:S01]  /*10970*/  LDSM.16.MT88.4 R152, [R133+0x2900] ;  /* 0x002900008598783b */ /* 0x000fe20000004200 */
[C---:B------:R-:W-:Y:S02]  /*10980*/  FMUL.FTZ R5, R2.reuse, R129 ;  /* 0x0000008102057220 */ /* 0x040fe40000410000 */
[C---:B------:R-:W-:Y:S01]  /*10990*/  FMUL.FTZ R8, R2.reuse, R124 ;  /* 0x0000007c02087220 */ /* 0x040fe20000410000 */
[----:B------:R-:W1:Y:S01]  /*109a0*/  MUFU.EX2 R163, R163 ;  /* 0x000000a300a37308 */ /* 0x000e620000000800 */
[C---:B------:R-:W-:Y:S02]  /*109b0*/  FMUL.FTZ R9, R2.reuse, R125 ;  /* 0x0000007d02097220 */ /* 0x040fe40000410000 */
[----:B------:R-:W-:Y:S02]  /*109c0*/  FMUL.FTZ R36, R2, R36 ;  /* 0x0000002402247220 */ /* 0x000fe40000410000 */
[C---:B--2---:R-:W-:Y:S02]  /*109d0*/  FMUL.FTZ R6, R0.reuse, R130 ;  /* 0x0000008200067220 */ /* 0x044fe40000410000 */
[C---:B------:R-:W-:Y:S02]  /*109e0*/  FMUL.FTZ R7, R0.reuse, R131 ;  /* 0x0000008300077220 */ /* 0x040fe40000410000 */
[C---:B------:R-:W-:Y:S01]  /*109f0*/  FMUL.FTZ R10, R0.reuse, R126 ;  /* 0x0000007e000a7220 */ /* 0x040fe20000410000 */
[----:B------:R-:W-:Y:S01]  /*10a00*/  MUFU.EX2 R166, R166 ;  /* 0x000000a600a67308 */ /* 0x000fe20000000800 */
[----:B------:R-:W-:Y:S02]  /*10a10*/  FMUL.FTZ R11, R0, R127 ;  /* 0x0000007f000b7220 */ /* 0x000fe40000410000 */
[----:B------:R-:W2:Y:S01]  /*10a20*/  LDSM.16.MT88.4 R124, [R176+UR4+0x100] ;  /* 0x00010004b07c783b */ /* 0x000ea20008004200 */
[----:B------:R-:W-:Y:S02]  /*10a30*/  FMUL.FTZ R37, R2, R37 ;  /* 0x0000002502257220 */ /* 0x000fe40000410000 */
[C---:B------:R-:W-:Y:S02]  /*10a40*/  FMUL.FTZ R38, R0.reuse, R38 ;  /* 0x0000002600267220 */ /* 0x040fe40000410000 */
[----:B------:R-:W-:Y:S02]  /*10a50*/  FMUL.FTZ R39, R0, R39 ;  /* 0x0000002700277220 */ /* 0x000fe40000410000 */
[----:B------:R-:W4:Y:S01]  /*10a60*/  MUFU.EX2 R161, R161 ;  /* 0x000000a100a17308 */ /* 0x000f220000000800 */
[C---:B------:R-:W-:Y:S02]  /*10a70*/  FMUL.FTZ R40, R2.reuse, R40 ;  /* 0x0000002802287220 */ /* 0x040fe40000410000 */
[----:B------:R-:W-:Y:S01]  /*10a80*/  FMUL.FTZ R41, R2, R41 ;  /* 0x0000002902297220 */ /* 0x000fe20000410000 */
[----:B-1----:R-:W-:Y:S01]  /*10a90*/  F2FP.PACK_AB R128, R163, R162 ;  /* 0x000000a2a380723e */ /* 0x002fe200000000ff */
[C---:B------:R-:W-:Y:S02]  /*10aa0*/  FMUL.FTZ R42, R0.reuse, R42 ;  /* 0x0000002a002a7220 */ /* 0x040fe40000410000 */
[----:B------:R-:W-:Y:S02]  /*10ab0*/  FMUL.FTZ R43, R0, R43 ;  /* 0x0000002b002b7220 */ /* 0x000fe40000410000 */
[C---:B------:R-:W-:Y:S01]  /*10ac0*/  FMUL.FTZ R44, R2.reuse, R44 ;  /* 0x0000002c022c7220 */ /* 0x040fe20000410000 */
[----:B------:R-:W-:Y:S01]  /*10ad0*/  MUFU.EX2 R167, R167 ;  /* 0x000000a700a77308 */ /* 0x000fe20000000800 */
[----:B------:R-:W-:Y:S02]  /*10ae0*/  FMUL.FTZ R45, R2, R45 ;  /* 0x0000002d022d7220 */ /* 0x000fe40000410000 */
[C---:B------:R-:W-:Y:S02]  /*10af0*/  FMUL.FTZ R46, R0.reuse, R46 ;  /* 0x0000002e002e7220 */ /* 0x040fe40000410000 */
[----:B------:R-:W-:Y:S02]  /*10b00*/  FMUL.FTZ R47, R0, R47 ;  /* 0x0000002f002f7220 */ /* 0x000fe40000410000 */
[C---:B------:R-:W-:Y:S02]  /*10b10*/  FMUL.FTZ R48, R2.reuse, R48 ;  /* 0x0000003002307220 */ /* 0x040fe40000410000 */
[----:B------:R-:W-:Y:S01]  /*10b20*/  FMUL.FTZ R49, R2, R49 ;  /* 0x0000003102317220 */ /* 0x000fe20000410000 */
[----:B------:R-:W1:Y:S01]  /*10b30*/  MUFU.EX2 R168, R168 ;  /* 0x000000a800a87308 */ /* 0x000e620000000800 */
[C---:B------:R-:W-:Y:S02]  /*10b40*/  FMUL.FTZ R50, R0.reuse, R50 ;  /* 0x0000003200327220 */ /* 0x040fe40000410000 */
[----:B------:R-:W-:Y:S01]  /*10b50*/  FMUL.FTZ R51, R0, R51 ;  /* 0x0000003300337220 */ /* 0x000fe20000410000 */
[----:B----4-:R-:W-:Y:S01]  /*10b60*/  F2FP.PACK_AB R130, R161, R166 ;  /* 0x000000a6a182723e */ /* 0x010fe200000000ff */
        /* <DEDUP_REMOVED lines=9> */
[----:B------:R-:W4:Y:S01]  /*10c00*/  MUFU.EX2 R165, R165 ;  /* 0x000000a500a57308 */ /* 0x000f220000000800 */
[--C-:B------:R-:W-:Y:S02]  /*10c10*/  FFMA.FTZ R222, R29, c[0x0][0x2d0], -R172.reuse ;  /* 0x0000b4001dde7a23 */ /* 0x100fe400000108ac */
[----:B------:R-:W-:Y:S01]  /*10c20*/  FFMA.FTZ R223, R32, c[0x0][0x2d0], -R172 ;  /* 0x0000b40020df7a23 */ /* 0x000fe200000108ac */
[----:B-1----:R-:W-:Y:S01]  /*10c30*/  F2FP.PACK_AB R129, R168, R167 ;  /* 0x000000a7a881723e */ /* 0x002fe200000000ff */
[--C-:B------:R-:W-:Y:S02]  /*10c40*/  FFMA.FTZ R224, R30, c[0x0][0x2d0], -R169.reuse ;  /* 0x0000b4001ee07a23 */ /* 0x100fe400000108a9 */
[--C-:B------:R-:W-:Y:S02]  /*10c50*/  FFMA.FTZ R225, R31, c[0x0][0x2d0], -R169.reuse ;  /* 0x0000b4001fe17a23 */ /* 0x100fe400000108a9 */
[----:B------:R-:W-:Y:S01]  /*10c60*/  LDSM.16.MT88.4 R28, [R133+0x1900] ;  /* 0x00190000851c783b */ /* 0x000fe20000004200 */
[--C-:B------:R-:W-:Y:S01]  /*10c70*/  FFMA.FTZ R226, R34, c[0x0][0x2d0], -R169.reuse ;  /* 0x0000b40022e27a23 */ /* 0x100fe200000108a9 */
[----:B------:R-:W-:Y:S01]  /*10c80*/  MUFU.EX2 R219, R219 ;  /* 0x000000db00db7308 */ /* 0x000fe20000000800 */
[C---:B------:R-:W-:Y:S02]  /*10c90*/  FFMA.FTZ R162, R2.reuse, R213, R162 ;  /* 0x000000d502a27223 */ /* 0x040fe400000100a2 */
[C---:B------:R-:W-:Y:S02]  /*10ca0*/  FMUL.FTZ R60, R2.reuse, R60 ;  /* 0x0000003c023c7220 */ /* 0x040fe40000410000 */
[----:B------:R-:W-:Y:S02]  /*10cb0*/  FMUL.FTZ R61, R2, R61 ;  /* 0x0000003d023d7220 */ /* 0x000fe40000410000 */
[C---:B------:R-:W-:Y:S02]  /*10cc0*/  FMUL.FTZ R62, R0.reuse, R62 ;  /* 0x0000003e003e7220 */ /* 0x040fe40000410000 */
[----:B------:R-:W-:Y:S01]  /*10cd0*/  FMUL.FTZ R63, R0, R63 ;  /* 0x0000003f003f7220 */ /* 0x000fe20000410000 */
[----:B------:R-:W-:Y:S01]  /*10ce0*/  MUFU.EX2 R220, R220 ;  /* 0x000000dc00dc7308 */ /* 0x000fe20000000800 */
[C---:B------:R-:W-:Y:S01]  /*10cf0*/  FMUL.FTZ R64, R2.reuse, R64 ;  /* 0x0000004002407220 */ /* 0x040fe20000410000 */
[----:B----4-:R-:W-:Y:S01]  /*10d00*/  F2FP.PACK_AB R131, R165, R164 ;  /* 0x000000a4a583723e */ /* 0x010fe200000000ff */
[----:B------:R-:W-:Y:S02]  /*10d10*/  FMUL.FTZ R65, R2, R65 ;  /* 0x0000004102417220 */ /* 0x000fe40000410000 */
[C---:B------:R-:W-:Y:S02]  /*10d20*/  FMUL.FTZ R66, R0.reuse, R66 ;  /* 0x0000004200427220 */ /* 0x040fe40000410000 */
[----:B------:R-:W-:Y:S02]  /*10d30*/  FMUL.FTZ R67, R0, R67 ;  /* 0x0000004300437220 */ /* 0x000fe40000410000 */
[C---:B------:R-:W-:Y:S01]  /*10d40*/  HMMA.16816.F32 R4, R128.reuse, R136, R4 ;  /* 0x000000888004723c */ /* 0x040fe20000001804 */
[----:B------:R-:W-:Y:S04]  /*10d50*/  MUFU.EX2 R221, R221 ;  /* 0x000000dd00dd7308 */ /* 0x000fe80000000800 */
[----:B------:R-:W-:Y:S02]  /*10d60*/  FMUL.FTZ R68, R2, R68 ;  /* 0x0000004402447220 */ /* 0x000fe40000410000 */
[----:B------:R-:W-:Y:S01]  /*10d70*/  IADD3 R136, R176, UR4, RZ ;  /* 0x00000004b0887c10 */ /* 0x000fe2000fffe0ff */
[C---:B------:R-:W-:Y:S03]  /*10d80*/  HMMA.16816.F32 R8, R128.reuse, R138, R8 ;  /* 0x0000008a8008723c */ /* 0x040fe60000001808 */
[----:B------:R-:W-:Y:S01]  /*10d90*/  MUFU.EX2 R222, R222 ;  /* 0x000000de00de7308 */ /* 0x000fe20000000800 */
[----:B------:R-:W-:Y:S01]  /*10da0*/  IADD3 R160, R181, R136, RZ ;  /* 0x00000088b5a07210 */ /* 0x000fe20007ffe0ff */
[----:B------:R-:W-:Y:S02]  /*10db0*/  FMUL.FTZ R69, R2, R69 ;  /* 0x0000004502457220 */ /* 0x000fe40000410000 */
[C---:B------:R-:W-:Y:S01]  /*10dc0*/  FMUL.FTZ R70, R0.reuse, R70 ;  /* 0x0000004600467220 */ /* 0x040fe20000410000 */
[C---:B---3--:R-:W-:Y:S01]  /*10dd0*/  HMMA.16816.F32 R36, R128.reuse, R140, R36 ;  /* 0x0000008c8024723c */ /* 0x048fe20000001824 */
[----:B------:R-:W1:Y:S03]  /*10de0*/  LDSM.16.MT88.4 R136, [R160+0x100] ;  /* 0x00010000a088783b */ /* 0x000e660000004200 */
[----:B------:R-:W-:Y:S01]  /*10df0*/  FMUL.FTZ R71, R0, R71 ;  /* 0x0000004700477220 */ /* 0x000fe20000410000 */
[----:B------:R-:W-:Y:S01]  /*10e00*/  MUFU.EX2 R223, R223 ;  /* 0x000000df00df7308 */ /* 0x000fe20000000800 */
[C---:B------:R-:W-:Y:S02]  /*10e10*/  FMUL.FTZ R72, R2.reuse, R72 ;  /* 0x0000004802487220 */ /* 0x040fe40000410000 */
[C---:B------:R-:W-:Y:S01]  /*10e20*/  HMMA.16816.F32 R40, R128.reuse, R142, R40 ;  /* 0x0000008e8028723c */ /* 0x040fe20000001828 */
[----:B------:R-:W3:Y:S03]  /*10e30*/  LDSM.16.MT88.4 R140, [R177+UR4+0x2100] ;  /* 0x00210004b18c783b */ /* 0x000ee60008004200 */
[----:B------:R-:W-:Y:S02]  /*10e40*/  FMUL.FTZ R73, R2, R73 ;  /* 0x0000004902497220 */ /* 0x000fe40000410000 */
[C---:B------:R-:W-:Y:S01]  /*10e50*/  FMUL.FTZ R74, R0.reuse, R74 ;  /* 0x0000004a004a7220 */ /* 0x040fe20000410000 */
[----:B------:R-:W-:Y:S01]  /*10e60*/  MUFU.EX2 R224, R224 ;  /* 0x000000e000e07308 */ /* 0x000fe20000000800 */
[C---:B--2---:R-:W-:Y:S01]  /*10e70*/  HMMA.16816.F32 R44, R128.reuse, R124, R44 ;  /* 0x0000007c802c723c */ /* 0x044fe2000000182c */
[----:B------:R-:W-:Y:S03]  /*10e80*/  LDSM.16.MT88.4 R144, [R160+0x900] ;  /* 0x00090000a090783b */ /* 0x000fe60000004200 */
[----:B------:R-:W-:Y:S02]  /*10e90*/  FMUL.FTZ R75, R0, R75 ;  /* 0x0000004b004b7220 */ /* 0x000fe40000410000 */
[C---:B------:R-:W-:Y:S02]  /*10ea0*/  FMUL.FTZ R76, R2.reuse, R76 ;  /* 0x0000004c024c7220 */ /* 0x040fe40000410000 */
[C---:B------:R-:W-:Y:S01]  /*10eb0*/  HMMA.16816.F32 R48, R128.reuse, R126, R48 ;  /* 0x0000007e8030723c */ /* 0x040fe20000001830 */
[----:B------:R-:W2:Y:S01]  /*10ec0*/  LDSM.16.MT88.4 R124, [R133+0x2100] ;  /* 0x00210000857c783b */ /* 0x000ea20000004200 */
[----:B------:R-:W-:Y:S02]  /*10ed0*/  MUFU.EX2 R225, R225 ;  /* 0x000000e100e17308 */ /* 0x000fe40000000800 */
[----:B------:R-:W-:Y:S02]  /*10ee0*/  FMUL.FTZ R77, R2, R77 ;  /* 0x0000004d024d7220 */ /* 0x000fe40000410000 */
[C---:B------:R-:W-:Y:S02]  /*10ef0*/  FMUL.FTZ R78, R0.reuse, R78 ;  /* 0x0000004e004e7220 */ /* 0x040fe40000410000 */
[----:B------:R-:W-:Y:S04]  /*10f00*/  FMUL.FTZ R79, R0, R79 ;  /* 0x0000004f004f7220 */ /* 0x000fe80000410000 */
[C---:B------:R-:W-:Y:S01]  /*10f10*/  FMUL.FTZ R80, R2.reuse, R80 ;  /* 0x0000005002507220 */ /* 0x040fe20000410000 */
[----:B------:R-:W-:Y:S01]  /*10f20*/  MUFU.EX2 R226, R226 ;  /* 0x000000e200e27308 */ /* 0x000fe20000000800 */
[----:B------:R-:W-:Y:S02]  /*10f30*/  FMUL.FTZ R81, R2, R81 ;  /* 0x0000005102517220 */ /* 0x000fe40000410000 */
[C---:B------:R-:W-:Y:S01]  /*10f40*/  FMUL.FTZ R82, R0.reuse, R82 ;  /* 0x0000005200527220 */ /* 0x040fe20000410000 */
[C---:B-1----:R-:W-:Y:S03]  /*10f50*/  HMMA.16816.F32 R52, R128.reuse, R136, R52 ;  /* 0x000000888034723c */ /* 0x042fe60000001834 */
[----:B------:R-:W-:Y:S02]  /*10f60*/  FMUL.FTZ R83, R0, R83 ;  /* 0x0000005300537220 */ /* 0x000fe40000410000 */
[C---:B------:R-:W-:Y:S02]  /*10f70*/  FMUL.FTZ R84, R2.reuse, R84 ;  /* 0x0000005402547220 */ /* 0x040fe40000410000 */
[----:B------:R-:W-:Y:S01]  /*10f80*/  FMUL.FTZ R85, R2, R85 ;  /* 0x0000005502557220 */ /* 0x000fe20000410000 */
[C---:B------:R-:W-:Y:S01]  /*10f90*/  HMMA.16816.F32 R56, R128.reuse, R138, R56 ;  /* 0x0000008a8038723c */ /* 0x040fe20000001838 */
[----:B------:R-:W1:Y:S03]  /*10fa0*/  LDSM.16.MT88.4 R136, [R176+UR4+0x2100] ;  /* 0x00210004b088783b */ /* 0x000e660008004200 */
        /* <DEDUP_REMOVED lines=9> */
[C---:B--2---:R-:W-:Y:S04]  /*11040*/  HMMA.16816.F32 R68, R128.reuse, R124, R68 ;  /* 0x0000007c8044723c */ /* 0x044fe80000001844 */
[C---:B------:R-:W-:Y:S02]  /*11050*/  FMUL.FTZ R92, R2.reuse, R92 ;  /* 0x0000005c025c7220 */ /* 0x040fe40000410000 */
[----:B------:R-:W-:Y:S02]  /*11060*/  FMUL.FTZ R93, R2, R93 ;  /* 0x0000005d025d7220 */ /* 0x000fe40000410000 */
[C---:B------:R-:W-:Y:S01]  /*11070*/  HMMA.16816.F32 R72, R128.reuse, R126, R72 ;  /* 0x0000007e8048723c */ /* 0x040fe20000001848 */
[----:B------:R-:W2:Y:S03]  /*11080*/  LDSM.16.MT88.4 R124, [R177+UR4+0x4100] ;  /* 0x00410004b17c783b */ /* 0x000ea60008004200 */
[C---:B------:R-:W-:Y:S02]  /*11090*/  FMUL.FTZ R94, R0.reuse, R94 ;  /* 0x0000005e005e7220 */ /* 0x040fe40000410000 */
[----:B------:R-:W-:Y:S02]  /*110a0*/  FMUL.FTZ R95, R0, R95 ;  /* 0x0000005f005f7220 */ /* 0x000fe40000410000 */
[C---:B------:R-:W-:Y:S01]  /*110b0*/  FMUL.FTZ R96, R2.reuse, R96 ;  /* 0x0000006002607220 */ /* 0x040fe20000410000 */
[C---:B-1----:R-:W-:Y:S03]  /*110c0*/  HMMA.16816.F32 R76, R128.reuse, R136, R76 ;  /* 0x00000088804c723c */ /* 0x042fe6000000184c */
[----:B------:R-:W-:Y:S02]  /*110d0*/  FMUL.FTZ R97, R2, R97 ;  /* 0x0000006102617220 */ /* 0x000fe40000410000 */
        /* <DEDUP_REMOVED lines=10> */
[----:B------:R-:W3:Y:S03]  /*11180*/  LDSM.16.MT88.4 R140, [R176+UR4+0x4100] ;  /* 0x00410004b08c783b */ /* 0x000ee60008004200 */
[C---:B------:R-:W-:Y:S02]  /*11190*/  FMUL.FTZ R104, R2.reuse, R104 ;  /* 0x0000006802687220 */ /* 0x040fe40000410000 */
[----:B------:R-:W-:Y:S02]  /*111a0*/  FMUL.FTZ R105, R2, R105 ;  /* 0x0000006902697220 */ /* 0x000fe40000410000 */
[C---:B--2---:R-:W-:Y:S04]  /*111b0*/  HMMA.16816.F32 R92, R128.reuse, R124, R92 ;  /* 0x0000007c805c723c */ /* 0x044fe8000000185c */
[C---:B------:R-:W-:Y:S02]  /*111c0*/  FMUL.FTZ R106, R0.reuse, R106 ;  /* 0x0000006a006a7220 */ /* 0x040fe40000410000 */
[----:B------:R-:W-:Y:S02]  /*111d0*/  FMUL.FTZ R107, R0, R107 ;  /* 0x0000006b006b7220 */ /* 0x000fe40000410000 */
[C---:B------:R-:W-:Y:S01]  /*111e0*/  HMMA.16816.F32 R96, R128.reuse, R126, R96 ;  /* 0x0000007e8060723c */ /* 0x040fe20000001860 */
[----:B------:R-:W2:Y:S03]  /*111f0*/  LDSM.16.MT88.4 R124, [R160+0x4100] ;  /* 0x00410000a07c783b */ /* 0x000ea60000004200 */
[--C-:B------:R-:W-:Y:S02]  /*11200*/  FFMA.FTZ R170, R12, c[0x0][0x2d0], -R172.reuse ;  /* 0x0000b4000caa7a23 */ /* 0x100fe400000108ac */
[C---:B------:R-:W-:Y:S02]  /*11210*/  FMUL.FTZ R12, R2.reuse, R120 ;  /* 0x00000078020c7220 */ /* 0x040fe40000410000 */
[--C-:B------:R-:W-:Y:S01]  /*11220*/  FFMA.FTZ R171, R13, c[0x0][0x2d0], -R172.reuse ;  /* 0x0000b4000dab7a23 */ /* 0x100fe200000108ac */
[C---:B-1----:R-:W-:Y:S01]  /*11230*/  HMMA.16816.F32 R100, R128.reuse, R136, R100 ;  /* 0x000000888064723c */ /* 0x042fe20000001864 */
[----:B------:R-:W-:Y:S02]  /*11240*/  MUFU.EX2 R170, R170 ;  /* 0x000000aa00aa7308 */ /* 0x000fe40000000800 */
[----:B------:R-:W-:Y:S02]  /*11250*/  FMUL.FTZ R13, R2, R121 ;  /* 0x00000079020d7220 */ /* 0x000fe40000410000 */
[--C-:B------:R-:W-:Y:S02]  /*11260*/  FFMA.FTZ R175, R14, c[0x0][0x2d0], -R169.reuse ;  /* 0x0000b4000eaf7a23 */ /* 0x100fe400000108a9 */
[C---:B------:R-:W-:Y:S01]  /*11270*/  FMUL.FTZ R14, R0.reuse, R122 ;  /* 0x0000007a000e7220 */ /* 0x040fe20000410000 */
[C---:B------:R-:W-:Y:S01]  /*11280*/  HMMA.16816.F32 R104, R128.reuse, R138, R104 ;  /* 0x0000008a8068723c */ /* 0x040fe20000001868 */
[----:B------:R-:W-:Y:S02]  /*11290*/  LDSM.16.MT88.4 R136, [R133+0x900] ;  /* 0x000900008588783b */ /* 0x000fe40000004200 */
[----:B------:R-:W1:Y:S01]  /*112a0*/  MUFU.EX2 R171, R171 ;  /* 0x000000ab00ab7308 */ /* 0x000e620000000800 */
[--C-:B------:R-:W-:Y:S02]  /*112b0*/  FFMA.FTZ R214, R15, c[0x0][0x2d0], -R169.reuse ;  /* 0x0000b4000fd67a23 */ /* 0x100fe400000108a9 */
[----:B------:R-:W-:Y:S02]  /*112c0*/  FMUL.FTZ R15, R0, R123 ;  /* 0x0000007b000f7220 */ /* 0x000fe40000410000 */
[--C-:B------:R-:W-:Y:S01]  /*112d0*/  FFMA.FTZ R173, R16, c[0x0][0x2d0], -R172.reuse ;  /* 0x0000b40010ad7a23 */ /* 0x100fe200000108ac */
[----:B------:R-:W4:Y:S03]  /*112e0*/  LDSM.16.MT88.4 R120, [R177+UR4+0x900] ;  /* 0x00090004b178783b */ /* 0x000f260008004200 */
[--C-:B------:R-:W-:Y:S01]  /*112f0*/  FFMA.FTZ R174, R17, c[0x0][0x2d0], -R172.reuse ;  /* 0x0000b40011ae7a23 */ /* 0x100fe200000108ac */
[C---:B---3--:R-:W-:Y:S01]  /*11300*/  HMMA.16816.F32 R12, R128.reuse, R140, R12 ;  /* 0x0000008c800c723c */ /* 0x048fe2000000180c */
[----:B------:R-:W-:Y:S02]  /*11310*/  MUFU.EX2 R173, R173 ;  /* 0x000000ad00ad7308 */ /* 0x000fe40000000800 */
[--C-:B------:R-:W-:Y:S02]  /*11320*/  FFMA.FTZ R215, R18, c[0x0][0x2d0], -R169.reuse ;  /* 0x0000b40012d77a23 */ /* 0x100fe400000108a9 */
[--C-:B------:R-:W-:Y:S02]  /*11330*/  FFMA.FTZ R216, R19, c[0x0][0x2d0], -R169.reuse ;  /* 0x0000b40013d87a23 */ /* 0x100fe400000108a9 */
[C---:B------:R-:W-:Y:S02]  /*11340*/  FMUL.FTZ R108, R2.reuse, R108 ;  /* 0x0000006c026c7220 */ /* 0x040fe40000410000 */
[----:B------:R-:W-:Y:S02]  /*11350*/  FMUL.FTZ R109, R2, R109 ;  /* 0x0000006d026d7220 */ /* 0x000fe40000410000 */
[----:B------:R-:W3:Y:S01]  /*11360*/  MUFU.EX2 R174, R174 ;  /* 0x000000ae00ae7308 */ /* 0x000ee20000000800 */
[C---:B------:R-:W-:Y:S02]  /*11370*/  FMUL.FTZ R110, R0.reuse, R110 ;  /* 0x0000006e006e7220 */ /* 0x040fe40000410000 */
[----:B------:R-:W-:Y:S02]  /*11380*/  FMUL.FTZ R111, R0, R111 ;  /* 0x0000006f006f7220 */ /* 0x000fe40000410000 */
[C---:B------:R-:W-:Y:S01]  /*11390*/  FMUL.FTZ R16, R2.reuse, R116 ;  /* 0x0000007402107220 */ /* 0x040fe20000410000 */
[----:B-1----:R-:W-:Y:S01]  /*113a0*/  F2FP.PACK_AB R116, R171, R170 ;  /* 0x000000aaab74723e */ /* 0x002fe200000000ff */
[----:B------:R-:W-:Y:S02]  /*113b0*/  FMUL.FTZ R17, R2, R117 ;  /* 0x0000007502117220 */ /* 0x000fe40000410000 */
[C---:B------:R-:W-:Y:S01]  /*113c0*/  FMUL.FTZ R18, R0.reuse, R118 ;  /* 0x0000007600127220 */ /* 0x040fe20000410000 */
[C---:B------:R-:W-:Y:S01]  /*113d0*/  HMMA.16816.F32 R108, R128.reuse, R142, R108 ;  /* 0x0000008e806c723c */ /* 0x040fe2000000186c */
[----:B------:R-:W-:Y:S01]  /*113e0*/  MUFU.EX2 R175, R175 ;  /* 0x000000af00af7308 */ /* 0x000fe20000000800 */
[----:B------:R-:W1:Y:S01]  /*113f0*/  LDSM.16.MT88.4 R140, [R176+UR4+0x900] ;  /* 0x00090004b08c783b */ /* 0x000e620008004200 */
[----:B------:R-:W-:Y:S02]  /*11400*/  FMUL.FTZ R19, R0, R119 ;  /* 0x0000007700137220 */ /* 0x000fe40000410000 */
[C---:B------:R-:W-:Y:S02]  /*11410*/  FMUL.FTZ R112, R2.reuse, R112 ;  /* 0x0000007002707220 */ /* 0x040fe40000410000 */
[----:B------:R-:W-:Y:S02]  /*11420*/  FMUL.FTZ R113, R2, R113 ;  /* 0x0000007102717220 */ /* 0x000fe40000410000 */
[C---:B------:R-:W-:Y:S01]  /*11430*/  FMUL.FTZ R114, R0.reuse, R114 ;  /* 0x0000007200727220 */ /* 0x040fe20000410000 */
[C---:B--2---:R-:W-:Y:S01]  /*11440*/  HMMA.16816.F32 R16, R128.reuse, R124, R16 ;  /* 0x0000007c8010723c */ /* 0x044fe20000001810 */
[----:B------:R-:W2:Y:S02]  /*11450*/  MUFU.EX2 R214, R214 ;  /* 0x000000d600d67308 */ /* 0x000ea40000000800 */
[----:B------:R-:W-:Y:S01]  /*11460*/  FMUL.FTZ R115, R0, R115 ;  /* 0x0000007300737220 */ /* 0x000fe20000410000 */
[----:B---3--:R-:W-:Y:S01]  /*11470*/  F2FP.PACK_AB R118, R174, R173 ;  /* 0x000000adae76723e */ /* 0x008fe200000000ff */
[----:B------:R-:W-:Y:S02]  /*11480*/  FFMA.FTZ R217, R20, c[0x0][0x2d0], -R172 ;  /* 0x0000b40014d97a23 */ /* 0x000fe400000108ac */
[----:B------:R-:W-:Y:S01]  /*11490*/  FFMA.FTZ R218, R23, c[0x0][0x2d0], -R169 ;  /* 0x0000b40017da7a23 */ /* 0x000fe200000108a9 */
[----:B------:R-:W-:Y:S01]  /*114a0*/  F2FP.PACK_AB R23, R220, R219 ;  /* 0x000000dbdc17723e */ /* 0x000fe200000000ff */
[----:B------:R-:W-:Y:S01]  /*114b0*/  FADD.FTZ R163, R163, R162 ;  /* 0x000000a2a3a37221 */ /* 0x000fe20000010000 */
[----:B------:R-:W-:Y:S01]  /*114c0*/  HMMA.16816.F32 R112, R128, R126, R112 ;  /* 0x0000007e8070723c */ /* 0x000fe20000001870 */
[----:B------:R-:W-:Y:S01]  /*114d0*/  MUFU.EX2 R215, R215 ;  /* 0x000000d700d77308 */ /* 0x000fe20000000800 */
[----:B------:R-:W-:Y:S01]  /*114e0*/  LDSM.16.MT88.4 R124, [R177+UR4+0x4900] ;  /* 0x00490004b17c783b */ /* 0x000fe20008004200 */
[----:B------:R-:W-:Y:S02]  /*114f0*/  FADD.FTZ R166, R166, R163 ;  /* 0x000000a3a6a67221 */ /* 0x000fe40000010000 */
[----:B------:R-:W-:Y:S02]  /*11500*/  FFMA.FTZ R167, R0, R211, R167 ;  /* 0x000000d300a77223 */ /* 0x000fe400000100a7 */
[----:B------:R-:W-:Y:S02]  /*11510*/  FADD.FTZ R161, R161, R166 ;  /* 0x000000a6a1a17221 */ /* 0x000fe40000010000 */
[----:B------:R-:W-:Y:S01]  /*11520*/  FADD.FTZ R167, R168, R167 ;  /* 0x000000a7a8a77221 */ /* 0x000fe20000010000 */
[----:B------:R-:W-:Y:S01]  /*11530*/  LDSM.16.MT88.4 R128, [R133+0x4900] ;  /* 0x004900008580783b */ /* 0x000fe20000004200 */
[----:B------:R-:W3:Y:S01]  /*11540*/  MUFU.EX2 R216, R216 ;  /* 0x000000d800d87308 */ /* 0x000ee20000000800 */
[----:B------:R-:W-:Y:S01]  /*11550*/  FADD.FTZ R170, R170, R161 ;  /* 0x000000a1aaaa7221 */ /* 0x000fe20000010000 */
[----:B--2---:R-:W-:Y:S03]  /*11560*/  F2FP.PACK_AB R117, R214, R175 ;  /* 0x000000afd675723e */ /* 0x004fe600000000ff */
[----:B------:R-:W-:Y:S04]  /*11570*/  FADD.FTZ R170, R171, R170 ;  /* 0x000000aaabaa7221 */ /* 0x000fe80000010000 */
[----:B------:R-:W-:Y:S01]  /*11580*/  FADD.FTZ R173, R173, R170 ;  /* 0x000000aaadad7221 */ /* 0x000fe20000010000 */
[----:B------:R-:W-:Y:S03]  /*11590*/  MUFU.EX2 R217, R217 ;  /* 0x000000d900d97308 */ /* 0x000fe60000000800 */
[----:B------:R-:W-:Y:S07]  /*115a0*/  FADD.FTZ R174, R174, R173 ;  /* 0x000000adaeae7221 */ /* 0x000fee0000010000 */
[----:B------:R-:W-:Y:S01]  /*115b0*/  MUFU.EX2 R218, R218 ;  /* 0x000000da00da7308 */ /* 0x000fe20000000800 */
[----:B---3--:R-:W-:Y:S07]  /*115c0*/  F2FP.PACK_AB R119, R216, R215 ;  /* 0x000000d7d877723e */ /* 0x008fee00000000ff */
[C---:B----4-:R-:W-:Y:S08]  /*115d0*/  HMMA.16816.F32 R4, R116.reuse, R120, R4 ;  /* 0x000000787404723c */ /* 0x050ff00000001804 */
[C---:B------:R-:W-:Y:S01]  /*115e0*/  HMMA.16816.F32 R8, R116.reuse, R122, R8 ;  /* 0x0000007a7408723c */ /* 0x040fe20000001808 */
[----:B------:R-:W2:Y:S07]  /*115f0*/  LDSM.16.MT88.4 R120, [R160+0x2900] ;  /* 0x00290000a078783b */ /* 0x000eae0000004200 */
[C---:B------:R-:W-:Y:S08]  /*11600*/  HMMA.16816.F32 R36, R116.reuse, R136, R36 ;  /* 0x000000887424723c */ /* 0x040ff00000001824 */
[C---:B------:R-:W-:Y:S01]  /*11610*/  HMMA.16816.F32 R40, R116.reuse, R138, R40 ;  /* 0x0000008a7428723c */ /* 0x040fe20000001828 */
[----:B------:R-:W3:Y:S07]  /*11620*/  LDSM.16.MT88.4 R136, [R176+UR4+0x4900] ;  /* 0x00490004b088783b */ /* 0x000eee0008004200 */
[C---:B-1----:R-:W-:Y:S08]  /*11630*/  HMMA.16816.F32 R44, R116.reuse, R140, R44 ;  /* 0x0000008c742c723c */ /* 0x042ff0000000182c */
[C---:B------:R-:W-:Y:S01]  /*11640*/  HMMA.16816.F32 R48, R116.reuse, R142, R48 ;  /* 0x0000008e7430723c */ /* 0x040fe20000001830 */
[----:B------:R-:W-:Y:S07]  /*11650*/  LDSM.16.MT88.4 R140, [R177+UR4+0x3100] ;  /* 0x00310004b18c783b */ /* 0x000fee0008004200 */
[C---:B------:R-:W-:Y:S08]  /*11660*/  HMMA.16816.F32 R52, R116.reuse, R144, R52 ;  /* 0x000000907434723c */ /* 0x040ff00000001834 */
[C---:B------:R-:W-:Y:S08]  /*11670*/  HMMA.16816.F32 R56, R116.reuse, R146, R56 ;  /* 0x000000927438723c */ /* 0x040ff00000001838 */
[C---:B------:R-:W-:Y:S08]  /*11680*/  HMMA.16816.F32 R60, R116.reuse, R148, R60 ;  /* 0x00000094743c723c */ /* 0x040ff0000000183c */
[C---:B------:R-:W-:Y:S08]  /*11690*/  HMMA.16816.F32 R64, R116.reuse, R150, R64 ;  /* 0x000000967440723c */ /* 0x040ff00000001840 */
[C---:B------:R-:W-:Y:S08]  /*116a0*/  HMMA.16816.F32 R68, R116.reuse, R152, R68 ;  /* 0x000000987444723c */ /* 0x040ff00000001844 */
[C---:B------:R-:W-:Y:S08]  /*116b0*/  HMMA.16816.F32 R72, R116.reuse, R154, R72 ;  /* 0x0000009a7448723c */ /* 0x040ff00000001848 */
[C---:B------:R-:W-:Y:S07]  /*116c0*/  HMMA.16816.F32 R76, R116.reuse, R156, R76 ;  /* 0x0000009c744c723c */ /* 0x040fee000000184c */
[--C-:B------:R-:W-:Y:S01]  /*116d0*/  FFMA.FTZ R157, R24, c[0x0][0x2d0], -R172.reuse ;  /* 0x0000b400189d7a23 */ /* 0x100fe200000108ac */
[C---:B------:R-:W-:Y:S04]  /*116e0*/  HMMA.16816.F32 R80, R116.reuse, R158, R80 ;  /* 0x0000009e7450723c */ /* 0x040fe80000001850 */
[--C-:B------:R-:W-:Y:S01]  /*116f0*/  FFMA.FTZ R156, R21, c[0x0][0x2d0], -R172.reuse ;  /* 0x0000b400159c7a23 */ /* 0x100fe200000108ac */
[----:B------:R-:W-:Y:S02]  /*11700*/  MUFU.EX2 R157, R157 ;  /* 0x0000009d009d7308 */ /* 0x000fe40000000800 */
[--C-:B------:R-:W-:Y:S01]  /*11710*/  FFMA.FTZ R158, R25, c[0x0][0x2d0], -R172.reuse ;  /* 0x0000b400199e7a23 */ /* 0x100fe200000108ac */
[C---:B--2---:R-:W-:Y:S01]  /*11720*/  HMMA.16816.F32 R84, R116.reuse, R120, R84 ;  /* 0x000000787454723c */ /* 0x044fe20000001854 */
[----:B------:R-:W-:Y:S03]  /*11730*/  LDSM.16.MT88.4 R24, [R133+0x1100] ;  /* 0x001100008518783b */ /* 0x000fe60000004200 */
[----:B------:R-:W-:Y:S02]  /*11740*/  FFMA.FTZ R172, R33, c[0x0][0x2d0], -R172 ;  /* 0x0000b40021ac7a23 */ /* 0x000fe400000108ac */
[--C-:B------:R-:W-:Y:S01]  /*11750*/  FFMA.FTZ R159, R22, c[0x0][0x2d0], -R169.reuse ;  /* 0x0000b400169f7a23 */ /* 0x100fe200000108a9 */
[----:B------:R-:W1:Y:S01]  /*11760*/  MUFU.EX2 R156, R156 ;  /* 0x0000009c009c7308 */ /* 0x000e620000000800 */
[C---:B------:R-:W-:Y:S01]  /*11770*/  HMMA.16816.F32 R88, R116.reuse, R122, R88 ;  /* 0x0000007a7458723c */ /* 0x040fe20000001858 */
[----:B------:R-:W2:Y:S03]  /*11780*/  LDSM.16.MT88.4 R120, [R160+0x4900] ;  /* 0x00490000a078783b */ /* 0x000ea60000004200 */
[----:B------:R-:W-:Y:S04]  /*11790*/  FFMA.FTZ R169, R35, c[0x0][0x2d0], -R169 ;  /* 0x0000b40023a97a23 */ /* 0x000fe800000108a9 */
[C---:B------:R-:W-:Y:S01]  /*117a0*/  HMMA.16816.F32 R92, R116.reuse, R124, R92 ;  /* 0x0000007c745c723c */ /* 0x040fe2000000185c */
[----:B------:R-:W-:Y:S01]  /*117b0*/  LDSM.16.MT88.4 R32, [R176+UR4+0x1900] ;  /* 0x00190004b020783b */ /* 0x000fe20008004200 */
[----:B------:R-:W4:Y:S06]  /*117c0*/  MUFU.EX2 R158, R158 ;  /* 0x0000009e009e7308 */ /* 0x000f2c0000000800 */
[C---:B------:R-:W-:Y:S01]  /*117d0*/  HMMA.16816.F32 R96, R116.reuse, R126, R96 ;  /* 0x0000007e7460723c */ /* 0x040fe20000001860 */
[----:B------:R-:W5:Y:S03]  /*117e0*/  LDSM.16.MT88.4 R124, [R177+UR4+0x1100] ;  /* 0x00110004b17c783b */ /* 0x000f660008004200 */
[----:B------:R-:W2:Y:S01]  /*117f0*/  MUFU.EX2 R159, R159 ;  /* 0x0000009f009f7308 */ /* 0x000ea20000000800 */
[----:B-1----:R-:W-:Y:S03]  /*11800*/  F2FP.PACK_AB R20, R156, R217 ;  /* 0x000000d99c14723e */ /* 0x002fe600000000ff */
[C---:B------:R-:W-:Y:S04]  /*11810*/  HMMA.16816.F32 R100, R116.reuse, R128, R100 ;  /* 0x000000807464723c */ /* 0x040fe80000001864 */
[----:B------:R-:W-:Y:S02]  /*11820*/  FADD.FTZ R217, R217, R174 ;  /* 0x000000aed9d97221 */ /* 0x000fe40000010000 */
[----:B------:R-:W1:Y:S02]  /*11830*/  MUFU.EX2 R172, R172 ;  /* 0x000000ac00ac7308 */ /* 0x000e640000000800 */
[C---:B------:R-:W-:Y:S01]  /*11840*/  HMMA.16816.F32 R104, R116.reuse, R130, R104 ;  /* 0x000000827468723c */ /* 0x040fe20000001868 */
[----:B------:R-:W1:Y:S03]  /*11850*/  LDSM.16.MT88.4 R128, [R176+UR4+0x1100] ;  /* 0x00110004b080783b */ /* 0x000e660008004200 */
[----:B----4-:R-:W-:Y:S01]  /*11860*/  F2FP.PACK_AB R22, R158, R157 ;  /* 0x0000009d9e16723e */ /* 0x010fe200000000ff */
[----:B------:R-:W-:Y:S03]  /*11870*/  FADD.FTZ R156, R156, R217 ;  /* 0x000000d99c9c7221 */ /* 0x000fe60000010000 */
[C---:B---3--:R-:W-:Y:S01]  /*11880*/  HMMA.16816.F32 R12, R116.reuse, R136, R12 ;  /* 0x00000088740c723c */ /* 0x048fe2000000180c */
[----:B------:R-:W3:Y:S03]  /*11890*/  MUFU.EX2 R169, R169 ;  /* 0x000000a900a97308 */ /* 0x000ee60000000800 */
[----:B--2---:R-:W-:Y:S01]  /*118a0*/  F2FP.PACK_AB R21, R218, R159 ;  /* 0x0000009fda15723e */ /* 0x004fe200000000ff */
[----:B------:R-:W-:Y:S03]  /*118b0*/  FADD.FTZ R157, R157, R156 ;  /* 0x0000009c9d9d7221 */ /* 0x000fe60000010000 */
[C---:B------:R-:W-:Y:S01]  /*118c0*/  HMMA.16816.F32 R108, R116.reuse, R138, R108 ;  /* 0x0000008a746c723c */ /* 0x040fe2000000186c */
[----:B------:R-:W2:Y:S03]  /*118d0*/  LDSM.16.MT88.4 R136, [R160+0x1100] ;  /* 0x00110000a088783b */ /* 0x000ea60000004200 */
[----:B------:R-:W-:Y:S04]  /*118e0*/  FADD.FTZ R158, R158, R157 ;  /* 0x0000009d9e9e7221 */ /* 0x000fe80000010000 */
[C---:B------:R-:W-:Y:S08]  /*118f0*/  HMMA.16816.F32 R16, R116.reuse, R120, R16 ;  /* 0x000000787410723c */ /* 0x040ff00000001810 */
[----:B------:R-:W-:Y:S01]  /*11900*/  HMMA.16816.F32 R112, R116, R122, R112 ;  /* 0x0000007a7470723c */ /* 0x000fe20000001870 */
[----:B------:R-:W4:Y:S07]  /*11910*/  LDSM.16.MT88.4 R116, [R133+0x3100] ;  /* 0x003100008574783b */ /* 0x000f2e0000004200 */
[C---:B-----5:R-:W-:Y:S01]  /*11920*/  HMMA.16816.F32 R4, R20.reuse, R124, R4 ;  /* 0x0000007c1404723c */ /* 0x060fe20000001804 */
[----:B------:R-:W5:Y:S07]  /*11930*/  LDSM.16.MT88.4 R120, [R176+UR4+0x3100] ;  /* 0x00310004b078783b */ /* 0x000f6e0008004200 */
[C---:B------:R-:W-:Y:S01]  /*11940*/  HMMA.16816.F32 R8, R20.reuse, R126, R8 ;  /* 0x0000007e1408723c */ /* 0x040fe20000001808 */
[----:B------:R-:W-:Y:S07]  /*11950*/  LDSM.16.MT88.4 R124, [R177+UR4+0x5100] ;  /* 0x00510004b17c783b */ /* 0x000fee0008004200 */
[C---:B------:R-:W-:Y:S08]  /*11960*/  HMMA.16816.F32 R36, R20.reuse, R24, R36 ;  /* 0x000000181424723c */ /* 0x040ff00000001824 */
[C---:B------:R-:W-:Y:S01]  /*11970*/  HMMA.16816.F32 R40, R20.reuse, R26, R40 ;  /* 0x0000001a1428723c */ /* 0x040fe20000001828 */
[----:B------:R-:W3:Y:S07]  /*11980*/  LDSM.16.MT88.4 R24, [R160+0x3100] ;  /* 0x00310000a018783b */ /* 0x000eee0000004200 */
[C---:B-1----:R-:W-:Y:S08]  /*11990*/  HMMA.16816.F32 R44, R20.reuse, R128, R44 ;  /* 0x00000080142c723c */ /* 0x042ff0000000182c */
[C---:B------:R-:W-:Y:S01]  /*119a0*/  HMMA.16816.F32 R48, R20.reuse, R130, R48 ;  /* 0x000000821430723c */ /* 0x040fe20000001830 */
[----:B------:R-:W-:Y:S07]  /*119b0*/  LDSM.16.MT88.4 R128, [R160+0x5100] ;  /* 0x00510000a080783b */ /* 0x000fee0000004200 */
[C---:B--2---:R-:W-:Y:S08]  /*119c0*/  HMMA.16816.F32 R52, R20.reuse, R136, R52 ;  /* 0x000000881434723c */ /* 0x044ff00000001834 */
[C---:B------:R-:W-:Y:S01]  /*119d0*/  HMMA.16816.F32 R56, R20.reuse, R138, R56 ;  /* 0x0000008a1438723c */ /* 0x040fe20000001838 */
[----:B------:R-:W-:Y:S07]  /*119e0*/  LDSM.16.MT88.4 R136, [R160+0x1900] ;  /* 0x00190000a088783b */ /* 0x000fee0000004200 */
[C---:B------:R-:W-:Y:S08]  /*119f0*/  HMMA.16816.F32 R60, R20.reuse, R140, R60 ;  /* 0x0000008c143c723c */ /* 0x040ff0000000183c */
[C---:B------:R-:W-:Y:S01]  /*11a00*/  HMMA.16816.F32 R64, R20.reuse, R142, R64 ;  /* 0x0000008e1440723c */ /* 0x040fe20000001840 */
[----:B------:R-:W-:Y:S07]  /*11a10*/  LDSM.16.MT88.4 R140, [R177+UR4+0x3900] ;  /* 0x00390004b18c783b */ /* 0x000fee0008004200 */
[C---:B----4-:R-:W-:Y:S08]  /*11a20*/  HMMA.16816.F32 R68, R20.reuse, R116, R68 ;  /* 0x000000741444723c */ /* 0x050ff00000001844 */
[C---:B------:R-:W-:Y:S01]  /*11a30*/  HMMA.16816.F32 R72, R20.reuse, R118, R72 ;  /* 0x000000761448723c */ /* 0x040fe20000001848 */
[----:B------:R-:W1:Y:S07]  /*11a40*/  LDSM.16.MT88.4 R116, [R133+0x5100] ;  /* 0x005100008574783b */ /* 0x000e6e0000004200 */
[C---:B-----5:R-:W-:Y:S08]  /*11a50*/  HMMA.16816.F32 R76, R20.reuse, R120, R76 ;  /* 0x00000078144c723c */ /* 0x060ff0000000184c */
[C---:B------:R-:W-:Y:S01]  /*11a60*/  HMMA.16816.F32 R80, R20.reuse, R122, R80 ;  /* 0x0000007a1450723c */ /* 0x040fe20000001850 */
[----:B------:R-:W2:Y:S07]  /*11a70*/  LDSM.16.MT88.4 R120, [R176+UR4+0x5100] ;  /* 0x00510004b078783b */ /* 0x000eae0008004200 */
[C---:B---3--:R-:W-:Y:S08]  /*11a80*/  HMMA.16816.F32 R84, R20.reuse, R24, R84 ;  /* 0x000000181454723c */ /* 0x048ff00000001854 */
[C---:B------:R-:W-:Y:S01]  /*11a90*/  HMMA.16816.F32 R88, R20.reuse, R26, R88 ;  /* 0x0000001a1458723c */ /* 0x040fe20000001858 */
[----:B------:R-:W3:Y:S07]  /*11aa0*/  LDSM.16.MT88.4 R24, [R177+UR4+0x1900] ;  /* 0x00190004b118783b */ /* 0x000eee0008004200 */
[C---:B------:R-:W-:Y:S08]  /*11ab0*/  HMMA.16816.F32 R92, R20.reuse, R124, R92 ;  /* 0x0000007c145c723c */ /* 0x040ff0000000185c */
[C---:B------:R-:W-:Y:S08]  /*11ac0*/  HMMA.16816.F32 R96, R20.reuse, R126, R96 ;  /* 0x0000007e1460723c */ /* 0x040ff00000001860 */
[C---:B-1----:R-:W-:Y:S08]  /*11ad0*/  HMMA.16816.F32 R100, R20.reuse, R116, R100 ;  /* 0x000000741464723c */ /* 0x042ff00000001864 */
[C---:B------:R-:W-:Y:S01]  /*11ae0*/  HMMA.16816.F32 R104, R20.reuse, R118, R104 ;  /* 0x000000761468723c */ /* 0x040fe20000001868 */
[----:B------:R-:W1:Y:S07]  /*11af0*/  LDSM.16.MT88.4 R116, [R133+0x3900] ;  /* 0x003900008574783b */ /* 0x000e6e0000004200 */
[C---:B--2---:R-:W-:Y:S08]  /*11b00*/  HMMA.16816.F32 R12, R20.reuse, R120, R12 ;  /* 0x00000078140c723c */ /* 0x044ff0000000180c */
[C---:B------:R-:W-:Y:S01]  /*11b10*/  HMMA.16816.F32 R108, R20.reuse, R122, R108 ;  /* 0x0000007a146c723c */ /* 0x040fe2000000186c */
[----:B------:R-:W2:Y:S07]  /*11b20*/  LDSM.16.MT88.4 R120, [R176+UR4+0x3900] ;  /* 0x00390004b078783b */ /* 0x000eae0008004200 */
[C---:B------:R-:W-:Y:S08]  /*11b30*/  HMMA.16816.F32 R16, R20.reuse, R128, R16 ;  /* 0x000000801410723c */ /* 0x040ff00000001810 */
[----:B------:R-:W-:Y:S07]  /*11b40*/  HMMA.16816.F32 R112, R20, R130, R112 ;  /* 0x000000821470723c */ /* 0x000fee0000001870 */
[----:B------:R-:W-:Y:S01]  /*11b50*/  F2FP.PACK_AB R20, R222, R221 ;  /* 0x000000ddde14723e */ /* 0x000fe200000000ff */
[----:B------:R-:W-:Y:S01]  /*11b60*/  FADD.FTZ R221, R221, R158 ;  /* 0x0000009edddd7221 */ /* 0x000fe20000010000 */
[----:B------:R-:W-:Y:S03]  /*11b70*/  F2FP.PACK_AB R22, R172, R223 ;  /* 0x000000dfac16723e */ /* 0x000fe600000000ff */
[----:B------:R-:W-:Y:S01]  /*11b80*/  F2FP.PACK_AB R21, R225, R224 ;  /* 0x000000e0e115723e */ /* 0x000fe200000000ff */
[----:B------:R-:W-:Y:S01]  /*11b90*/  FADD.FTZ R222, R222, R221 ;  /* 0x000000dddede7221 */ /* 0x000fe20000010000 */
[----:B------:R-:W-:Y:S03]  /*11ba0*/  F2FP.PACK_AB R23, R169, R226 ;  /* 0x000000e2a917723e */ /* 0x000fe600000000ff */
[----:B------:R-:W-:Y:S04]  /*11bb0*/  FADD.FTZ R213, R223, R222 ;  /* 0x000000dedfd57221 */ /* 0x000fe80000010000 */
[C---:B---3--:R-:W-:Y:S03]  /*11bc0*/  HMMA.16816.F32 R128, R20.reuse, R24, R4 ;  /* 0x000000181480723c */ /* 0x048fe60000001804 */
[----:B------:R-:W-:Y:S05]  /*11bd0*/  FADD.FTZ R213, R172, R213 ;  /* 0x000000d5acd57221 */ /* 0x000fea0000010000 */
[C---:B------:R-:W-:Y:S01]  /*11be0*/  HMMA.16816.F32 R124, R20.reuse, R26, R8 ;  /* 0x0000001a147c723c */ /* 0x040fe20000001808 */
[----:B------:R-:W3:Y:S07]  /*11bf0*/  LDSM.16.MT88.4 R8, [R160+0x3900] ;  /* 0x00390000a008783b */ /* 0x000eee0000004200 */
[C---:B------:R-:W-:Y:S01]  /*11c00*/  HMMA.16816.F32 R36, R20.reuse, R28, R36 ;  /* 0x0000001c1424723c */ /* 0x040fe20000001824 */
[----:B------:R-:W4:Y:S07]  /*11c10*/  LDSM.16.MT88.4 R24, [R177+UR4+0x5900] ;  /* 0x00590004b118783b */ /* 0x000f2e0008004200 */
[C---:B------:R-:W-:Y:S01]  /*11c20*/  HMMA.16816.F32 R40, R20.reuse, R30, R40 ;  /* 0x0000001e1428723c */ /* 0x040fe20000001828 */
[----:B------:R5:W1:Y:S07]  /*11c30*/  LDSM.16.MT88.4 R28, [R133+0x5900] ;  /* 0x00590000851c783b */ /* 0x000a6e0000004200 */
[C---:B------:R-:W-:Y:S07]  /*11c40*/  HMMA.16816.F32 R44, R20.reuse, R32, R44 ;  /* 0x00000020142c723c */ /* 0x040fee000000182c */
[----:B------:R-:W-:Y:S01]  /*11c50*/  @P0 IADD3 R32, R210, -0x2, RZ ;  /* 0xfffffffed2200810 */ /* 0x000fe20007ffe0ff */
[C---:B------:R-:W-:Y:S04]  /*11c60*/  HMMA.16816.F32 R48, R20.reuse, R34, R48 ;  /* 0x000000221430723c */ /* 0x040fe80000001830 */
[----:B------:R-:W-:Y:S04]  /*11c70*/  @P0 SHF.R.S32.HI R33, RZ, 0x1f, R32 ;  /* 0x0000001fff210819 */ /* 0x000fe80000011420 */
[C---:B------:R-:W-:Y:S04]  /*11c80*/  HMMA.16816.F32 R52, R20.reuse, R136, R52 ;  /* 0x000000881434723c */ /* 0x040fe80000001834 */
[----:B------:R-:W-:Y:S01]  /*11c90*/  @P0 IMAD R33, R33, c[0x0][0x1e0], RZ ;  /* 0x0000780021210a24 */ /* 0x000fe200078e02ff */
[----:B-----5:R-:W-:Y:S03]  /*11ca0*/  MOV R133, R132 ;  /* 0x0000008400857202 */ /* 0x020fe60000000f00 */
[C---:B------:R-:W-:Y:S04]  /*11cb0*/  HMMA.16816.F32 R56, R20.reuse, R138, R56 ;  /* 0x0000008a1438723c */ /* 0x040fe80000001838 */
[C---:B------:R-:W-:Y:S04]  /*11cc0*/  @P0 IMAD R33, R32.reuse, c[0x0][0x1e4], R33 ;  /* 0x0000790020210a24 */ /* 0x040fe800078e0221 */
[C---:B------:R-:W-:Y:S08]  /*11cd0*/  HMMA.16816.F32 R60, R20.reuse, R140, R60 ;  /* 0x0000008c143c723c */ /* 0x040ff0000000183c */
[C---:B------:R-:W-:Y:S08]  /*11ce0*/  HMMA.16816.F32 R64, R20.reuse, R142, R64 ;  /* 0x0000008e1440723c */ /* 0x040ff00000001840 */
[C---:B-1----:R-:W-:Y:S07]  /*11cf0*/  HMMA.16816.F32 R68, R20.reuse, R116, R68 ;  /* 0x000000741444723c */ /* 0x042fee0000001844 */
[----:B------:R-:W-:Y:S01]  /*11d00*/  @P0 IMAD.WIDE.U32 R116, R32, c[0x0][0x1e0], RZ ;  /* 0x0000780020740a25 */ /* 0x000fe200078e00ff */
[C---:B------:R-:W-:Y:S04]  /*11d10*/  HMMA.16816.F32 R72, R20.reuse, R118, R72 ;  /* 0x000000761448723c */ /* 0x040fe80000001848 */
[----:B------:R-:W-:Y:S03]  /*11d20*/  @P0 IADD3 R33, R117, R33, RZ ;  /* 0x0000002175210210 */ /* 0x000fe60007ffe0ff */
[C---:B------:R-:W-:Y:S01]  /*11d30*/  @P0 SHF.L.U32 R119, R116.reuse, 0x6, RZ ;  /* 0x0000000674770819 */ /* 0x040fe200000006ff */
[C---:B--2---:R-:W-:Y:S04]  /*11d40*/  HMMA.16816.F32 R76, R20.reuse, R120, R76 ;  /* 0x00000078144c723c */ /* 0x044fe8000000184c */
[----:B------:R-:W-:Y:S04]  /*11d50*/  @P0 SHF.L.U64.HI R116, R116, 0x6, R33 ;  /* 0x0000000674740819 */ /* 0x000fe80000010221 */
[C---:B------:R-:W-:Y:S08]  /*11d60*/  HMMA.16816.F32 R80, R20.reuse, R122, R80 ;  /* 0x0000007a1450723c */ /* 0x040ff00000001850 */
[C---:B---3--:R-:W-:Y:S07]  /*11d70*/  HMMA.16816.F32 R84, R20.reuse, R8, R84 ;  /* 0x000000081454723c */ /* 0x048fee0000001854 */
[C---:B------:R-:W-:Y:S01]  /*11d80*/  @P0 IADD3 R8, P1, R119.reuse, R196, RZ ;  /* 0x000000c477080210 */ /* 0x040fe20007f3e0ff */
[C---:B------:R-:W-:Y:S04]  /*11d90*/  HMMA.16816.F32 R88, R20.reuse, R10, R88 ;  /* 0x0000000a1458723c */ /* 0x040fe80000001858 */
[----:B------:R-:W-:Y:S02]  /*11da0*/  @P0 IADD3.X R9, R116, R201, RZ, P1, !PT ;  /* 0x000000c974090210 */ /* 0x000fe40000ffe4ff */
[----:B------:R-:W-:Y:S02]  /*11db0*/  @P0 LEA R34, P3, R8, c[0x0][0x1c8], 0x1 ;  /* 0x0000720008220a11 */ /* 0x000fe400078608ff */
[----:B------:R-:W-:Y:S01]  /*11dc0*/  @P0 IADD3 R11, P2, R119, R204, RZ ;  /* 0x000000cc770b0210 */ /* 0x000fe20007f5e0ff */
[C---:B----4-:R-:W-:Y:S03]  /*11dd0*/  HMMA.16816.F32 R92, R20.reuse, R24, R92 ;  /* 0x00000018145c723c */ /* 0x050fe6000000185c */
[C---:B------:R-:W-:Y:S02]  /*11de0*/  @P0 LEA R32, P1, R11.reuse, c[0x0][0x1c8], 0x1 ;  /* 0x000072000b200a11 */ /* 0x040fe400078208ff */
[----:B------:R-:W-:Y:S02]  /*11df0*/  @P0 IADD3.X R10, R116, R203, RZ, P2, !PT ;  /* 0x000000cb740a0210 */ /* 0x000fe400017fe4ff */
[----:B------:R-:W-:Y:S01]  /*11e00*/  @P0 LEA.HI.X R35, R8, c[0x0][0x1cc], R9, 0x1, P3 ;  /* 0x0000730008230a11 */ /* 0x000fe200018f0c09 */
[C---:B------:R-:W-:Y:S04]  /*11e10*/  HMMA.16816.F32 R96, R20.reuse, R26, R96 ;  /* 0x0000001a1460723c */ /* 0x040fe80000001860 */
[----:B------:R-:W-:Y:S02]  /*11e20*/  @P0 LEA.HI.X R33, R11, c[0x0][0x1cc], R10, 0x1, P1 ;  /* 0x000073000b210a11 */ /* 0x000fe400008f0c0a */
[----:B------:R-:W1:Y:S01]  /*11e30*/  LDSM.16.MT88.4 R8, [R176+UR4+0x5900] ;  /* 0x00590004b008783b */ /* 0x000e620008004200 */
[----:B------:R-:W-:Y:S01]  /*11e40*/  @P0 IADD3 R117, P1, R188, R119, RZ ;  /* 0x00000077bc750210 */ /* 0x000fe20007f3e0ff */
[C---:B------:R-:W-:Y:S04]  /*11e50*/  HMMA.16816.F32 R100, R20.reuse, R28, R100 ;  /* 0x0000001c1464723c */ /* 0x040fe80000001864 */
[----:B------:R-:W-:Y:S02]  /*11e60*/  @P0 IADD3 R24, P4, R117, R196, RZ ;  /* 0x000000c475180210 */ /* 0x000fe40007f9e0ff */
[----:B------:R-:W-:Y:S01]  /*11e70*/  @P0 IADD3.X R2, R187, R116, RZ, P1, !PT ;  /* 0x00000074bb020210 */ /* 0x000fe20000ffe4ff */
[----:B------:R-:W-:Y:S01]  /*11e80*/  FADD.FTZ R28, R164, R167 ;  /* 0x000000a7a41c7221 */ /* 0x000fe20000010000 */
[----:B------:R-:W-:Y:S01]  /*11e90*/  @P0 LEA R230, P1, R24, c[0x0][0x1c8], 0x1 ;  /* 0x0000720018e60a11 */ /* 0x000fe200078208ff */
[C---:B------:R-:W-:Y:S03]  /*11ea0*/  HMMA.16816.F32 R104, R20.reuse, R30, R104 ;  /* 0x0000001e1468723c */ /* 0x040fe60000001868 */
[----:B------:R-:W-:Y:S01]  /*11eb0*/  @P0 IADD3.X R25, R2, R201, RZ, P4, !PT ;  /* 0x000000c902190210 */ /* 0x000fe200027fe4ff */
[----:B------:R-:W-:Y:S01]  /*11ec0*/  FADD.FTZ R28, R165, R28 ;  /* 0x0000001ca51c7221 */ /* 0x000fe20000010000 */
[----:B------:R-:W-:Y:S02]  /*11ed0*/  @P0 IADD3 R119, P3, R119, R202, RZ ;  /* 0x000000ca77770210 */ /* 0x000fe40007f7e0ff */
[----:B------:R-:W-:Y:S01]  /*11ee0*/  @P0 LEA.HI.X R231, R24, c[0x0][0x1cc], R25, 0x1, P1 ;  /* 0x0000730018e70a11 */ /* 0x000fe200008f0c19 */
[----:B------:R-:W-:Y:S01]  /*11ef0*/  FADD.FTZ R175, R175, R28 ;  /* 0x0000001cafaf7221 */ /* 0x000fe20000010000 */
[----:B------:R-:W2:Y:S01]  /*11f00*/  LDSM.16.MT88.4 R24, [R160+0x5900] ;  /* 0x00590000a018783b */ /* 0x000ea20000004200 */
[C---:B------:R-:W-:Y:S02]  /*11f10*/  ISETP.GE.AND P1, PT, R209.reuse, 0x1, PT ;  /* 0x00000001d100780c */ /* 0x040fe40003f26270 */
[----:B------:R-:W-:Y:S01]  /*11f20*/  IADD3 R209, R209, 0x1, RZ ;  /* 0x00000001d1d17810 */ /* 0x000fe20007ffe0ff */
[----:B------:R-:W-:Y:S01]  /*11f30*/  FADD.FTZ R214, R214, R175 ;  /* 0x000000afd6d67221 */ /* 0x000fe20000010000 */
[----:B------:R-:W-:Y:S02]  /*11f40*/  @P0 LEA R228, P2, R119, c[0x0][0x1c8], 0x1 ;  /* 0x0000720077e40a11 */ /* 0x000fe400078408ff */
[----:B------:R-:W-:Y:S01]  /*11f50*/  SEL R209, R209, RZ, !P1 ;  /* 0x000000ffd1d17207 */ /* 0x000fe20004800000 */
[----:B------:R-:W-:Y:S01]  /*11f60*/  FADD.FTZ R215, R215, R214 ;  /* 0x000000d6d7d77221 */ /* 0x000fe20000010000 */
[----:B------:R-:W-:Y:S02]  /*11f70*/  @P0 IADD3.X R116, R116, R193, RZ, P3, !PT ;  /* 0x000000c174740210 */ /* 0x000fe40001ffe4ff */
[----:B------:R-:W-:Y:S01]  /*11f80*/  @P0 IADD3 R0, P4, R117, R204, RZ ;  /* 0x000000cc75000210 */ /* 0x000fe20007f9e0ff */
[----:B------:R-:W-:Y:S01]  /*11f90*/  FADD.FTZ R216, R216, R215 ;  /* 0x000000d7d8d87221 */ /* 0x000fe20000010000 */
[----:B------:R-:W-:Y:S01]  /*11fa0*/  @P0 LEA.HI.X R229, R119, c[0x0][0x1cc], R116, 0x1, P2 ;  /* 0x0000730077e50a11 */ /* 0x000fe200010f0c74 */
[----:B------:R-:W-:Y:S01]  /*11fb0*/  @P0 IMAD R116, R209, 0x3000, R192 ;  /* 0x00003000d1740824 */ /* 0x000fe200078e02c0 */
[----:B------:R-:W-:Y:S01]  /*11fc0*/  @P0 LEA R162, P3, R0, c[0x0][0x1c8], 0x1 ;  /* 0x0000720000a20a11 */ /* 0x000fe200078608ff */
[----:B------:R-:W-:Y:S01]  /*11fd0*/  FADD.FTZ R159, R159, R216 ;  /* 0x000000d89f9f7221 */ /* 0x000fe20000010000 */
[----:B------:R-:W-:Y:S02]  /*11fe0*/  @P0 IADD3.X R29, R2, R203, RZ, P4, !PT ;  /* 0x000000cb021d0210 */ /* 0x000fe400027fe4ff */
[----:B------:R-:W-:Y:S01]  /*11ff0*/  LOP3.LUT P4, RZ, R186, 0x1, RZ, 0xc0, !PT ;  /* 0x00000001baff7812 */ /* 0x000fe2000788c0ff */
[C---:B-1----:R-:W-:Y:S03]  /*12000*/  HMMA.16816.F32 R120, R20.reuse, R8, R12 ;  /* 0x000000081478723c */ /* 0x042fe6000000180c */
[----:B------:R-:W-:Y:S01]  /*12010*/  @P0 LEA.HI.X R163, R0, c[0x0][0x1cc], R29, 0x1, P3 ;  /* 0x0000730000a30a11 */ /* 0x000fe200018f0c1d */
[----:B------:R-:W-:Y:S01]  /*12020*/  FADD.FTZ R218, R218, R159 ;  /* 0x0000009fdada7221 */ /* 0x000fe20000010000 */
[----:B------:R-:W-:Y:S02]  /*12030*/  @P0 SHF.L.U32 R29, R116, 0x1, RZ ;  /* 0x00000001741d0819 */ /* 0x000fe400000006ff */
[----:B------:R-:W-:Y:S01]  /*12040*/  @P0 IADD3 R117, P2, R117, R202, RZ ;  /* 0x000000ca75750210 */ /* 0x000fe20007f5e0ff */
[C---:B------:R-:W-:Y:S02]  /*12050*/  HMMA.16816.F32 R108, R20.reuse, R10, R108 ;  /* 0x0000000a146c723c */ /* 0x040fe4000000186c */
[----:B------:R-:W-:Y:S01]  /*12060*/  @!PT LDS RZ, [RZ] ;  /* 0x00000000fffff984 */ /* 0x000fe20000000800 */
[----:B------:R-:W-:Y:S01]  /*12070*/  @!PT LDS RZ, [RZ] ;  /* 0x00000000fffff984 */ /* 0x000fe20000000800 */
[----:B------:R-:W-:Y:S01]  /*12080*/  @!PT LDS RZ, [RZ] ;  /* 0x00000000fffff984 */ /* 0x000fe20000000800 */
[----:B------:R1:W-:Y:S02]  /*12090*/  @P0 LDGSTS.E.BYPASS.LTC128B.128 [R29+0xc100], [R34.64], !P6 ;  /* 0x0c100000221d0fae */ /* 0x0003e4000f101d46 */
[----:B------:R-:W-:Y:S01]  /*120a0*/  @P0 LEA R30, P1, R117, c[0x0][0x1c8], 0x1 ;  /* 0x00007200751e0a11 */ /* 0x000fe200078208ff */
[----:B------:R-:W-:Y:S01]  /*120b0*/  FADD.FTZ R219, R219, R218 ;  /* 0x000000dadbdb7221 */ /* 0x000fe20000010000 */
[----:B------:R-:W-:Y:S02]  /*120c0*/  @P0 IADD3.X R2, R2, R193, RZ, P2, !PT ;  /* 0x000000c102020210 */ /* 0x000fe400017fe4ff */
[----:B------:R-:W-:Y:S01]  /*120d0*/  MOV R0, R3 ;  /* 0x0000000300007202 */ /* 0x000fe20000000f00 */
[----:B------:R-:W-:Y:S01]  /*120e0*/  FADD.FTZ R219, R220, R219 ;  /* 0x000000dbdcdb7221 */ /* 0x000fe20000010000 */
[----:B------:R1:W-:Y:S02]  /*120f0*/  @P0 LDGSTS.E.BYPASS.LTC128B.128 [R29+0xe100], [R32.64], !P5 ;  /* 0x0e100000201d0fae */ /* 0x0003e4000e901d46 */
[----:B------:R-:W-:Y:S01]  /*12100*/  @P0 LEA.HI.X R31, R117, c[0x0][0x1cc], R2, 0x1, P1 ;  /* 0x00007300751f0a11 */ /* 0x000fe200008f0c02 */
[----:B------:R-:W-:Y:S01]  /*12110*/  FADD.FTZ R224, R224, R219 ;  /* 0x000000dbe0e07221 */ /* 0x000fe20000010000 */
[C---:B--2---:R-:W-:Y:S03]  /*12120*/  HMMA.16816.F32 R116, R20.reuse, R24, R16 ;  /* 0x000000181474723c */ /* 0x044fe60000001810 */
[----:B------:R-:W-:Y:S01]  /*12130*/  FADD.FTZ R225, R225, R224 ;  /* 0x000000e0e1e17221 */ /* 0x000fe20000010000 */
[----:B------:R1:W-:Y:S03]  /*12140*/  @P0 LDGSTS.E.BYPASS.LTC128B.128 [R29+0x10100], [R228.64], !P4 ;  /* 0x10100000e41d0fae */ /* 0x0003e6000e101d46 */
[----:B------:R-:W-:Y:S01]  /*12150*/  FADD.FTZ R226, R226, R225 ;  /* 0x000000e1e2e27221 */ /* 0x000fe20000010000 */
[----:B------:R-:W-:Y:S04]  /*12160*/  HMMA.16816.F32 R112, R20, R26, R112 ;  /* 0x0000001a1470723c */ /* 0x000fe80000001870 */
[----:B------:R1:W-:Y:S01]  /*12170*/  @P0 LDGSTS.E.BYPASS.LTC128B.128 [R29+0xd100], [R230.64], !P6 ;  /* 0x0d100000e61d0fae */ /* 0x0003e2000f101d46 */
[----:B------:R-:W-:Y:S07]  /*12180*/  FADD.FTZ R211, R169, R226 ;  /* 0x000000e2a9d37221 */ /* 0x000fee0000010000 */
[----:B------:R1:W-:Y:S08]  /*12190*/  @P0 LDGSTS.E.BYPASS.LTC128B.128 [R29+0xf100], [R162.64], !P5 ;  /* 0x0f100000a21d0fae */ /* 0x0003f0000e901d46 */
[----:B------:R1:W-:Y:S01]  /*121a0*/  @P0 LDGSTS.E.BYPASS.LTC128B.128 [R29+0x11100], [R30.64], !P4 ;  /* 0x111000001e1d0fae */ /* 0x0003e2000e101d46 */
[----:B------:R-:W-:Y:S02]  /*121b0*/  ISETP.GT.AND P0, PT, R210, RZ, PT ;  /* 0x000000ffd200720c */ /* 0x000fe40003f04270 */
[----:B------:R-:W-:Y:S05]  /*121c0*/  MOV R210, R212 ;  /* 0x000000d400d27202 */ /* 0x000fea0000000f00 */
[----:B------:R-:W0:Y:S06]  /*121d0*/  LDGDEPBAR ;  /* 0x00000000000079af */ /* 0x000e2c0000000000 */
[----:B------:R-:W-:-:S05]  /*121e0*/  @P0 BRA `(.L_x_768) ;  /* 0xffffd5c000000947 */ /* 0x000fca000383ffff */
.L_x_767:
[----:B-1----:R-:W1:Y:S01]  /*121f0*/  SHFL.BFLY PT, R6, R213, 0x2, 0x1f ;  /* 0x0c401f00d5067f89 */ /* 0x002e6200000e0000 */
[----:B------:R-:W-:-:S02]  /*12200*/  MOV R4, RZ ;  /* 0x000000ff00047202 */ /* 0x000fc40000000f00 */
[----:B------:R-:W-:Y:S01]  /*12210*/  MOV R2, RZ ;  /* 0x000000ff00027202 */ /* 0x000fe20000000f00 */
[----:B------:R-:W2:Y:S01]  /*12220*/  SHFL.BFLY PT, R0, R211, 0x2, 0x1f ;  /* 0x0c401f00d3007f89 */ /* 0x000ea200000e0000 */
        /* <DEDUP_REMOVED lines=19> */
[----:B------:R-:W-:Y:S01]  /*12360*/  FMUL.FTZ R125, R4, R125 ;  /* 0x0000007d047d7220 */ /* 0x000fe20000410000 */
        /* <DEDUP_REMOVED lines=99> */
.L_x_720:
        /* <DEDUP_REMOVED lines=22> */
[----:B------:R-:W-:Y:S02]  /*12b00*/  LOP3.LUT R10, R5, 0xfffffffc, RZ, 0xc0, !PT ;  /* 0xfffffffc050a7812 */ /* 0x000fe400078ec0ff */
[----:B------:R-:W-:Y:S02]  /*12b10*/  LEA.HI R15, R15, R16, RZ, 0x3 ;  /* 0x000000100f0f7211 */ /* 0x000fe400078f18ff */
[----:B------:R-:W-:Y:S01]  /*12b20*/  SHF.R.S32.HI R5, RZ, 0x5, R7 ;  /* 0x00000005ff057819 */ /* 0x000fe20000011407 */
[----:B------:R-:W-:Y:S01]  /*12b30*/  IMAD.IADD R10, R3, 0x1, -R10 ;  /* 0x00000001030a7824 */ /* 0x000fe200078e0a0a */
[----:B------:R-:W-:-:S02]  /*12b40*/  LOP3.LUT R15, R15, 0xfffffff8, RZ, 0xc0, !PT ;  /* 0xfffffff80f0f7812 */ /* 0x000fc400078ec0ff */
[----:B------:R-:W-:Y:S02]  /*12b50*/  F2FP.PACK_AB R48, R49, R48 ;  /* 0x000000303130723e */ /* 0x000fe400000000ff */
[----:B------:R-:W-:Y:S01]  /*12b60*/  F2FP.PACK_AB R50, R51, R50 ;  /* 0x000000323332723e */ /* 0x000fe200000000ff */
[----:B------:R-:W-:Y:S01]  /*12b70*/  IMAD.IADD R15, R16, 0x1, -R15 ;  /* 0x00000001100f7824 */ /* 0x000fe200078e0a0f */
[----:B------:R-:W-:Y:S01]  /*12b80*/  F2FP.PACK_AB R52, R53, R52 ;  /* 0x000000343534723e */ /* 0x000fe200000000ff */
[----:B------:R-:W-:Y:S01]  /*12b90*/  IMAD R16, R5, 0x200, R10 ;  /* 0x0000020005107824 */ /* 0x000fe200078e020a */
[----:B------:R-:W-:Y:S01]  /*12ba0*/  F2FP.PACK_AB R54, R55, R54 ;  /* 0x000000363736723e */ /* 0x000fe200000000ff */
[C---:B------:R-:W-:Y:S01]  /*12bb0*/  IMAD.SHL.U32 R11, R15.reuse, 0x40, RZ ;  /* 0x000000400f0b7824 */ /* 0x040fe200078e00ff */
[----:B------:R-:W-:Y:S02]  /*12bc0*/  LOP3.LUT R17, R15, 0x1, RZ, 0xc0, !PT ;  /* 0x000000010f117812 */ /* 0x000fe400078ec0ff */
[----:B------:R-:W-:-:S02]  /*12bd0*/  F2FP.PACK_AB R56, R57, R56 ;  /* 0x000000383938723e */ /* 0x000fc400000000ff */
[----:B------:R-:W-:Y:S02]  /*12be0*/  LOP3.LUT R11, R11, 0x1c0, RZ, 0xc0, !PT ;  /* 0x000001c00b0b7812 */ /* 0x000fe400078ec0ff */
        /* <DEDUP_REMOVED lines=87> */
[----:B------:R2:W-:Y:S04]  /*13160*/  STS [R17+0x8400], R98 ;  /* 0x0084006211007388 */ /* 0x0005e80000000800 */
[----:B------:R-:W-:Y:S04]  /*13170*/  STS [R19+0x8080], R100 ;  /* 0x0080806413007388 */ /* 0x000fe80000000800 */
[----:B------:R3:W-:Y:S04]  /*13180*/  STS [R19+0x8480], R102 ;  /* 0x0084806613007388 */ /* 0x0007e80000000800 */
[----:B------:R4:W-:Y:S01]  /*13190*/  STS [R15+0x8000], R104 ;  /* 0x008000680f007388 */ /* 0x0009e20000000800 */
[----:B-1----:R-:W-:-:S03]  /*131a0*/  IMAD.MOV.U32 R9, RZ, RZ, 0x4 ;  /* 0x00000004ff097424 */ /* 0x002fc600078e00ff */
[----:B------:R4:W-:Y:S04]  /*131b0*/  STS [R15+0x8400], R106 ;  /* 0x0084006a0f007388 */ /* 0x0009e80000000800 */
[----:B------:R4:W-:Y:S04]  /*131c0*/  STS [R21+0x8080], R120 ;  /* 0x0080807815007388 */ /* 0x0009e80000000800 */
        /* <DEDUP_REMOVED lines=10> */
[----:B---3--:R-:W-:-:S03]  /*13270*/  @P1 IMAD.WIDE R18, R184, R9, c[0x0][0x508] ;  /* 0x00014200b8121625 */ /* 0x008fc600078e0209 */
[----:B------:R-:W2:Y:S04]  /*13280*/  @P0 LDG.E R11, [R16.64] ;  /* 0x00000006100b0981 */ /* 0x000ea8000c1e1900 */
[----:B------:R4:W5:Y:S01]  /*13290*/  @P1 LDG.E R4, [R18.64] ;  /* 0x0000000612041981 */ /* 0x000962000c1e1900 */
[----:B------:R-:W-:Y:S02]  /*132a0*/  CS2R R8, SRZ ;  /* 0x0000000000087805 */ /* 0x000fe4000001ff00 */
[--C-:B--2---:R-:W-:Y:S01]  /*132b0*/  @P0 SHF.R.S32.HI R9, RZ, 0x1f, R11.reuse ;  /* 0x0000001fff090819 */ /* 0x104fe2000001140b */
[----:B------:R-:W-:Y:S01]  /*132c0*/  @P0 IMAD.MOV.U32 R8, RZ, RZ, R11 ;  /* 0x000000ffff080224 */ /* 0x000fe200078e000b */
[----:B------:R-:W-:Y:S05]  /*132d0*/  @P1 BRA `(.L_x_770) ;  /* 0x0000004000001947 */ /* 0x000fea0003800000 */
[----:B----4-:R-:W-:Y:S05]  /*132e0*/  @!P0 BRA `(.L_x_770) ;  /* 0x0000003000008947 */ /* 0x010fea0003800000 */
[----:B-----5:R-:W2:Y:S04]  /*132f0*/  LDG.E R4, [R16.64] ;  /* 0x0000000610047981 */ /* 0x020ea8000c1e1900 */
[----:B------:R-:W2:Y:S02]  /*13300*/  LDG.E R11, [R16.64+0x4] ;  /* 0x00000406100b7981 */ /* 0x000ea4000c1e1900 */
[----:B--2---:R-:W-:-:S02]  /*13310*/  IADD3 R4, -R4, R11, RZ ;  /* 0x0000000b04047210 */ /* 0x004fc40007ffe1ff */
.L_x_770:
[----:B----4-:R-:W-:Y:S01]  /*13320*/  LOP3.LUT R6, R7, 0xffffffe0, RZ, 0xc0, !PT ;  /* 0xffffffe007067812 */ /* 0x010fe200078ec0ff */
        /* <DEDUP_REMOVED lines=10> */
[----:B------:R-:W-:Y:S01]  /*133d0*/  LOP3.LUT R16, R16, 0xffffff8, RZ, 0xc0, !PT ;  /* 0x0ffffff810107812 */ /* 0x000fe200078ec0ff */
[----:B------:R-:W-:Y:S01]  /*133e0*/  IMAD.IADD R10, R10, 0x1, -R13 ;  /* 0x000000010a0a7824 */ /* 0x000fe200078e0a0d */
[----:B------:R-:W-:Y:S02]  /*133f0*/  LEA.HI R6, R6, R7, RZ, 0x2 ;  /* 0x0000000706067211 */ /* 0x000fe400078f10ff */
[----:B------:R-:W-:Y:S02]  /*13400*/  IADD3 R5, R5, -R16, RZ ;  /* 0x8000001005057210 */ /* 0x000fe40007ffe0ff */
[----:B------:R-:W-:Y:S02]  /*13410*/  SHF.R.S32.HI R6, RZ, 0x2, R6 ;  /* 0x00000002ff067819 */ /* 0x000fe40000011406 */
[----:B------:R-:W-:Y:S02]  /*13420*/  ISETP.NE.AND P1, PT, R11, 0x1, PT ;  /* 0x000000010b00780c */ /* 0x000fe40003f25270 */
[----:B------:R-:W-:Y:S01]  /*13430*/  LOP3.LUT P2, RZ, R7, 0x3, RZ, 0xc0, !PT ;  /* 0x0000000307ff7812 */ /* 0x000fe2000784c0ff */
[----:B------:R-:W-:Y:S01]  /*13440*/  IMAD R5, R5, 0x10, R6 ;  /* 0x0000001005057824 */ /* 0x000fe200078e0206 */
[----:B------:R-:W-:Y:S01]  /*13450*/  MOV R18, R8 ;  /* 0x0000000800127202 */ /* 0x000fe20000000f00 */
[----:B------:R-:W-:Y:S01]  /*13460*/  IMAD R7, R9, c[0x0][0x3a0], RZ ;  /* 0x0000e80009077a24 */ /* 0x000fe200078e02ff */
[-C--:B------:R-:W-:Y:S01]  /*13470*/  LEA.HI R13, R14, R3.reuse, RZ, 0x3 ;  /* 0x000000030e0d7211 */ /* 0x080fe200078f18ff */
[----:B------:R-:W-:Y:S01]  /*13480*/  IMAD R15, R10, 0x8, R5 ;  /* 0x000000080a0f7824 */ /* 0x000fe200078e0205 */
[----:B------:R-:W-:Y:S01]  /*13490*/  LEA.HI R14, R14, R3, RZ, 0x6 ;  /* 0x000000030e0e7211 */ /* 0x000fe200078f30ff */
[----:B------:R-:W-:-:S02]  /*134a0*/  IMAD R6, R2, c[0x0][0x490], RZ ;  /* 0x0001240002067a24 */ /* 0x000fc400078e02ff */
[C---:B------:R-:W-:Y:S02]  /*134b0*/  IMAD R7, R8.reuse, c[0x0][0x3a4], R7 ;  /* 0x0000e90008077a24 */ /* 0x040fe400078e0207 */
[----:B------:R-:W-:Y:S01]  /*134c0*/  IMAD.WIDE.U32 R10, R8, c[0x0][0x3a0], RZ ;  /* 0x0000e800080a7a25 */ /* 0x000fe200078e00ff */
[----:B-1----:R-:W-:-:S03]  /*134d0*/  LEA R8, R54, R15, 0x7 ;  /* 0x0000000f36087211 */ /* 0x002fc600078e38ff */
[----:B------:R-:W-:Y:S01]  /*134e0*/  IMAD.WIDE.U32 R18, R185, c[0x0][0x490], R18 ;  /* 0x00012400b9127a25 */ /* 0x000fe200078e0012 */
[----:B------:R-:W-:-:S03]  /*134f0*/  IADD3 R11, R11, R7, RZ ;  /* 0x000000070b0b7210 */ /* 0x000fc60007ffe0ff */
[----:B------:R-:W-:Y:S01]  /*13500*/  IMAD R9, R185, c[0x0][0x494], R6 ;  /* 0x00012500b9097a24 */ /* 0x000fe200078e0206 */
[----:B------:R-:W-:Y:S01]  /*13510*/  LOP3.LUT R6, R13, 0xfffffff8, RZ, 0xc0, !PT ;  /* 0xfffffff80d067812 */ /* 0x000fe200078ec0ff */
[----:B------:R-:W-:Y:S01]  /*13520*/  IMAD.MOV.U32 R7, RZ, RZ, R8 ;  /* 0x000000ffff077224 */ /* 0x000fe200078e0008 */
[----:B------:R-:W-:Y:S01]  /*13530*/  SHF.R.S32.HI R13, RZ, 0x3, R13 ;  /* 0x00000003ff0d7819 */ /* 0x000fe2000001140d */
[----:B------:R-:W-:Y:S02]  /*13540*/  IMAD.IADD R19, R19, 0x1, R9 ;  /* 0x0000000113137824 */ /* 0x000fe400078e0209 */
[----:B------:R-:W-:-:S04]  /*13550*/  @P1 IMAD.HI.U32 R9, R8, c[0x0][0x4ec], RZ ;  /* 0x00013b0008091a27 */ /* 0x000fc800078e00ff */
[----:B------:R-:W-:Y:S01]  /*13560*/  IMAD.IADD R6, R3, 0x1, -R6 ;  /* 0x0000000103067824 */ /* 0x000fe200078e0a06 */
[----:B------:R-:W-:Y:S01]  /*13570*/  SHF.R.S32.HI R3, RZ, 0x1f, R184 ;  /* 0x0000001fff037819 */ /* 0x000fe200000114b8 */
[----:B------:R-:W-:Y:S01]  /*13580*/  IMAD R2, R2, c[0x0][0x3e8], RZ ;  /* 0x0000fa0002027a24 */ /* 0x000fe200078e02ff */
[----:B------:R-:W-:Y:S01]  /*13590*/  @P1 SHF.R.U32.HI R7, RZ, c[0x0][0x4f0], R9 ;  /* 0x00013c00ff071a19 */ /* 0x000fe20000011609 */
[----:B------:R-:W-:Y:S01]  /*135a0*/  IMAD.WIDE.U32 R10, R185, c[0x0][0x3e8], R10 ;  /* 0x0000fa00b90a7a25 */ /* 0x000fe200078e000a */
[----:B------:R-:W-:Y:S02]  /*135b0*/  SEL R184, R184, RZ, !P0 ;  /* 0x000000ffb8b87207 */ /* 0x000fe40004000000 */
[----:B------:R-:W-:Y:S01]  /*135c0*/  SEL R3, R3, RZ, !P0 ;  /* 0x000000ff03037207 */ /* 0x000fe20004000000 */
[----:B------:R-:W-:Y:S01]  /*135d0*/  IMAD.MOV R9, RZ, RZ, -R7 ;  /* 0x000000ffff097224 */ /* 0x000fe200078e0a07 */
[----:B------:R-:W-:Y:S01]  /*135e0*/  LEA R21, R6, R13, 0x5 ;  /* 0x0000000d06157211 */ /* 0x000fe200078e28ff */
[----:B------:R-:W-:Y:S01]  /*135f0*/  IMAD.WIDE.U32 R18, R184, c[0x0][0x498], R18 ;  /* 0x00012600b8127a25 */ /* 0x000fe200078e0012 */
[----:B------:R-:W-:-:S03]  /*13600*/  SHF.R.S32.HI R16, RZ, 0x1f, R7 ;  /* 0x0000001fff107819 */ /* 0x000fc60000011407 */
        /* <DEDUP_REMOVED lines=24> */
[----:B------:R-:W-:Y:S01]  /*13790*/  IMAD R9, R184, c[0x0][0x3f4], R9 ;  /* 0x0000fd00b8097a24 */ /* 0x000fe200078e0209 */
[----:B------:R-:W-:Y:S01]  /*137a0*/  LOP3.LUT R6, R6, R3, RZ, 0x3c, !PT ;  /* 0x0000000306067212 */ /* 0x000fe200078e3cff */
[----:B------:R-:W-:Y:S01]  /*137b0*/  IMAD.MOV R3, RZ, RZ, -R7 ;  /* 0x000000ffff037224 */ /* 0x000fe200078e0a07 */
[----:B------:R-:W-:Y:S01]  /*137c0*/  LEA.HI.X R17, R20, c[0x0][0x454], R17, 0x2, P0 ;  /* 0x0001150014117a11 */ /* 0x000fe200000f1411 */
[----:B------:R-:W-:Y:S01]  /*137d0*/  SHFL.IDX PT, R32, R15, RZ, 0x1c1f ;  /* 0x001c1fff0f207589 */ /* 0x000fe200000e0000 */
[----:B------:R-:W-:Y:S01]  /*137e0*/  SHF.R.S32.HI R16, RZ, 0x1f, R7 ;  /* 0x0000001fff107819 */ /* 0x000fe20000011407 */
[----:B------:R-:W-:Y:S01]  /*137f0*/  IMAD R56, R3, c[0x0][0x4e8], R8 ;  /* 0x00013a0003387a24 */ /* 0x000fe200078e0208 */
[----:B------:R-:W-:Y:S01]  /*13800*/  IADD3 R11, R11, R9, RZ ;  /* 0x000000090b0b7210 */ /* 0x000fe20007ffe0ff */
[----:B------:R-:W1:Y:S01]  /*13810*/  SHFL.IDX PT, R33, R17, RZ, 0x1c1f ;  /* 0x001c1fff11217589 */ /* 0x000e6200000e0000 */
[C---:B------:R-:W-:Y:S01]  /*13820*/  IMAD R8, R54.reuse, 0x80, R5 ;  /* 0x0000008036087824 */ /* 0x040fe200078e0205 */
[----:B------:R-:W-:Y:S01]  /*13830*/  LEA R54, R54, R13, 0x7 ;  /* 0x0000000d36367211 */ /* 0x000fe200078e38ff */
[----:B-----5:R-:W-:Y:S01]  /*13840*/  IMAD R3, R4, c[0x0][0x4e8], RZ ;  /* 0x00013a0004037a24 */ /* 0x020fe200078e02ff */
[----:B------:R-:W-:Y:S01]  /*13850*/  SHFL.IDX PT, R34, R15, 0x1, 0x1c1f ;  /* 0x003c1f000f227f89 */ /* 0x000fe200000e0000 */
[----:B------:R-:W-:Y:S01]  /*13860*/  IMAD R16, R16, c[0x0][0x3e0], RZ ;  /* 0x0000f80010107a24 */ /* 0x000fe200078e02ff */
[C---:B------:R-:W-:Y:S01]  /*13870*/  IADD3 R4, R8.reuse, 0x8, RZ ;  /* 0x0000000808047810 */ /* 0x040fe20007ffe0ff */
[----:B------:R-:W-:Y:S01]  /*13880*/  IMAD.WIDE.U32 R10, R7, c[0x0][0x3e0], R10 ;  /* 0x0000f800070a7a25 */ /* 0x000fe200078e000a */
[----:B------:R-:W2:Y:S01]  /*13890*/  SHFL.IDX PT, R35, R17, 0x1, 0x1c1f ;  /* 0x003c1f0011237f89 */ /* 0x000ea200000e0000 */
[----:B------:R-:W-:-:S02]  /*138a0*/  ISETP.GE.OR P1, PT, R8, R3, P2 ;  /* 0x000000030800720c */ /* 0x000fc40001726670 */
[----:B------:R-:W-:Y:S01]  /*138b0*/  IMAD R16, R7, c[0x0][0x3e4], R16 ;  /* 0x0000f90007107a24 */ /* 0x000fe200078e0210 */
[----:B------:R-:W-:Y:S02]  /*138c0*/  ISETP.GE.OR P0, PT, R4, R3, P2 ;  /* 0x000000030400720c */ /* 0x000fe40001706670 */
[----:B------:R-:W-:Y:S01]  /*138d0*/  SHF.L.U32 R7, R14, 0x3, RZ ;  /* 0x000000030e077819 */ /* 0x000fe200000006ff */
[----:B------:R-:W-:Y:S01]  /*138e0*/  IMAD.IADD R11, R11, 0x1, R16 ;  /* 0x000000010b0b7824 */ /* 0x000fe200078e0210 */
[----:B------:R-:W-:Y:S02]  /*138f0*/  SHF.R.S32.HI R5, RZ, 0x1f, R56 ;  /* 0x0000001fff057819 */ /* 0x000fe40000011438 */
[----:B------:R-:W-:-:S03]  /*13900*/  LOP3.LUT R6, R6, 0x7ffffe00, R7, 0xf8, !PT ;  /* 0x7ffffe0006067812 */ /* 0x000fc600078ef807 */
[----:B------:R-:W-:Y:S01]  /*13910*/  IMAD R5, R5, c[0x0][0x3d8], RZ ;  /* 0x0000f60005057a24 */ /* 0x000fe200078e02ff */
[----:B------:R-:W-:Y:S01]  /*13920*/  SHF.L.U32 R58, R6, 0x1, RZ ;  /* 0x00000001063a7819 */ /* 0x000fe200000006ff */
[----:B-1----:R1:W-:Y:S02]  /*13930*/  @!P1 ST.E [R32.64], R0 ;  /* 0x0000000020009985 */ /* 0x0023e4000c101906 */
[C---:B------:R-:W-:Y:S02]  /*13940*/  IMAD R14, R56.reuse, c[0x0][0x3dc], R5 ;  /* 0x0000f700380e7a24 */ /* 0x040fe400078e0205 */
[----:B------:R-:W-:-:S04]  /*13950*/  IMAD.WIDE.U32 R56, R56, c[0x0][0x3d8], R10 ;  /* 0x0000f60038387a25 */ /* 0x000fc800078e000a */
        /* <DEDUP_REMOVED lines=34> */
[----:B--2---:R2:W-:Y:S04]  /*13b80*/  @!P2 ST.E.128 [R58.64], R48 ;  /* 0x000000303a00a985 */ /* 0x0045e8000c101d06 */
[----:B-1----:R2:W-:Y:S04]  /*13b90*/  @!P1 ST.E.128 [R52.64], R32 ;  /* 0x0000002034009985 */ /* 0x0025e8000c101d06 */
[----:B----4-:R2:W-:Y:S02]  /*13ba0*/  @!P0 ST.E.128 [R60.64], R12 ;  /* 0x0000000c3c008985 */ /* 0x0105e4000c101d06 */
.L_x_772:
[----:B--2---:R-:W-:Y:S05]  /*13bb0*/  BSYNC B0 ;  /* 0x0000000000007941 */ /* 0x004fea0003800000 */
.L_x_771:
        /* <DEDUP_REMOVED lines=23> */
.L_x_774:
[----:B------:R-:W-:Y:S05]  /*13d30*/  BSYNC B0 ;  /* 0x0000000000007941 */ /* 0x000fea0003800000 */
.L_x_773:
        /* <DEDUP_REMOVED lines=23> */
.L_x_776:
[----:B------:R-:W-:Y:S05]  /*13eb0*/  BSYNC B0 ;  /* 0x0000000000007941 */ /* 0x000fea0003800000 */
.L_x_775:
[----:B------:R-:W-:Y:S01]  /*13ec0*/  IADD3 R54, R54, 0x60, RZ ;  /* 0x0000006036367810 */ /* 0x000fe20007ffe0ff */
[----:B-1----:R1:W2:Y:S03]  /*13ed0*/  SHFL.IDX PT, R9, R56, 0x3, 0x181f ;  /* 0x00781f0038097f89 */ /* 0x0022a600000e0000 */
[----:B------:R-:W-:Y:S01]  /*13ee0*/  ISETP.GE.AND P0, PT, R54, R3, PT ;  /* 0x000000033600720c */ /* 0x000fe20003f06270 */
[----:B------:R1:W4:-:S12]  /*13ef0*/  SHFL.IDX PT, R8, R57, 0x3, 0x181f ;  /* 0x00781f0039087f89 */ /* 0x00031800000e0000 */
[----:B------:R-:W-:Y:S05]  /*13f00*/  @P0 EXIT ;  /* 0x000000000000094d */ /* 0x000fea0003800000 */
[C---:B------:R-:W-:Y:S02]  /*13f10*/  IADD3 R3, R2.reuse, 0x40, RZ ;  /* 0x0000004002037810 */ /* 0x040fe40007ffe0ff */
[----:B------:R-:W-:Y:S02]  /*13f20*/  ISETP.GE.AND P1, PT, R2, c[0x0][0x3c8], PT ;  /* 0x0000f20002007a0c */ /* 0x000fe40003f26270 */
[----:B------:R-:W-:-:S11]  /*13f30*/  ISETP.GE.AND P0, PT, R3, c[0x0][0x3c8], PT ;  /* 0x0000f20003007a0c */ /* 0x000fd60003f06270 */
[----:B--2-4-:R-:W-:Y:S02]  /*13f40*/  @!P1 IMAD.WIDE R10, R2, 0x2, R8 ;  /* 0x00000002020a9825 */ /* 0x014fe400078e0208 */
[----:B------:R-:W-:-:S03]  /*13f50*/  @!P0 SHF.R.S32.HI R0, RZ, 0x1f, R3 ;  /* 0x0000001fff008819 */ /* 0x000fc60000011403 */
[----:B------:R2:W-:Y:S01]  /*13f60*/  @!P1 ST.E.128 [R10.64], R36 ;  /* 0x000000240a009985 */ /* 0x0005e2000c101d06 */
[----:B------:R-:W-:Y:S02]  /*13f70*/  @!P0 LEA.HI R0, R0, R3, RZ, 0x3 ;  /* 0x0000000300008211 */ /* 0x000fe400078f18ff */
[----:B------:R-:W-:Y:S02]  /*13f80*/  IADD3 R3, R2, 0x80, RZ ;  /* 0x0000008002037810 */ /* 0x000fe40007ffe0ff */
[----:B------:R-:W-:-:S05]  /*13f90*/  @!P0 LOP3.LUT R0, R0, 0xfffffff8, RZ, 0xc0, !PT ;  /* 0xfffffff800008812 */ /* 0x000fca00078ec0ff */
[----:B------:R-:W-:-:S05]  /*13fa0*/  @!P0 IMAD.WIDE R12, R0, 0x2, R8 ;  /* 0x00000002000c8825 */ /* 0x000fca00078e0208 */
        /* <DEDUP_REMOVED lines=9> */
.L_x_769:
        /* <DEDUP_REMOVED lines=18> */
.L_x_777:
        /* <DEDUP_REMOVED lines=41> */
.L_x_779:
[----:B------:R-:W-:Y:S05]  /*143f0*/  BSYNC B0 ;  /* 0x0000000000007941 */ /* 0x000fea0003800000 */
.L_x_778:
        /* <DEDUP_REMOVED lines=64> */
.L_x_781:
[----:B------:R-:W-:Y:S05]  /*14800*/  BSYNC B0 ;  /* 0x0000000000007941 */ /* 0x000fea0003800000 */
.L_x_780:
        /* <DEDUP_REMOVED lines=21> */
.L_x_783:
[----:B------:R-:W-:Y:S05]  /*14960*/  BSYNC B0 ;  /* 0x0000000000007941 */ /* 0x000fea0003800000 */
.L_x_782:
        /* <DEDUP_REMOVED lines=21> */
.L_x_785:
[----:B------:R-:W-:Y:S05]  /*14ac0*/  BSYNC B0 ;  /* 0x0000000000007941 */ /* 0x000fea0003800000 */
.L_x_784:
        /* <DEDUP_REMOVED lines=22> */
.L_x_786:
        /* <DEDUP_REMOVED lines=13> */
.L_x_1296:


//--------------------- .text._ZN7cutlass13device_kernelIN5flash19enable_sm80_to_sm89INS1_16FlashAttnFwdSm80INS1_25CollectiveMainloopFwdSm80ILi8ELi2ELb0EN4cute5tupleIJNS5_1CILi128EEENS7_ILi64EEENS7_ILi192EEEEEELi192ENS_6half_tEfNS_4arch4Sm80ELb0ELb1ELb0ELb0ELb0ELb0ELb1ELb0EEENS1_21CollectiveEpilogueFwdINS6_IJS8_SA_S9_EEENS6_IJNS7_ILi1EEESI_SI_EEESC_SE_Li256ELb0ELb1ELb0ELb0EEENS1_19SingleTileSchedulerILb0ELb0ELb1ELi128EEEEEEEEEvNT_6ParamsE --------------------------
	.section	.text._ZN7cutlass13device_kernelIN5flash19enable_sm80_to_sm89INS1_16FlashAttnFwdSm80INS1_25CollectiveMainloopFwdSm80ILi8ELi2ELb0EN4cute5tupleIJNS5_1CILi128EEENS7_ILi64EEENS7_ILi192EEEEEELi192ENS_6half_tEfNS_4arch4Sm80ELb0ELb1ELb0ELb0ELb0ELb0ELb1ELb0EEENS1_21CollectiveEpilogueFwdINS6_IJS8_SA_S9_EEENS6_IJNS7_ILi1EEESI_SI_EEESC_SE_Li256ELb0ELb1ELb0ELb0EEENS1_19SingleTileSchedulerILb0ELb0ELb1ELi128EEEEEEEEEvNT_6ParamsE,"ax",@progbits
	.sectioninfo	@"SHI_REGISTERS=233"
	.align	128
.text._ZN7cutlass13device_kernelIN5flash19enable_sm80_to_sm89INS1_16FlashAttnFwdSm80INS1_25CollectiveMainloopFwdSm80ILi8ELi2ELb0EN4cute5tupleIJNS5_1CILi128EEENS7_ILi64EEENS7_ILi192EEEEEELi192ENS_6half_tEfNS_4arch4Sm80ELb0ELb1ELb0ELb0ELb0ELb0ELb1ELb0EEENS1_21CollectiveEpilogueFwdINS6_IJS8_SA_S9_EEENS6_IJNS7_ILi1EEESI_SI_EEESC_SE_Li256ELb0ELb1ELb0ELb0EEENS1_19SingleTileSchedulerILb0ELb0ELb1ELi128EEEEEEEEEvNT_6ParamsE:
        .type           _ZN7cutlass13device_kernelIN5flash19enable_sm80_to_sm89INS1_16FlashAttnFwdSm80INS1_25CollectiveMainloopFwdSm80ILi8ELi2ELb0EN4cute5tupleIJNS5_1CILi128EEENS7_ILi64EEENS7_ILi192EEEEEELi192ENS_6half_tEfNS_4arch4Sm80ELb0ELb1ELb0ELb0ELb0ELb0ELb1ELb0EEENS1_21CollectiveEpilogueFwdINS6_IJS8_SA_S9_EEENS6_IJNS7_ILi1EEESI_SI_EEESC_SE_Li256ELb0ELb1ELb0ELb0EEENS1_19SingleTileSchedulerILb0ELb0ELb1ELi128EEEEEEEEEvNT_6ParamsE,@function
        .size           _ZN7cutlass13device_kernelIN5flash19enable_sm80_to_sm89INS1_16FlashAttnFwdSm80INS1_25CollectiveMainloopFwdSm80ILi8ELi2ELb0EN4cute5tupleIJNS5_1CILi128EEENS7_ILi64EEENS7_ILi192EEEEEELi192ENS_6half_tEfNS_4arch4Sm80ELb0ELb1ELb0ELb0ELb0ELb0ELb1ELb0EEENS1_21CollectiveEpilogueFwdINS6_IJS8_SA_S9_EEENS6_IJNS7_ILi1EEESI_SI_EEESC_SE_Li256ELb0ELb1ELb0ELb0EEENS1_19SingleTileSchedulerILb0ELb0ELb1ELi128EEEEEEEEEvNT_6ParamsE,(.L_x_1297 - _ZN7cutlass13device_kernelIN5flash19enable_sm80_to_sm89INS1_16FlashAttnFwdSm80INS1_25CollectiveMainloopFwdSm80ILi8ELi2ELb0EN4cute5tupleIJNS5_1CILi128EEENS7_ILi64EEENS7_ILi192EEEEEELi192ENS_6half_tEfNS_4arch4Sm80ELb0ELb1ELb0ELb0ELb0ELb0ELb1ELb0EEENS1_21CollectiveEpilogueFwdINS6_IJS8_SA_S9_EEENS6_IJNS7_ILi1EEESI_SI_EEESC_SE_Li256ELb0ELb1ELb0ELb0EEENS1_19SingleTileSchedulerILb0ELb0ELb1ELi128EEEEEEEEEvNT_6ParamsE)
        .other          _ZN7cutlass13device_kernelIN5flash19enable_sm80_to_sm89INS1_16FlashAttnFwdSm80INS1_25CollectiveMainloopFwdSm80ILi8ELi2ELb0EN4cute5tupleIJNS5_1CILi128EEENS7_ILi64EEENS7_ILi192EEEEEELi192ENS_6half_tEfNS_4arch4Sm80ELb0ELb1ELb0ELb0ELb0ELb0ELb1ELb0EEENS1_21CollectiveEpilogueFwdINS6_IJS8_SA_S9_EEENS6_IJNS7_ILi1EEESI_SI_EEESC_SE_Li256ELb0ELb1ELb0ELb0EEENS1_19SingleTileSchedulerILb0ELb0ELb1ELi128EEEEEEEEEvNT_6ParamsE,@"STO_CUDA_ENTRY STV_DEFAULT"
_ZN7cutlass13device_kernelIN5flash19enable_sm80_to_sm89INS1_16FlashAttnFwdSm80INS1_25CollectiveMainloopFwdSm80ILi8ELi2ELb0EN4cute5tupleIJNS5_1CILi128EEENS7_ILi64EEENS7_ILi192EEEEEELi192ENS_6half_tEfNS_4arch4Sm80ELb0ELb1ELb0ELb0ELb0ELb0ELb1ELb0EEENS1_21CollectiveEpilogueFwdINS6_IJS8_SA_S9_EEENS6_IJNS7_ILi1EEESI_SI_EEESC_SE_Li256ELb0ELb1ELb0ELb0EEENS1_19SingleTileSchedulerILb0ELb0ELb1ELi128EEEEEEEEEvNT_6ParamsE:
        /* <DEDUP_REMOVED lines=10> */
[----:B-1----:R-:W-:-:S05]  /*00a0*/  USHF.L.U32 UR8, UR20, 0x7, URZ ;  /* 0x0000000714087899 */ /* 0x002fca000800063f */
[----:B------:R-:W-:Y:S02]  /*00b0*/  @UP3 UIADD3 UR10, UR8, 0x7f, URZ ;  /* 0x0000007f080a3890 */ /* 0x000fe4000fffe03f */
[----:B------:R-:W-:Y:S02]  /*00c0*/  UIADD3 UR7, UR8, 0x7f, URZ ;  /* 0x0000007f08077890 */ /* 0x000fe4000fffe03f */
[----:B------:R-:W-:-:S04]  /*00d0*/  UIMAD.WIDE.U32 UR10, UR10, UR4, URZ ;  /* 0x000000040a0a72a5 */ /* 0x000fc8000f8e003f */
[----:B------:R-:W-:-:S03]  /*00e0*/  @UP3 USHF.R.U32.HI UR7, URZ, UR5, UR11 ;  /* 0x000000053f073299 */ /* 0x000fc6000801160b */
[----:B------:R-:W-:Y:S02]  /*00f0*/  ULDC.64 UR4, c[0x0][0x328] ;  /* 0x0000ca0000047ab9 */ /* 0x000fe40000000a00 */
[----:B------:R-:W-:Y:S02]  /*0100*/  UISETP.LE.AND UP2, UPT, UR6, UR5, UPT ;  /* 0x000000050600728c */ /* 0x000fe4000bf43270 */
[----:B------:R-:W-:Y:S02]  /*0110*/  ULDC UR10, c[0x0][0x168] ;  /* 0x00005a00000a7ab9 */ /* 0x000fe40000000800 */
[----:B------:R-:W-:Y:S02]  /*0120*/  UIADD3 UR10, UR6, -UR10, URZ ;  /* 0x8000000a060a7290 */ /* 0x000fe4000fffe03f */
[----:B------:R-:W-:Y:S01]  /*0130*/  PLOP3.LUT P0, PT, PT, PT, UP2, 0x40, 0x0 ;  /* 0x000000000000781c */ /* 0x000fe20003f0e828 */
[----:B------:R-:W-:Y:S02]  /*0140*/  ULDC UR5, c[0x0][0x1d0] ;  /* 0x0000740000057ab9 */ /* 0x000fe40000000800 */
[----:B------:R-:W-:-:S04]  /*0150*/  UIADD3 UR5, UR7, UR5, UR10 ;  /* 0x0000000507057290 */ /* 0x000fc8000fffe00a */
[----:B------:R-:W-:-:S06]  /*0160*/  UIADD3 UR7, UR5, UR4, URZ ;  /* 0x0000000405077290 */ /* 0x000fcc000fffe03f */
        /* <DEDUP_REMOVED lines=12> */
.L_x_788:
[----:B------:R-:W-:Y:S02]  /*0230*/  ULDC UR4, c[0x0][0x32c] ;  /* 0x0000cb0000047ab9 */ /* 0x000fe40000000800 */
[----:B------:R-:W-:-:S03]  /*0240*/  UISETP.NE.AND UP0, UPT, UR6, UR4, UPT ;  /* 0x000000040600728c */ /* 0x000fc6000bf05270 */
[----:B------:R-:W-:Y:S02]  /*0250*/  ULDC.64 UR4, c[0x0][0x330] ;  /* 0x0000cc0000047ab9 */ /* 0x000fe40000000a00 */
[----:B------:R-:W-:-:S06]  /*0260*/  UIMAD.WIDE.U32 UR12, UR10, UR4, URZ ;  /* 0x000000040a0c72a5 */ /* 0x000fcc000f8e003f */
[----:B------:R-:W-:Y:S02]  /*0270*/  @UP0 USHF.R.U32.HI UR10, URZ, UR5, UR13 ;  /* 0x000000053f0a0299 */ /* 0x000fe4000801160d */
.L_x_789:
[----:B------:R-:W-:Y:S02]  /*0280*/  ULDC UR4, c[0x0][0x32c] ;  /* 0x0000cb0000047ab9 */ /* 0x000fe40000000800 */
[----:B------:R-:W-:-:S04]  /*0290*/  UIMAD UR4, UR10, UR4, UR4 ;  /* 0x000000040a0472a4 */ /* 0x000fc8000f8e0204 */
[----:B------:R-:W-:-:S04]  /*02a0*/  UISETP.LT.AND UP0, UPT, UR7, UR4, UPT ;  /* 0x000000040700728c */ /* 0x000fc8000bf01270 */
[----:B------:R-:W-:-:S03]  /*02b0*/  USEL UR7, UR7, UR4, UP0 ;  /* 0x0000000407077287 */ /* 0x000fc60008000000 */
.L_x_787:
        /* <DEDUP_REMOVED lines=35> */
.L_x_791:
[----:B------:R-:W-:Y:S02]  /*04f0*/  ULDC UR4, c[0x0][0x32c] ;  /* 0x0000cb0000047ab9 */ /* 0x000fe40000000800 */
[----:B------:R-:W-:-:S03]  /*0500*/  UISETP.NE.AND UP0, UPT, UR4, 0x1, UPT ;  /* 0x000000010400788c */ /* 0x000fc6000bf05270 */
[----:B------:R-:W-:Y:S02]  /*0510*/  ULDC.64 UR4, c[0x0][0x330] ;  /* 0x0000cc0000047ab9 */ /* 0x000fe40000000a00 */
[----:B------:R-:W-:-:S06]  /*0520*/  UIMAD.WIDE.U32 UR12, UR11, UR4, URZ ;  /* 0x000000040b0c72a5 */ /* 0x000fcc000f8e003f */
[----:B------:R-:W-:Y:S02]  /*0530*/  @UP0 USHF.R.U32.HI UR11, URZ, UR5, UR13 ;  /* 0x000000053f0b0299 */ /* 0x000fe4000801160d */
.L_x_792:
[----:B------:R-:W-:Y:S02]  /*0540*/  ULDC UR4, c[0x0][0x32c] ;  /* 0x0000cb0000047ab9 */ /* 0x000fe40000000800 */
[----:B------:R-:W-:-:S04]  /*0550*/  UIMAD UR4, UR11, UR4, URZ ;  /* 0x000000040b0472a4 */ /* 0x000fc8000f8e023f */
[----:B------:R-:W-:-:S04]  /*0560*/  UISETP.LT.AND UP0, UPT, UR10, UR4, UPT ;  /* 0x000000040a00728c */ /* 0x000fc8000bf01270 */
[----:B------:R-:W-:-:S04]  /*0570*/  USEL UR10, UR10, UR4, !UP0 ;  /* 0x000000040a0a7287 */ /* 0x000fc8000c000000 */
.L_x_790:
[----:B------:R-:W-:Y:S01]  /*0580*/  USHF.R.S32.HI UR4, URZ, 0x1f, UR10 ;  /* 0x0000001f3f047899 */ /* 0x000fe2000801140a */
[----:B------:R-:W-:Y:S01]  /*0590*/  PLOP3.LUT P2, PT, PT, PT, PT, 0x80, 0x0 ;  /* 0x000000000000781c */ /* 0x000fe20003f4f070 */
[----:B------:R-:W-:Y:S01]  /*05a0*/  ULDC.64 UR18, c[0x0][0x118] ;  /* 0x0000460000127ab9 */ /* 0x000fe20000000a00 */
[----:B------:R-:W-:Y:S01]  /*05b0*/  CS2R R98, SRZ ;  /* 0x0000000000627805 */ /* 0x000fe2000001ff00 */
[----:B------:R-:W-:Y:S01]  /*05c0*/  ULEA.HI UR10, UR4, UR10, URZ, 0x6 ;  /* 0x0000000a040a7291 */ /* 0x000fe2000f8f303f */
[----:B------:R-:W-:Y:S01]  /*05d0*/  CS2R R96, SRZ ;  /* 0x0000000000607805 */ /* 0x000fe2000001ff00 */
        /* <DEDUP_REMOVED lines=56> */
[----:B------:R-:W-:Y:S02]  /*0960*/  PLOP3.LUT P1, PT, PT, PT, UP3, 0x80, 0x0 ;  /* 0x000000000000781c */ /* 0x000fe40003f2f038 */
[----:B------:R-:W-:Y:S01]  /*0970*/  PLOP3.LUT P0, PT, PT, PT, UP3, 0x80, 0x0 ;  /* 0x000000000000781c */ /* 0x000fe20003f0f038 */
[----:B------:R-:W-:Y:S01]  /*0980*/  ULDC UR4, c[0x0][0x168] ;  /* 0x00005a0000047ab9 */ /* 0x000fe20000000800 */
[----:B------:R-:W-:Y:S01]  /*0990*/  ISETP.NE.AND.EX P6, PT, RZ, c[0x0][0x344], PT, P6 ;  /* 0x0000d100ff007a0c */ /* 0x000fe20003fc5360 */
[----:B------:R-:W-:Y:S02]  /*09a0*/  UIADD3 UR22, UR17, -0x1, URZ ;  /* 0xffffffff11167890 */ /* 0x000fe4000fffe03f */
[----:B------:R-:W-:-:S10]  /*09b0*/  ULDC.64 UR12, c[0x0][0x1e0] ;  /* 0x00007800000c7ab9 */ /* 0x000fd40000000a00 */
[----:B------:R-:W-:-:S04]  /*09c0*/  @P6 IMAD.MOV.U32 R3, RZ, RZ, 0x4 ;  /* 0x00000004ff036424 */ /* 0x000fc800078e00ff */
[----:B------:R-:W-:-:S06]  /*09d0*/  @P6 IMAD.WIDE R18, R0, R3, c[0x0][0x340] ;  /* 0x0000d00000126625 */ /* 0x000fcc00078e0203 */
[----:B------:R2:W3:Y:S01]  /*09e0*/  @P6 LDG.E R18, [R18.64] ;  /* 0x0000001212126981 */ /* 0x0004e2000c1e1900 */
[-C--:B------:R-:W-:Y:S01]  /*09f0*/  LEA.HI R2, R78, R5.reuse, RZ, 0x3 ;  /* 0x000000054e027211 */ /* 0x080fe200078f18ff */
[----:B-1----:R-:W-:Y:S01]  /*0a00*/  IMAD.WIDE.U32 R14, R12, c[0x0][0x1b8], RZ ;  /* 0x00006e000c0e7a25 */ /* 0x002fe200078e00ff */
[----:B------:R-:W-:Y:S01]  /*0a10*/  SHF.R.S32.HI R7, RZ, 0x1f, R12 ;  /* 0x0000001fff077819 */ /* 0x000fe2000001140c */
[----:B------:R-:W-:Y:S01]  /*0a20*/  UIMAD UR4, UR9, UR4, URZ ;  /* 0x00000004090472a4 */ /* 0x000fe2000f8e023f */
[----:B------:R-:W-:Y:S01]  /*0a30*/  LOP3.LUT R4, R2, 0xfffffff8, RZ, 0xc0, !PT ;  /* 0xfffffff802047812 */ /* 0x000fe200078ec0ff */
[----:B------:R-:W-:Y:S01]  /*0a40*/  UISETP.GT.AND UP0, UPT, UR22, UR10, UPT ;  /* 0x0000000a1600728c */ /* 0x000fe2000bf04270 */
[----:B------:R-:W-:Y:S01]  /*0a50*/  SHF.R.S32.HI R8, RZ, 0x3, R2 ;  /* 0x00000003ff087819 */ /* 0x000fe20000011402 */
[----:B------:R-:W-:Y:S01]  /*0a60*/  IMAD R9, R7, c[0x0][0x1b8], RZ ;  /* 0x00006e0007097a24 */ /* 0x000fe200078e02ff */
[----:B------:R-:W-:Y:S01]  /*0a70*/  USHF.L.U32 UR16, UR22, 0x6, URZ ;  /* 0x0000000616107899 */ /* 0x000fe2000800063f */
[----:B------:R-:W-:Y:S01]  /*0a80*/  IMAD.IADD R203, R5, 0x1, -R4 ;  /* 0x0000000105cb7824 */ /* 0x000fe200078e0a04 */
[----:B------:R-:W-:Y:S01]  /*0a90*/  USHF.L.U32 UR15, UR12, 0x6, URZ ;  /* 0x000000060c0f7899 */ /* 0x000fe2000800063f */
[----:B------:R-:W-:Y:S01]  /*0aa0*/  IMAD R9, R12, c[0x0][0x1bc], R9 ;  /* 0x00006f000c097a24 */ /* 0x000fe200078e0209 */
[----:B------:R-:W-:Y:S01]  /*0ab0*/  UMOV UR23, 0x6 ;  /* 0x0000000600177882 */ /* 0x000fe20000000000 */
[----:B------:R-:W-:Y:S01]  /*0ac0*/  IMAD R3, R203, 0x20, R8 ;  /* 0x00000020cb037824 */ /* 0x000fe200078e0208 */
[----:B------:R-:W-:Y:S01]  /*0ad0*/  USHF.L.U64.HI UR9, UR12, UR23, UR13 ;  /* 0x000000170c097299 */ /* 0x000fe2000801020d */
[----:B------:R-:W-:Y:S01]  /*0ae0*/  IMAD.IADD R15, R15, 0x1, R9 ;  /* 0x000000010f0f7824 */ /* 0x000fe200078e0209 */
[----:B------:R-:W-:Y:S01]  /*0af0*/  USHF.L.U32 UR14, UR12, 0x5, URZ ;  /* 0x000000050c0e7899 */ /* 0x000fe2000800063f */
[----:B------:R-:W-:Y:S01]  /*0b00*/  IMAD.SHL.U32 R189, R8, 0x40, RZ ;  /* 0x0000004008bd7824 */ /* 0x000fe200078e00ff */
[----:B------:R-:W-:Y:S01]  /*0b10*/  IADD3 R3, R3, UR8, RZ ;  /* 0x0000000803037c10 */ /* 0x000fe2000fffe0ff */
[----:B------:R-:W-:Y:S01]  /*0b20*/  IMAD.WIDE.U32 R14, R0, c[0x0][0x1c0], R14 ;  /* 0x00007000000e7a25 */ /* 0x000fe200078e000e */
[----:B------:R-:W-:Y:S01]  /*0b30*/  USHF.R.S32.HI UR21, URZ, 0x1f, UR22 ;  /* 0x0000001f3f157899 */ /* 0x000fe20008011416 */
[----:B------:R-:W-:Y:S01]  /*0b40*/  LEA.HI R76, R78, R5, RZ, 0x5 ;  /* 0x000000054e4c7211 */ /* 0x000fe200078f28ff */
[----:B------:R-:W-:Y:S01]  /*0b50*/  UIMAD UR24, UR9, UR22, URZ ;  /* 0x00000016091872a4 */ /* 0x000fe2000f8e023f */
[----:B------:R-:W-:Y:S01]  /*0b60*/  @P1 IMAD.HI.U32 R4, R3, c[0x0][0x2c8], RZ ;  /* 0x0000b20003041a27 */ /* 0x000fe200078e00ff */
[----:B--2---:R-:W-:Y:S01]  /*0b70*/  SHF.R.S32.HI R19, RZ, 0x1f, R0 ;  /* 0x0000001fff137819 */ /* 0x004fe20000011400 */
[----:B------:R-:W-:Y:S01]  /*0b80*/  UMOV UR11, 0x5 ;  /* 0x00000005000b7882 */ /* 0x000fe20000000000 */
[----:B------:R-:W-:Y:S01]  /*0b90*/  LOP3.LUT R189, R189, 0x1c0, RZ, 0xc0, !PT ;  /* 0x000001c0bdbd7812 */ /* 0x000fe200078ec0ff */
[----:B------:R-:W-:Y:S01]  /*0ba0*/  IMAD.MOV.U32 R10, RZ, RZ, R3 ;  /* 0x000000ffff0a7224 */ /* 0x000fe200078e0003 */
[----:B------:R-:W-:Y:S01]  /*0bb0*/  @P0 SHF.R.U32.HI R10, RZ, c[0x0][0x2cc], R4 ;  /* 0x0000b300ff0a0a19 */ /* 0x000fe20000011604 */
[----:B------:R-:W-:Y:S01]  /*0bc0*/  IMAD R9, R19, c[0x0][0x1c0], RZ ;  /* 0x0000700013097a24 */ /* 0x000fe200078e02ff */
[----:B------:R-:W-:-:S02]  /*0bd0*/  UIMAD UR24, UR21, UR15, UR24 ;  /* 0x0000000f151872a4 */ /* 0x000fc4000f8e0218 */
[----:B------:R-:W-:Y:S01]  /*0be0*/  USHF.L.U64.HI UR13, UR12, UR11, UR13 ;  /* 0x0000000b0c0d7299 */ /* 0x000fe2000801020d */
[----:B------:R-:W-:Y:S01]  /*0bf0*/  IMAD R6, R0, c[0x0][0x1c4], R9 ;  /* 0x0000710000067a24 */ /* 0x000fe200078e0209 */
[--C-:B------:R-:W-:Y:S01]  /*0c00*/  SHF.R.S32.HI R9, RZ, 0x1f, R10.reuse ;  /* 0x0000001fff097819 */ /* 0x100fe2000001140a */
[----:B------:R-:W-:Y:S02]  /*0c10*/  IMAD.MOV R4, RZ, RZ, -R10 ;  /* 0x000000ffff047224 */ /* 0x000fe400078e0a0a */
[----:B------:R-:W-:Y:S01]  /*0c20*/  IMAD.IADD R15, R15, 0x1, R6 ;  /* 0x000000010f0f7824 */ /* 0x000fe200078e0206 */
[----:B------:R-:W-:Y:S01]  /*0c30*/  IADD3 R6, R8, UR8, RZ ;  /* 0x0000000808067c10 */ /* 0x000fe2000fffe0ff */
[----:B------:R-:W-:Y:S02]  /*0c40*/  IMAD R4, R4, c[0x0][0x2c4], R3 ;  /* 0x0000b10004047a24 */ /* 0x000fe400078e0203 */
[----:B------:R-:W-:Y:S01]  /*0c50*/  IMAD R9, R9, c[0x0][0x1b0], RZ ;  /* 0x00006c0009097a24 */ /* 0x000fe200078e02ff */
[----:B------:R-:W-:Y:S01]  /*0c60*/  ISETP.GE.AND P1, PT, R6, UR4, PT ;  /* 0x0000000406007c0c */ /* 0x000fe2000bf26270 */
[----:B------:R-:W-:Y:S01]  /*0c70*/  IMAD.WIDE.U32 R14, R10, c[0x0][0x1b0], R14 ;  /* 0x00006c000a0e7a25 */ /* 0x000fe200078e000e */
[----:B------:R-:W-:-:S03]  /*0c80*/  SHF.R.S32.HI R3, RZ, 0x1f, R4 ;  /* 0x0000001fff037819 */ /* 0x000fc60000011404 */
[----:B------:R-:W-:Y:S02]  /*0c90*/  IMAD R9, R10, c[0x0][0x1b4], R9 ;  /* 0x00006d000a097a24 */ /* 0x000fe400078e0209 */
[----:B------:R-:W-:Y:S02]  /*0ca0*/  IMAD R3, R3, c[0x0][0x1a8], RZ ;  /* 0x00006a0003037a24 */ /* 0x000fe400078e02ff */
[----:B------:R-:W-:Y:S01]  /*0cb0*/  IMAD.IADD R15, R15, 0x1, R9 ;  /* 0x000000010f0f7824 */ /* 0x000fe200078e0209 */
[----:B------:R-:W-:Y:S01]  /*0cc0*/  SHF.R.S32.HI R9, RZ, 0x1f, R8 ;  /* 0x0000001fff097819 */ /* 0x000fe20000011408 */
[C---:B------:R-:W-:Y:S02]  /*0cd0*/  IMAD R3, R4.reuse, c[0x0][0x1ac], R3 ;  /* 0x00006b0004037a24 */ /* 0x040fe400078e0203 */
[----:B------:R-:W-:-:S04]  /*0ce0*/  IMAD.WIDE.U32 R14, R4, c[0x0][0x1a8], R14 ;  /* 0x00006a00040e7a25 */ /* 0x000fc800078e000e */
[----:B------:R-:W-:Y:S01]  /*0cf0*/  IMAD.SHL.U32 R10, R203, 0x8, RZ ;  /* 0x00000008cb0a7824 */ /* 0x000fe200078e00ff */
[----:B------:R-:W-:Y:S01]  /*0d00*/  LEA R17, P0, R14, c[0x0][0x160], 0x1 ;  /* 0x000058000e117a11 */ /* 0x000fe200078008ff */
[----:B------:R-:W-:Y:S01]  /*0d10*/  IMAD.IADD R16, R15, 0x1, R3 ;  /* 0x000000010f107824 */ /* 0x000fe200078e0203 */
[----:B------:R-:W-:Y:S01]  /*0d20*/  IADD3 R3, R6, 0x40, RZ ;  /* 0x0000004006037810 */ /* 0x000fe20007ffe0ff */
[----:B------:R-:W-:Y:S01]  /*0d30*/  IMAD R13, R9, c[0x0][0x1e0], RZ ;  /* 0x00007800090d7a24 */ /* 0x000fe200078e02ff */
[----:B------:R-:W-:Y:S01]  /*0d40*/  LOP3.LUT R4, R189, 0x38, R10, 0xf8, !PT ;  /* 0x00000038bd047812 */ /* 0x000fe200078ef80a */
[----:B------:R-:W1:Y:S01]  /*0d50*/  SHFL.IDX PT, R24, R17, RZ, 0x181f ;  /* 0x00181fff11187589 */ /* 0x000e6200000e0000 */
[----:B------:R-:W-:Y:S01]  /*0d60*/  LEA.HI.X R16, R14, c[0x0][0x164], R16, 0x1, P0 ;  /* 0x000059000e107a11 */ /* 0x000fe200000f0c10 */
[----:B------:R-:W-:Y:S01]  /*0d70*/  IMAD R9, R9, c[0x0][0x208], RZ ;  /* 0x0000820009097a24 */ /* 0x000fe200078e02ff */
[----:B------:R-:W-:Y:S02]  /*0d80*/  SHF.R.U32.HI R189, RZ, 0x3, R189 ;  /* 0x00000003ffbd7819 */ /* 0x000fe400000116bd */
[----:B------:R-:W-:Y:S01]  /*0d90*/  LEA.HI R14, R78, R5, RZ, 0x6 ;  /* 0x000000054e0e7211 */ /* 0x000fe200078f30ff */
[----:B------:R-:W2:Y:S01]  /*0da0*/  SHFL.IDX PT, R25, R16, RZ, 0x181f ;  /* 0x00181fff10197589 */ /* 0x000ea200000e0000 */
[----:B------:R-:W-:Y:S01]  /*0db0*/  LOP3.LUT R189, R4, R189, RZ, 0x3c, !PT ;  /* 0x000000bd04bd7212 */ /* 0x000fe200078e3cff */
[----:B------:R-:W-:Y:S01]  /*0dc0*/  IMAD R9, R8, c[0x0][0x20c], R9 ;  /* 0x0000830008097a24 */ /* 0x000fe200078e0209 */
[----:B------:R-:W-:Y:S01]  /*0dd0*/  IADD3 R4, R6, 0x20, RZ ;  /* 0x0000002006047810 */ /* 0x000fe20007ffe0ff */
[----:B------:R-:W-:Y:S01]  /*0de0*/  IMAD.SHL.U32 R14, R14, 0x8, RZ ;  /* 0x000000080e0e7824 */ /* 0x000fe200078e00ff */
[----:B------:R-:W-:Y:S01]  /*0df0*/  ISETP.GE.AND P2, PT, R3, UR4, PT ;  /* 0x0000000403007c0c */ /* 0x000fe2000bf46270 */
[----:B------:R-:W-:Y:S01]  /*0e00*/  SHFL.IDX PT, R23, R16, 0x1, 0x181f ;  /* 0x00381f0010177f89 */ /* 0x000fe200000e0000 */
[----:B------:R-:W-:-:S02]  /*0e10*/  ISETP.GE.AND P0, PT, R4, UR4, PT ;  /* 0x0000000404007c0c */ /* 0x000fc4000bf06270 */
[C---:B------:R-:W-:Y:S02]  /*0e20*/  IADD3 R4, R10.reuse, 0x40, RZ ;  /* 0x000000400a047810 */ /* 0x040fe40007ffe0ff */
[----:B------:R-:W-:Y:S02]  /*0e30*/  IADD3 R3, R10, 0x80, RZ ;  /* 0x000000800a037810 */ /* 0x000fe40007ffe0ff */
[----:B------:R-:W-:Y:S01]  /*0e40*/  LOP3.LUT R189, R189, 0xfffffe00, R14, 0xf8, !PT ;  /* 0xfffffe00bdbd7812 */ /* 0x000fe200078ef80e */
[----:B------:R-:W-:Y:S01]  /*0e50*/  IMAD R14, R8, c[0x0][0x1e4], R13 ;  /* 0x00007900080e7a24 */ /* 0x000fe200078e020d */
[----:B------:R-:W-:Y:S02]  /*0e60*/  @!P1 SHF.R.S32.HI R13, RZ, 0x1f, R4 ;  /* 0x0000001fff0d9819 */ /* 0x000fe40000011404 */
[----:B------:R-:W-:Y:S01]  /*0e70*/  @!P1 SHF.R.S32.HI R22, RZ, 0x1f, R3 ;  /* 0x0000001fff169819 */ /* 0x000fe20000011403 */
[----:B------:R-:W-:Y:S01]  /*0e80*/  IMAD.SHL.U32 R132, R189, 0x2, RZ ;  /* 0x00000002bd847824 */ /* 0x000fe200078e00ff */
[----:B------:R-:W-:-:S02]  /*0e90*/  @!P1 LEA.HI R20, R13, R4, RZ, 0x3 ;  /* 0x000000040d149211 */ /* 0x000fc400078f18ff */
[----:B------:R-:W-:Y:S02]  /*0ea0*/  @!P1 LEA.HI R13, R22, R3, RZ, 0x3 ;  /* 0x00000003160d9211 */ /* 0x000fe400078f18ff */
[----:B------:R-:W4:Y:S01]  /*0eb0*/  SHFL.IDX PT, R22, R17, 0x1, 0x181f ;  /* 0x00381f0011167f89 */ /* 0x000f2200000e0000 */
[----:B------:R-:W-:Y:S02]  /*0ec0*/  ISETP.GE.AND P3, PT, R10, c[0x0][0x198], PT ;  /* 0x000066000a007a0c */ /* 0x000fe40003f66270 */
[--C-:B------:R-:W-:Y:S02]  /*0ed0*/  SHF.R.S32.HI R11, RZ, 0x1f, R10.reuse ;  /* 0x0000001fff0b7819 */ /* 0x100fe4000001140a */
[----:B------:R-:W-:Y:S02]  /*0ee0*/  ISETP.GE.AND P4, PT, R4, c[0x0][0x198], PT ;  /* 0x0000660004007a0c */ /* 0x000fe40003f86270 */
[----:B-1----:R-:W-:Y:S01]  /*0ef0*/  @!P1 LEA R28, P5, R10, R24, 0x1 ;  /* 0x000000180a1c9211 */ /* 0x002fe200078a08ff */
[----:B------:R-:W-:Y:S01]  /*0f00*/  IMAD.WIDE.U32 R26, R8, c[0x0][0x1e0], R10 ;  /* 0x00007800081a7a25 */ /* 0x000fe200078e000a */
[----:B------:R-:W-:-:S02]  /*0f10*/  @!P1 LOP3.LUT R20, R20, 0xfffffff8, RZ, 0xc0, !PT ;  /* 0xfffffff814149812 */ /* 0x000fc400078ec0ff */
[----:B--2---:R-:W-:Y:S01]  /*0f20*/  @!P1 LEA.HI.X R29, R10, R25, R11, 0x1, P5 ;  /* 0x000000190a1d9211 */ /* 0x004fe200028f0c0b */
[----:B------:R-:W-:Y:S01]  /*0f30*/  IMAD.IADD R15, R27, 0x1, R14 ;  /* 0x000000011b0f7824 */ /* 0x000fe200078e020e */
[----:B------:R-:W-:Y:S01]  /*0f40*/  @!P1 LOP3.LUT R13, R13, 0xfffffff8, RZ, 0xc0, !PT ;  /* 0xfffffff80d0d9812 */ /* 0x000fe200078ec0ff */
[--C-:B------:R-:W-:Y:S01]  /*0f50*/  @!P1 IMAD.WIDE R20, R20, 0x2, R24.reuse ;  /* 0x0000000214149825 */ /* 0x100fe200078e0218 */
[----:B------:R-:W-:Y:S01]  /*0f60*/  ISETP.GE.AND P5, PT, R3, c[0x0][0x198], PT ;  /* 0x0000660003007a0c */ /* 0x000fe20003fa6270 */
[----:B------:R1:W-:Y:S01]  /*0f70*/  @!P1 LDGSTS.E.BYPASS.LTC128B.128 [R132+0x18100], [R28.64], !P3 ;  /* 0x181000001c849fae */ /* 0x0003e2000d901d52 */
[----:B------:R-:W-:Y:S01]  /*0f80*/  IADD3 R6, R6, 0x60, RZ ;  /* 0x0000006006067810 */ /* 0x000fe20007ffe0ff */
[----:B------:R-:W-:Y:S01]  /*0f90*/  @!P1 IMAD.WIDE R30, R13, 0x2, R24 ;  /* 0x000000020d1e9825 */ /* 0x000fe200078e0218 */
[----:B------:R-:W-:Y:S01]  /*0fa0*/  IADD3 R200, R132, 0x100, RZ ;  /* 0x0000010084c87810 */ /* 0x000fe20007ffe0ff */
[----:B------:R2:W-:Y:S02]  /*0fb0*/  @!P1 LDGSTS.E.BYPASS.LTC128B.128 [R132+0x1c100], [R20.64], !P4 ;  /* 0x1c10000014849fae */ /* 0x0005e4000e101d52 */
[----:B------:R-:W-:-:S02]  /*0fc0*/  IMAD.MOV.U32 R14, RZ, RZ, R26 ;  /* 0x000000ffff0e7224 */ /* 0x000fc400078e001a */
[----:B------:R-:W-:Y:S02]  /*0fd0*/  IMAD R13, R7, c[0x0][0x1e8], RZ ;  /* 0x00007a00070d7a24 */ /* 0x000fe400078e02ff */
[----:B------:R-:W-:Y:S02]  /*0fe0*/  IMAD.WIDE.U32 R14, R12, c[0x0][0x1e8], R14 ;  /* 0x00007a000c0e7a25 */ /* 0x000fe400078e000e */
[----:B------:R5:W-:Y:S01]  /*0ff0*/  @!P1 LDGSTS.E.BYPASS.LTC128B.128 [R132+0x20100], [R30.64], !P5 ;  /* 0x201000001e849fae */ /* 0x000be2000e901d52 */
[----:B----4-:R-:W-:Y:S01]  /*1000*/  @!P0 LEA R24, P1, R10, R22, 0x1 ;  /* 0x000000160a188211 */ /* 0x010fe200078208ff */
[----:B------:R-:W-:Y:S02]  /*1010*/  IMAD R192, R12, c[0x0][0x1ec], R13 ;  /* 0x00007b000cc07a24 */ /* 0x000fe400078e020d */
[----:B------:R-:W-:Y:S01]  /*1020*/  IMAD.WIDE.U32 R26, R8, c[0x0][0x208], R10 ;  /* 0x00008200081a7a25 */ /* 0x000fe200078e000a */
[----:B------:R-:W-:Y:S02]  /*1030*/  @!P0 LEA.HI.X R25, R10, R23, R11, 0x1, P1 ;  /* 0x000000170a198211 */ /* 0x000fe400008f0c0b */
[----:B------:R-:W-:Y:S01]  /*1040*/  ISETP.GE.AND P1, PT, R6, UR4, PT ;  /* 0x0000000406007c0c */ /* 0x000fe2000bf26270 */
[----:B------:R-:W-:Y:S01]  /*1050*/  IMAD.IADD R193, R15, 0x1, R192 ;  /* 0x000000010fc17824 */ /* 0x000fe200078e02c0 */
[----:B------:R-:W-:Y:S01]  /*1060*/  @!P0 SHF.R.S32.HI R15, RZ, 0x1f, R4 ;  /* 0x0000001fff0f8819 */ /* 0x000fe20000011404 */
[----:B------:R-:W-:Y:S01]  /*1070*/  IMAD.MOV.U32 R192, RZ, RZ, R14 ;  /* 0x000000ffffc07224 */ /* 0x000fe200078e000e */
[----:B------:R-:W-:Y:S01]  /*1080*/  @!P0 SHF.R.S32.HI R14, RZ, 0x1f, R3 ;  /* 0x0000001fff0e8819 */ /* 0x000fe20000011403 */
[----:B------:R-:W-:Y:S01]  /*1090*/  IMAD R7, R7, c[0x0][0x210], RZ ;  /* 0x0000840007077a24 */ /* 0x000fe200078e02ff */
[-C--:B------:R-:W-:Y:S01]  /*10a0*/  @!P0 LEA.HI R15, R15, R4.reuse, RZ, 0x3 ;  /* 0x000000040f0f8211 */ /* 0x080fe200078f18ff */
[----:B------:R-:W-:Y:S01]  /*10b0*/  IMAD.IADD R27, R27, 0x1, R9 ;  /* 0x000000011b1b7824 */ /* 0x000fe200078e0209 */
[-C--:B------:R-:W-:Y:S01]  /*10c0*/  @!P0 LEA.HI R14, R14, R3.reuse, RZ, 0x3 ;  /* 0x000000030e0e8211 */ /* 0x080fe200078f18ff */
[C---:B------:R-:W-:Y:S01]  /*10d0*/  IMAD R7, R12.reuse, c[0x0][0x214], R7 ;  /* 0x000085000c077a24 */ /* 0x040fe200078e0207 */
[----:B------:R-:W-:Y:S01]  /*10e0*/  @!P2 SHF.R.S32.HI R9, RZ, 0x1f, R4 ;  /* 0x0000001fff09a819 */ /* 0x000fe20000011404 */
[----:B------:R-:W-:Y:S01]  /*10f0*/  IMAD.WIDE.U32 R12, R12, c[0x0][0x210], R26 ;  /* 0x000084000c0c7a25 */ /* 0x000fe200078e001a */
[----:B--2---:R-:W-:Y:S01]  /*1100*/  SHFL.IDX PT, R20, R17, 0x2, 0x181f ;  /* 0x00581f0011147f89 */ /* 0x004fe200000e0000 */
[----:B------:R-:W-:Y:S01]  /*1110*/  @!P2 SHF.R.S32.HI R6, RZ, 0x1f, R3 ;  /* 0x0000001fff06a819 */ /* 0x000fe20000011403 */
[----:B------:R-:W-:Y:S01]  /*1120*/  @UP0 UIADD3 UR4, UR17, -0x2, URZ ;  /* 0xfffffffe11040890 */ /* 0x000fe2000fffe03f */
[----:B------:R-:W-:Y:S01]  /*1130*/  @!P0 LOP3.LUT R15, R15, 0xfffffff8, RZ, 0xc0, !PT ;  /* 0xfffffff80f0f8812 */ /* 0x000fe200078ec0ff */
[----:B------:R-:W2:Y:S01]  /*1140*/  SHFL.IDX PT, R21, R16, 0x2, 0x181f ;  /* 0x00581f0010157f89 */ /* 0x000ea200000e0000 */
[----:B------:R-:W-:Y:S01]  /*1150*/  @!P0 LOP3.LUT R27, R14, 0xfffffff8, RZ, 0xc0, !PT ;  /* 0xfffffff80e1b8812 */ /* 0x000fe200078ec0ff */
[----:B------:R-:W-:Y:S01]  /*1160*/  @UP0 USHF.R.S32.HI UR5, URZ, 0x1f, UR4 ;  /* 0x0000001f3f050899 */ /* 0x000fe20008011404 */
[----:B------:R-:W-:Y:S01]  /*1170*/  @!P2 LEA.HI R9, R9, R4, RZ, 0x3 ;  /* 0x000000040909a211 */ /* 0x000fe200078f18ff */
[----:B-----5:R4:W5:Y:S01]  /*1180*/  SHFL.IDX PT, R30, R17, 0x3, 0x181f ;  /* 0x00781f00111e7f89 */ /* 0x02096200000e0000 */
[-C--:B------:R-:W-:Y:S01]  /*1190*/  @!P2 LEA.HI R6, R6, R3.reuse, RZ, 0x3 ;  /* 0x000000030606a211 */ /* 0x080fe200078f18ff */
[--C-:B------:R-:W-:Y:S01]  /*11a0*/  @!P0 IMAD.WIDE R32, R15, 0x2, R22.reuse ;  /* 0x000000020f208825 */ /* 0x100fe200078e0216 */
[----:B------:R-:W-:Y:S01]  /*11b0*/  @!P2 LOP3.LUT R9, R9, 0xfffffff8, RZ, 0xc0, !PT ;  /* 0xfffffff80909a812 */ /* 0x000fe200078ec0ff */
[----:B------:R-:W5:Y:S01]  /*11c0*/  SHFL.IDX PT, R31, R16, 0x3, 0x181f ;  /* 0x00781f00101f7f89 */ /* 0x000f6200000e0000 */
[----:B-1----:R-:W-:Y:S01]  /*11d0*/  @!P2 LOP3.LUT R29, R6, 0xfffffff8, RZ, 0xc0, !PT ;  /* 0xfffffff8061da812 */ /* 0x002fe200078ec0ff */
[----:B------:R-:W-:Y:S01]  /*11e0*/  @!P0 IMAD.WIDE R34, R27, 0x2, R22 ;  /* 0x000000021b228825 */ /* 0x000fe200078e0216 */
[----:B------:R-:W-:Y:S01]  /*11f0*/  @!P1 SHF.R.S32.HI R6, RZ, 0x1f, R3 ;  /* 0x0000001fff069819 */ /* 0x000fe20000011403 */
[----:B------:R1:W-:Y:S03]  /*1200*/  @!P0 LDGSTS.E.BYPASS.LTC128B.128 [R132+0x19100], [R24.64], !P3 ;  /* 0x1910000018848fae */ /* 0x0003e6000d901d52 */
[----:B------:R-:W-:Y:S01]  /*1210*/  @!P1 LEA.HI R6, R6, R3, RZ, 0x3 ;  /* 0x0000000306069211 */ /* 0x000fe200078f18ff */
[----:B------:R3:W-:Y:S04]  /*1220*/  @!P0 LDGSTS.E.BYPASS.LTC128B.128 [R132+0x1d100], [R32.64], !P4 ;  /* 0x1d10000020848fae */ /* 0x0007e8000e101d52 */
[----:B------:R3:W-:Y:S01]  /*1230*/  @!P0 LDGSTS.E.BYPASS.LTC128B.128 [R132+0x21100], [R34.64], !P5 ;  /* 0x2110000022848fae */ /* 0x0007e2000e901d52 */
[----:B--2---:R-:W-:Y:S01]  /*1240*/  @!P2 IMAD.WIDE R14, R9, 0x2, R20 ;  /* 0x00000002090ea825 */ /* 0x004fe200078e0214 */
[----:B------:R-:W-:-:S02]  /*1250*/  @!P1 SHF.R.S32.HI R9, RZ, 0x1f, R4 ;  /* 0x0000001fff099819 */ /* 0x000fc40000011404 */
[----:B----4-:R-:W-:Y:S01]  /*1260*/  @!P1 LOP3.LUT R17, R6, 0xfffffff8, RZ, 0xc0, !PT ;  /* 0xfffffff806119812 */ /* 0x010fe200078ec0ff */
[----:B------:R-:W-:Y:S01]  /*1270*/  @!P2 IMAD.WIDE R22, R29, 0x2, R20 ;  /* 0x000000021d16a825 */ /* 0x000fe200078e0214 */
[C---:B------:R-:W-:Y:S02]  /*1280*/  @!P2 LEA R20, P0, R10.reuse, R20, 0x1 ;  /* 0x000000140a14a211 */ /* 0x040fe400078008ff */
[----:B------:R-:W-:Y:S01]  /*1290*/  @!P1 LEA.HI R9, R9, R4, RZ, 0x3 ;  /* 0x0000000409099211 */ /* 0x000fe200078f18ff */
[----:B------:R-:W-:Y:S01]  /*12a0*/  IMAD.U32 R6, RZ, RZ, UR16 ;  /* 0x00000010ff067e24 */ /* 0x000fe2000f8e00ff */
[C-C-:B------:R-:W-:Y:S02]  /*12b0*/  @!P2 LEA.HI.X R21, R10.reuse, R21, R11.reuse, 0x1, P0 ;  /* 0x000000150a15a211 */ /* 0x140fe400000f0c0b */
[C---:B-----5:R-:W-:Y:S02]  /*12c0*/  @!P1 LEA R26, P0, R10.reuse, R30, 0x1 ;  /* 0x0000001e0a1a9211 */ /* 0x060fe400078008ff */
[----:B------:R-:W-:Y:S01]  /*12d0*/  @!P1 LOP3.LUT R9, R9, 0xfffffff8, RZ, 0xc0, !PT ;  /* 0xfffffff809099812 */ /* 0x000fe200078ec0ff */
[----:B------:R2:W-:Y:S01]  /*12e0*/  @!P2 LDGSTS.E.BYPASS.LTC128B.128 [R132+0x1a100], [R20.64], !P3 ;  /* 0x1a1000001484afae */ /* 0x0005e2000d901d52 */
[----:B------:R-:W-:Y:S01]  /*12f0*/  @!P1 LEA.HI.X R27, R10, R31, R11, 0x1, P0 ;  /* 0x0000001f0a1b9211 */ /* 0x000fe200000f0c0b */
[----:B------:R-:W-:Y:S01]  /*1300*/  IMAD.U32 R11, RZ, RZ, UR14 ;  /* 0x0000000eff0b7e24 */ /* 0x000fe2000f8e00ff */
[----:B------:R-:W-:Y:S01]  /*1310*/  PLOP3.LUT P0, PT, PT, PT, UP0, 0x80, 0x0 ;  /* 0x000000000000781c */ /* 0x000fe20003f0f008 */
[----:B-1----:R-:W-:Y:S01]  /*1320*/  @!P1 IMAD.WIDE R24, R9, 0x2, R30 ;  /* 0x0000000209189825 */ /* 0x002fe200078e021e */
[----:B------:R1:W-:Y:S01]  /*1330*/  @!P2 LDGSTS.E.BYPASS.LTC128B.128 [R132+0x1e100], [R14.64], !P4 ;  /* 0x1e1000000e84afae */ /* 0x0003e2000e101d52 */
[----:B------:R-:W-:-:S02]  /*1340*/  IADD3 R8, -R6, c[0x0][0x1d0], -R8 ;  /* 0x0000740006087a10 */ /* 0x000fc40007ffe908 */
[----:B------:R-:W-:Y:S01]  /*1350*/  @!P1 IMAD.WIDE R30, R17, 0x2, R30 ;  /* 0x00000002111e9825 */ /* 0x000fe200078e021e */
[----:B------:R4:W-:Y:S01]  /*1360*/  @!P2 LDGSTS.E.BYPASS.LTC128B.128 [R132+0x22100], [R22.64], !P5 ;  /* 0x221000001684afae */ /* 0x0009e2000e901d52 */
[----:B------:R-:W-:Y:S02]  /*1370*/  PLOP3.LUT P2, PT, PT, PT, UP0, 0x80, 0x0 ;  /* 0x000000000000781c */ /* 0x000fe40003f4f008 */
[----:B------:R-:W-:Y:S01]  /*1380*/  IMAD.U32 R17, RZ, RZ, UR4 ;  /* 0x00000004ff117e24 */ /* 0x000fe2000f8e00ff */
[----:B------:R5:W-:Y:S01]  /*1390*/  @!P1 LDGSTS.E.BYPASS.LTC128B.128 [R132+0x1b100], [R26.64], !P3 ;  /* 0x1b1000001a849fae */ /* 0x000be2000d901d52 */
[----:B------:R-:W-:Y:S01]  /*13a0*/  @UP0 UIMAD UR4, UR9, UR4, URZ ;  /* 0x00000004090402a4 */ /* 0x000fe2000f8e023f */
[----:B------:R-:W-:Y:S01]  /*13b0*/  PLOP3.LUT P3, PT, PT, PT, UP0, 0x80, 0x0 ;  /* 0x000000000000781c */ /* 0x000fe20003f6f008 */
[----:B------:R-:W-:Y:S01]  /*13c0*/  IMAD.U32 R9, RZ, RZ, UR22 ;  /* 0x00000016ff097e24 */ /* 0x000fe2000f8e00ff */
[----:B------:R5:W-:Y:S01]  /*13d0*/  @!P1 LDGSTS.E.BYPASS.LTC128B.128 [R132+0x1f100], [R24.64], !P4 ;  /* 0x1f10000018849fae */ /* 0x000be2000e101d52 */
[----:B------:R-:W-:Y:S01]  /*13e0*/  ISETP.GE.AND P4, PT, R8, 0x1, PT ;  /* 0x000000010800780c */ /* 0x000fe20003f86270 */
[----:B------:R-:W-:-:S02]  /*13f0*/  @UP0 UIMAD UR4, UR5, UR15, UR4 ;  /* 0x0000000f050402a4 */ /* 0x000fc4000f8e0204 */
[----:B------:R1:W-:Y:S01]  /*1400*/  @!P1 LDGSTS.E.BYPASS.LTC128B.128 [R132+0x23100], [R30.64], !P5 ;  /* 0x231000001e849fae */ /* 0x0003e2000e901d52 */
[----:B------:R-:W-:Y:S02]  /*1410*/  PLOP3.LUT P5, PT, PT, PT, UP0, 0x80, 0x0 ;  /* 0x000000000000781c */ /* 0x000fe40003faf008 */
[----:B------:R-:W-:Y:S01]  /*1420*/  PLOP3.LUT P1, PT, PT, PT, UP0, 0x80, 0x0 ;  /* 0x000000000000781c */ /* 0x000fe20003f2f008 */
[----:B------:R-:W0:Y:S01]  /*1430*/  LDGDEPBAR ;  /* 0x00000000000079af */ /* 0x000e220000000000 */
[----:B--2---:R-:W-:Y:S02]  /*1440*/  IMAD.IADD R21, R13, 0x1, R7 ;  /* 0x000000010d157824 */ /* 0x004fe400078e0207 */
[----:B------:R-:W-:Y:S02]  /*1450*/  IMAD.U32 R7, RZ, RZ, UR14 ;  /* 0x0000000eff077e24 */ /* 0x000fe4000f8e00ff */
[----:B------:R-:W-:Y:S01]  /*1460*/  IMAD.MOV.U32 R20, RZ, RZ, R12 ;  /* 0x000000ffff147224 */ /* 0x000fe200078e000c */
[----:B---3--:R-:W-:Y:S01]  /*1470*/  @P6 SHF.R.S32.HI R191, RZ, 0x1f, R18 ;  /* 0x0000001fffbf6819 */ /* 0x008fe20000011412 */
[----:B------:R-:W-:-:S02]  /*1480*/  @!P6 IMAD.MOV.U32 R191, RZ, RZ, R19 ;  /* 0x000000ffffbfe224 */ /* 0x000fc400078e0013 */
[----:B------:R-:W-:Y:S02]  /*1490*/  @P6 IMAD.MOV.U32 R190, RZ, RZ, R18 ;  /* 0x000000ffffbe6224 */ /* 0x000fe400078e0012 */
[----:B------:R-:W-:Y:S01]  /*14a0*/  @!P6 IMAD.MOV.U32 R190, RZ, RZ, R0 ;  /* 0x000000ffffbee224 */ /* 0x000fe200078e0000 */
[----:B------:R-:W-:Y:S01]  /*14b0*/  BAR.SYNC.DEFER_BLOCKING 0x0 ;  /* 0x0000000000007b1d */ /* 0x000fe20000010000 */
[----:B------:R-:W-:Y:S01]  /*14c0*/  IMAD R199, R191, c[0x0][0x1f0], RZ ;  /* 0x00007c00bfc77a24 */ /* 0x000fe200078e02ff */
[----:B------:R-:W-:Y:S01]  /*14d0*/  PLOP3.LUT P6, PT, PT, PT, UP0, 0x80, 0x0 ;  /* 0x000000000000781c */ /* 0x000fe20003fcf008 */
[----:B------:R-:W-:-:S04]  /*14e0*/  IMAD.WIDE.U32 R192, R190, c[0x0][0x1f0], R192 ;  /* 0x00007c00bec07a25 */ /* 0x000fc800078e00c0 */
[----:B------:R-:W-:Y:S02]  /*14f0*/  IMAD R199, R190, c[0x0][0x1f4], R199 ;  /* 0x00007d00bec77a24 */ /* 0x000fe400078e02c7 */
[----:B------:R-:W-:Y:S02]  /*1500*/  IMAD.MOV.U32 R198, RZ, RZ, R192 ;  /* 0x000000ffffc67224 */ /* 0x000fe400078e00c0 */
[----:B------:R-:W-:Y:S02]  /*1510*/  IMAD.IADD R199, R193, 0x1, R199 ;  /* 0x00000001c1c77824 */ /* 0x000fe400078e02c7 */
[----:B------:R-:W-:Y:S02]  /*1520*/  IMAD.U32 R18, RZ, RZ, UR13 ;  /* 0x0000000dff127e24 */ /* 0x000fe4000f8e00ff */
[----:B------:R-:W-:Y:S01]  /*1530*/  @P0 IMAD.WIDE.U32 R16, R17, UR15, R198 ;  /* 0x0000000f11100c25 */ /* 0x000fe2000f8e00c6 */
[----:B------:R-:W-:-:S03]  /*1540*/  ISETP.GT.AND P0, PT, R8, 0x20, PT ;  /* 0x000000200800780c */ /* 0x000fc60003f04270 */
[----:B----4-:R-:W-:Y:S01]  /*1550*/  IMAD.WIDE.U32 R22, R9, UR15, R198 ;  /* 0x0000000f09167c25 */ /* 0x010fe2000f8e00c6 */
[----:B-1----:R-:W-:Y:S02]  /*1560*/  @P6 LEA R14, P6, R16, c[0x0][0x1c8], 0x1 ;  /* 0x00007200100e6a11 */ /* 0x002fe400078c08ff */
[----:B------:R-:W-:Y:S01]  /*1570*/  @P5 IADD3 R15, R17, UR4, RZ ;  /* 0x00000004110f5c10 */ /* 0x000fe2000fffe0ff */
[----:B------:R-:W-:Y:S01]  /*1580*/  IMAD R195, R191, c[0x0][0x218], RZ ;  /* 0x00008600bfc37a24 */ /* 0x000fe200078e02ff */
[----:B------:R-:W-:Y:S01]  /*1590*/  @P2 LEA R0, P2, R11, R14, 0x1 ;  /* 0x0000000e0b002211 */ /* 0x000fe200078408ff */
[----:B------:R-:W-:Y:S01]  /*15a0*/  ULDC.64 UR4, c[0x0][0x208] ;  /* 0x0000820000047ab9 */ /* 0x000fe20000000a00 */
[----:B------:R-:W-:Y:S01]  /*15b0*/  IADD3 R9, R23, UR24, RZ ;  /* 0x0000001817097c10 */ /* 0x000fe2000fffe0ff */
[----:B------:R-:W-:Y:S01]  /*15c0*/  USHF.L.U32 UR24, UR4, 0x6, URZ ;  /* 0x0000000604187899 */ /* 0x000fe2000800063f */
[----:B------:R-:W-:Y:S01]  /*15d0*/  IMAD R195, R190, c[0x0][0x21c], R195 ;  /* 0x00008700bec37a24 */ /* 0x000fe200078e02c3 */
[----:B------:R-:W-:Y:S01]  /*15e0*/  @P0 IADD3 R12, P5, R22, UR14, RZ ;  /* 0x0000000e160c0c10 */ /* 0x000fe2000ffbe0ff */
[----:B------:R-:W-:Y:S01]  /*15f0*/  USHF.L.U64.HI UR23, UR4, UR23, UR5 ;  /* 0x0000001704177299 */ /* 0x000fe20008010205 */
[----:B------:R-:W-:Y:S01]  /*1600*/  IMAD.WIDE.U32 R190, R190, c[0x0][0x218], R20 ;  /* 0x00008600bebe7a25 */ /* 0x000fe200078e0014 */
[----:B------:R-:W-:Y:S01]  /*1610*/  USHF.L.U64.HI UR11, UR4, UR11, UR5 ;  /* 0x0000000b040b7299 */ /* 0x000fe20008010205 */
[----:B------:R-:W-:Y:S01]  /*1620*/  @P3 LEA.HI.X R15, R16, c[0x0][0x1cc], R15, 0x1, P6 ;  /* 0x00007300100f3a11 */ /* 0x000fe200030f0c0f */
[----:B------:R-:W-:Y:S01]  /*1630*/  UIMAD UR12, UR23, UR22, URZ ;  /* 0x00000016170c72a4 */ /* 0x000fe2000f8e023f */
[C---:B------:R-:W-:Y:S01]  /*1640*/  @P4 LEA R16, P3, R22.reuse, c[0x0][0x1c8], 0x1 ;  /* 0x0000720016104a11 */ /* 0x040fe200078608ff */
[----:B------:R-:W-:Y:S01]  /*1650*/  IMAD.IADD R195, R191, 0x1, R195 ;  /* 0x00000001bfc37824 */ /* 0x000fe200078e02c3 */
[----:B------:R-:W-:Y:S01]  /*1660*/  @P1 LEA.HI.X R7, R7, R15, R18, 0x1, P2 ;  /* 0x0000000f07071211 */ /* 0x000fe200010f0c12 */
[----:B------:R-:W-:Y:S01]  /*1670*/  IMAD.MOV.U32 R194, RZ, RZ, R190 ;  /* 0x000000ffffc27224 */ /* 0x000fe200078e00be */
[----:B------:R-:W-:Y:S01]  /*1680*/  @P4 LEA.HI.X R17, R22, c[0x0][0x1cc], R9, 0x1, P3 ;  /* 0x0000730016114a11 */ /* 0x000fe200018f0c09 */
[----:B------:R-:W-:Y:S01]  /*1690*/  UIMAD UR12, UR21, UR24, UR12 ;  /* 0x00000018150c72a4 */ /* 0x000fe2000f8e020c */
[----:B------:R-:W-:Y:S01]  /*16a0*/  ISETP.GE.AND P3, PT, R10, c[0x0][0x1d4], PT ;  /* 0x000075000a007a0c */ /* 0x000fe20003f66270 */
[----:B------:R-:W-:Y:S01]  /*16b0*/  @UP0 UIADD3 UR5, UR17, -0x2, URZ ;  /* 0xfffffffe11050890 */ /* 0x000fe2000fffe03f */
[----:B------:R-:W-:-:S02]  /*16c0*/  ISETP.GE.AND P2, PT, R4, c[0x0][0x1d4], PT ;  /* 0x0000750004007a0c */ /* 0x000fc40003f46270 */
[----:B------:R-:W-:Y:S02]  /*16d0*/  ISETP.GE.AND P1, PT, R3, c[0x0][0x1d4], PT ;  /* 0x0000750003007a0c */ /* 0x000fe40003f26270 */
[----:B------:R-:W-:Y:S02]  /*16e0*/  @P0 IADD3.X R9, R9, UR13, RZ, P5, !PT ;  /* 0x0000000d09090c10 */ /* 0x000fe4000affe4ff */
[----:B------:R-:W-:Y:S02]  /*16f0*/  @P0 LEA R18, P6, R12, c[0x0][0x1c8], 0x1 ;  /* 0x000072000c120a11 */ /* 0x000fe400078c08ff */
[----:B------:R-:W-:Y:S02]  /*1700*/  ISETP.GE.AND P5, PT, R10, c[0x0][0x1d4], PT ;  /* 0x000075000a007a0c */ /* 0x000fe40003fa6270 */
[----:B------:R-:W-:Y:S01]  /*1710*/  @P0 LEA.HI.X R19, R12, c[0x0][0x1cc], R9, 0x1, P6 ;  /* 0x000073000c130a11 */ /* 0x000fe200030f0c09 */
[----:B------:R-:W-:Y:S01]  /*1720*/  IMAD.U32 R9, RZ, RZ, UR24 ;  /* 0x00000018ff097e24 */ /* 0x000fe2000f8e00ff */
[----:B------:R-:W-:Y:S01]  /*1730*/  @!PT LDS RZ, [RZ] ;  /* 0x00000000fffff984 */ /* 0x000fe20000000800 */
[----:B------:R-:W-:Y:S01]  /*1740*/  @!PT LDS RZ, [RZ] ;  /* 0x00000000fffff984 */ /* 0x000fe20000000800 */
[----:B------:R-:W-:Y:S01]  /*1750*/  @!PT LDS RZ, [RZ] ;  /* 0x00000000fffff984 */ /* 0x000fe20000000800 */
[----:B------:R1:W-:Y:S01]  /*1760*/  @P4 LDGSTS.E.BYPASS.LTC128B.128 [R132+0xc100], [R16.64], !P3 ;  /* 0x0c10000010844fae */ /* 0x0003e2000d901d52 */
[----:B------:R-:W-:-:S02]  /*1770*/  ISETP.LT.OR P6, PT, R8, 0x1, P5 ;  /* 0x000000010800780c */ /* 0x000fc40002fc1670 */
[----:B------:R-:W-:Y:S01]  /*1780*/  IMAD.WIDE.U32 R10, R9, UR22, R194 ;  /* 0x00000016090a7c25 */ /* 0x000fe2000f8e00c2 */
[----:B------:R1:W-:Y:S01]  /*1790*/  @P4 LDGSTS.E.BYPASS.LTC128B.128 [R132+0xe100], [R16.64+0x80], !P2 ;  /* 0x0e10008010844fae */ /* 0x0003e2000d101d52 */
[----:B------:R-:W-:-:S03]  /*17a0*/  ISETP.LT.OR P5, PT, R8, 0x21, P5 ;  /* 0x000000210800780c */ /* 0x000fc60002fa1670 */
[----:B------:R1:W-:Y:S01]  /*17b0*/  @P4 LDGSTS.E.BYPASS.LTC128B.128 [R132+0x10100], [R16.64+0x100], !P1 ;  /* 0x1010010010844fae */ /* 0x0003e2000c901d52 */
[----:B------:R-:W-:Y:S02]  /*17c0*/  ISETP.GE.AND P4, PT, R4, c[0x0][0x1d4], PT ;  /* 0x0000750004007a0c */ /* 0x000fe40003f86270 */
[----:B------:R-:W-:Y:S01]  /*17d0*/  IADD3 R4, R11, UR12, RZ ;  /* 0x0000000c0b047c10 */ /* 0x000fe2000fffe0ff */
[----:B------:R2:W-:Y:S01]  /*17e0*/  @P0 LDGSTS.E.BYPASS.LTC128B.128 [R132+0xd100], [R18.64], !P3 ;  /* 0x0d10000012840fae */ /* 0x0005e2000d901d52 */
[----:B------:R-:W-:Y:S02]  /*17f0*/  USHF.L.U32 UR12, UR4, 0x5, URZ ;  /* 0x00000005040c7899 */ /* 0x000fe4000800063f */
[----:B------:R-:W-:Y:S01]  /*1800*/  @UP0 USHF.R.S32.HI UR4, URZ, 0x1f, UR5 ;  /* 0x0000001f3f040899 */ /* 0x000fe20008011405 */
[----:B------:R2:W-:Y:S01]  /*1810*/  @P0 LDGSTS.E.BYPASS.LTC128B.128 [R132+0xf100], [R18.64+0x80], !P2 ;  /* 0x0f10008012840fae */ /* 0x0005e2000d101d52 */
[----:B------:R-:W-:Y:S02]  /*1820*/  USHF.L.U32 UR22, UR12, 0x1, URZ ;  /* 0x000000010c167899 */ /* 0x000fe4000800063f */
[----:B------:R-:W-:Y:S01]  /*1830*/  USHF.L.U64.HI UR21, UR12, 0x1, UR11 ;  /* 0x000000010c157899 */ /* 0x000fe2000801020b */
[----:B------:R2:W-:Y:S01]  /*1840*/  @P0 LDGSTS.E.BYPASS.LTC128B.128 [R132+0x11100], [R18.64+0x100], !P1 ;  /* 0x1110010012840fae */ /* 0x0005e2000c901d52 */
[----:B------:R-:W-:-:S03]  /*1850*/  LEA R12, P0, R10, c[0x0][0x1f8], 0x1 ;  /* 0x00007e000a0c7a11 */ /* 0x000fc600078008ff */
[----:B------:R-:W0:Y:S01]  /*1860*/  LDGDEPBAR ;  /* 0x00000000000079af */ /* 0x000e220000000000 */
[----:B------:R-:W-:Y:S02]  /*1870*/  LEA.HI.X R13, R10, c[0x0][0x1fc], R4, 0x1, P0 ;  /* 0x00007f000a0d7a11 */ /* 0x000fe400000f0c04 */
[C---:B------:R-:W-:Y:S02]  /*1880*/  ISETP.LT.OR P0, PT, R8.reuse, 0x1, P4 ;  /* 0x000000010800780c */ /* 0x040fe40002701670 */
[----:B------:R-:W-:Y:S01]  /*1890*/  ISETP.LT.OR P4, PT, R8, 0x21, P4 ;  /* 0x000000210800780c */ /* 0x000fe20002781670 */
[----:B------:R3:W-:Y:S01]  /*18a0*/  LDGSTS.E.BYPASS.LTC128B.128 [R132+0x100], [R12.64], !P6 ;  /* 0x001000000c847fae */ /* 0x0007e2000f101d52 */
[----:B------:R-:W-:Y:S02]  /*18b0*/  ISETP.GE.AND P6, PT, R3, c[0x0][0x1d4], PT ;  /* 0x0000750003007a0c */ /* 0x000fe40003fc6270 */
[----:B------:R-:W-:-:S04]  /*18c0*/  LEA.HI R4, R78, R5, RZ, 0x4 ;  /* 0x000000054e047211 */ /* 0x000fc800078f20ff */
[----:B------:R-:W-:-:S03]  /*18d0*/  LOP3.LUT R20, R4, 0xfffffff0, RZ, 0xc0, !PT ;  /* 0xfffffff004147812 */ /* 0x000fc600078ec0ff */
[----:B------:R3:W-:Y:S01]  /*18e0*/  LDGSTS.E.BYPASS.LTC128B.128 [R132+0x2100], [R12.64+0x80], !P0 ;  /* 0x021000800c847fae */ /* 0x0007e2000c101d52 */
[C---:B------:R-:W-:Y:S01]  /*18f0*/  ISETP.LT.OR P0, PT, R8.reuse, 0x1, P6 ;  /* 0x000000010800780c */ /* 0x040fe20003701670 */
[----:B------:R-:W-:Y:S01]  /*1900*/  IMAD.IADD R20, R5, 0x1, -R20 ;  /* 0x0000000105147824 */ /* 0x000fe200078e0a14 */
[----:B------:R-:W-:-:S04]  /*1910*/  ISETP.LT.OR P6, PT, R8, 0x21, P6 ;  /* 0x000000210800780c */ /* 0x000fc800037c1670 */
[----:B------:R-:W-:-:S04]  /*1920*/  SHF.R.S32.HI R3, RZ, 0x1f, R20 ;  /* 0x0000001fff037819 */ /* 0x000fc80000011414 */
[----:B------:R-:W-:-:S03]  /*1930*/  LEA.HI R3, R3, R20, RZ, 0x3 ;  /* 0x0000001403037211 */ /* 0x000fc600078f18ff */
[----:B------:R3:W-:Y:S01]  /*1940*/  LDGSTS.E.BYPASS.LTC128B.128 [R132+0x4100], [R12.64+0x100], !P0 ;  /* 0x041001000c847fae */ /* 0x0007e2000c101d52 */
[----:B------:R-:W-:-:S04]  /*1950*/  IADD3 R10, P0, R12, UR22, RZ ;  /* 0x000000160c0a7c10 */ /* 0x000fc8000ff1e0ff */
[----:B------:R-:W-:Y:S02]  /*1960*/  IADD3.X R11, R13, UR21, RZ, P0, !PT ;  /* 0x000000150d0b7c10 */ /* 0x000fe400087fe4ff */
[----:B------:R-:W-:-:S03]  /*1970*/  PLOP3.LUT P0, PT, PT, PT, UP0, 0x80, 0x0 ;  /* 0x000000000000781c */ /* 0x000fc60003f0f008 */
[----:B------:R4:W-:Y:S01]  /*1980*/  LDGSTS.E.BYPASS.LTC128B.128 [R132+0x1100], [R10.64], !P5 ;  /* 0x011000000a847fae */ /* 0x0009e2000e901d52 */
[----:B------:R-:W-:-:S03]  /*1990*/  PLOP3.LUT P5, PT, PT, PT, UP0, 0x80, 0x0 ;  /* 0x000000000000781c */ /* 0x000fc60003faf008 */
[----:B------:R4:W-:Y:S01]  /*19a0*/  LDGSTS.E.BYPASS.LTC128B.128 [R132+0x3100], [R10.64+0x80], !P4 ;  /* 0x031000800a847fae */ /* 0x0009e2000e101d52 */
[----:B------:R-:W-:-:S03]  /*19b0*/  PLOP3.LUT P4, PT, PT, PT, UP0, 0x80, 0x0 ;  /* 0x000000000000781c */ /* 0x000fc60003f8f008 */
[----:B------:R4:W-:Y:S01]  /*19c0*/  LDGSTS.E.BYPASS.LTC128B.128 [R132+0x5100], [R10.64+0x100], !P6 ;  /* 0x051001000a847fae */ /* 0x0009e2000f101d52 */
[----:B------:R-:W-:Y:S02]  /*19d0*/  PLOP3.LUT P6, PT, PT, PT, UP0, 0x80, 0x0 ;  /* 0x000000000000781c */ /* 0x000fe40003fcf008 */
[----:B------:R-:W-:Y:S01]  /*19e0*/  PLOP3.LUT P6, PT, PT, PT, UP0, 0x80, 0x0 ;  /* 0x000000000000781c */ /* 0x000fe20003fcf008 */
[----:B------:R-:W0:Y:S04]  /*19f0*/  LDGDEPBAR ;  /* 0x00000000000079af */ /* 0x000e280000000000 */
[----:B------:R1:W-:Y:S01]  /*1a00*/  @P5 LDGSTS.E.BYPASS.LTC128B.128 [R132+0x12100], [R14.64], !P3 ;  /* 0x121000000e845fae */ /* 0x0003e2000d901d52 */
[----:B------:R-:W-:Y:S02]  /*1a10*/  PLOP3.LUT P5, PT, PT, PT, UP0, 0x80, 0x0 ;  /* 0x000000000000781c */ /* 0x000fe40003faf008 */
[C---:B---3--:R-:W-:Y:S01]  /*1a20*/  LOP3.LUT R13, R3.reuse, 0xfffffff8, RZ, 0xc0, !PT ;  /* 0xfffffff8030d7812 */ /* 0x048fe200078ec0ff */
[----:B------:R1:W-:Y:S01]  /*1a30*/  @P4 LDGSTS.E.BYPASS.LTC128B.128 [R132+0x14100], [R14.64+0x80], !P2 ;  /* 0x141000800e844fae */ /* 0x0003e2000d101d52 */
[----:B------:R-:W-:Y:S01]  /*1a40*/  PLOP3.LUT P4, PT, PT, PT, UP0, 0x80, 0x0 ;  /* 0x000000000000781c */ /* 0x000fe20003f8f008 */
[----:B------:R-:W-:-:S02]  /*1a50*/  IMAD.SHL.U32 R3, R3, 0x40, RZ ;  /* 0x0000004003037824 */ /* 0x000fc400078e00ff */
[----:B------:R1:W-:Y:S01]  /*1a60*/  @P0 LDGSTS.E.BYPASS.LTC128B.128 [R132+0x16100], [R14.64+0x100], !P1 ;  /* 0x161001000e840fae */ /* 0x0003e2000c901d52 */
[----:B------:R-:W-:Y:S01]  /*1a70*/  PLOP3.LUT P0, PT, PT, PT, UP0, 0x80, 0x0 ;  /* 0x000000000000781c */ /* 0x000fe20003f0f008 */
[----:B------:R-:W-:-:S04]  /*1a80*/  IMAD.IADD R20, R20, 0x1, -R13 ;  /* 0x0000000114147824 */ /* 0x000fc800078e0a0d */
[----:B------:R-:W-:Y:S01]  /*1a90*/  IMAD.SHL.U32 R8, R20, 0x40, RZ ;  /* 0x0000004014087824 */ /* 0x000fe200078e00ff */
[----:B----4-:R-:W-:-:S04]  /*1aa0*/  SHF.R.S32.HI R11, RZ, 0x4, R4 ;  /* 0x00000004ff0b7819 */ /* 0x010fc80000011404 */
[----:B------:R-:W-:Y:S02]  /*1ab0*/  LOP3.LUT R13, R8, 0x1c0, RZ, 0xc0, !PT ;  /* 0x000001c0080d7812 */ /* 0x000fe400078ec0ff */
[----:B------:R-:W-:-:S04]  /*1ac0*/  LEA.HI R4, R4, R11, RZ, 0x1 ;  /* 0x0000000b04047211 */ /* 0x000fc800078f08ff */
[----:B------:R-:W-:-:S05]  /*1ad0*/  LOP3.LUT R4, R4, 0xfffffffe, RZ, 0xc0, !PT ;  /* 0xfffffffe04047812 */ /* 0x000fca00078ec0ff */
[----:B------:R-:W-:Y:S02]  /*1ae0*/  IMAD.IADD R11, R11, 0x1, -R4 ;  /* 0x000000010b0b7824 */ /* 0x000fe400078e0a04 */
[----:B------:R-:W-:Y:S02]  /*1af0*/  IMAD.SHL.U32 R4, R203, 0x40, RZ ;  /* 0x00000040cb047824 */ /* 0x000fe400078e00ff */
[----:B-1----:R-:W-:Y:S02]  /*1b00*/  @P6 IMAD.MOV.U32 R14, RZ, RZ, R0 ;  /* 0x000000ffff0e6224 */ /* 0x002fe400078e0000 */
[----:B------:R-:W-:Y:S01]  /*1b10*/  @P6 IMAD.MOV.U32 R15, RZ, RZ, R7 ;  /* 0x000000ffff0f6224 */ /* 0x000fe200078e0007 */
[----:B------:R-:W-:Y:S01]  /*1b20*/  LOP3.LUT R7, R4, 0x1c0, RZ, 0xc0, !PT ;  /* 0x000001c004077812 */ /* 0x000fe200078ec0ff */
[----:B------:R-:W-:Y:S01]  /*1b30*/  IMAD.SHL.U32 R0, R11, 0x8, RZ ;  /* 0x000000080b007824 */ /* 0x000fe200078e00ff */
[----:B------:R-:W-:Y:S02]  /*1b40*/  PLOP3.LUT P6, PT, PT, PT, UP0, 0x80, 0x0 ;  /* 0x000000000000781c */ /* 0x000fe40003fcf008 */
[----:B------:R1:W-:Y:S01]  /*1b50*/  @P5 LDGSTS.E.BYPASS.LTC128B.128 [R132+0x13100], [R14.64], !P3 ;  /* 0x131000000e845fae */ /* 0x0003e2000d901d52 */
[----:B------:R-:W-:-:S02]  /*1b60*/  LOP3.LUT R2, R7, 0x8, R2, 0xf8, !PT ;  /* 0x0000000807027812 */ /* 0x000fc400078ef802 */
[----:B------:R-:W-:Y:S01]  /*1b70*/  SHF.R.U32.HI R7, RZ, 0x3, R7 ;  /* 0x00000003ff077819 */ /* 0x000fe20000011607 */
[----:B------:R1:W-:Y:S01]  /*1b80*/  @P4 LDGSTS.E.BYPASS.LTC128B.128 [R132+0x15100], [R14.64+0x80], !P2 ;  /* 0x151000800e844fae */ /* 0x0003e2000d101d52 */
[----:B------:R-:W-:Y:S02]  /*1b90*/  LOP3.LUT R0, R13, 0x8, R0, 0xf8, !PT ;  /* 0x000000080d007812 */ /* 0x000fe400078ef800 */
[----:B------:R-:W-:Y:S01]  /*1ba0*/  SHF.R.U32.HI R13, RZ, 0x3, R13 ;  /* 0x00000003ff0d7819 */ /* 0x000fe2000001160d */
[----:B------:R1:W-:Y:S01]  /*1bb0*/  @P0 LDGSTS.E.BYPASS.LTC128B.128 [R132+0x17100], [R14.64+0x100], !P1 ;  /* 0x171001000e840fae */ /* 0x0003e2000c901d52 */
[----:B------:R-:W-:Y:S02]  /*1bc0*/  PLOP3.LUT P0, PT, PT, PT, UP0, 0x80, 0x0 ;  /* 0x000000000000781c */ /* 0x000fe40003f0f008 */
[----:B------:R-:W-:Y:S01]  /*1bd0*/  PLOP3.LUT P5, PT, PT, PT, UP0, 0x80, 0x0 ;  /* 0x000000000000781c */ /* 0x000fe20003faf008 */
[----:B------:R-:W0:Y:S01]  /*1be0*/  LDGDEPBAR ;  /* 0x00000000000079af */ /* 0x000e220000000000 */
[----:B------:R-:W-:-:S02]  /*1bf0*/  LOP3.LUT R2, R2, R7, RZ, 0x3c, !PT ;  /* 0x0000000702027212 */ /* 0x000fc400078e3cff */
[----:B------:R-:W-:Y:S02]  /*1c00*/  LOP3.LUT R0, R0, R13, RZ, 0x3c, !PT ;  /* 0x0000000d00007212 */ /* 0x000fe400078e3cff */
[----:B------:R-:W-:Y:S01]  /*1c10*/  PLOP3.LUT P4, PT, PT, PT, UP0, 0x80, 0x0 ;  /* 0x000000000000781c */ /* 0x000fe20003f8f008 */
[----:B------:R-:W-:Y:S01]  /*1c20*/  IMAD R184, R11, 0x200, R2 ;  /* 0x000002000bb87824 */ /* 0x000fe200078e0202 */
[----:B------:R-:W-:Y:S02]  /*1c30*/  LOP3.LUT R4, R0, 0xfffffe00, R3, 0xf8, !PT ;  /* 0xfffffe0000047812 */ /* 0x000fe400078ef803 */
[----:B------:R-:W-:Y:S01]  /*1c40*/  SHF.R.S32.HI R7, RZ, 0x5, R76 ;  /* 0x00000005ff077819 */ /* 0x000fe2000001144c */
[----:B------:R-:W-:Y:S01]  /*1c50*/  @P0 IMAD.WIDE.U32 R2, R9, UR5, R194 ;  /* 0x0000000509020c25 */ /* 0x000fe2000f8e00c2 */
[----:B------:R-:W-:Y:S01]  /*1c60*/  @UP0 UIMAD UR5, UR23, UR5, URZ ;  /* 0x00000005170502a4 */ /* 0x000fe2000f8e023f */
[----:B------:R-:W-:Y:S02]  /*1c70*/  PLOP3.LUT P0, PT, PT, PT, UP0, 0x80, 0x0 ;  /* 0x000000000000781c */ /* 0x000fe40003f0f008 */
[----:B------:R-:W-:Y:S01]  /*1c80*/  IMAD R0, R7, 0x400, R4 ;  /* 0x0000040007007824 */ /* 0x000fe200078e0204 */
[----:B------:R-:W-:Y:S01]  /*1c90*/  @P5 LEA R22, P5, R2, c[0x0][0x1f8], 0x1 ;  /* 0x00007e0002165a11 */ /* 0x000fe200078a08ff */
[----:B------:R-:W-:Y:S01]  /*1ca0*/  @UP0 UIMAD UR4, UR4, UR24, UR5 ;  /* 0x00000018040402a4 */ /* 0x000fe2000f8e0205 */
[----:B------:R-:W-:-:S02]  /*1cb0*/  IMAD.SHL.U32 R184, R184, 0x2, RZ ;  /* 0x00000002b8b87824 */ /* 0x000fc400078e00ff */
[----:B------:R-:W-:Y:S01]  /*1cc0*/  IMAD.SHL.U32 R16, R0, 0x2, RZ ;  /* 0x0000000200107824 */ /* 0x000fe200078e00ff */
[----:B------:R-:W-:Y:S02]  /*1cd0*/  @P6 IADD3 R80, P6, R22, UR22, RZ ;  /* 0x0000001616506c10 */ /* 0x000fe4000ffde0ff */
[----:B------:R-:W-:Y:S01]  /*1ce0*/  @P4 IADD3 R23, R3, UR4, RZ ;  /* 0x0000000403174c10 */ /* 0x000fe2000fffe0ff */
[----:B------:R-:W-:Y:S01]  /*1cf0*/  IMAD.MOV.U32 R3, RZ, RZ, 0x20 ;  /* 0x00000020ff037424 */ /* 0x000fe200078e00ff */
[----:B------:R-:W-:-:S04]  /*1d00*/  DEPBAR.LE SB0, 0x3 ;  /* 0x000080c00000791a */ /* 0x000fc80000000000 */
[----:B------:R-:W-:-:S04]  /*1d10*/  DEPBAR.LE SB0, 0x2 ;  /* 0x000080800000791a */ /* 0x000fc80000000000 */
[----:B------:R-:W-:Y:S01]  /*1d20*/  BAR.SYNC.DEFER_BLOCKING 0x0 ;  /* 0x0000000000007b1d */ /* 0x000fe20000010000 */
[----:B------:R-:W-:Y:S01]  /*1d30*/  @P0 LEA.HI.X R23, R2, c[0x0][0x1fc], R23, 0x1, P5 ;  /* 0x00007f0002170a11 */ /* 0x000fe200028f0c17 */
[----:B------:R-:W-:Y:S01]  /*1d40*/  IMAD.MOV.U32 R2, RZ, RZ, 0x10 ;  /* 0x00000010ff027424 */ /* 0x000fe200078e00ff */
[----:B------:R-:W-:Y:S02]  /*1d50*/  PLOP3.LUT P5, PT, PT, PT, UP0, 0x80, 0x0 ;  /* 0x000000000000781c */ /* 0x000fe40003faf008 */
[----:B------:R-:W-:Y:S01]  /*1d60*/  LOP3.LUT P4, RZ, R20, 0x2, RZ, 0xc0, !PT ;  /* 0x0000000214ff7812 */ /* 0x000fe2000788c0ff */
[----:B------:R-:W-:Y:S01]  /*1d70*/  ULDC UR4, c[0x0][0x1d0] ;  /* 0x0000740000047ab9 */ /* 0x000fe20000000800 */
[----:B------:R-:W-:Y:S01]  /*1d80*/  PLOP3.LUT P0, PT, PT, PT, UP0, 0x80, 0x0 ;  /* 0x000000000000781c */ /* 0x000fe20003f0f008 */
[----:B------:R-:W-:Y:S01]  /*1d90*/  UIADD3 UR4, -UR16, UR4, UR6 ;  /* 0x0000000410047290 */ /* 0x000fe2000fffe106 */
[----:B------:R-:W-:Y:S02]  /*1da0*/  SEL R2, R2, 0xfffffff0, !P4 ;  /* 0xfffffff002027807 */ /* 0x000fe40006000000 */
[----:B------:R-:W-:Y:S01]  /*1db0*/  LOP3.LUT P4, RZ, R203, 0x2, RZ, 0xc0, !PT ;  /* 0x00000002cbff7812 */ /* 0x000fe2000788c0ff */
[----:B------:R-:W-:Y:S01]  /*1dc0*/  ULDC UR16, c[0x0][0x324] ;  /* 0x0000c90000107ab9 */ /* 0x000fe20000000800 */
[----:B------:R-:W-:Y:S01]  /*1dd0*/  LEA R186, R0, 0x18100, 0x1 ;  /* 0x0001810000ba7811 */ /* 0x000fe200078e08ff */
[----:B------:R-:W-:Y:S01]  /*1de0*/  IMAD.SHL.U32 R183, R2, 0x2, RZ ;  /* 0x0000000202b77824 */ /* 0x000fe200078e00ff */
[----:B------:R-:W-:Y:S01]  /*1df0*/  SEL R185, R3, 0xffffffe0, !P4 ;  /* 0xffffffe003b97807 */ /* 0x000fe20006000000 */
[----:B------:R-:W-:Y:S01]  /*1e00*/  IMAD.MOV.U32 R0, RZ, RZ, 0x40 ;  /* 0x00000040ff007424 */ /* 0x000fe200078e00ff */
[----:B------:R-:W-:Y:S01]  /*1e10*/  @P5 IADD3.X R81, R23, UR21, RZ, P6, !PT ;  /* 0x0000001517515c10 */ /* 0x000fe2000b7fe4ff */
[----:B------:R-:W-:Y:S01]  /*1e20*/  IMAD.IADD R182, R186, 0x1, R183 ;  /* 0x00000001bab67824 */ /* 0x000fe200078e02b7 */
[----:B------:R-:W-:Y:S01]  /*1e30*/  PLOP3.LUT P5, PT, PT, PT, UP0, 0x80, 0x0 ;  /* 0x000000000000781c */ /* 0x000fe20003faf008 */
[----:B------:R-:W-:Y:S01]  /*1e40*/  IMAD.IADD R77, R184, 0x1, R185 ;  /* 0x00000001b84d7824 */ /* 0x000fe200078e02b9 */
[----:B------:R-:W-:Y:S01]  /*1e50*/  PLOP3.LUT P6, PT, PT, PT, UP0, 0x80, 0x0 ;  /* 0x000000000000781c */ /* 0x000fe20003fcf008 */
[----:B------:R-:W-:Y:S01]  /*1e60*/  ULOP3.LUT UR16, URZ, UR16, URZ, 0x33, !UPT ;  /* 0x000000103f107292 */ /* 0x000fe2000f8e333f */
[----:B------:R-:W-:Y:S01]  /*1e70*/  PLOP3.LUT P0, PT, PT, PT, UP0, 0x80, 0x0 ;  /* 0x000000000000781c */ /* 0x000fe20003f0f008 */
[----:B--2---:R-:W-:Y:S04]  /*1e80*/  LDSM.16.M88.4 R16, [R16+0x18100] ;  /* 0x018100001010783b */ /* 0x004fe80000000200 */
[----:B------:R-:W1:Y:S04]  /*1e90*/  LDSM.16.M88.4 R8, [R184+0xc100] ;  /* 0x00c10000b808783b */ /* 0x000e680000000200 */
[----:B------:R-:W2:Y:S04]  /*1ea0*/  LDSM.16.M88.4 R52, [R184+0xc900] ;  /* 0x00c90000b834783b */ /* 0x000ea80000000200 */
[----:B------:R-:W3:Y:S04]  /*1eb0*/  LDSM.16.M88.4 R44, [R184+0xd100] ;  /* 0x00d10000b82c783b */ /* 0x000ee80000000200 */
[----:B-----5:R-:W4:Y:S04]  /*1ec0*/  LDSM.16.M88.4 R24, [R184+0xd900] ;  /* 0x00d90000b818783b */ /* 0x020f280000000200 */
[----:B------:R-:W-:Y:S04]  /*1ed0*/  LDSM.16.M88.4 R36, [R182] ;  /* 0x00000000b624783b */ /* 0x000fe80000000200 */
[----:B------:R-:W5:Y:S04]  /*1ee0*/  LDSM.16.M88.4 R72, [R77+0xc100] ;  /* 0x00c100004d48783b */ /* 0x000f680000000200 */
[----:B------:R-:W3:Y:S04]  /*1ef0*/  LDSM.16.M88.4 R68, [R77+0xc900] ;  /* 0x00c900004d44783b */ /* 0x000ee80000000200 */
[----:B------:R-:W4:Y:S04]  /*1f00*/  LDSM.16.M88.4 R64, [R77+0xd100] ;  /* 0x00d100004d40783b */ /* 0x000f280000000200 */
[----:B------:R-:W4:Y:S04]  /*1f10*/  LDSM.16.M88.4 R28, [R77+0xd900] ;  /* 0x00d900004d1c783b */ /* 0x000f280000000200 */
[----:B------:R-:W-:Y:S01]  /*1f20*/  @!PT LDS RZ, [RZ] ;  /* 0x00000000fffff984 */ /* 0x000fe20000000800 */
[----:B------:R-:W-:Y:S01]  /*1f30*/  @!PT LDS RZ, [RZ] ;  /* 0x00000000fffff984 */ /* 0x000fe20000000800 */
[----:B------:R-:W-:Y:S01]  /*1f40*/  @!PT LDS RZ, [RZ] ;  /* 0x00000000fffff984 */ /* 0x000fe20000000800 */
[----:B------:R3:W-:Y:S01]  /*1f50*/  @P5 LDGSTS.E.BYPASS.LTC128B.128 [R132+0x6100], [R22.64], !P3 ;  /* 0x0610000016845fae */ /* 0x0007e2000d901d52 */
[----:B------:R-:W-:-:S02]  /*1f60*/  PLOP3.LUT P5, PT, PT, PT, UP0, 0x80, 0x0 ;  /* 0x000000000000781c */ /* 0x000fc40003faf008 */
[----:B------:R-:W-:Y:S01]  /*1f70*/  PLOP3.LUT P5, PT, PT, PT, UP0, 0x80, 0x0 ;  /* 0x000000000000781c */ /* 0x000fe20003faf008 */
[----:B------:R4:W-:Y:S01]  /*1f80*/  @P6 LDGSTS.E.BYPASS.LTC128B.128 [R132+0x8100], [R22.64+0x80], !P2 ;  /* 0x0810008016846fae */ /* 0x0009e2000d101d52 */
[----:B------:R-:W-:Y:S01]  /*1f90*/  LOP3.LUT P6, RZ, R20, 0x4, RZ, 0xc0, !PT ;  /* 0x0000000414ff7812 */ /* 0x000fe200078cc0ff */
[C---:B-1----:R-:W-:Y:S02]  /*1fa0*/  HMMA.16816.F32 R12, R16.reuse, R8, RZ ;  /* 0x00000008100c723c */ /* 0x042fe400000018ff */
[----:B------:R4:W-:Y:S01]  /*1fb0*/  @P0 LDGSTS.E.BYPASS.LTC128B.128 [R132+0xa100], [R22.64+0x100], !P1 ;  /* 0x0a10010016840fae */ /* 0x0009e2000c901d52 */
[----:B------:R-:W-:Y:S02]  /*1fc0*/  LOP3.LUT P0, RZ, R203, 0x4, RZ, 0xc0, !PT ;  /* 0x00000004cbff7812 */ /* 0x000fe4000780c0ff */
[----:B------:R-:W-:Y:S02]  /*1fd0*/  SEL R3, R3, 0xffffffe0, !P6 ;  /* 0xffffffe003037807 */ /* 0x000fe40007000000 */
[----:B------:R-:W-:Y:S01]  /*1fe0*/  PLOP3.LUT P6, PT, PT, PT, UP0, 0x80, 0x0 ;  /* 0x000000000000781c */ /* 0x000fe20003fcf008 */
[----:B------:R-:W-:Y:S01]  /*1ff0*/  HMMA.16816.F32 R8, R16, R10, RZ ;  /* 0x0000000a1008723c */ /* 0x000fe200000018ff */
[----:B------:R-:W-:Y:S01]  /*2000*/  SEL R188, R0, 0xffffffc0, !P0 ;  /* 0xffffffc000bc7807 */ /* 0x000fe20004000000 */
[C---:B------:R-:W-:Y:S01]  /*2010*/  IMAD R181, R3.reuse, 0x2, R186 ;  /* 0x0000000203b57824 */ /* 0x040fe200078e02ba */
[----:B------:R-:W-:Y:S01]  /*2020*/  PLOP3.LUT P0, PT, PT, PT, UP0, 0x80, 0x0 ;  /* 0x000000000000781c */ /* 0x000fe20003f0f008 */
[----:B------:R-:W-:-:S02]  /*2030*/  IMAD R180, R3, 0x2, R182 ;  /* 0x0000000203b47824 */ /* 0x000fc400078e02b6 */
[----:B------:R-:W-:Y:S02]  /*2040*/  IMAD.IADD R0, R184, 0x1, R188 ;  /* 0x00000001b8007824 */ /* 0x000fe400078e02bc */
[----:B--2---:R-:W-:Y:S01]  /*2050*/  HMMA.16816.F32 R56, R16, R52, RZ ;  /* 0x000000341038723c */ /* 0x004fe200000018ff */
[----:B------:R-:W-:-:S03]  /*2060*/  IMAD.IADD R2, R188, 0x1, R77 ;  /* 0x00000001bc027824 */ /* 0x000fc600078e024d */
[----:B------:R1:W-:Y:S04]  /*2070*/  @P6 LDGSTS.E.BYPASS.LTC128B.128 [R132+0x7100], [R80.64], !P3 ;  /* 0x0710000050846fae */ /* 0x0003e8000d901d52 */
[----:B---3--:R-:W-:Y:S01]  /*2080*/  HMMA.16816.F32 R48, R16, R44, RZ ;  /* 0x0000002c1030723c */ /* 0x008fe200000018ff */
[----:B------:R1:W-:Y:S01]  /*2090*/  @P5 LDGSTS.E.BYPASS.LTC128B.128 [R132+0x9100], [R80.64+0x80], !P2 ;  /* 0x0910008050845fae */ /* 0x0003e2000d101d52 */
[----:B------:R-:W-:-:S03]  /*20a0*/  PLOP3.LUT P5, PT, PT, PT, UP3, 0x80, 0x0 ;  /* 0x000000000000781c */ /* 0x000fc60003faf038 */
[----:B------:R1:W-:Y:S01]  /*20b0*/  @P0 LDGSTS.E.BYPASS.LTC128B.128 [R132+0xb100], [R80.64+0x100], !P1 ;  /* 0x0b10010050840fae */ /* 0x0003e2000c901d52 */
[----:B------:R-:W-:Y:S02]  /*20c0*/  PLOP3.LUT P0, PT, PT, PT, UP3, 0x80, 0x0 ;  /* 0x000000000000781c */ /* 0x000fe40003f0f038 */
[C---:B------:R-:W-:Y:S01]  /*20d0*/  HMMA.16816.F32 R52, R16.reuse, R54, RZ ;  /* 0x000000361034723c */ /* 0x040fe200000018ff */
[----:B----4-:R-:W-:Y:S04]  /*20e0*/  LDSM.16.M88.4 R20, [R181] ;  /* 0x00000000b514783b */ /* 0x010fe80000000200 */
[----:B------:R-:W2:Y:S03]  /*20f0*/  LDSM.16.M88.4 R60, [R0+0xc100] ;  /* 0x00c10000003c783b */ /* 0x000ea60000000200 */
[C---:B------:R-:W-:Y:S01]  /*2100*/  HMMA.16816.F32 R44, R16.reuse, R46, RZ ;  /* 0x0000002e102c723c */ /* 0x040fe200000018ff */
[----:B------:R-:W3:Y:S04]  /*2110*/  LDSM.16.M88.4 R32, [R0+0xc900] ;  /* 0x00c900000020783b */ /* 0x000ee80000000200 */
[----:B------:R-:W0:Y:S03]  /*2120*/  LDGDEPBAR ;  /* 0x00000000000079af */ /* 0x000e260000000000 */
[C---:B------:R-:W-:Y:S08]  /*2130*/  HMMA.16816.F32 R40, R16.reuse, R24, RZ ;  /* 0x000000181028723c */ /* 0x040ff000000018ff */
[----:B------:R-:W-:Y:S01]  /*2140*/  HMMA.16816.F32 R16, R16, R26, RZ ;  /* 0x0000001a1010723c */ /* 0x000fe200000018ff */
[----:B------:R-:W4:Y:S07]  /*2150*/  LDSM.16.M88.4 R24, [R0+0xd100] ;  /* 0x00d100000018783b */ /* 0x000f2e0000000200 */
[C---:B-----5:R-:W-:Y:S08]  /*2160*/  HMMA.16816.F32 R12, R36.reuse, R72, R12 ;  /* 0x00000048240c723c */ /* 0x060ff0000000180c */
[C---:B------:R-:W-:Y:S01]  /*2170*/  HMMA.16816.F32 R8, R36.reuse, R74, R8 ;  /* 0x0000004a2408723c */ /* 0x040fe20000001808 */
[----:B------:R-:W5:Y:S07]  /*2180*/  LDSM.16.M88.4 R72, [R0+0xd900] ;  /* 0x00d900000048783b */ /* 0x000f6e0000000200 */
        /* <DEDUP_REMOVED lines=8> */
[----:B------:R-:W-:Y:S04]  /*2210*/  LDSM.16.M88.4 R28, [R180] ;  /* 0x00000000b41c783b */ /* 0x000fe80000000200 */
[----:B------:R-:W1:Y:S03]  /*2220*/  LDSM.16.M88.4 R16, [R2+0xc100] ;  /* 0x00c100000210783b */ /* 0x000e660000000200 */
[C---:B--2---:R-:W-:Y:S08]  /*2230*/  HMMA.16816.F32 R12, R20.reuse, R60, R12 ;  /* 0x0000003c140c723c */ /* 0x044ff0000000180c */
[C---:B------:R-:W-:Y:S01]  /*2240*/  HMMA.16816.F32 R8, R20.reuse, R62, R8 ;  /* 0x0000003e1408723c */ /* 0x040fe20000001808 */
[----:B------:R-:W2:Y:S07]  /*2250*/  LDSM.16.M88.4 R60, [R2+0xd100] ;  /* 0x00d10000023c783b */ /* 0x000eae0000000200 */
[C---:B---3--:R-:W-:Y:S08]  /*2260*/  HMMA.16816.F32 R56, R20.reuse, R32, R56 ;  /* 0x000000201438723c */ /* 0x048ff00000001838 */
[C---:B------:R-:W-:Y:S01]  /*2270*/  HMMA.16816.F32 R52, R20.reuse, R34, R52 ;  /* 0x000000221434723c */ /* 0x040fe20000001834 */
[----:B------:R-:W-:Y:S07]  /*2280*/  LDSM.16.M88.4 R32, [R186+0x4000] ;  /* 0x00400000ba20783b */ /* 0x000fee0000000200 */
[C---:B----4-:R-:W-:Y:S08]  /*2290*/  HMMA.16816.F32 R48, R20.reuse, R24, R48 ;  /* 0x000000181430723c */ /* 0x050ff00000001830 */
[C---:B------:R-:W-:Y:S01]  /*22a0*/  HMMA.16816.F32 R44, R20.reuse, R26, R44 ;  /* 0x0000001a142c723c */ /* 0x040fe2000000182c */
[----:B------:R-:W3:Y:S07]  /*22b0*/  LDSM.16.M88.4 R24, [R184+0xe100] ;  /* 0x00e10000b818783b */ /* 0x000eee0000000200 */
[C---:B-----5:R-:W-:Y:S08]  /*22c0*/  HMMA.16816.F32 R40, R20.reuse, R72, R40 ;  /* 0x000000481428723c */ /* 0x060ff00000001828 */
[----:B------:R-:W-:Y:S01]  /*22d0*/  HMMA.16816.F32 R36, R20, R74, R36 ;  /* 0x0000004a1424723c */ /* 0x000fe20000001824 */
[----:B------:R-:W4:Y:S04]  /*22e0*/  LDSM.16.M88.4 R20, [R184+0xe900] ;  /* 0x00e90000b814783b */ /* 0x000f280000000200 */
[----:B------:R-:W-:Y:S03]  /*22f0*/  LDSM.16.M88.4 R72, [R184+0xf900] ;  /* 0x00f90000b848783b */ /* 0x000fe60000000200 */
        /* <DEDUP_REMOVED lines=11> */
[----:B------:R-:W5:Y:S04]  /*23b0*/  LDSM.16.M88.4 R28, [R77+0xe900] ;  /* 0x00e900004d1c783b */ /* 0x000f680000000200 */
[----:B------:R-:W-:Y:S03]  /*23c0*/  LDSM.16.M88.4 R64, [R77+0xf900] ;  /* 0x00f900004d40783b */ /* 0x000fe60000000200 */
[C---:B---3--:R-:W-:Y:S08]  /*23d0*/  HMMA.16816.F32 R12, R32.reuse, R24, R12 ;  /* 0x00000018200c723c */ /* 0x048ff0000000180c */
[C---:B------:R-:W-:Y:S01]  /*23e0*/  HMMA.16816.F32 R8, R32.reuse, R26, R8 ;  /* 0x0000001a2008723c */ /* 0x040fe20000001808 */
[----:B------:R-:W3:Y:S07]  /*23f0*/  LDSM.16.M88.4 R24, [R77+0xf100] ;  /* 0x00f100004d18783b */ /* 0x000eee0000000200 */
[C---:B----4-:R-:W-:Y:S08]  /*2400*/  HMMA.16816.F32 R56, R32.reuse, R20, R56 ;  /* 0x000000142038723c */ /* 0x050ff00000001838 */
[C---:B------:R-:W-:Y:S01]  /*2410*/  HMMA.16816.F32 R52, R32.reuse, R22, R52 ;  /* 0x000000162034723c */ /* 0x040fe20000001834 */
[----:B------:R-:W-:Y:S07]  /*2420*/  LDSM.16.M88.4 R20, [R181+0x4000] ;  /* 0x00400000b514783b */ /* 0x000fee0000000200 */
[C---:B-1----:R-:W-:Y:S08]  /*2430*/  HMMA.16816.F32 R48, R32.reuse, R16, R48 ;  /* 0x000000102030723c */ /* 0x042ff00000001830 */
[----:B------:R-:W-:Y:S01]  /*2440*/  HMMA.16816.F32 R44, R32, R18, R44 ;  /* 0x00000012202c723c */ /* 0x000fe2000000182c */
[----:B------:R-:W1:Y:S07]  /*2450*/  LDSM.16.M88.4 R16, [R0+0xe100] ;  /* 0x00e100000010783b */ /* 0x000e6e0000000200 */
[C---:B--2---:R-:W-:Y:S08]  /*2460*/  HMMA.16816.F32 R12, R60.reuse, R68, R12 ;  /* 0x000000443c0c723c */ /* 0x044ff0000000180c */
[----:B------:R-:W-:Y:S01]  /*2470*/  HMMA.16816.F32 R8, R60, R70, R8 ;  /* 0x000000463c08723c */ /* 0x000fe20000001808 */
[----:B------:R-:W-:Y:S07]  /*2480*/  LDSM.16.M88.4 R68, [R2+0xe900] ;  /* 0x00e900000244783b */ /* 0x000fee0000000200 */
[C---:B------:R-:W-:Y:S08]  /*2490*/  HMMA.16816.F32 R40, R32.reuse, R72, R40 ;  /* 0x000000482028723c */ /* 0x040ff00000001828 */
[----:B------:R-:W-:Y:S01]  /*24a0*/  HMMA.16816.F32 R36, R32, R74, R36 ;  /* 0x0000004a2024723c */ /* 0x000fe20000001824 */
[----:B------:R-:W2:Y:S04]  /*24b0*/  LDSM.16.M88.4 R32, [R0+0xe900] ;  /* 0x00e900000020783b */ /* 0x000ea80000000200 */
[----:B------:R-:W-:Y:S03]  /*24c0*/  LDSM.16.M88.4 R72, [R180+0x4000] ;  /* 0x00400000b448783b */ /* 0x000fe60000000200 */
[C---:B-----5:R-:W-:Y:S08]  /*24d0*/  HMMA.16816.F32 R56, R60.reuse, R28, R56 ;  /* 0x0000001c3c38723c */ /* 0x060ff00000001838 */
[C---:B------:R-:W-:Y:S01]  /*24e0*/  HMMA.16816.F32 R52, R60.reuse, R30, R52 ;  /* 0x0000001e3c34723c */ /* 0x040fe20000001834 */
[----:B------:R-:W4:Y:S07]  /*24f0*/  LDSM.16.M88.4 R28, [R0+0xf100] ;  /* 0x00f10000001c783b */ /* 0x000f2e0000000200 */
[C---:B---3--:R-:W-:Y:S08]  /*2500*/  HMMA.16816.F32 R48, R60.reuse, R24, R48 ;  /* 0x000000183c30723c */ /* 0x048ff00000001830 */
[----:B------:R-:W-:Y:S01]  /*2510*/  HMMA.16816.F32 R44, R60, R26, R44 ;  /* 0x0000001a3c2c723c */ /* 0x000fe2000000182c */
[----:B------:R-:W3:Y:S07]  /*2520*/  LDSM.16.M88.4 R24, [R0+0xf900] ;  /* 0x00f900000018783b */ /* 0x000eee0000000200 */
[C---:B-1----:R-:W-:Y:S08]  /*2530*/  HMMA.16816.F32 R12, R20.reuse, R16, R12 ;  /* 0x00000010140c723c */ /* 0x042ff0000000180c */
[----:B------:R-:W-:Y:S01]  /*2540*/  HMMA.16816.F32 R8, R20, R18, R8 ;  /* 0x000000121408723c */ /* 0x000fe20000001808 */
[----:B------:R-:W1:Y:S07]  /*2550*/  LDSM.16.M88.4 R16, [R2+0xe100] ;  /* 0x00e100000210783b */ /* 0x000e6e0000000200 */
[C---:B------:R-:W-:Y:S08]  /*2560*/  HMMA.16816.F32 R40, R60.reuse, R64, R40 ;  /* 0x000000403c28723c */ /* 0x040ff00000001828 */
[----:B------:R-:W-:Y:S01]  /*2570*/  HMMA.16816.F32 R36, R60, R66, R36 ;  /* 0x000000423c24723c */ /* 0x000fe20000001824 */
[----:B------:R-:W5:Y:S04]  /*2580*/  LDSM.16.M88.4 R64, [R2+0xf100] ;  /* 0x00f100000240783b */ /* 0x000f680000000200 */
[----:B------:R-:W1:Y:S03]  /*2590*/  LDSM.16.M88.4 R60, [R2+0xf900] ;  /* 0x00f90000023c783b */ /* 0x000e660000000200 */
[C---:B--2---:R-:W-:Y:S08]  /*25a0*/  HMMA.16816.F32 R56, R20.reuse, R32, R56 ;  /* 0x000000201438723c */ /* 0x044ff00000001838 */
[C---:B------:R-:W-:Y:S01]  /*25b0*/  HMMA.16816.F32 R52, R20.reuse, R34, R52 ;  /* 0x000000221434723c */ /* 0x040fe20000001834 */
[----:B------:R-:W-:Y:S07]  /*25c0*/  LDSM.16.M88.4 R32, [R186+0x8000] ;  /* 0x00800000ba20783b */ /* 0x000fee0000000200 */
[C---:B----4-:R-:W-:Y:S08]  /*25d0*/  HMMA.16816.F32 R48, R20.reuse, R28, R48 ;  /* 0x0000001c1430723c */ /* 0x050ff00000001830 */
[C---:B------:R-:W-:Y:S01]  /*25e0*/  HMMA.16816.F32 R44, R20.reuse, R30, R44 ;  /* 0x0000001e142c723c */ /* 0x040fe2000000182c */
[----:B------:R-:W2:Y:S07]  /*25f0*/  LDSM.16.M88.4 R28, [R184+0x10100] ;  /* 0x01010000b81c783b */ /* 0x000eae0000000200 */
[C---:B---3--:R-:W-:Y:S08]  /*2600*/  HMMA.16816.F32 R40, R20.reuse, R24, R40 ;  /* 0x000000181428723c */ /* 0x048ff00000001828 */
[----:B------:R-:W-:Y:S01]  /*2610*/  HMMA.16816.F32 R36, R20, R26, R36 ;  /* 0x0000001a1424723c */ /* 0x000fe20000001824 */
[----:B------:R-:W3:Y:S04]  /*2620*/  LDSM.16.M88.4 R20, [R184+0x11100] ;  /* 0x01110000b814783b */ /* 0x000ee80000000200 */
[----:B------:R-:W4:Y:S03]  /*2630*/  LDSM.16.M88.4 R24, [R184+0x10900] ;  /* 0x01090000b818783b */ /* 0x000f260000000200 */
[C---:B-1----:R-:W-:Y:S08]  /*2640*/  HMMA.16816.F32 R12, R72.reuse, R16, R12 ;  /* 0x00000010480c723c */ /* 0x042ff0000000180c */
[C---:B------:R-:W-:Y:S01]  /*2650*/  HMMA.16816.F32 R8, R72.reuse, R18, R8 ;  /* 0x000000124808723c */ /* 0x040fe20000001808 */
[----:B------:R-:W1:Y:S07]  /*2660*/  LDSM.16.M88.4 R16, [R184+0x11900] ;  /* 0x01190000b810783b */ /* 0x000e6e0000000200 */
[C---:B-----5:R-:W-:Y:S08]  /*2670*/  HMMA.16816.F32 R48, R72.reuse, R64, R48 ;  /* 0x000000404830723c */ /* 0x060ff00000001830 */
[C---:B------:R-:W-:Y:S01]  /*2680*/  HMMA.16816.F32 R44, R72.reuse, R66, R44 ;  /* 0x00000042482c723c */ /* 0x040fe2000000182c */
[----:B------:R-:W-:Y:S07]  /*2690*/  LDSM.16.M88.4 R64, [R182+0x8000] ;  /* 0x00800000b640783b */ /* 0x000fee0000000200 */
[C---:B------:R-:W-:Y:S08]  /*26a0*/  HMMA.16816.F32 R56, R72.reuse, R68, R56 ;  /* 0x000000444838723c */ /* 0x040ff00000001838 */
[C---:B------:R-:W-:Y:S08]  /*26b0*/  HMMA.16816.F32 R52, R72.reuse, R70, R52 ;  /* 0x000000464834723c */ /* 0x040ff00000001834 */
[----:B------:R-:W-:Y:S01]  /*26c0*/  HMMA.16816.F32 R68, R72, R60, R40 ;  /* 0x0000003c4844723c */ /* 0x000fe20000001828 */
[----:B------:R-:W5:Y:S07]  /*26d0*/  LDSM.16.M88.4 R40, [R77+0x10100] ;  /* 0x010100004d28783b */ /* 0x000f6e0000000200 */
[C---:B--2---:R-:W-:Y:S08]  /*26e0*/  HMMA.16816.F32 R12, R32.reuse, R28, R12 ;  /* 0x0000001c200c723c */ /* 0x044ff0000000180c */
[----:B------:R-:W-:Y:S01]  /*26f0*/  HMMA.16816.F32 R8, R32, R30, R8 ;  /* 0x0000001e2008723c */ /* 0x000fe20000001808 */
[----:B------:R-:W2:Y:S07]  /*2700*/  LDSM.16.M88.4 R28, [R77+0x11100] ;  /* 0x011100004d1c783b */ /* 0x000eae0000000200 */
[----:B------:R-:W-:Y:S01]  /*2710*/  HMMA.16816.F32 R60, R72, R62, R36 ;  /* 0x0000003e483c723c */ /* 0x000fe20000001824 */
[----:B------:R-:W2:Y:S04]  /*2720*/  LDSM.16.M88.4 R36, [R77+0x10900] ;  /* 0x010900004d24783b */ /* 0x000ea80000000200 */
[----:B------:R-:W2:Y:S03]  /*2730*/  LDSM.16.M88.4 R72, [R77+0x11900] ;  /* 0x011900004d48783b */ /* 0x000ea60000000200 */
[C---:B---3--:R-:W-:Y:S08]  /*2740*/  HMMA.16816.F32 R48, R32.reuse, R20, R48 ;  /* 0x000000142030723c */ /* 0x048ff00000001830 */
[C---:B------:R-:W-:Y:S01]  /*2750*/  HMMA.16816.F32 R44, R32.reuse, R22, R44 ;  /* 0x00000016202c723c */ /* 0x040fe2000000182c */
[----:B------:R-:W-:Y:S07]  /*2760*/  LDSM.16.M88.4 R20, [R0+0x10100] ;  /* 0x010100000014783b */ /* 0x000fee0000000200 */
[C---:B----4-:R-:W-:Y:S08]  /*2770*/  HMMA.16816.F32 R56, R32.reuse, R24, R56 ;  /* 0x000000182038723c */ /* 0x050ff00000001838 */
[C---:B------:R-:W-:Y:S01]  /*2780*/  HMMA.16816.F32 R52, R32.reuse, R26, R52 ;  /* 0x0000001a2034723c */ /* 0x040fe20000001834 */
[----:B------:R-:W3:Y:S07]  /*2790*/  LDSM.16.M88.4 R24, [R181+0x8000] ;  /* 0x00800000b518783b */ /* 0x000eee0000000200 */
[C---:B-1----:R-:W-:Y:S08]  /*27a0*/  HMMA.16816.F32 R68, R32.reuse, R16, R68 ;  /* 0x000000102044723c */ /* 0x042ff00000001844 */
[----:B------:R-:W-:Y:S01]  /*27b0*/  HMMA.16816.F32 R60, R32, R18, R60 ;  /* 0x00000012203c723c */ /* 0x000fe2000000183c */
[----:B------:R-:W1:Y:S04]  /*27c0*/  LDSM.16.M88.4 R16, [R0+0x10900] ;  /* 0x010900000010783b */ /* 0x000e680000000200 */
[----:B------:R-:W-:Y:S03]  /*27d0*/  LDSM.16.M88.4 R32, [R180+0x8000] ;  /* 0x00800000b420783b */ /* 0x000fe60000000200 */
[C---:B-----5:R-:W-:Y:S08]  /*27e0*/  HMMA.16816.F32 R12, R64.reuse, R40, R12 ;  /* 0x00000028400c723c */ /* 0x060ff0000000180c */
[C---:B------:R-:W-:Y:S01]  /*27f0*/  HMMA.16816.F32 R8, R64.reuse, R42, R8 ;  /* 0x0000002a4008723c */ /* 0x040fe20000001808 */
[----:B------:R-:W-:Y:S07]  /*2800*/  LDSM.16.M88.4 R40, [R0+0x11900] ;  /* 0x011900000028783b */ /* 0x000fee0000000200 */
[C---:B--2---:R-:W-:Y:S08]  /*2810*/  HMMA.16816.F32 R48, R64.reuse, R28, R48 ;  /* 0x0000001c4030723c */ /* 0x044ff00000001830 */
[C---:B------:R-:W-:Y:S01]  /*2820*/  HMMA.16816.F32 R44, R64.reuse, R30, R44 ;  /* 0x0000001e402c723c */ /* 0x040fe2000000182c */
[----:B------:R2:W4:Y:S07]  /*2830*/  LDSM.16.M88.4 R28, [R0+0x11100] ;  /* 0x01110000001c783b */ /* 0x00052e0000000200 */
[C---:B------:R-:W-:Y:S08]  /*2840*/  HMMA.16816.F32 R56, R64.reuse, R36, R56 ;  /* 0x000000244038723c */ /* 0x040ff00000001838 */
[C---:B------:R-:W-:Y:S01]  /*2850*/  HMMA.16816.F32 R52, R64.reuse, R38, R52 ;  /* 0x000000264034723c */ /* 0x040fe20000001834 */
[----:B------:R-:W-:Y:S07]  /*2860*/  LDSM.16.M88.4 R36, [R2+0x10100] ;  /* 0x010100000224783b */ /* 0x000fee0000000200 */
[----:B------:R-:W-:Y:S01]  /*2870*/  HMMA.16816.F32 R68, R64, R72, R68 ;  /* 0x000000484044723c */ /* 0x000fe20000001844 */
[----:B--2---:R-:W-:-:S05]  /*2880*/  LOP3.LUT R0, R76, 0xffffffe0, RZ, 0xc0, !PT ;  /* 0xffffffe04c007812 */ /* 0x004fca00078ec0ff */
[----:B------:R-:W-:Y:S02]  /*2890*/  IMAD.IADD R0, R5, 0x1, -R0 ;  /* 0x0000000105007824 */ /* 0x000fe400078e0a00 */
[----:B------:R-:W-:Y:S01]  /*28a0*/  HMMA.16816.F32 R60, R64, R74, R60 ;  /* 0x0000004a403c723c */ /* 0x000fe2000000183c */
[----:B------:R-:W-:Y:S07]  /*28b0*/  LDSM.16.M88.4 R64, [R2+0x10900] ;  /* 0x010900000240783b */ /* 0x000fee0000000200 */
[C---:B---3--:R-:W-:Y:S08]  /*28c0*/  HMMA.16816.F32 R12, R24.reuse, R20, R12 ;  /* 0x00000014180c723c */ /* 0x048ff0000000180c */
[C---:B------:R-:W-:Y:S01]  /*28d0*/  HMMA.16816.F32 R8, R24.reuse, R22, R8 ;  /* 0x000000161808723c */ /* 0x040fe20000001808 */
[----:B------:R-:W2:Y:S07]  /*28e0*/  LDSM.16.M88.4 R20, [R2+0x11100] ;  /* 0x011100000214783b */ /* 0x000eae0000000200 */
[C---:B-1----:R-:W-:Y:S08]  /*28f0*/  HMMA.16816.F32 R56, R24.reuse, R16, R56 ;  /* 0x000000101838723c */ /* 0x042ff00000001838 */
[C---:B------:R-:W-:Y:S01]  /*2900*/  HMMA.16816.F32 R52, R24.reuse, R18, R52 ;  /* 0x000000121834723c */ /* 0x040fe20000001834 */
[----:B------:R-:W1:Y:S07]  /*2910*/  LDSM.16.M88.4 R16, [R2+0x11900] ;  /* 0x011900000210783b */ /* 0x000e6e0000000200 */
[C---:B----4-:R-:W-:Y:S08]  /*2920*/  HMMA.16816.F32 R48, R24.reuse, R28, R48 ;  /* 0x0000001c1830723c */ /* 0x050ff00000001830 */
[C---:B------:R-:W-:Y:S08]  /*2930*/  HMMA.16816.F32 R44, R24.reuse, R30, R44 ;  /* 0x0000001e182c723c */ /* 0x040ff0000000182c */
[C---:B------:R-:W-:Y:S08]  /*2940*/  HMMA.16816.F32 R68, R24.reuse, R40, R68 ;  /* 0x000000281844723c */ /* 0x040ff00000001844 */
[----:B------:R-:W-:Y:S07]  /*2950*/  HMMA.16816.F32 R60, R24, R42, R60 ;  /* 0x0000002a183c723c */ /* 0x000fee000000183c */
[----:B------:R-:W-:Y:S01]  /*2960*/  LEA.HI R24, R78, R5, RZ, 0x2 ;  /* 0x000000054e187211 */ /* 0x000fe200078f10ff */
[----:B--2---:R-:W-:Y:S01]  /*2970*/  HMMA.16816.F32 R48, R32, R20, R48 ;  /* 0x000000142030723c */ /* 0x004fe20000001830 */
[----:B------:R-:W-:-:S02]  /*2980*/  SHF.R.S32.HI R26, RZ, 0x1f, R7 ;  /* 0x0000001fff1a7819 */ /* 0x000fc40000011407 */
[----:B------:R-:W-:Y:S02]  /*2990*/  LOP3.LUT R24, R24, 0xfffffffc, RZ, 0xc0, !PT ;  /* 0xfffffffc18187812 */ /* 0x000fe400078ec0ff */
[----:B------:R-:W-:Y:S02]  /*29a0*/  LEA.HI R26, R26, R7, RZ, 0x3 ;  /* 0x000000071a1a7211 */ /* 0x000fe400078f18ff */
[----:B------:R-:W-:Y:S01]  /*29b0*/  SHF.R.S32.HI R25, RZ, 0x1f, R0 ;  /* 0x0000001fff197819 */ /* 0x000fe20000011400 */
[----:B------:R-:W-:Y:S01]  /*29c0*/  IMAD.IADD R24, R5, 0x1, -R24 ;  /* 0x0000000105187824 */ /* 0x000fe200078e0a18 */
[----:B------:R-:W-:Y:S01]  /*29d0*/  LOP3.LUT R26, R26, 0xffffff8, RZ, 0xc0, !PT ;  /* 0x0ffffff81a1a7812 */ /* 0x000fe200078ec0ff */
[----:B-1----:R-:W-:Y:S01]  /*29e0*/  HMMA.16816.F32 R68, R32, R16, R68 ;  /* 0x000000102044723c */ /* 0x002fe20000001844 */
[----:B------:R-:W-:Y:S02]  /*29f0*/  LEA.HI R2, R25, R0, RZ, 0x2 ;  /* 0x0000000019027211 */ /* 0x000fe400078f10ff */
[----:B------:R-:W-:Y:S01]  /*2a00*/  LEA.HI R5, R24, R24, RZ, 0x1 ;  /* 0x0000001818057211 */ /* 0x000fe200078f08ff */
[----:B------:R-:W-:Y:S01]  /*2a10*/  IMAD.IADD R26, R7, 0x1, -R26 ;  /* 0x00000001071a7824 */ /* 0x000fe200078e0a1a */
[----:B------:R-:W-:-:S02]  /*2a20*/  LEA.HI.SX32 R7, R2, UR8, 0x1e ;  /* 0x0000000802077c11 */ /* 0x000fc4000f8ff2ff */
[----:B------:R-:W-:Y:S01]  /*2a30*/  LOP3.LUT R5, R5, 0x1ffffffe, RZ, 0xc0, !PT ;  /* 0x1ffffffe05057812 */ /* 0x000fe200078ec0ff */
[----:B------:R-:W-:Y:S01]  /*2a40*/  IMAD.U32 R16, RZ, RZ, UR4 ;  /* 0x00000004ff107e24 */ /* 0x000fe2000f8e00ff */
[----:B------:R-:W-:Y:S01]  /*2a50*/  LOP3.LUT R197, R2, 0x7ffffffc, RZ, 0xc0, !PT ;  /* 0x7ffffffc02c57812 */ /* 0x000fe200078ec0ff */
[----:B------:R-:W-:Y:S01]  /*2a60*/  IMAD R196, R26, 0x10, R7 ;  /* 0x000000101ac47824 */ /* 0x000fe200078e0207 */
[C---:B------:R-:W-:Y:S01]  /*2a70*/  HMMA.16816.F32 R60, R32.reuse, R18, R60 ;  /* 0x00000012203c723c */ /* 0x040fe2000000183c */
[----:B------:R-:W-:Y:S02]  /*2a80*/  IMAD.IADD R5, R24, 0x1, -R5 ;  /* 0x0000000118057824 */ /* 0x000fe400078e0a05 */
[----:B------:R-:W-:Y:S02]  /*2a90*/  IMAD.IADD R197, R0, 0x1, -R197 ;  /* 0x0000000100c57824 */ /* 0x000fe400078e0ac5 */
[----:B------:R-:W-:Y:S02]  /*2aa0*/  IMAD R196, R5, 0x8, R196 ;  /* 0x0000000805c47824 */ /* 0x000fe400078e02c4 */
[----:B------:R-:W-:Y:S01]  /*2ab0*/  IMAD.SHL.U32 R197, R197, 0x2, RZ ;  /* 0x00000002c5c57824 */ /* 0x000fe200078e00ff */
[----:B------:R-:W-:Y:S01]  /*2ac0*/  HMMA.16816.F32 R44, R32, R22, R44 ;  /* 0x00000016202c723c */ /* 0x000fe2000000182c */
[----:B------:R-:W-:-:S03]  /*2ad0*/  @P5 IMAD.HI.U32 R5, R196, c[0x0][0x2c8], RZ ;  /* 0x0000b200c4055a27 */ /* 0x000fc600078e00ff */
[----:B------:R-:W-:Y:S01]  /*2ae0*/  IADD3 R16, R16, -c[0x0][0x168], -R197 ;  /* 0x80005a0010107a10 */ /* 0x000fe20007ffe8c5 */
[----:B------:R-:W-:Y:S01]  /*2af0*/  IMAD.MOV.U32 R20, RZ, RZ, R196 ;  /* 0x000000ffff147224 */ /* 0x000fe200078e00c4 */
[----:B------:R-:W-:Y:S02]  /*2b00*/  @P0 SHF.R.U32.HI R20, RZ, c[0x0][0x2cc], R5 ;  /* 0x0000b300ff140a19 */ /* 0x000fe40000011605 */
[----:B------:R-:W-:Y:S01]  /*2b10*/  PLOP3.LUT P0, PT, PT, PT, UP2, 0x40, 0x0 ;  /* 0x000000000000781c */ /* 0x000fe20003f0e828 */
[----:B------:R-:W-:Y:S01]  /*2b20*/  HMMA.16816.F32 R12, R32, R36, R12 ;  /* 0x00000024200c723c */ /* 0x000fe2000000180c */
[C---:B------:R-:W-:Y:S01]  /*2b30*/  IADD3 R18, R16.reuse, c[0x0][0x328], RZ ;  /* 0x0000ca0010127a10 */ /* 0x040fe20007ffe0ff */
[----:B------:R-:W1:Y:S01]  /*2b40*/  SHFL.IDX PT, R5, R20, RZ, 0x1c1f ;  /* 0x001c1fff14057589 */ /* 0x000e6200000e0000 */
[----:B------:R-:W-:Y:S02]  /*2b50*/  IADD3 R16, R16, UR16, RZ ;  /* 0x0000001010107c10 */ /* 0x000fe4000fffe0ff */
[----:B------:R-:W-:-:S03]  /*2b60*/  IADD3 R2, -R197, c[0x0][0x1d0], -R6 ;  /* 0x00007400c5027a10 */ /* 0x000fc60007ffe906 */
[C---:B------:R-:W-:Y:S08]  /*2b70*/  HMMA.16816.F32 R8, R32.reuse, R38, R8 ;  /* 0x000000262008723c */ /* 0x040ff00000001808 */
[C---:B------:R-:W-:Y:S08]  /*2b80*/  HMMA.16816.F32 R56, R32.reuse, R64, R56 ;  /* 0x000000402038723c */ /* 0x040ff00000001838 */
[----:B------:R-:W-:Y:S01]  /*2b90*/  HMMA.16816.F32 R52, R32, R66, R52 ;  /* 0x000000422034723c */ /* 0x000fe20000001834 */
[----:B-1----:R-:W-:-:S02]  /*2ba0*/  IMAD.IADD R23, R18, 0x1, R5 ;  /* 0x0000000112177824 */ /* 0x002fc400078e0205 */
[----:B------:R-:W-:-:S03]  /*2bb0*/  IMAD.IADD R22, R16, 0x1, R5 ;  /* 0x0000000110167824 */ /* 0x000fc600078e0205 */
[----:B------:R-:W-:Y:S01]  /*2bc0*/  IMNMX R23, R23, R2, PT ;  /* 0x0000000217177217 */ /* 0x000fe20003800200 */
        /* <DEDUP_REMOVED lines=14> */
.L_x_796:
[----:B------:R-:W-:Y:S02]  /*2cb0*/  ULDC UR4, c[0x0][0x32c] ;  /* 0x0000cb0000047ab9 */ /* 0x000fe40000000800 */
[----:B------:R-:W-:-:S06]  /*2cc0*/  UISETP.NE.AND UP0, UPT, UR6, UR4, UPT ;  /* 0x000000040600728c */ /* 0x000fcc000bf05270 */
[----:B------:R-:W-:-:S13]  /*2cd0*/  PLOP3.LUT P0, PT, PT, PT, UP0, 0x80, 0x0 ;  /* 0x000000000000781c */ /* 0x000fda0003f0f008 */
[----:B------:R-:W-:-:S05]  /*2ce0*/  @P0 IMAD.HI.U32 R0, R5, c[0x0][0x330], RZ ;  /* 0x0000cc0005000a27 */ /* 0x000fca00078e00ff */
[----:B------:R-:W-:Y:S02]  /*2cf0*/  @P0 SHF.R.U32.HI R5, RZ, c[0x0][0x334], R0 ;  /* 0x0000cd00ff050a19 */ /* 0x000fe40000011600 */
.L_x_797:
[----:B------:R-:W-:Y:S05]  /*2d00*/  BSYNC B0 ;  /* 0x0000000000007941 */ /* 0x000fea0003800000 */
.L_x_795:
[----:B------:R-:W-:-:S04]  /*2d10*/  IMAD R0, R5, c[0x0][0x32c], -R6 ;  /* 0x0000cb0005007a24 */ /* 0x000fc800078e0a06 */
[----:B------:R-:W-:-:S05]  /*2d20*/  IMAD.IADD R5, R0, 0x1, -R197 ;  /* 0x0000000100057824 */ /* 0x000fca00078e0ac5 */
[----:B------:R-:W-:Y:S02]  /*2d30*/  IADD3 R0, R5, c[0x0][0x32c], RZ ;  /* 0x0000cb0005007a10 */ /* 0x000fe40007ffe0ff */
[----:B------:R-:W-:Y:S02]  /*2d40*/  IMNMX R22, R22, R5, !PT ;  /* 0x0000000516167217 */ /* 0x000fe40007800200 */
[----:B------:R-:W-:Y:S02]  /*2d50*/  IMNMX R23, R23, R0, PT ;  /* 0x0000000017177217 */ /* 0x000fe40003800200 */
.L_x_794:
[----:B------:R-:W-:Y:S01]  /*2d60*/  ISETP.LT.AND P6, PT, RZ, UR17, PT ;  /* 0x00000011ff007c0c */ /* 0x000fe2000bfc1270 */
[----:B------:R-:W1:Y:S03]  /*2d70*/  SHFL.IDX PT, R25, R20, 0x1, 0x1c1f ;  /* 0x003c1f0014197f89 */ /* 0x000e6600000e0000 */
[C---:B------:R-:W-:Y:S02]  /*2d80*/  ISETP.GT.AND P0, PT, R22.reuse, RZ, P6 ;  /* 0x000000ff1600720c */ /* 0x040fe40003704270 */
[----:B------:R-:W-:-:S02]  /*2d90*/  ISETP.GT.AND P5, PT, R22, 0x1, P6 ;  /* 0x000000011600780c */ /* 0x000fc400037a4270 */
[C---:B------:R-:W-:Y:S02]  /*2da0*/  ISETP.LT.OR P0, PT, R23.reuse, 0x1, P0 ;  /* 0x000000011700780c */ /* 0x040fe40000701670 */
[----:B------:R-:W-:Y:S02]  /*2db0*/  ISETP.LT.OR P5, PT, R23, 0x2, P5 ;  /* 0x000000021700780c */ /* 0x000fe40002fa1670 */
[----:B------:R-:W-:Y:S02]  /*2dc0*/  FSEL R0, R12, -INF , !P0 ;  /* 0xff8000000c007808 */ /* 0x000fe40004000000 */
[----:B------:R-:W-:Y:S02]  /*2dd0*/  ISETP.GT.AND P0, PT, R22, 0x8, P6 ;  /* 0x000000081600780c */ /* 0x000fe40003704270 */
[----:B------:R-:W-:Y:S02]  /*2de0*/  FSEL R21, R13, -INF , !P5 ;  /* 0xff8000000d157808 */ /* 0x000fe40006800000 */
[----:B------:R-:W-:-:S02]  /*2df0*/  ISETP.LT.OR P0, PT, R23, 0x9, P0 ;  /* 0x000000091700780c */ /* 0x000fc40000701670 */
[----:B------:R-:W-:Y:S02]  /*2e00*/  ISETP.GT.AND P5, PT, R22, 0x9, P6 ;  /* 0x000000091600780c */ /* 0x000fe400037a4270 */
[----:B------:R-:W-:Y:S02]  /*2e10*/  FSEL R19, R8, -INF , !P0 ;  /* 0xff80000008137808 */ /* 0x000fe40004000000 */
[----:B------:R-:W-:Y:S02]  /*2e20*/  ISETP.GT.AND P0, PT, R22, 0x10, P6 ;  /* 0x000000101600780c */ /* 0x000fe40003704270 */
[C---:B------:R-:W-:Y:S02]  /*2e30*/  ISETP.LT.OR P5, PT, R23.reuse, 0xa, P5 ;  /* 0x0000000a1700780c */ /* 0x040fe40002fa1670 */
[----:B------:R-:W-:Y:S02]  /*2e40*/  ISETP.LT.OR P0, PT, R23, 0x11, P0 ;  /* 0x000000111700780c */ /* 0x000fe40000701670 */
[----:B------:R-:W-:-:S02]  /*2e50*/  FSEL R17, R9, -INF , !P5 ;  /* 0xff80000009117808 */ /* 0x000fc40006800000 */
[----:B------:R-:W-:Y:S02]  /*2e60*/  FSEL R7, R56, -INF , !P0 ;  /* 0xff80000038077808 */ /* 0x000fe40004000000 */
[C---:B------:R-:W-:Y:S02]  /*2e70*/  ISETP.GT.AND P0, PT, R22.reuse, 0x18, P6 ;  /* 0x000000181600780c */ /* 0x040fe40003704270 */
[----:B------:R-:W-:Y:S02]  /*2e80*/  ISETP.GT.AND P5, PT, R22, 0x11, P6 ;  /* 0x000000111600780c */ /* 0x000fe400037a4270 */
[C---:B------:R-:W-:Y:S02]  /*2e90*/  ISETP.LT.OR P0, PT, R23.reuse, 0x19, P0 ;  /* 0x000000191700780c */ /* 0x040fe40000701670 */
[----:B------:R-:W-:Y:S02]  /*2ea0*/  ISETP.LT.OR P5, PT, R23, 0x12, P5 ;  /* 0x000000121700780c */ /* 0x000fe40002fa1670 */
[----:B------:R-:W-:-:S02]  /*2eb0*/  FSEL R13, R52, -INF , !P0 ;  /* 0xff800000340d7808 */ /* 0x000fc40004000000 */
[C---:B------:R-:W-:Y:S02]  /*2ec0*/  ISETP.GT.AND P0, PT, R22.reuse, 0x20, P6 ;  /* 0x000000201600780c */ /* 0x040fe40003704270 */
[----:B------:R-:W-:Y:S02]  /*2ed0*/  FSEL R5, R57, -INF , !P5 ;  /* 0xff80000039057808 */ /* 0x000fe40006800000 */
[C---:B------:R-:W-:Y:S02]  /*2ee0*/  ISETP.LT.OR P0, PT, R23.reuse, 0x21, P0 ;  /* 0x000000211700780c */ /* 0x040fe40000701670 */
[----:B------:R-:W-:Y:S02]  /*2ef0*/  ISETP.GT.AND P5, PT, R22, 0x19, P6 ;  /* 0x000000191600780c */ /* 0x000fe400037a4270 */
[----:B------:R-:W-:Y:S02]  /*2f00*/  FSEL R175, R48, -INF , !P0 ;  /* 0xff80000030af7808 */ /* 0x000fe40004000000 */
[----:B------:R-:W-:-:S02]  /*2f10*/  ISETP.LT.OR P5, PT, R23, 0x1a, P5 ;  /* 0x0000001a1700780c */ /* 0x000fc40002fa1670 */
        /* <DEDUP_REMOVED lines=18> */
[----:B------:R-:W-:Y:S02]  /*3040*/  PLOP3.LUT P0, PT, PT, PT, UP2, 0x40, 0x0 ;  /* 0x000000000000781c */ /* 0x000fe40003f0e828 */
[----:B------:R-:W-:Y:S02]  /*3050*/  FSEL R169, R69, -INF , !P5 ;  /* 0xff80000045a97808 */ /* 0x000fe40006800000 */
[----:B------:R-:W-:Y:S01]  /*3060*/  ISETP.GT.AND P5, PT, R22, 0x39, P6 ;  /* 0x000000391600780c */ /* 0x000fe200037a4270 */
[----:B-1----:R-:W-:-:S03]  /*3070*/  IMAD.IADD R22, R16, 0x1, R25 ;  /* 0x0000000110167824 */ /* 0x002fc600078e0219 */
[----:B------:R-:W-:Y:S01]  /*3080*/  ISETP.LT.OR P5, PT, R23, 0x3a, P5 ;  /* 0x0000003a1700780c */ /* 0x000fe20002fa1670 */
[----:B------:R-:W-:-:S03]  /*3090*/  IMAD.IADD R23, R18, 0x1, R25 ;  /* 0x0000000112177824 */ /* 0x000fc600078e0219 */
[----:B------:R-:W-:Y:S02]  /*30a0*/  FSEL R165, R61, -INF , !P5 ;  /* 0xff8000003da57808 */ /* 0x000fe40006800000 */
        /* <DEDUP_REMOVED lines=10> */
[----:B------:R-:W-:Y:S02]  /*3150*/  PLOP3.LUT P5, PT, PT, PT, UP0, 0x80, 0x0 ;  /* 0x000000000000781c */ /* 0x000fe40003faf008 */
[----:B------:R-:W-:-:S11]  /*3160*/  PLOP3.LUT P0, PT, PT, PT, UP0, 0x80, 0x0 ;  /* 0x000000000000781c */ /* 0x000fd60003f0f008 */
[----:B------:R-:W-:-:S05]  /*3170*/  @P5 IMAD.HI.U32 R8, R12, c[0x0][0x330], RZ ;  /* 0x0000cc000c085a27 */ /* 0x000fca00078e00ff */
[----:B------:R-:W-:-:S04]  /*3180*/  @P0 SHF.R.U32.HI R12, RZ, c[0x0][0x334], R8 ;  /* 0x0000cd00ff0c0a19 */ /* 0x000fc80000011608 */
[----:B------:R-:W-:Y:S01]  /*3190*/  LOP3.LUT R23, RZ, R12, RZ, 0x33, !PT ;  /* 0x0000000cff177212 */ /* 0x000fe200078e33ff */
[----:B------:R-:W-:Y:S05]  /*31a0*/  BRA `(.L_x_801) ;  /* 0x0000006000007947 */ /* 0x000fea0003800000 */
.L_x_800:
[----:B------:R-:W-:Y:S02]  /*31b0*/  ULDC UR4, c[0x0][0x32c] ;  /* 0x0000cb0000047ab9 */ /* 0x000fe40000000800 */
[----:B------:R-:W-:-:S06]  /*31c0*/  UISETP.NE.AND UP0, UPT, UR6, UR4, UPT ;  /* 0x000000040600728c */ /* 0x000fcc000bf05270 */
[----:B------:R-:W-:Y:S02]  /*31d0*/  PLOP3.LUT P5, PT, PT, PT, UP0, 0x80, 0x0 ;  /* 0x000000000000781c */ /* 0x000fe40003faf008 */
[----:B------:R-:W-:-:S11]  /*31e0*/  PLOP3.LUT P0, PT, PT, PT, UP0, 0x80, 0x0 ;  /* 0x000000000000781c */ /* 0x000fd60003f0f008 */
[----:B------:R-:W-:-:S05]  /*31f0*/  @P5 IMAD.HI.U32 R8, R23, c[0x0][0x330], RZ ;  /* 0x0000cc0017085a27 */ /* 0x000fca00078e00ff */
[----:B------:R-:W-:Y:S02]  /*3200*/  @P0 SHF.R.U32.HI R23, RZ, c[0x0][0x334], R8 ;  /* 0x0000cd00ff170a19 */ /* 0x000fe40000011608 */
.L_x_801:
[----:B------:R-:W-:Y:S05]  /*3210*/  BSYNC B0 ;  /* 0x0000000000007941 */ /* 0x000fea0003800000 */
.L_x_799:
[----:B------:R-:W-:-:S04]  /*3220*/  IMAD R6, R23, c[0x0][0x32c], -R6 ;  /* 0x0000cb0017067a24 */ /* 0x000fc800078e0a06 */
[----:B------:R-:W-:-:S05]  /*3230*/  IMAD.IADD R25, R6, 0x1, -R197 ;  /* 0x0000000106197824 */ /* 0x000fca00078e0ac5 */
[----:B------:R-:W-:Y:S02]  /*3240*/  IADD3 R23, R25, c[0x0][0x32c], RZ ;  /* 0x0000cb0019177a10 */ /* 0x000fe40007ffe0ff */
[----:B------:R-:W-:Y:S02]  /*3250*/  IMNMX R22, R22, R25, !PT ;  /* 0x0000001916167217 */ /* 0x000fe40007800200 */
[----:B------:R-:W-:Y:S02]  /*3260*/  IMNMX R2, R2, R23, PT ;  /* 0x0000001702027217 */ /* 0x000fe40003800200 */
.L_x_798:
[----:B------:R-:W-:Y:S01]  /*3270*/  ISETP.GT.AND P5, PT, R22, 0x8, P6 ;  /* 0x000000081600780c */ /* 0x000fe200037a4270 */
[----:B------:R-:W-:-:S04]  /*3280*/  DEPBAR.LE SB0, 0x2 ;  /* 0x000080800000791a */ /* 0x000fc80000000000 */
[----:B------:R-:W-:Y:S01]  /*3290*/  BAR.SYNC.DEFER_BLOCKING 0x0 ;  /* 0x0000000000007b1d */ /* 0x000fe20000010000 */
[----:B------:R-:W-:Y:S01]  /*32a0*/  ISETP.LT.OR P5, PT, R2, 0x9, P5 ;  /* 0x000000090200780c */ /* 0x000fe20002fa1670 */
[----:B------:R-:W-:Y:S01]  /*32b0*/  IMAD.SHL.U32 R135, R4, 0x2, RZ ;  /* 0x0000000204877824 */ /* 0x000fe200078e00ff */
[----:B------:R-:W-:Y:S01]  /*32c0*/  ISETP.GT.AND P0, PT, R22, 0x1, P6 ;  /* 0x000000011600780c */ /* 0x000fe20003704270 */
[----:B------:R-:W-:Y:S01]  /*32d0*/  UIADD3 UR4, UR17, -0x3, URZ ;  /* 0xfffffffd11047890 */ /* 0x000fe2000fffe03f */
[----:B------:R-:W-:Y:S01]  /*32e0*/  FSEL R18, R10, -INF , !P5 ;  /* 0xff8000000a127808 */ /* 0x000fe20006800000 */
[--C-:B------:R-:W-:Y:S01]  /*32f0*/  IMAD R134, R3, 0x2, R135.reuse ;  /* 0x0000000203867824 */ /* 0x100fe200078e0287 */
[----:B------:R-:W-:Y:S01]  /*3300*/  ISETP.GT.AND P5, PT, R22, 0x10, P6 ;  /* 0x000000101600780c */ /* 0x000fe200037a4270 */
[C---:B------:R-:W-:Y:S01]  /*3310*/  IMAD.IADD R166, R183.reuse, 0x1, R135 ;  /* 0x00000001b7a67824 */ /* 0x040fe200078e0287 */
[C---:B------:R-:W-:Y:S01]  /*3320*/  ISETP.LT.OR P0, PT, R2.reuse, 0x2, P0 ;  /* 0x000000020200780c */ /* 0x040fe20000701670 */
[----:B------:R-:W-:Y:S01]  /*3330*/  IMAD.IADD R155, R183, 0x1, R134 ;  /* 0x00000001b79b7824 */ /* 0x000fe200078e0286 */
[----:B------:R-:W-:Y:S01]  /*3340*/  ISETP.LT.OR P5, PT, R2, 0x11, P5 ;  /* 0x000000110200780c */ /* 0x000fe20002fa1670 */
[----:B------:R-:W-:Y:S01]  /*3350*/  IMAD R3, R3, 0x2, R166 ;  /* 0x0000000203037824 */ /* 0x000fe200078e02a6 */
[----:B------:R-:W-:Y:S01]  /*3360*/  FMNMX.FTZ R8, R0, R21, !PT ;  /* 0x0000001500087209 */ /* 0x000fe20007810000 */
[----:B------:R-:W-:Y:S01]  /*3370*/  UISETP.GE.AND UP0, UPT, UR4, UR10, UPT ;  /* 0x0000000a0400728c */ /* 0x000fe2000bf06270 */
[----:B------:R-:W-:Y:S01]  /*3380*/  FSEL R20, R15, -INF , !P0 ;  /* 0xff8000000f147808 */ /* 0x000fe20004000000 */
[----:B------:R-:W-:Y:S01]  /*3390*/  UIADD3 UR17, UR17, -0x2, URZ ;  /* 0xfffffffe11117890 */ /* 0x000fe2000fffe03f */
[----:B------:R-:W-:-:S02]  /*33a0*/  ISETP.GT.AND P0, PT, R22, 0x9, P6 ;  /* 0x000000091600780c */ /* 0x000fc40003704270 */
[----:B------:R-:W-:Y:S02]  /*33b0*/  FSEL R16, R58, -INF , !P5 ;  /* 0xff8000003a107808 */ /* 0x000fe40006800000 */
[----:B------:R-:W-:Y:S02]  /*33c0*/  FMNMX.FTZ R8, R19, R8, !PT ;  /* 0x0000000813087209 */ /* 0x000fe40007810000 */
[----:B------:R-:W-:Y:S01]  /*33d0*/  ISETP.GT.AND P5, PT, R22, RZ, P6 ;  /* 0x000000ff1600720c */ /* 0x000fe200037a4270 */
[----:B------:R-:W-:Y:S01]  /*33e0*/  LDSM.16.MT88.4 R40, [R135+0x2100] ;  /* 0x002100008728783b */ /* 0x000fe20000004200 */
[C---:B------:R-:W-:Y:S01]  /*33f0*/  ISETP.LT.OR P0, PT, R2.reuse, 0xa, P0 ;  /* 0x0000000a0200780c */ /* 0x040fe20000701670 */
[----:B------:R-:W-:Y:S01]  /*3400*/  @UP0 USHF.R.S32.HI UR5, URZ, 0x1f, UR4 ;  /* 0x0000001f3f050899 */ /* 0x000fe20008011404 */
[----:B------:R-:W-:Y:S01]  /*3410*/  FMNMX.FTZ R8, R17, R8, !PT ;  /* 0x0000000811087209 */ /* 0x000fe20007810000 */
[----:B------:R-:W-:Y:S01]  /*3420*/  LDSM.16.MT88.4 R64, [R155+0x2100] ;  /* 0x002100009b40783b */ /* 0x000fe20000004200 */
[----:B------:R-:W-:-:S02]  /*3430*/  ISETP.LT.OR P5, PT, R2, 0x1, P5 ;  /* 0x000000010200780c */ /* 0x000fc40002fa1670 */
[----:B------:R-:W-:Y:S01]  /*3440*/  FSEL R6, R11, -INF , !P0 ;  /* 0xff8000000b067808 */ /* 0x000fe20004000000 */
[----:B------:R-:W-:Y:S01]  /*3450*/  LDSM.16.MT88.4 R72, [R135+0x4100] ;  /* 0x004100008748783b */ /* 0x000fe20000004200 */
[----:B------:R-:W-:Y:S02]  /*3460*/  ISETP.GT.AND P0, PT, R22, 0x11, P6 ;  /* 0x000000111600780c */ /* 0x000fe40003704270 */
[----:B------:R-:W-:Y:S01]  /*3470*/  FMNMX.FTZ R8, R7, R8, !PT ;  /* 0x0000000807087209 */ /* 0x000fe20007810000 */
[----:B------:R-:W-:Y:S01]  /*3480*/  LDSM.16.MT88.4 R124, [R135+0x100] ;  /* 0x00010000877c783b */ /* 0x000fe20000004200 */
[----:B------:R-:W-:Y:S02]  /*3490*/  FSEL R14, R14, -INF , !P5 ;  /* 0xff8000000e0e7808 */ /* 0x000fe40006800000 */
[----:B------:R-:W-:Y:S01]  /*34a0*/  ISETP.LT.OR P0, PT, R2, 0x12, P0 ;  /* 0x000000120200780c */ /* 0x000fe20000701670 */
[----:B------:R-:W-:Y:S01]  /*34b0*/  LDSM.16.MT88.4 R104, [R166+0x100] ;  /* 0x00010000a668783b */ /* 0x000fe20000004200 */
[----:B------:R-:W-:-:S02]  /*34c0*/  FMNMX.FTZ R8, R5, R8, !PT ;  /* 0x0000000805087209 */ /* 0x000fc40007810000 */
[----:B------:R-:W-:Y:S01]  /*34d0*/  FMNMX.FTZ R11, R14, R20, !PT ;  /* 0x000000140e0b7209 */ /* 0x000fe20007810000 */
[----:B------:R-:W-:Y:S01]  /*34e0*/  LDSM.16.MT88.4 R112, [R134+0x100] ;  /* 0x000100008670783b */ /* 0x000fe20000004200 */
[----:B------:R-:W-:Y:S02]  /*34f0*/  FSEL R12, R59, -INF , !P0 ;  /* 0xff8000003b0c7808 */ /* 0x000fe40004000000 */
[----:B------:R-:W-:Y:S01]  /*3500*/  FMNMX.FTZ R8, R13, R8, !PT ;  /* 0x000000080d087209 */ /* 0x000fe20007810000 */
[----:B------:R-:W-:Y:S01]  /*3510*/  LDSM.16.MT88.4 R120, [R3+0x100] ;  /* 0x000100000378783b */ /* 0x000fe20000004200 */
[----:B------:R-:W-:Y:S02]  /*3520*/  ISETP.GT.AND P0, PT, R22, 0x19, P6 ;  /* 0x000000191600780c */ /* 0x000fe40003704270 */
[----:B------:R-:W-:Y:S01]  /*3530*/  FMNMX.FTZ R11, R18, R11, !PT ;  /* 0x0000000b120b7209 */ /* 0x000fe20007810000 */
[----:B------:R-:W-:Y:S01]  /*3540*/  LDSM.16.MT88.4 R56, [R134+0x2100] ;  /* 0x002100008638783b */ /* 0x000fe20000004200 */
[----:B------:R-:W-:-:S02]  /*3550*/  ISETP.GT.AND P5, PT, R22, 0x18, P6 ;  /* 0x000000181600780c */ /* 0x000fc400037a4270 */
[----:B------:R-:W-:Y:S01]  /*3560*/  FMNMX.FTZ R24, R9, R8, !PT ;  /* 0x0000000809187209 */ /* 0x000fe20007810000 */
[----:B------:R-:W-:Y:S01]  /*3570*/  LDSM.16.MT88.4 R80, [R166+0x4100] ;  /* 0x00410000a650783b */ /* 0x000fe20000004200 */
[----:B------:R-:W-:Y:S02]  /*3580*/  ISETP.LT.OR P0, PT, R2, 0x1a, P0 ;  /* 0x0000001a0200780c */ /* 0x000fe40000701670 */
[----:B------:R-:W-:Y:S01]  /*3590*/  FMNMX.FTZ R11, R6, R11, !PT ;  /* 0x0000000b060b7209 */ /* 0x000fe20007810000 */
[----:B------:R-:W-:Y:S01]  /*35a0*/  LDSM.16.MT88.4 R88, [R134+0x4100] ;  /* 0x004100008658783b */ /* 0x000fe20000004200 */
[----:B------:R-:W-:Y:S02]  /*35b0*/  ISETP.LT.OR P5, PT, R2, 0x19, P5 ;  /* 0x000000190200780c */ /* 0x000fe40002fa1670 */
[----:B------:R-:W-:Y:S01]  /*35c0*/  FMNMX.FTZ R24, R175, R24, !PT ;  /* 0x00000018af187209 */ /* 0x000fe20007810000 */
[----:B------:R-:W-:Y:S01]  /*35d0*/  LDSM.16.MT88.4 R140, [R135+0x900] ;  /* 0x00090000878c783b */ /* 0x000fe20000004200 */
[----:B------:R-:W-:-:S02]  /*35e0*/  FSEL R8, R55, -INF , !P0 ;  /* 0xff80000037087808 */ /* 0x000fc40004000000 */
[----:B------:R-:W-:Y:S01]  /*35f0*/  FMNMX.FTZ R11, R16, R11, !PT ;  /* 0x0000000b100b7209 */ /* 0x000fe20007810000 */
[----:B------:R-:W-:Y:S01]  /*3600*/  LDSM.16.MT88.4 R32, [R134+0x900] ;  /* 0x000900008620783b */ /* 0x000fe20000004200 */
[----:B------:R-:W-:Y:S02]  /*3610*/  ISETP.GT.AND P0, PT, R22, 0x21, P6 ;  /* 0x000000211600780c */ /* 0x000fe40003704270 */
[----:B------:R-:W-:Y:S01]  /*3620*/  FSEL R10, R54, -INF , !P5 ;  /* 0xff800000360a7808 */ /* 0x000fe20006800000 */
[----:B------:R-:W-:Y:S01]  /*3630*/  LDSM.16.MT88.4 R136, [R166+0x900] ;  /* 0x00090000a688783b */ /* 0x000fe20000004200 */
[----:B------:R-:W-:Y:S02]  /*3640*/  FMNMX.FTZ R24, R173, R24, !PT ;  /* 0x00000018ad187209 */ /* 0x000fe40007810000 */
[----:B------:R-:W-:Y:S01]  /*3650*/  ISETP.GT.AND P5, PT, R22, 0x20, P6 ;  /* 0x000000201600780c */ /* 0x000fe200037a4270 */
[----:B------:R-:W-:Y:S01]  /*3660*/  LDSM.16.MT88.4 R28, [R155+0x900] ;  /* 0x000900009b1c783b */ /* 0x000fe20000004200 */
        /* <DEDUP_REMOVED lines=11> */
[----:B------:R-:W-:Y:S02]  /*3720*/  ISETP.LT.OR P0, PT, R2, 0x29, P0 ;  /* 0x000000290200780c */ /* 0x000fe40000701670 */
[----:B------:R-:W-:Y:S02]  /*3730*/  ISETP.GT.AND P5, PT, R22, 0x29, P6 ;  /* 0x000000291600780c */ /* 0x000fe400037a4270 */
[----:B------:R-:W-:-:S02]  /*3740*/  FMNMX.FTZ R24, R171, R24, !PT ;  /* 0x00000018ab187209 */ /* 0x000fc40007810000 */
[----:B------:R-:W-:Y:S02]  /*3750*/  FMNMX.FTZ R15, R178, R15, !PT ;  /* 0x0000000fb20f7209 */ /* 0x000fe40007810000 */
[----:B------:R-:W-:Y:S02]  /*3760*/  FSEL R160, R46, -INF , !P0 ;  /* 0xff8000002ea07808 */ /* 0x000fe40004000000 */
[----:B------:R-:W-:Y:S02]  /*3770*/  ISETP.LT.OR P5, PT, R2, 0x2a, P5 ;  /* 0x0000002a0200780c */ /* 0x000fe40002fa1670 */
[----:B------:R-:W-:Y:S02]  /*3780*/  ISETP.GT.AND P0, PT, R22, 0x30, P6 ;  /* 0x000000301600780c */ /* 0x000fe40003704270 */
[----:B------:R-:W-:Y:S02]  /*3790*/  FMNMX.FTZ R24, R169, R24, !PT ;  /* 0x00000018a9187209 */ /* 0x000fe40007810000 */
[----:B------:R-:W-:-:S02]  /*37a0*/  FMNMX.FTZ R15, R162, R15, !PT ;  /* 0x0000000fa20f7209 */ /* 0x000fc40007810000 */
[----:B------:R-:W-:Y:S02]  /*37b0*/  FSEL R176, R47, -INF , !P5 ;  /* 0xff8000002fb07808 */ /* 0x000fe40006800000 */
[----:B------:R-:W-:Y:S02]  /*37c0*/  ISETP.LT.OR P0, PT, R2, 0x31, P0 ;  /* 0x000000310200780c */ /* 0x000fe40000701670 */
[----:B------:R-:W-:Y:S02]  /*37d0*/  FMNMX.FTZ R24, R167, R24, !PT ;  /* 0x00000018a7187209 */ /* 0x000fe40007810000 */
[----:B------:R-:W-:Y:S02]  /*37e0*/  ISETP.GT.AND P5, PT, R22, 0x31, P6 ;  /* 0x000000311600780c */ /* 0x000fe400037a4270 */
[----:B------:R-:W-:Y:S02]  /*37f0*/  FMNMX.FTZ R15, R160, R15, !PT ;  /* 0x0000000fa00f7209 */ /* 0x000fe40007810000 */
[----:B------:R-:W-:-:S02]  /*3800*/  FSEL R172, R70, -INF , !P0 ;  /* 0xff80000046ac7808 */ /* 0x000fc40004000000 */
[----:B------:R-:W-:Y:S02]  /*3810*/  FMNMX.FTZ R11, R165, R24, !PT ;  /* 0x00000018a50b7209 */ /* 0x000fe40007810000 */
[----:B------:R-:W-:Y:S02]  /*3820*/  ISETP.LT.OR P5, PT, R2, 0x32, P5 ;  /* 0x000000320200780c */ /* 0x000fe40002fa1670 */
[----:B------:R-:W-:Y:S01]  /*3830*/  ISETP.GT.AND P0, PT, R22, 0x38, P6 ;  /* 0x000000381600780c */ /* 0x000fe20003704270 */
[----:B------:R-:W1:Y:S01]  /*3840*/  SHFL.BFLY PT, R24, R11, 0x2, 0x1f ;  /* 0x0c401f000b187f89 */ /* 0x000e6200000e0000 */
[----:B------:R-:W-:Y:S02]  /*3850*/  FMNMX.FTZ R15, R176, R15, !PT ;  /* 0x0000000fb00f7209 */ /* 0x000fe40007810000 */
[----:B------:R-:W-:Y:S02]  /*3860*/  ISETP.GT.AND P6, PT, R22, 0x39, P6 ;  /* 0x000000391600780c */ /* 0x000fe400037c4270 */
[----:B------:R-:W-:-:S02]  /*3870*/  FSEL R170, R71, -INF , !P5 ;  /* 0xff80000047aa7808 */ /* 0x000fc40006800000 */
[----:B------:R-:W-:Y:S02]  /*3880*/  ISETP.LT.OR P0, PT, R2, 0x39, P0 ;  /* 0x000000390200780c */ /* 0x000fe40000701670 */
[----:B------:R-:W-:Y:S02]  /*3890*/  FMNMX.FTZ R15, R172, R15, !PT ;  /* 0x0000000fac0f7209 */ /* 0x000fe40007810000 */
[----:B------:R-:W-:Y:S02]  /*38a0*/  ISETP.LT.OR P6, PT, R2, 0x3a, P6 ;  /* 0x0000003a0200780c */ /* 0x000fe400037c1670 */
[----:B------:R-:W-:Y:S02]  /*38b0*/  FSEL R168, R62, -INF , !P0 ;  /* 0xff8000003ea87808 */ /* 0x000fe40004000000 */
[----:B------:R-:W-:Y:S02]  /*38c0*/  FMNMX.FTZ R15, R170, R15, !PT ;  /* 0x0000000faa0f7209 */ /* 0x000fe40007810000 */
[----:B------:R-:W-:-:S02]  /*38d0*/  FSEL R164, R63, -INF , !P6 ;  /* 0xff8000003fa47808 */ /* 0x000fc40007000000 */
[----:B------:R-:W-:Y:S02]  /*38e0*/  FMNMX.FTZ R15, R168, R15, !PT ;  /* 0x0000000fa80f7209 */ /* 0x000fe40007810000 */
[----:B------:R-:W-:Y:S02]  /*38f0*/  PLOP3.LUT P6, PT, PT, PT, UP0, 0x80, 0x0 ;  /* 0x000000000000781c */ /* 0x000fe40003fcf008 */
[----:B------:R-:W-:Y:S02]  /*3900*/  FMNMX.FTZ R15, R164, R15, !PT ;  /* 0x0000000fa40f7209 */ /* 0x000fe40007810000 */
[----:B-1----:R-:W-:Y:S02]  /*3910*/  FMNMX.FTZ R23, R11, R24, !PT ;  /* 0x000000180b177209 */ /* 0x002fe40007810000 */
[----:B------:R-:W-:Y:S01]  /*3920*/  LDSM.16.MT88.4 R24, [R166+0x2900] ;  /* 0x00290000a618783b */ /* 0x000fe20000004200 */
[----:B------:R-:W-:-:S03]  /*3930*/  PLOP3.LUT P5, PT, PT, PT, UP0, 0x80, 0x0 ;  /* 0x000000000000781c */ /* 0x000fc60003faf008 */
        /* <DEDUP_REMOVED lines=14> */
[----:B-1----:R-:W-:Y:S01]  /*3a20*/  FMNMX.FTZ R0, R22, R11, !PT ;  /* 0x0000000b16007209 */ /* 0x002fe20007810000 */
[----:B------:R-:W-:-:S02]  /*3a30*/  FFMA.FTZ R149, R5, c[0x0][0x2d0], -R174 ;  /* 0x0000b40005957a23 */ /* 0x000fc400000108ae */
[--C-:B------:R-:W-:Y:S01]  /*3a40*/  FFMA.FTZ R146, R13, c[0x0][0x2d0], -R174.reuse ;  /* 0x0000b4000d927a23 */ /* 0x100fe200000108ae */
[C---:B------:R-:W-:Y:S01]  /*3a50*/  FSETP.NEU.FTZ.AND P0, PT, R0.reuse, -INF , PT ;  /* 0xff8000000000780b */ /* 0x040fe20003f1d000 */
[----:B------:R-:W-:Y:S01]  /*3a60*/  FMUL.FTZ R161, R0, c[0x0][0x2d0] ;  /* 0x0000b40000a17a20 */ /* 0x000fe20000410000 */
[----:B------:R-:W1:Y:S01]  /*3a70*/  MUFU.EX2 R157, R157 ;  /* 0x0000009d009d7308 */ /* 0x000e620000000800 */
[--C-:B------:R-:W-:Y:S02]  /*3a80*/  FFMA.FTZ R145, R9, c[0x0][0x2d0], -R174.reuse ;  /* 0x0000b40009917a23 */ /* 0x100fe400000108ae */
[----:B------:R-:W-:Y:S01]  /*3a90*/  FFMA.FTZ R201, R165, c[0x0][0x2d0], -R174 ;  /* 0x0000b400a5c97a23 */ /* 0x000fe200000108ae */
[----:B------:R-:W-:Y:S02]  /*3aa0*/  FSEL R161, R161, RZ, P0 ;  /* 0x000000ffa1a17208 */ /* 0x000fe40000000000 */
[----:B------:R-:W-:Y:S02]  /*3ab0*/  PLOP3.LUT P0, PT, PT, PT, UP0, 0x80, 0x0 ;  /* 0x000000000000781c */ /* 0x000fe40003f0f008 */
[----:B------:R-:W-:Y:S01]  /*3ac0*/  MUFU.EX2 R156, R156 ;  /* 0x0000009c009c7308 */ /* 0x000fe20000000800 */
[----:B------:R-:W-:-:S02]  /*3ad0*/  FFMA.FTZ R154, R14, c[0x0][0x2d0], -R161 ;  /* 0x0000b4000e9a7a23 */ /* 0x000fc400000108a1 */
[--C-:B------:R-:W-:Y:S02]  /*3ae0*/  FFMA.FTZ R153, R20, c[0x0][0x2d0], -R161.reuse ;  /* 0x0000b40014997a23 */ /* 0x100fe400000108a1 */
[--C-:B------:R-:W-:Y:S01]  /*3af0*/  FFMA.FTZ R150, R18, c[0x0][0x2d0], -R161.reuse ;  /* 0x0000b40012967a23 */ /* 0x100fe200000108a1 */
[----:B------:R-:W-:Y:S01]  /*3b00*/  LDSM.16.MT88.4 R20, [R134+0x2900] ;  /* 0x002900008614783b */ /* 0x000fe20000004200 */
[--C-:B------:R-:W-:Y:S01]  /*3b10*/  FFMA.FTZ R147, R6, c[0x0][0x2d0], -R161.reuse ;  /* 0x0000b40006937a23 */ /* 0x100fe200000108a1 */
[----:B------:R-:W2:Y:S01]  /*3b20*/  MUFU.EX2 R151, R151 ;  /* 0x0000009700977308 */ /* 0x000ea20000000800 */
[--C-:B------:R-:W-:Y:S01]  /*3b30*/  FFMA.FTZ R148, R16, c[0x0][0x2d0], -R161.reuse ;  /* 0x0000b40010947a23 */ /* 0x100fe200000108a1 */
[----:B------:R3:W4:Y:S01]  /*3b40*/  LDSM.16.MT88.4 R4, [R3+0x4100] ;  /* 0x004100000304783b */ /* 0x0007220000004200 */
[----:B-1----:R-:W-:Y:S01]  /*3b50*/  F2FP.PACK_AB R96, R157, R158 ;  /* 0x0000009e9d60723e */ /* 0x002fe200000000ff */
[--C-:B------:R-:W-:Y:S02]  /*3b60*/  FFMA.FTZ R133, R12, c[0x0][0x2d0], -R161.reuse ;  /* 0x0000b4000c857a23 */ /* 0x100fe400000108a1 */
[----:B------:R-:W1:Y:S01]  /*3b70*/  LDSM.16.MT88.4 R16, [R135+0x2900] ;  /* 0x002900008710783b */ /* 0x000e620000004200 */
[--C-:B------:R-:W-:Y:S01]  /*3b80*/  FFMA.FTZ R144, R10, c[0x0][0x2d0], -R161.reuse ;  /* 0x0000b4000a907a23 */ /* 0x100fe200000108a1 */
[----:B------:R-:W-:Y:S01]  /*3b90*/  MUFU.EX2 R154, R154 ;  /* 0x0000009a009a7308 */ /* 0x000fe20000000800 */
[--C-:B------:R-:W-:Y:S01]  /*3ba0*/  FFMA.FTZ R162, R162, c[0x0][0x2d0], -R161.reuse ;  /* 0x0000b400a2a27a23 */ /* 0x100fe200000108a1 */
[----:B------:R-:W5:Y:S01]  /*3bb0*/  LDSM.16.MT88.4 R12, [R155+0x2900] ;  /* 0x002900009b0c783b */ /* 0x000f620000004200 */
[----:B------:R-:W-:-:S02]  /*3bc0*/  FFMA.FTZ R160, R160, c[0x0][0x2d0], -R161 ;  /* 0x0000b400a0a07a23 */ /* 0x000fc400000108a1 */
[--C-:B------:R-:W-:Y:S02]  /*3bd0*/  FFMA.FTZ R170, R170, c[0x0][0x2d0], -R161.reuse ;  /* 0x0000b400aaaa7a23 */ /* 0x100fe400000108a1 */
[--C-:B------:R-:W-:Y:S01]  /*3be0*/  FFMA.FTZ R165, R168, c[0x0][0x2d0], -R161.reuse ;  /* 0x0000b400a8a57a23 */ /* 0x100fe200000108a1 */
[----:B------:R-:W3:Y:S01]  /*3bf0*/  MUFU.EX2 R153, R153 ;  /* 0x0000009900997308 */ /* 0x000ee20000000800 */
[----:B--2---:R-:W-:Y:S01]  /*3c00*/  F2FP.PACK_AB R98, R151, R156 ;  /* 0x0000009c9762723e */ /* 0x004fe200000000ff */
[----:B------:R-:W-:Y:S02]  /*3c10*/  FFMA.FTZ R202, R164, c[0x0][0x2d0], -R161 ;  /* 0x0000b400a4ca7a23 */ /* 0x000fe400000108a1 */
[----:B------:R-:W-:-:S04]  /*3c20*/  FADD.FTZ R157, R158, R157 ;  /* 0x0000009d9e9d7221 */ /* 0x000fc80000010000 */
[----:B------:R-:W-:Y:S01]  /*3c30*/  MUFU.EX2 R150, R150 ;  /* 0x0000009600967308 */ /* 0x000fe20000000800 */
[----:B---3--:R-:W-:Y:S02]  /*3c40*/  FFMA.FTZ R3, R8, c[0x0][0x2d0], -R161 ;  /* 0x0000b40008037a23 */ /* 0x008fe400000108a1 */
[----:B------:R-:W2:Y:S01]  /*3c50*/  LDSM.16.MT88.4 R8, [R135+0x4900] ;  /* 0x004900008708783b */ /* 0x000ea20000004200 */
[----:B------:R-:W-:-:S04]  /*3c60*/  FADD.FTZ R156, R156, R157 ;  /* 0x0000009d9c9c7221 */ /* 0x000fc80000010000 */
[----:B------:R-:W3:Y:S01]  /*3c70*/  MUFU.EX2 R147, R147 ;  /* 0x0000009300937308 */ /* 0x000ee20000000800 */
[----:B------:R-:W-:Y:S01]  /*3c80*/  F2FP.PACK_AB R97, R153, R154 ;  /* 0x0000009a9961723e */ /* 0x000fe200000000ff */
[----:B------:R-:W-:Y:S02]  /*3c90*/  FADD.FTZ R153, R154, R153 ;  /* 0x000000999a997221 */ /* 0x000fe40000010000 */
[----:B------:R-:W-:-:S04]  /*3ca0*/  FADD.FTZ R151, R151, R156 ;  /* 0x0000009c97977221 */ /* 0x000fc80000010000 */
[----:B------:R-:W-:Y:S01]  /*3cb0*/  MUFU.EX2 R152, R152 ;  /* 0x0000009800987308 */ /* 0x000fe20000000800 */
[----:B---3--:R-:W-:-:S07]  /*3cc0*/  F2FP.PACK_AB R99, R147, R150 ;  /* 0x000000969363723e */ /* 0x008fce00000000ff */
[----:B------:R-:W3:Y:S01]  /*3cd0*/  MUFU.EX2 R149, R149 ;  /* 0x0000009500957308 */ /* 0x000ee20000000800 */
        /* <DEDUP_REMOVED lines=26> */
[C---:B------:R-:W-:Y:S08]  /*3e80*/  HMMA.16816.F32 R76, R96.reuse, R80, RZ ;  /* 0x00000050604c723c */ /* 0x040ff000000018ff */
        /* <DEDUP_REMOVED lines=9> */
[C---:B----4-:R-:W-:Y:S07]  /*3f20*/  HMMA.16816.F32 R92, R96.reuse, R4, RZ ;  /* 0x00000004605c723c */ /* 0x050fee00000018ff */
[----:B---3--:R-:W-:Y:S01]  /*3f30*/  F2FP.PACK_AB R4, R149, R152 ;  /* 0x000000989504723e */ /* 0x008fe200000000ff */
[----:B------:R-:W-:Y:S01]  /*3f40*/  HMMA.16816.F32 R96, R96, R6, RZ ;  /* 0x000000066060723c */ /* 0x000fe200000018ff */
[----:B-1----:R-:W-:Y:S01]  /*3f50*/  F2FP.PACK_AB R5, R133, R148 ;  /* 0x000000948505723e */ /* 0x002fe200000000ff */
        /* <DEDUP_REMOVED lines=9> */
[----:B------:R-:W-:Y:S01]  /*3ff0*/  HMMA.16816.F32 R36, R4, R16, R36 ;  /* 0x000000100424723c */ /* 0x000fe20000001824 */
[----:B------:R-:W-:-:S07]  /*4000*/  FADD.FTZ R144, R3, R144 ;  /* 0x0000009003907221 */ /* 0x000fce0000010000 */
[C---:B------:R-:W-:Y:S01]  /*4010*/  HMMA.16816.F32 R40, R4.reuse, R18, R40 ;  /* 0x000000120428723c */ /* 0x040fe20000001828 */
[----:B------:R-:W1:Y:S07]  /*4020*/  LDSM.16.MT88.4 R16, [R166+0x4900] ;  /* 0x00490000a610783b */ /* 0x000e6e0000004200 */
[C---:B-----5:R-:W-:Y:S08]  /*4030*/  HMMA.16816.F32 R60, R4.reuse, R12, R60 ;  /* 0x0000000c043c723c */ /* 0x060ff0000000183c */
[C---:B------:R-:W-:Y:S01]  /*4040*/  HMMA.16816.F32 R64, R4.reuse, R14, R64 ;  /* 0x0000000e0440723c */ /* 0x040fe20000001840 */
[----:B------:R-:W3:Y:S07]  /*4050*/  LDSM.16.MT88.4 R12, [R134+0x4900] ;  /* 0x00490000860c783b */ /* 0x000eee0000004200 */
[C---:B--2---:R-:W-:Y:S08]  /*4060*/  HMMA.16816.F32 R68, R4.reuse, R8, R68 ;  /* 0x000000080444723c */ /* 0x044ff00000001844 */
[C---:B------:R-:W-:Y:S01]  /*4070*/  HMMA.16816.F32 R72, R4.reuse, R10, R72 ;  /* 0x0000000a0448723c */ /* 0x040fe20000001848 */
[----:B------:R-:W2:Y:S07]  /*4080*/  LDSM.16.MT88.4 R8, [R155+0x4900] ;  /* 0x004900009b08783b */ /* 0x000eae0000004200 */
[C---:B------:R-:W-:Y:S08]  /*4090*/  HMMA.16816.F32 R52, R4.reuse, R20, R52 ;  /* 0x000000140434723c */ /* 0x040ff00000001834 */
[C---:B------:R-:W-:Y:S01]  /*40a0*/  HMMA.16816.F32 R56, R4.reuse, R22, R56 ;  /* 0x000000160438723c */ /* 0x040fe20000001838 */
[----:B------:R-:W4:Y:S07]  /*40b0*/  LDSM.16.MT88.4 R20, [R134+0x1100] ;  /* 0x001100008614783b */ /* 0x000f2e0000004200 */
[C---:B------:R-:W-:Y:S07]  /*40c0*/  HMMA.16816.F32 R128, R4.reuse, R140, R128 ;  /* 0x0000008c0480723c */ /* 0x040fee0000001880 */
[--C-:B------:R-:W-:Y:S01]  /*40d0*/  FFMA.FTZ R141, R163, c[0x0][0x2d0], -R174.reuse ;  /* 0x0000b400a38d7a23 */ /* 0x100fe200000108ae */
[----:B------:R-:W-:Y:S01]  /*40e0*/  HMMA.16816.F32 R124, R4, R142, R124 ;  /* 0x0000008e047c723c */ /* 0x000fe2000000187c */
[----:B------:R-:W-:-:S02]  /*40f0*/  FFMA.FTZ R140, R175, c[0x0][0x2d0], -R174 ;  /* 0x0000b400af8c7a23 */ /* 0x000fc400000108ae */
[--C-:B------:R-:W-:Y:S02]  /*4100*/  FFMA.FTZ R163, R176, c[0x0][0x2d0], -R161.reuse ;  /* 0x0000b400b0a37a23 */ /* 0x100fe400000108a1 */
[----:B------:R-:W-:Y:S02]  /*4110*/  MUFU.EX2 R141, R141 ;  /* 0x0000008d008d7308 */ /* 0x000fe40000000800 */
[--C-:B------:R-:W-:Y:S01]  /*4120*/  FFMA.FTZ R142, R159, c[0x0][0x2d0], -R174.reuse ;  /* 0x0000b4009f8e7a23 */ /* 0x100fe200000108ae */
[C---:B------:R-:W-:Y:S01]  /*4130*/  HMMA.16816.F32 R108, R4.reuse, R32, R108 ;  /* 0x00000020046c723c */ /* 0x040fe2000000186c */
[----:B------:R-:W-:Y:S02]  /*4140*/  FFMA.FTZ R143, R173, c[0x0][0x2d0], -R174 ;  /* 0x0000b400ad8f7a23 */ /* 0x000fe400000108ae */
[----:B------:R-:W-:Y:S02]  /*4150*/  FFMA.FTZ R159, R178, c[0x0][0x2d0], -R161 ;  /* 0x0000b400b29f7a23 */ /* 0x000fe400000108a1 */
[----:B------:R-:W-:Y:S03]  /*4160*/  MUFU.EX2 R140, R140 ;  /* 0x0000008c008c7308 */ /* 0x000fe60000000800 */
[C---:B------:R-:W-:Y:S01]  /*4170*/  HMMA.16816.F32 R112, R4.reuse, R34, R112 ;  /* 0x000000220470723c */ /* 0x040fe20000001870 */
[----:B------:R-:W-:Y:S04]  /*4180*/  LDSM.16.MT88.4 R32, [R166+0x1100] ;  /* 0x00110000a620783b */ /* 0x000fe80000004200 */
[----:B------:R-:W5:Y:S03]  /*4190*/  MUFU.EX2 R143, R143 ;  /* 0x0000008f008f7308 */ /* 0x000f660000000800 */
[C---:B-1----:R-:W-:Y:S05]  /*41a0*/  HMMA.16816.F32 R76, R4.reuse, R16, R76 ;  /* 0x00000010044c723c */ /* 0x042fea000000184c */
[----:B------:R-:W1:Y:S03]  /*41b0*/  MUFU.EX2 R142, R142 ;  /* 0x0000008e008e7308 */ /* 0x000e660000000800 */
[C---:B------:R-:W-:Y:S01]  /*41c0*/  HMMA.16816.F32 R80, R4.reuse, R18, R80 ;  /* 0x000000120450723c */ /* 0x040fe20000001850 */
[----:B------:R-:W1:Y:S04]  /*41d0*/  LDSM.16.MT88.4 R16, [R166+0x3100] ;  /* 0x00310000a610783b */ /* 0x000e680000004200 */
[----:B------:R-:W1:Y:S03]  /*41e0*/  MUFU.EX2 R159, R159 ;  /* 0x0000009f009f7308 */ /* 0x000e660000000800 */
[C---:B------:R-:W-:Y:S05]  /*41f0*/  HMMA.16816.F32 R100, R4.reuse, R136, R100 ;  /* 0x000000880464723c */ /* 0x040fea0000001864 */
[----:B------:R-:W1:Y:S03]  /*4200*/  MUFU.EX2 R163, R163 ;  /* 0x000000a300a37308 */ /* 0x000e660000000800 */
        /* <DEDUP_REMOVED lines=10> */
[----:B------:R-:W3:Y:S07]  /*42b0*/  LDSM.16.MT88.4 R12, [R134+0x3100] ;  /* 0x00310000860c783b */ /* 0x000eee0000004200 */
[C---:B--2---:R-:W-:Y:S08]  /*42c0*/  HMMA.16816.F32 R92, R4.reuse, R8, R92 ;  /* 0x00000008045c723c */ /* 0x044ff0000000185c */
[----:B------:R-:W-:Y:S01]  /*42d0*/  HMMA.16816.F32 R96, R4, R10, R96 ;  /* 0x0000000a0460723c */ /* 0x000fe20000001860 */
[----:B------:R-:W2:Y:S06]  /*42e0*/  LDSM.16.MT88.4 R8, [R155+0x3100] ;  /* 0x003100009b08783b */ /* 0x000eac0000004200 */
[----:B-----5:R-:W-:-:S02]  /*42f0*/  F2FP.PACK_AB R4, R143, R140 ;  /* 0x0000008c8f04723e */ /* 0x020fc400000000ff */
[----:B-1----:R-:W-:Y:S02]  /*4300*/  F2FP.PACK_AB R6, R142, R141 ;  /* 0x0000008d8e06723e */ /* 0x002fe400000000ff */
[----:B------:R-:W-:Y:S01]  /*4310*/  F2FP.PACK_AB R5, R162, R159 ;  /* 0x0000009fa205723e */ /* 0x000fe200000000ff */
[----:B------:R-:W-:Y:S01]  /*4320*/  FADD.FTZ R159, R159, R144 ;  /* 0x000000909f9f7221 */ /* 0x000fe20000010000 */
[----:B------:R-:W-:-:S03]  /*4330*/  F2FP.PACK_AB R7, R163, R160 ;  /* 0x000000a0a307723e */ /* 0x000fc600000000ff */
[----:B------:R-:W-:-:S04]  /*4340*/  FADD.FTZ R159, R162, R159 ;  /* 0x0000009fa29f7221 */ /* 0x000fc80000010000 */
[----:B----4-:R-:W-:Y:S01]  /*4350*/  HMMA.16816.F32 R108, R4, R20, R108 ;  /* 0x00000014046c723c */ /* 0x010fe2000000186c */
[----:B------:R-:W-:-:S04]  /*4360*/  FADD.FTZ R160, R160, R159 ;  /* 0x0000009fa0a07221 */ /* 0x000fc80000010000 */
[----:B------:R-:W-:-:S03]  /*4370*/  FADD.FTZ R160, R163, R160 ;  /* 0x000000a0a3a07221 */ /* 0x000fc60000010000 */
[C---:B------:R-:W-:Y:S01]  /*4380*/  HMMA.16816.F32 R112, R4.reuse, R22, R112 ;  /* 0x000000160470723c */ /* 0x040fe20000001870 */
[----:B------:R-:W1:Y:S07]  /*4390*/  LDSM.16.MT88.4 R20, [R135+0x5100] ;  /* 0x005100008714783b */ /* 0x000e6e0000004200 */
[C---:B------:R-:W-:Y:S08]  /*43a0*/  HMMA.16816.F32 R44, R4.reuse, R16, R44 ;  /* 0x00000010042c723c */ /* 0x040ff0000000182c */
[C---:B------:R-:W-:Y:S01]  /*43b0*/  HMMA.16816.F32 R48, R4.reuse, R18, R48 ;  /* 0x000000120430723c */ /* 0x040fe20000001830 */
[----:B------:R-:W4:Y:S07]  /*43c0*/  LDSM.16.MT88.4 R16, [R166+0x5100] ;  /* 0x00510000a610783b */ /* 0x000f2e0000004200 */
        /* <DEDUP_REMOVED lines=9> */
[C---:B------:R-:W-:Y:S07]  /*4460*/  HMMA.16816.F32 R128, R4.reuse, R136, R128 ;  /* 0x000000880480723c */ /* 0x040fee0000001880 */
[--C-:B------:R-:W-:Y:S01]  /*4470*/  FFMA.FTZ R136, R171, c[0x0][0x2d0], -R174.reuse ;  /* 0x0000b400ab887a23 */ /* 0x100fe200000108ae */
[----:B------:R-:W-:Y:S01]  /*4480*/  HMMA.16816.F32 R124, R4, R138, R124 ;  /* 0x0000008a047c723c */ /* 0x000fe2000000187c */
[----:B------:R-:W-:-:S04]  /*4490*/  FFMA.FTZ R137, R169, c[0x0][0x2d0], -R174 ;  /* 0x0000b400a9897a23 */ /* 0x000fc800000108ae */
[----:B------:R-:W-:Y:S02]  /*44a0*/  MUFU.EX2 R136, R136 ;  /* 0x0000008800887308 */ /* 0x000fe40000000800 */
[----:B------:R-:W-:Y:S01]  /*44b0*/  FFMA.FTZ R138, R167, c[0x0][0x2d0], -R174 ;  /* 0x0000b400a78a7a23 */ /* 0x000fe200000108ae */
[----:B------:R-:W-:Y:S01]  /*44c0*/  HMMA.16816.F32 R36, R4, R24, R36 ;  /* 0x000000180424723c */ /* 0x000fe20000001824 */
[----:B------:R-:W-:-:S04]  /*44d0*/  FFMA.FTZ R139, R172, c[0x0][0x2d0], -R161 ;  /* 0x0000b400ac8b7a23 */ /* 0x000fc800000108a1 */
[----:B------:R-:W5:Y:S03]  /*44e0*/  MUFU.EX2 R137, R137 ;  /* 0x0000008900897308 */ /* 0x000f660000000800 */
[C---:B------:R-:W-:Y:S01]  /*44f0*/  HMMA.16816.F32 R40, R4.reuse, R26, R40 ;  /* 0x0000001a0428723c */ /* 0x040fe20000001828 */
[----:B------:R-:W1:Y:S04]  /*4500*/  LDSM.16.MT88.4 R24, [R166+0x5900] ;  /* 0x00590000a618783b */ /* 0x000e680000004200 */
[----:B------:R-:W1:Y:S03]  /*4510*/  MUFU.EX2 R138, R138 ;  /* 0x0000008a008a7308 */ /* 0x000e660000000800 */
[C---:B----4-:R-:W-:Y:S05]  /*4520*/  HMMA.16816.F32 R76, R4.reuse, R16, R76 ;  /* 0x00000010044c723c */ /* 0x050fea000000184c */
[----:B------:R-:W4:Y:S03]  /*4530*/  MUFU.EX2 R139, R139 ;  /* 0x0000008b008b7308 */ /* 0x000f260000000800 */
[C---:B------:R-:W-:Y:S01]  /*4540*/  HMMA.16816.F32 R80, R4.reuse, R18, R80 ;  /* 0x000000120450723c */ /* 0x040fe20000001850 */
[----:B------:R-:W1:Y:S07]  /*4550*/  LDSM.16.MT88.4 R16, [R134+0x1900] ;  /* 0x001900008610783b */ /* 0x000e6e0000004200 */
        /* <DEDUP_REMOVED lines=9> */
[C---:B--2---:R-:W-:Y:S08]  /*45f0*/  HMMA.16816.F32 R92, R4.reuse, R8, R92 ;  /* 0x00000008045c723c */ /* 0x044ff0000000185c */
[----:B------:R-:W-:Y:S01]  /*4600*/  HMMA.16816.F32 R96, R4, R10, R96 ;  /* 0x0000000a0460723c */ /* 0x000fe20000001860 */
[----:B------:R-:W2:Y:S06]  /*4610*/  LDSM.16.MT88.4 R8, [R135+0x3900] ;  /* 0x003900008708783b */ /* 0x000eac0000004200 */
[----:B-----5:R-:W-:-:S02]  /*4620*/  F2FP.PACK_AB R4, R137, R136 ;  /* 0x000000888904723e */ /* 0x020fc400000000ff */
[----:B-1----:R-:W-:Y:S02]  /*4630*/  F2FP.PACK_AB R6, R201, R138 ;  /* 0x0000008ac906723e */ /* 0x002fe400000000ff */
[----:B----4-:R-:W-:Y:S01]  /*4640*/  F2FP.PACK_AB R5, R170, R139 ;  /* 0x0000008baa05723e */ /* 0x010fe200000000ff */
[----:B------:R-:W-:Y:S01]  /*4650*/  FADD.FTZ R139, R139, R160 ;  /* 0x000000a08b8b7221 */ /* 0x000fe20000010000 */
[----:B------:R-:W-:-:S03]  /*4660*/  F2FP.PACK_AB R7, R202, R165 ;  /* 0x000000a5ca07723e */ /* 0x000fc600000000ff */
[----:B------:R-:W-:-:S04]  /*4670*/  FADD.FTZ R170, R170, R139 ;  /* 0x0000008baaaa7221 */ /* 0x000fc80000010000 */
[----:B------:R-:W-:Y:S01]  /*4680*/  HMMA.16816.F32 R128, R4, R20, R128 ;  /* 0x000000140480723c */ /* 0x000fe20000001880 */
[----:B------:R-:W-:-:S04]  /*4690*/  FADD.FTZ R165, R165, R170 ;  /* 0x000000aaa5a57221 */ /* 0x000fc80000010000 */
[----:B------:R-:W-:-:S03]  /*46a0*/  FADD.FTZ R202, R202, R165 ;  /* 0x000000a5caca7221 */ /* 0x000fc60000010000 */
[C---:B------:R-:W-:Y:S01]  /*46b0*/  HMMA.16816.F32 R124, R4.reuse, R22, R124 ;  /* 0x00000016047c723c */ /* 0x040fe2000000187c */
[----:B------:R-:W1:Y:S07]  /*46c0*/  LDSM.16.MT88.4 R20, [R134+0x3900] ;  /* 0x003900008614783b */ /* 0x000e6e0000004200 */
[C---:B------:R-:W-:Y:S07]  /*46d0*/  HMMA.16816.F32 R80, R4.reuse, R26, R80 ;  /* 0x0000001a0450723c */ /* 0x040fee0000001850 */
[----:B------:R-:W-:Y:S01]  /*46e0*/  IMAD.U32 R27, RZ, RZ, UR4 ;  /* 0x00000004ff1b7e24 */ /* 0x000fe2000f8e00ff */
[----:B------:R-:W-:Y:S01]  /*46f0*/  HMMA.16816.F32 R108, R4, R16, R108 ;  /* 0x00000010046c723c */ /* 0x000fe2000000186c */
[----:B------:R-:W-:-:S02]  /*4700*/  @UP0 UIMAD UR4, UR9, UR4, URZ ;  /* 0x00000004090402a4 */ /* 0x000fc4000f8e023f */
[----:B------:R-:W-:Y:S01]  /*4710*/  @P0 IMAD.WIDE.U32 R26, R27, UR15, R198 ;  /* 0x0000000f1b1a0c25 */ /* 0x000fe2000f8e00c6 */
[----:B------:R-:W-:Y:S01]  /*4720*/  PLOP3.LUT P0, PT, PT, PT, UP0, 0x80, 0x0 ;  /* 0x000000000000781c */ /* 0x000fe20003f0f008 */
[----:B------:R-:W-:-:S03]  /*4730*/  @UP0 UIMAD UR4, UR5, UR15, UR4 ;  /* 0x0000000f050402a4 */ /* 0x000fc6000f8e0204 */
[C---:B------:R-:W-:Y:S01]  /*4740*/  HMMA.16816.F32 R112, R4.reuse, R18, R112 ;  /* 0x000000120470723c */ /* 0x040fe20000001870 */
[----:B------:R-:W3:Y:S07]  /*4750*/  LDSM.16.MT88.4 R16, [R155+0x3900] ;  /* 0x003900009b10783b */ /* 0x000eee0000004200 */
[C---:B------:R-:W-:Y:S07]  /*4760*/  HMMA.16816.F32 R76, R4.reuse, R24, R76 ;  /* 0x00000018044c723c */ /* 0x040fee000000184c */
[----:B------:R-:W-:Y:S01]  /*4770*/  @P6 LEA R24, P6, R26, c[0x0][0x1c8], 0x1 ;  /* 0x000072001a186a11 */ /* 0x000fe200078c08ff */
[----:B--2---:R-:W-:Y:S01]  /*4780*/  HMMA.16816.F32 R36, R4, R8, R36 ;  /* 0x000000080424723c */ /* 0x004fe20000001824 */
[----:B------:R-:W-:Y:S01]  /*4790*/  @P5 IADD3 R25, R27, UR4, RZ ;  /* 0x000000041b195c10 */ /* 0x000fe2000fffe0ff */
[----:B------:R-:W-:Y:S01]  /*47a0*/  ULDC.64 UR4, c[0x0][0x2c8] ;  /* 0x0000b20000047ab9 */ /* 0x000fe20000000a00 */
[----:B------:R-:W-:Y:S01]  /*47b0*/  PLOP3.LUT P5, PT, PT, PT, UP0, 0x80, 0x0 ;  /* 0x000000000000781c */ /* 0x000fe20003faf008 */
[----:B------:R-:W-:-:S04]  /*47c0*/  UIMAD.WIDE.U32 UR22, UR8, UR4, URZ ;  /* 0x00000004081672a5 */ /* 0x000fc8000f8e003f */
[C---:B------:R-:W-:Y:S01]  /*47d0*/  HMMA.16816.F32 R40, R4.reuse, R10, R40 ;  /* 0x0000000a0428723c */ /* 0x040fe20000001828 */
[----:B------:R-:W2:Y:S02]  /*47e0*/  LDSM.16.MT88.4 R8, [R134+0x5900] ;  /* 0x005900008608783b */ /* 0x000ea40000004200 */
[----:B------:R-:W-:Y:S01]  /*47f0*/  @UP3 UMOV UR9, UR23 ;  /* 0x0000001700093c82 */ /* 0x000fe20008000000 */
[----:B------:R-:W-:Y:S01]  /*4800*/  @P0 LEA.HI.X R25, R26, c[0x0][0x1cc], R25, 0x1, P6 ;  /* 0x000073001a190a11 */ /* 0x000fe200030f0c19 */
[----:B------:R-:W-:Y:S01]  /*4810*/  @UP3 USHF.R.U32.HI UR8, URZ, UR5, UR9 ;  /* 0x000000053f083299 */ /* 0x000fe20008011609 */
[----:B------:R-:W-:Y:S02]  /*4820*/  PLOP3.LUT P0, PT, PT, PT, UP0, 0x80, 0x0 ;  /* 0x000000000000781c */ /* 0x000fe40003f0f008 */
[----:B-1----:R-:W-:Y:S01]  /*4830*/  HMMA.16816.F32 R52, R4, R20, R52 ;  /* 0x000000140434723c */ /* 0x002fe20000001834 */
[----:B------:R-:W-:-:S03]  /*4840*/  UIADD3 UR4, UR7, UR8, URZ ;  /* 0x0000000807047290 */ /* 0x000fc6000fffe03f */
[----:B------:R-:W-:Y:S02]  /*4850*/  ULDC UR7, c[0x0][0x328] ;  /* 0x0000ca0000077ab9 */ /* 0x000fe40000000800 */
[----:B------:R-:W-:Y:S01]  /*4860*/  UIADD3 UR7, UR4, UR7, URZ ;  /* 0x0000000704077290 */ /* 0x000fe2000fffe03f */
[----:B------:R-:W-:Y:S01]  /*4870*/  IMAD.U32 R21, RZ, RZ, UR14 ;  /* 0x0000000eff157e24 */ /* 0x000fe2000f8e00ff */
[C---:B------:R-:W-:Y:S04]  /*4880*/  HMMA.16816.F32 R56, R4.reuse, R22, R56 ;  /* 0x000000160438723c */ /* 0x040fe80000001838 */
[----:B------:R-:W-:Y:S02]  /*4890*/  @P5 LEA R20, P6, R21, R24, 0x1 ;  /* 0x0000001815145211 */ /* 0x000fe400078c08ff */
[----:B------:R-:W-:Y:S01]  /*48a0*/  PLOP3.LUT P5, PT, PT, PT, UP0, 0x80, 0x0 ;  /* 0x000000000000781c */ /* 0x000fe20003faf008 */
[----:B------:R-:W-:Y:S01]  /*48b0*/  IMAD.U32 R22, RZ, RZ, UR13 ;  /* 0x0000000dff167e24 */ /* 0x000fe2000f8e00ff */
[----:B------:R-:W-:Y:S01]  /*48c0*/  HMMA.16816.F32 R116, R4, R12, R116 ;  /* 0x0000000c0474723c */ /* 0x000fe20000001874 */
[----:B------:R-:W-:-:S07]  /*48d0*/  PLOP3.LUT P5, PT, PT, PT, UP0, 0x80, 0x0 ;  /* 0x000000000000781c */ /* 0x000fce0003faf008 */
[----:B------:R-:W-:Y:S01]  /*48e0*/  HMMA.16816.F32 R120, R4, R14, R120 ;  /* 0x0000000e0478723c */ /* 0x000fe20000001878 */
[----:B------:R-:W-:Y:S01]  /*48f0*/  @P0 LEA.HI.X R21, R21, R25, R22, 0x1, P6 ;  /* 0x0000001915150211 */ /* 0x000fe200030f0c16 */
[----:B------:R-:W1:Y:S01]  /*4900*/  LDSM.16.MT88.4 R12, [R135+0x5900] ;  /* 0x00590000870c783b */ /* 0x000e620000004200 */
[----:B------:R-:W-:Y:S02]  /*4910*/  PLOP3.LUT P0, PT, PT, PT, UP0, 0x80, 0x0 ;  /* 0x000000000000781c */ /* 0x000fe40003f0f008 */
[----:B------:R-:W-:-:S03]  /*4920*/  PLOP3.LUT P6, PT, PT, PT, UP0, 0x80, 0x0 ;  /* 0x000000000000781c */ /* 0x000fc60003fcf008 */
[C---:B---3--:R-:W-:Y:S08]  /*4930*/  HMMA.16816.F32 R60, R4.reuse, R16, R60 ;  /* 0x00000010043c723c */ /* 0x048ff0000000183c */
[----:B------:R-:W-:Y:S01]  /*4940*/  HMMA.16816.F32 R64, R4, R18, R64 ;  /* 0x000000120440723c */ /* 0x000fe20000001840 */
[----:B------:R-:W3:Y:S04]  /*4950*/  LDSM.16.MT88.4 R16, [R155+0x5900] ;  /* 0x005900009b10783b */ /* 0x000ee80000004200 */
[----:B------:R-:W-:Y:S01]  /*4960*/  @!PT LDS RZ, [RZ] ;  /* 0x00000000fffff984 */ /* 0x000fe20000000800 */
[----:B------:R-:W-:Y:S01]  /*4970*/  @!PT LDS RZ, [RZ] ;  /* 0x00000000fffff984 */ /* 0x000fe20000000800 */
[----:B------:R-:W-:Y:S01]  /*4980*/  @!PT LDS RZ, [RZ] ;  /* 0x00000000fffff984 */ /* 0x000fe20000000800 */
[----:B------:R4:W-:Y:S01]  /*4990*/  @P0 LDGSTS.E.BYPASS.LTC128B.128 [R132+0xc100], [R24.64], !P3 ;  /* 0x0c10000018840fae */ /* 0x0009e2000d901d52 */
[----:B------:R-:W-:-:S02]  /*49a0*/  PLOP3.LUT P0, PT, PT, PT, UP0, 0x80, 0x0 ;  /* 0x000000000000781c */ /* 0x000fc40003f0f008 */
[C---:B--2---:R-:W-:Y:S01]  /*49b0*/  HMMA.16816.F32 R84, R4.reuse, R8, R84 ;  /* 0x000000080454723c */ /* 0x044fe20000001854 */
[----:B------:R4:W-:Y:S01]  /*49c0*/  @P6 LDGSTS.E.BYPASS.LTC128B.128 [R132+0xe100], [R24.64+0x80], !P2 ;  /* 0x0e10008018846fae */ /* 0x0009e2000d101d52 */
[----:B------:R-:W-:Y:S02]  /*49d0*/  PLOP3.LUT P6, PT, PT, PT, UP0, 0x80, 0x0 ;  /* 0x000000000000781c */ /* 0x000fe40003fcf008 */
[----:B------:R-:W-:Y:S01]  /*49e0*/  PLOP3.LUT P0, PT, PT, PT, UP0, 0x80, 0x0 ;  /* 0x000000000000781c */ /* 0x000fe20003f0f008 */
[----:B------:R4:W-:Y:S01]  /*49f0*/  @P5 LDGSTS.E.BYPASS.LTC128B.128 [R132+0x10100], [R24.64+0x100], !P1 ;  /* 0x1010010018845fae */ /* 0x0009e2000c901d52 */
[----:B------:R-:W-:Y:S01]  /*4a00*/  PLOP3.LUT P5, PT, PT, PT, UP0, 0x80, 0x0 ;  /* 0x000000000000781c */ /* 0x000fe20003faf008 */
[----:B------:R-:W-:Y:S01]  /*4a10*/  FADD.FTZ R8, R140, R145 ;  /* 0x000000918c087221 */ /* 0x000fe20000010000 */
[----:B------:R-:W-:Y:S03]  /*4a20*/  HMMA.16816.F32 R100, R4, R32, R100 ;  /* 0x000000200464723c */ /* 0x000fe60000001864 */
[----:B------:R-:W-:-:S04]  /*4a30*/  FADD.FTZ R8, R143, R8 ;  /* 0x000000088f087221 */ /* 0x000fc80000010000 */
[----:B------:R-:W-:Y:S01]  /*4a40*/  FADD.FTZ R141, R141, R8 ;  /* 0x000000088d8d7221 */ /* 0x000fe20000010000 */
[----:B------:R4:W-:Y:S01]  /*4a50*/  @P6 LDGSTS.E.BYPASS.LTC128B.128 [R132+0xd100], [R20.64], !P3 ;  /* 0x0d10000014846fae */ /* 0x0009e2000d901d52 */
[C---:B------:R-:W-:Y:S02]  /*4a60*/  HMMA.16816.F32 R104, R4.reuse, R34, R104 ;  /* 0x000000220468723c */ /* 0x040fe40000001868 */
[----:B------:R-:W-:Y:S01]  /*4a70*/  FADD.FTZ R141, R142, R141 ;  /* 0x0000008d8e8d7221 */ /* 0x000fe20000010000 */
[----:B------:R4:W-:Y:S03]  /*4a80*/  @P5 LDGSTS.E.BYPASS.LTC128B.128 [R132+0xf100], [R20.64+0x80], !P2 ;  /* 0x0f10008014845fae */ /* 0x0009e6000d101d52 */
[----:B------:R-:W-:Y:S01]  /*4a90*/  FADD.FTZ R136, R136, R141 ;  /* 0x0000008d88887221 */ /* 0x000fe20000010000 */
[----:B------:R4:W-:Y:S01]  /*4aa0*/  @P0 LDGSTS.E.BYPASS.LTC128B.128 [R132+0x11100], [R20.64+0x100], !P1 ;  /* 0x1110010014840fae */ /* 0x0009e2000c901d52 */
[----:B------:R-:W-:Y:S01]  /*4ab0*/  PLOP3.LUT P0, PT, PT, PT, UP2, 0x40, 0x0 ;  /* 0x000000000000781c */ /* 0x000fe20003f0e828 */
[----:B------:R-:W-:Y:S01]  /*4ac0*/  HMMA.16816.F32 R44, R4, R28, R44 ;  /* 0x0000001c042c723c */ /* 0x000fe2000000182c */
[----:B------:R-:W-:Y:S01]  /*4ad0*/  FADD.FTZ R137, R137, R136 ;  /* 0x0000008889897221 */ /* 0x000fe20000010000 */
[----:B------:R-:W0:Y:S03]  /*4ae0*/  LDGDEPBAR ;  /* 0x00000000000079af */ /* 0x000e260000000000 */
[----:B------:R-:W-:-:S03]  /*4af0*/  FADD.FTZ R138, R138, R137 ;  /* 0x000000898a8a7221 */ /* 0x000fc60000010000 */
[----:B------:R-:W-:Y:S01]  /*4b00*/  HMMA.16816.F32 R48, R4, R30, R48 ;  /* 0x0000001e0430723c */ /* 0x000fe20000001830 */
[----:B------:R-:W-:-:S07]  /*4b10*/  FADD.FTZ R201, R201, R138 ;  /* 0x0000008ac9c97221 */ /* 0x000fce0000010000 */
[C---:B-1----:R-:W-:Y:S08]  /*4b20*/  HMMA.16816.F32 R68, R4.reuse, R12, R68 ;  /* 0x0000000c0444723c */ /* 0x042ff00000001844 */
[C---:B------:R-:W-:Y:S08]  /*4b30*/  HMMA.16816.F32 R72, R4.reuse, R14, R72 ;  /* 0x0000000e0448723c */ /* 0x040ff00000001848 */
[C---:B------:R-:W-:Y:S08]  /*4b40*/  HMMA.16816.F32 R88, R4.reuse, R10, R88 ;  /* 0x0000000a0458723c */ /* 0x040ff00000001858 */
[C---:B---3--:R-:W-:Y:S08]  /*4b50*/  HMMA.16816.F32 R92, R4.reuse, R16, R92 ;  /* 0x00000010045c723c */ /* 0x048ff0000000185c */
[----:B------:R-:W-:Y:S01]  /*4b60*/  HMMA.16816.F32 R96, R4, R18, R96 ;  /* 0x000000120460723c */ /* 0x000fe20000001860 */
[----:B------:R-:W-:Y:S07]  /*4b70*/  @P0 BRA `(.L_x_802) ;  /* 0x0000016000000947 */ /* 0x000fee0003800000 */
[----:B----4-:R-:W-:Y:S01]  /*4b80*/  ISETP.LT.AND P0, PT, RZ, UR4, PT ;  /* 0x00000004ff007c0c */ /* 0x010fe2000bf01270 */
[----:B------:R-:W-:-:S12]  /*4b90*/  UIADD3 UR8, UR4, -0x1, URZ ;  /* 0xffffffff04087890 */ /* 0x000fd8000fffe03f */
[----:B------:R-:W-:Y:S05]  /*4ba0*/  @P0 BRA `(.L_x_803) ;  /* 0x0000009000000947 */ /* 0x000fea0003800000 */
[----:B------:R-:W-:Y:S02]  /*4bb0*/  ULDC UR5, c[0x0][0x32c] ;  /* 0x0000cb0000057ab9 */ /* 0x000fe40000000800 */
[----:B------:R-:W-:Y:S02]  /*4bc0*/  UISETP.NE.AND UP0, UPT, UR6, UR5, UPT ;  /* 0x000000050600728c */ /* 0x000fe4000bf05270 */
[----:B------:R-:W-:-:S03]  /*4bd0*/  UIADD3 UR8, -UR4, URZ, URZ ;  /* 0x0000003f04087290 */ /* 0x000fc6000fffe13f */
[----:B------:R-:W-:Y:S02]  /*4be0*/  ULDC.64 UR4, c[0x0][0x330] ;  /* 0x0000cc0000047ab9 */ /* 0x000fe40000000a00 */
[----:B------:R-:W-:-:S07]  /*4bf0*/  UIMAD.WIDE.U32 UR22, UR8, UR4, URZ ;  /* 0x00000004081672a5 */ /* 0x000fce000f8e003f */
[----:B------:R-:W-:Y:S02]  /*4c00*/  @UP0 UMOV UR9, UR23 ;  /* 0x0000001700090c82 */ /* 0x000fe40008000000 */
[----:B------:R-:W-:-:S04]  /*4c10*/  @UP0 USHF.R.U32.HI UR8, URZ, UR5, UR9 ;  /* 0x000000053f080299 */ /* 0x000fc80008011609 */
[----:B------:R-:W-:Y:S01]  /*4c20*/  ULOP3.LUT UR8, URZ, UR8, URZ, 0x33, !UPT ;  /* 0x000000083f087292 */ /* 0x000fe2000f8e333f */
[----:B------:R-:W-:Y:S05]  /*4c30*/  BRA `(.L_x_804) ;  /* 0x0000006000007947 */ /* 0x000fea0003800000 */
.L_x_803:
[----:B------:R-:W-:Y:S02]  /*4c40*/  ULDC UR4, c[0x0][0x32c] ;  /* 0x0000cb0000047ab9 */ /* 0x000fe40000000800 */
[----:B------:R-:W-:-:S03]  /*4c50*/  UISETP.NE.AND UP0, UPT, UR6, UR4, UPT ;  /* 0x000000040600728c */ /* 0x000fc6000bf05270 */
[----:B------:R-:W-:Y:S02]  /*4c60*/  ULDC.64 UR4, c[0x0][0x330] ;  /* 0x0000cc0000047ab9 */ /* 0x000fe40000000a00 */
[----:B------:R-:W-:-:S07]  /*4c70*/  UIMAD.WIDE.U32 UR22, UR8, UR4, URZ ;  /* 0x00000004081672a5 */ /* 0x000fce000f8e003f */
[----:B------:R-:W-:Y:S02]  /*4c80*/  @UP0 UMOV UR9, UR23 ;  /* 0x0000001700090c82 */ /* 0x000fe40008000000 */
[----:B------:R-:W-:Y:S02]  /*4c90*/  @UP0 USHF.R.U32.HI UR8, URZ, UR5, UR9 ;  /* 0x000000053f080299 */ /* 0x000fe40008011609 */
.L_x_804:
[----:B------:R-:W-:Y:S02]  /*4ca0*/  ULDC UR4, c[0x0][0x32c] ;  /* 0x0000cb0000047ab9 */ /* 0x000fe40000000800 */
[----:B------:R-:W-:-:S04]  /*4cb0*/  UIMAD UR4, UR8, UR4, UR4 ;  /* 0x00000004080472a4 */ /* 0x000fc8000f8e0204 */
[----:B------:R-:W-:-:S04]  /*4cc0*/  UISETP.LT.AND UP0, UPT, UR7, UR4, UPT ;  /* 0x000000040700728c */ /* 0x000fc8000bf01270 */
[----:B------:R-:W-:-:S04]  /*4cd0*/  USEL UR7, UR7, UR4, UP0 ;  /* 0x0000000407077287 */ /* 0x000fc80008000000 */
.L_x_802:
[----:B----4-:R-:W-:Y:S02]  /*4ce0*/  USHF.R.S32.HI UR4, URZ, 0x1f, UR7 ;  /* 0x0000001f3f047899 */ /* 0x010fe40008011407 */
[----:B------:R-:W-:Y:S02]  /*4cf0*/  UMOV UR5, 0x1 ;  /* 0x0000000100057882 */ /* 0x000fe40000000000 */
[----:B------:R-:W-:Y:S02]  /*4d00*/  ULEA.HI UR4, UR4, UR7, URZ, 0x6 ;  /* 0x0000000704047291 */ /* 0x000fe4000f8f303f */
[----:B------:R-:W-:Y:S02]  /*4d10*/  UMOV UR15, URZ ;  /* 0x0000003f000f7c82 */ /* 0x000fe40008000000 */
[----:B------:R-:W-:-:S04]  /*4d20*/  USHF.R.S32.HI UR21, URZ, 0x6, UR4 ;  /* 0x000000063f157899 */ /* 0x000fc80008011404 */
[----:B------:R-:W-:-:S04]  /*4d30*/  UISETP.LT.AND UP0, UPT, UR10, UR21, UPT ;  /* 0x000000150a00728c */ /* 0x000fc8000bf01270 */
[----:B------:R-:W-:-:S04]  /*4d40*/  USEL UR21, UR10, UR21, !UP0 ;  /* 0x000000150a157287 */ /* 0x000fc8000c000000 */
[----:B------:R-:W-:-:S06]  /*4d50*/  UISETP.GE.AND UP0, UPT, UR17, UR21, UPT ;  /* 0x000000151100728c */ /* 0x000fcc000bf06270 */
[----:B------:R-:W-:-:S13]  /*4d60*/  PLOP3.LUT P0, PT, PT, PT, UP0, 0x80, 0x0 ;  /* 0x000000000000781c */ /* 0x000fda0003f0f008 */
[----:B------:R-:W-:Y:S05]  /*4d70*/  @!P0 BRA `(.L_x_805) ;  /* 0x000036b000008947 */ /* 0x000fea0003800000 */
[----:B------:R-:W-:Y:S01]  /*4d80*/  PLOP3.LUT P5, PT, PT, PT, UP3, 0x80, 0x0 ;  /* 0x000000000000781c */ /* 0x000fe20003faf038 */
[----:B------:R-:W-:Y:S01]  /*4d90*/  IMAD.MOV.U32 R185, RZ, RZ, 0x20 ;  /* 0x00000020ffb97424 */ /* 0x000fe200078e00ff */
[----:B------:R-:W-:Y:S01]  /*4da0*/  PLOP3.LUT P0, PT, PT, PT, UP3, 0x80, 0x0 ;  /* 0x000000000000781c */ /* 0x000fe20003f0f038 */
[----:B------:R-:W-:Y:S01]  /*4db0*/  IMAD.MOV.U32 R3, RZ, RZ, R0 ;  /* 0x000000ffff037224 */ /* 0x000fe200078e0000 */
[C---:B------:R-:W-:Y:S01]  /*4dc0*/  IADD3 R212, P6, R190.reuse, 0x40, RZ ;  /* 0x00000040bed47810 */ /* 0x040fe20007fde0ff */
[----:B------:R-:W-:Y:S01]  /*4dd0*/  IMAD.MOV.U32 R132, RZ, RZ, R2 ;  /* 0x000000ffff847224 */ /* 0x000fe200078e0002 */
[----:B------:R-:W-:Y:S01]  /*4de0*/  SEL R185, R185, 0xffffffe0, !P4 ;  /* 0xffffffe0b9b97807 */ /* 0x000fe20006000000 */
[----:B------:R-:W-:Y:S01]  /*4df0*/  UMOV UR15, URZ ;  /* 0x0000003f000f7c82 */ /* 0x000fe20008000000 */
[----:B------:R-:W-:Y:S01]  /*4e00*/  IADD3 R210, P4, R190, 0x80, RZ ;  /* 0x00000080bed27810 */ /* 0x000fe20007f9e0ff */
[----:B------:R-:W-:Y:S01]  /*4e10*/  IMAD.X R211, RZ, RZ, R195, P6 ;  /* 0x000000ffffd37224 */ /* 0x000fe200030e06c3 */
[----:B------:R-:W-:Y:S01]  /*4e20*/  IADD3 R206, P6, R192, 0x80, RZ ;  /* 0x00000080c0ce7810 */ /* 0x000fe20007fde0ff */
[----:B------:R-:W-:-:S02]  /*4e30*/  UMOV UR5, 0x1 ;  /* 0x0000000100057882 */ /* 0x000fc40000000000 */
[----:B------:R-:W-:Y:S01]  /*4e40*/  @P5 IMAD.HI.U32 R204, R196, c[0x0][0x2c8], RZ ;  /* 0x0000b200c4cc5a27 */ /* 0x000fe200078e00ff */
[----:B------:R-:W-:Y:S01]  /*4e50*/  IADD3 R208, P5, R192, 0x40, RZ ;  /* 0x00000040c0d07810 */ /* 0x000fe20007fbe0ff */
[----:B------:R-:W-:Y:S02]  /*4e60*/  ULDC.64 UR8, c[0x0][0x208] ;  /* 0x0000820000087ab9 */ /* 0x000fe40000000a00 */
[----:B------:R-:W-:Y:S01]  /*4e70*/  IMAD.X R209, RZ, RZ, R195, P4 ;  /* 0x000000ffffd17224 */ /* 0x000fe200020e06c3 */
[----:B------:R-:W-:Y:S01]  /*4e80*/  @P0 SHF.R.U32.HI R204, RZ, c[0x0][0x2cc], R204 ;  /* 0x0000b300ffcc0a19 */ /* 0x000fe200000116cc */
[--C-:B------:R-:W-:Y:S02]  /*4e90*/  IMAD.X R207, RZ, RZ, R199.reuse, P5 ;  /* 0x000000ffffcf7224 */ /* 0x100fe400028e06c7 */
[----:B------:R-:W-:Y:S02]  /*4ea0*/  IMAD.X R205, RZ, RZ, R199, P6 ;  /* 0x000000ffffcd7224 */ /* 0x000fe400030e06c7 */
.L_x_814:
[----:B------:R-:W-:Y:S04]  /*4eb0*/  DEPBAR.LE SB0, 0x2 ;  /* 0x000080800000791a */ /* 0x000fe80000000000 */
[----:B------:R-:W-:Y:S01]  /*4ec0*/  BAR.SYNC.DEFER_BLOCKING 0x0 ;  /* 0x0000000000007b1d */ /* 0x000fe20000010000 */
[----:B------:R-:W-:Y:S02]  /*4ed0*/  UIMAD UR4, UR5, 0x6000, URZ ;  /* 0x00006000050478a4 */ /* 0x000fe4000f8e023f */
[----:B------:R-:W-:Y:S04]  /*4ee0*/  UISETP.GE.AND UP1, UPT, UR10, UR17, UPT ;  /* 0x000000110a00728c */ /* 0x000fe8000bf26270 */
[----:B------:R-:W-:Y:S02]  /*4ef0*/  IADD3 R187, R184, UR4, RZ ;  /* 0x00000004b8bb7c10 */ /* 0x000fe4000fffe0ff */
[----:B------:R-:W-:Y:S03]  /*4f00*/  PLOP3.LUT P0, PT, PT, PT, UP1, 0x80, 0x0 ;  /* 0x000000000000781c */ /* 0x000fe60003f0f018 */
[C-C-:B------:R-:W-:Y:S02]  /*4f10*/  IMAD.IADD R133, R185.reuse, 0x1, R187.reuse ;  /* 0x00000001b9857824 */ /* 0x140fe400078e02bb */
[----:B------:R-:W-:Y:S01]  /*4f20*/  @!UP1 UIADD3 UR7, UR17, -0x1, URZ ;  /* 0xffffffff11079890 */ /* 0x000fe2000fffe03f */
[C---:B------:R-:W-:Y:S01]  /*4f30*/  IMAD.IADD R0, R188.reuse, 0x1, R187 ;  /* 0x00000001bc007824 */ /* 0x040fe200078e02bb */
[----:B------:R-:W-:Y:S01]  /*4f40*/  IADD3 R187, R185, R187, R188 ;  /* 0x000000bbb9bb7210 */ /* 0x000fe20007ffe0bc */
[----:B------:R-:W-:Y:S01]  /*4f50*/  IMAD.IADD R2, R188, 0x1, R133 ;  /* 0x00000001bc027824 */ /* 0x000fe200078e0285 */
[----:B------:R-:W-:Y:S02]  /*4f60*/  @!UP1 USHF.R.S32.HI UR6, URZ, 0x1f, UR7 ;  /* 0x0000001f3f069899 */ /* 0x000fe40008011407 */
[----:B------:R-:W-:Y:S02]  /*4f70*/  @!UP1 UIMAD.WIDE.U32 UR22, UR7, UR8, URZ ;  /* 0x00000008071692a5 */ /* 0x000fe4000f8e003f */
[----:B------:R-:W-:Y:S01]  /*4f80*/  @!UP1 UIMAD UR6, UR6, UR8, URZ ;  /* 0x00000008060692a4 */ /* 0x000fe2000f8e023f */
[----:B------:R-:W-:Y:S03]  /*4f90*/  LDSM.16.M88.4 R136, [R186] ;  /* 0x00000000ba88783b */ /* 0x000fe60000000200 */
[----:B------:R-:W-:Y:S02]  /*4fa0*/  @!UP1 UIMAD UR6, UR7, UR9, UR6 ;  /* 0x00000009070692a4 */ /* 0x000fe4000f8e0206 */
[----:B------:R-:W-:Y:S01]  /*4fb0*/  @!UP1 USHF.L.U32 UR7, UR22, 0x6, URZ ;  /* 0x0000000616079899 */ /* 0x000fe2000800063f */
[----:B------:R-:W1:Y:S01]  /*4fc0*/  LDSM.16.M88.4 R140, [R184+UR4+0xc100] ;  /* 0x00c10004b88c783b */ /* 0x000e620008000200 */
[----:B------:R-:W-:Y:S04]  /*4fd0*/  @!UP1 UIADD3 UR6, UR23, UR6, URZ ;  /* 0x0000000617069290 */ /* 0x000fe8000fffe03f */
[----:B------:R-:W2:Y:S01]  /*4fe0*/  LDSM.16.M88.4 R144, [R184+UR4+0xc900] ;  /* 0x00c90004b890783b */ /* 0x000ea20008000200 */
[----:B------:R-:W-:Y:S01]  /*4ff0*/  @!P0 IADD3 R216, P5, R190, UR7, RZ ;  /* 0x00000007bed88c10 */ /* 0x000fe2000ffbe0ff */
[----:B------:R-:W-:Y:S01]  /*5000*/  @!UP1 USHF.L.U64.HI UR6, UR22, 0x6, UR6 ;  /* 0x0000000616069899 */ /* 0x000fe20008010206 */
[----:B------:R-:W-:Y:S02]  /*5010*/  @!P0 IADD3 R218, P6, R212, UR7, RZ ;  /* 0x00000007d4da8c10 */ /* 0x000fe4000ffde0ff */
[----:B------:R-:W3:Y:S01]  /*5020*/  LDSM.16.M88.4 R148, [R184+UR4+0xd100] ;  /* 0x00d10004b894783b */ /* 0x000ee20008000200 */
[C---:B------:R-:W-:Y:S02]  /*5030*/  @!P0 LEA R214, P4, R216.reuse, c[0x0][0x1f8], 0x1 ;  /* 0x00007e00d8d68a11 */ /* 0x040fe400078808ff */
[----:B------:R-:W-:Y:S02]  /*5040*/  @!P0 IADD3.X R213, R195, UR6, RZ, P5, !PT ;  /* 0x00000006c3d58c10 */ /* 0x000fe4000affe4ff */
[----:B------:R-:W-:Y:S01]  /*5050*/  LDSM.16.M88.4 R152, [R182] ;  /* 0x00000000b698783b */ /* 0x000fe20000000200 */
[----:B------:R-:W-:Y:S02]  /*5060*/  @!P0 IADD3.X R217, R211, UR6, RZ, P6, !PT ;  /* 0x00000006d3d98c10 */ /* 0x000fe4000b7fe4ff */
[----:B------:R-:W-:Y:S02]  /*5070*/  @!P0 LEA.HI.X R215, R216, c[0x0][0x1fc], R213, 0x1, P4 ;  /* 0x00007f00d8d78a11 */ /* 0x000fe400020f0cd5 */
[----:B------:R-:W-:Y:S01]  /*5080*/  LDSM.16.M88.4 R156, [R133+0xc100] ;  /* 0x00c10000859c783b */ /* 0x000fe20000000200 */
[----:B------:R-:W-:Y:S02]  /*5090*/  @!P0 LEA R216, P5, R218, c[0x0][0x1f8], 0x1 ;  /* 0x00007e00dad88a11 */ /* 0x000fe400078a08ff */
[----:B------:R-:W-:Y:S01]  /*50a0*/  @!P0 IADD3 R213, P4, R210, UR7, RZ ;  /* 0x00000007d2d58c10 */ /* 0x000fe2000ff9e0ff */
[----:B------:R-:W-:Y:S01]  /*50b0*/  @!UP1 UIADD3 UR7, UP0, UR12, UR7, URZ ;  /* 0x000000070c079290 */ /* 0x000fe2000ff1e03f */
[----:B------:R-:W-:Y:S01]  /*50c0*/  LDSM.16.M88.4 R160, [R133+0xd100] ;  /* 0x00d1000085a0783b */ /* 0x000fe20000000200 */
[----:B------:R-:W-:Y:S02]  /*50d0*/  @!P0 LEA.HI.X R217, R218, c[0x0][0x1fc], R217, 0x1, P5 ;  /* 0x00007f00dad98a11 */ /* 0x000fe400028f0cd9 */
[----:B------:R-:W-:Y:S02]  /*50e0*/  @!P0 LEA R222, P5, R213, c[0x0][0x1f8], 0x1 ;  /* 0x00007e00d5de8a11 */ /* 0x000fe400078a08ff */
[----:B------:R-:W-:Y:S01]  /*50f0*/  LDSM.16.M88.4 R164, [R133+0xd900] ;  /* 0x00d9000085a4783b */ /* 0x000fe20000000200 */
[----:B------:R-:W-:Y:S01]  /*5100*/  @!P0 IADD3.X R218, R209, UR6, RZ, P4, !PT ;  /* 0x00000006d1da8c10 */ /* 0x000fe2000a7fe4ff */
[----:B------:R-:W-:Y:S01]  /*5110*/  @!UP1 UIADD3.X UR6, UR11, UR6, URZ, UP0, !UPT ;  /* 0x000000060b069290 */ /* 0x000fe200087fe43f */
[----:B------:R-:W-:Y:S01]  /*5120*/  @!P0 IADD3 R221, P6, R190, UR7, RZ ;  /* 0x00000007bedd8c10 */ /* 0x000fe2000ffde0ff */
[----:B------:R-:W-:Y:S01]  /*5130*/  UISETP.GE.AND UP0, UPT, UR15, 0x1, UPT ;  /* 0x000000010f00788c */ /* 0x000fe2000bf06270 */
[----:B------:R-:W-:Y:S01]  /*5140*/  @!P0 LEA.HI.X R223, R213, c[0x0][0x1fc], R218, 0x1, P5 ;  /* 0x00007f00d5df8a11 */ /* 0x000fe200028f0cda */
[----:B------:R-:W-:Y:S01]  /*5150*/  IMAD.U32 R213, RZ, RZ, UR15 ;  /* 0x0000000fffd57e24 */ /* 0x000fe2000f8e00ff */
[----:B------:R-:W-:Y:S02]  /*5160*/  @!P0 IADD3 R219, P5, R212, UR7, RZ ;  /* 0x00000007d4db8c10 */ /* 0x000fe4000ffbe0ff */
[----:B------:R-:W-:Y:S01]  /*5170*/  @!P0 IADD3.X R230, R195, UR6, RZ, P6, !PT ;  /* 0x00000006c3e68c10 */ /* 0x000fe2000b7fe4ff */
[C---:B-1----:R-:W-:Y:S03]  /*5180*/  HMMA.16816.F32 R4, R136.reuse, R140, RZ ;  /* 0x0000008c8804723c */ /* 0x042fe600000018ff */
[----:B------:R-:W-:Y:S01]  /*5190*/  @!P0 IMAD R213, R213, 0x6000, R200 ;  /* 0x00006000d5d58824 */ /* 0x000fe200078e02c8 */
[----:B------:R-:W-:Y:S02]  /*51a0*/  @!P0 LEA R224, P6, R221, c[0x0][0x1f8], 0x1 ;  /* 0x00007e00dde08a11 */ /* 0x000fe400078c08ff */
[----:B------:R-:W-:Y:S02]  /*51b0*/  @!P0 IADD3.X R226, R211, UR6, RZ, P5, !PT ;  /* 0x00000006d3e28c10 */ /* 0x000fe4000affe4ff */
[C---:B------:R-:W-:Y:S01]  /*51c0*/  HMMA.16816.F32 R8, R136.reuse, R142, RZ ;  /* 0x0000008e8808723c */ /* 0x040fe200000018ff */
[----:B------:R-:W1:Y:S03]  /*51d0*/  LDSM.16.M88.4 R140, [R184+UR4+0xd900] ;  /* 0x00d90004b88c783b */ /* 0x000e660008000200 */
[----:B------:R-:W-:Y:S02]  /*51e0*/  @!P0 LEA.HI.X R225, R221, c[0x0][0x1fc], R230, 0x1, P6 ;  /* 0x00007f00dde18a11 */ /* 0x000fe400030f0ce6 */
[C---:B------:R-:W-:Y:S02]  /*51f0*/  @!P0 LEA R220, P5, R219.reuse, c[0x0][0x1f8], 0x1 ;  /* 0x00007e00dbdc8a11 */ /* 0x040fe400078a08ff */
[C---:B--2---:R-:W-:Y:S01]  /*5200*/  HMMA.16816.F32 R12, R136.reuse, R144, RZ ;  /* 0x00000090880c723c */ /* 0x044fe200000018ff */
[----:B------:R-:W-:Y:S01]  /*5210*/  @!P0 IADD3 R228, P4, R210, UR7, RZ ;  /* 0x00000007d2e48c10 */ /* 0x000fe2000ff9e0ff */
[----:B------:R-:W-:Y:S02]  /*5220*/  UIADD3 UR7, UR15, 0x1, URZ ;  /* 0x000000010f077890 */ /* 0x000fe4000fffe03f */
[----:B------:R-:W-:Y:S02]  /*5230*/  @!P0 LEA.HI.X R221, R219, c[0x0][0x1fc], R226, 0x1, P5 ;  /* 0x00007f00dbdd8a11 */ /* 0x000fe400028f0ce2 */
[----:B------:R-:W-:Y:S01]  /*5240*/  @!P0 IADD3.X R227, R209, UR6, RZ, P4, !PT ;  /* 0x00000006d1e38c10 */ /* 0x000fe2000a7fe4ff */
[----:B------:R-:W-:Y:S01]  /*5250*/  USHF.L.U32 UR6, UR17, 0x6, URZ ;  /* 0x0000000611067899 */ /* 0x000fe2000800063f */
[C---:B------:R-:W-:Y:S01]  /*5260*/  HMMA.16816.F32 R16, R136.reuse, R146, RZ ;  /* 0x000000928810723c */ /* 0x040fe200000018ff */
[----:B------:R-:W2:Y:S01]  /*5270*/  LDSM.16.M88.4 R144, [R133+0xc900] ;  /* 0x00c900008590783b */ /* 0x000ea20000000200 */
[----:B------:R-:W-:Y:S02]  /*5280*/  USEL UR15, UR7, URZ, !UP0 ;  /* 0x0000003f070f7287 */ /* 0x000fe4000c000000 */
[C---:B------:R-:W-:Y:S02]  /*5290*/  @!P0 LEA R218, P4, R228.reuse, c[0x0][0x1f8], 0x1 ;  /* 0x00007e00e4da8a11 */ /* 0x040fe400078808ff */
[----:B------:R-:W-:Y:S01]  /*52a0*/  @!PT LDS RZ, [RZ] ;  /* 0x00000000fffff984 */ /* 0x000fe20000000800 */
[----:B------:R-:W-:Y:S01]  /*52b0*/  @!PT LDS RZ, [RZ] ;  /* 0x00000000fffff984 */ /* 0x000fe20000000800 */
[----:B------:R-:W-:Y:S01]  /*52c0*/  @!PT LDS RZ, [RZ] ;  /* 0x00000000fffff984 */ /* 0x000fe20000000800 */
[----:B------:R4:W-:Y:S02]  /*52d0*/  @!P0 LDGSTS.E.BYPASS.LTC128B.128 [R213], [R214.64], !P3 ;  /* 0x00000000d6d58fae */ /* 0x0009e4000d901d52 */
[C---:B---3--:R-:W-:Y:S01]  /*52e0*/  HMMA.16816.F32 R20, R136.reuse, R148, RZ ;  /* 0x000000948814723c */ /* 0x048fe200000018ff */
[----:B------:R-:W-:Y:S02]  /*52f0*/  @!P0 LEA.HI.X R219, R228, c[0x0][0x1fc], R227, 0x1, P4 ;  /* 0x00007f00e4db8a11 */ /* 0x000fe400020f0ce3 */
[----:B------:R3:W-:Y:S05]  /*5300*/  @!P0 LDGSTS.E.BYPASS.LTC128B.128 [R213+0x2000], [R216.64], !P2 ;  /* 0x02000000d8d58fae */ /* 0x0007ea000d101d52 */
[C---:B------:R-:W-:Y:S01]  /*5310*/  HMMA.16816.F32 R24, R136.reuse, R150, RZ ;  /* 0x000000968818723c */ /* 0x040fe200000018ff */
[----:B------:R3:W-:Y:S05]  /*5320*/  @!P0 LDGSTS.E.BYPASS.LTC128B.128 [R213+0x4000], [R222.64], !P1 ;  /* 0x04000000ded58fae */ /* 0x0007ea000c901d52 */
[----:B------:R3:W-:Y:S02]  /*5330*/  @!P0 LDGSTS.E.BYPASS.LTC128B.128 [R213+0x1000], [R224.64], !P3 ;  /* 0x01000000e0d58fae */ /* 0x0007e4000d901d52 */
[C---:B-1----:R-:W-:Y:S03]  /*5340*/  HMMA.16816.F32 R28, R136.reuse, R140, RZ ;  /* 0x0000008c881c723c */ /* 0x042fe600000018ff */
[----:B------:R3:W-:Y:S05]  /*5350*/  @!P0 LDGSTS.E.BYPASS.LTC128B.128 [R213+0x3000], [R220.64], !P2 ;  /* 0x03000000dcd58fae */ /* 0x0007ea000d101d52 */
[----:B------:R3:W-:Y:S01]  /*5360*/  @!P0 LDGSTS.E.BYPASS.LTC128B.128 [R213+0x5000], [R218.64], !P1 ;  /* 0x05000000dad58fae */ /* 0x0007e2000c901d52 */
[----:B------:R-:W-:Y:S01]  /*5370*/  HMMA.16816.F32 R32, R136, R142, RZ ;  /* 0x0000008e8820723c */ /* 0x000fe200000018ff */
[----:B------:R-:W-:Y:S03]  /*5380*/  PLOP3.LUT P0, PT, PT, PT, UP3, 0x80, 0x0 ;  /* 0x000000000000781c */ /* 0x000fe60003f0f038 */
[----:B------:R-:W-:Y:S01]  /*5390*/  LDSM.16.M88.4 R148, [R181] ;  /* 0x00000000b594783b */ /* 0x000fe20000000200 */
[----:B----4-:R-:W-:Y:S03]  /*53a0*/  IMAD.U32 R214, RZ, RZ, UR6 ;  /* 0x00000006ffd67e24 */ /* 0x010fe6000f8e00ff */
[C---:B------:R-:W-:Y:S01]  /*53b0*/  HMMA.16816.F32 R4, R152.reuse, R156, R4 ;  /* 0x0000009c9804723c */ /* 0x040fe20000001804 */
[----:B------:R-:W1:Y:S04]  /*53c0*/  LDSM.16.M88.4 R168, [R0+0xc100] ;  /* 0x00c1000000a8783b */ /* 0x000e680000000200 */
[----:B------:R-:W-:Y:S01]  /*53d0*/  IADD3 R214, -R197, 0x1, -R214 ;  /* 0x00000001c5d67810 */ /* 0x000fe20007ffe9d6 */
[----:B------:R-:W-:Y:S02]  /*53e0*/  LDSM.16.M88.4 R136, [R0+0xc900] ;  /* 0x00c900000088783b */ /* 0x000fe40000000200 */
[C---:B------:R-:W-:Y:S03]  /*53f0*/  HMMA.16816.F32 R8, R152.reuse, R158, R8 ;  /* 0x0000009e9808723c */ /* 0x040fe60000001808 */
[----:B------:R-:W-:Y:S01]  /*5400*/  LDSM.16.M88.4 R140, [R0+0xd100] ;  /* 0x00d10000008c783b */ /* 0x000fe20000000200 */
[----:B------:R-:W-:Y:S04]  /*5410*/  IADD3 R214, R214, c[0x0][0x1d0], RZ ;  /* 0x00007400d6d67a10 */ /* 0x000fe80007ffe0ff */
[C---:B--2---:R-:W-:Y:S01]  /*5420*/  HMMA.16816.F32 R12, R152.reuse, R144, R12 ;  /* 0x00000090980c723c */ /* 0x044fe2000000180c */
[----:B------:R-:W-:Y:S03]  /*5430*/  LDSM.16.M88.4 R156, [R180] ;  /* 0x00000000b49c783b */ /* 0x000fe60000000200 */
[----:B---3--:R-:W-:Y:S01]  /*5440*/  IMAD.MOV.U32 R213, RZ, RZ, R196 ;  /* 0x000000ffffd57224 */ /* 0x008fe200078e00c4 */
[----:B------:R-:W-:Y:S01]  /*5450*/  IADD3 R214, R214, -c[0x0][0x168], RZ ;  /* 0x80005a00d6d67a10 */ /* 0x000fe20007ffe0ff */
[----:B------:R-:W-:Y:S01]  /*5460*/  LDSM.16.M88.4 R172, [R2+0xc100] ;  /* 0x00c1000002ac783b */ /* 0x000fe20000000200 */
[----:B------:R-:W-:Y:S01]  /*5470*/  @P0 IMAD.MOV.U32 R213, RZ, RZ, R204 ;  /* 0x000000ffffd50224 */ /* 0x000fe200078e00cc */
[C---:B------:R-:W-:Y:S01]  /*5480*/  HMMA.16816.F32 R16, R152.reuse, R146, R16 ;  /* 0x000000929810723c */ /* 0x040fe20000001810 */
[----:B------:R-:W-:Y:S02]  /*5490*/  PLOP3.LUT P0, PT, PT, PT, UP2, 0x40, 0x0 ;  /* 0x000000000000781c */ /* 0x000fe40003f0e828 */
[----:B------:R-:W-:Y:S01]  /*54a0*/  LDSM.16.M88.4 R144, [R0+0xd900] ;  /* 0x00d900000090783b */ /* 0x000fe20000000200 */
[C---:B------:R-:W-:Y:S02]  /*54b0*/  IADD3 R215, R214.reuse, c[0x0][0x328], RZ ;  /* 0x0000ca00d6d77a10 */ /* 0x040fe40007ffe0ff */
[----:B------:R-:W-:Y:S02]  /*54c0*/  IADD3 R214, R214, UR16, RZ ;  /* 0x00000010d6d67c10 */ /* 0x000fe4000fffe0ff */
[C---:B------:R-:W-:Y:S01]  /*54d0*/  HMMA.16816.F32 R20, R152.reuse, R160, R20 ;  /* 0x000000a09814723c */ /* 0x040fe20000001814 */
[----:B------:R-:W-:Y:S05]  /*54e0*/  LDSM.16.M88.4 R176, [R2+0xc900] ;  /* 0x00c9000002b0783b */ /* 0x000fea0000000200 */
[----:B------:R-:W0:Y:S02]  /*54f0*/  LDGDEPBAR ;  /* 0x00000000000079af */ /* 0x000e240000000000 */
[C---:B------:R-:W-:Y:S03]  /*5500*/  HMMA.16816.F32 R24, R152.reuse, R162, R24 ;  /* 0x000000a29818723c */ /* 0x040fe60000001818 */
[----:B------:R-:W-:Y:S05]  /*5510*/  LDSM.16.M88.4 R160, [R184+UR4+0xf100] ;  /* 0x00f10004b8a0783b */ /* 0x000fea0008000200 */
[C---:B------:R-:W-:Y:S01]  /*5520*/  HMMA.16816.F32 R28, R152.reuse, R164, R28 ;  /* 0x000000a4981c723c */ /* 0x040fe2000000181c */
[----:B------:R-:W2:Y:S07]  /*5530*/  SHFL.IDX PT, R218, R213, RZ, 0x1c1f ;  /* 0x001c1fffd5da7589 */ /* 0x000eae00000e0000 */
[----:B------:R-:W-:Y:S01]  /*5540*/  HMMA.16816.F32 R32, R152, R166, R32 ;  /* 0x000000a69820723c */ /* 0x000fe20000001820 */
[----:B------:R-:W3:Y:S05]  /*5550*/  LDSM.16.M88.4 R152, [R2+0xd100] ;  /* 0x00d100000298783b */ /* 0x000eea0000000200 */
[----:B------:R-:W-:Y:S02]  /*5560*/  LDSM.16.M88.4 R164, [R184+UR4+0xf900] ;  /* 0x00f90004b8a4783b */ /* 0x000fe40008000200 */
[C---:B-1----:R-:W-:Y:S08]  /*5570*/  HMMA.16816.F32 R4, R148.reuse, R168, R4 ;  /* 0x000000a89404723c */ /* 0x042ff00000001804 */
[C---:B------:R-:W-:Y:S01]  /*5580*/  HMMA.16816.F32 R8, R148.reuse, R170, R8 ;  /* 0x000000aa9408723c */ /* 0x040fe20000001808 */
[----:B------:R-:W-:Y:S03]  /*5590*/  LDSM.16.M88.4 R168, [R133+0xe100] ;  /* 0x00e1000085a8783b */ /* 0x000fe60000000200 */
[--C-:B--2---:R-:W-:Y:S02]  /*55a0*/  IMAD.IADD R217, R215, 0x1, R218.reuse ;  /* 0x00000001d7d97824 */ /* 0x104fe400078e02da */
[----:B------:R-:W-:Y:S02]  /*55b0*/  IMAD.IADD R216, R214, 0x1, R218 ;  /* 0x00000001d6d87824 */ /* 0x000fe400078e02da */
[C---:B------:R-:W-:Y:S08]  /*55c0*/  HMMA.16816.F32 R12, R148.reuse, R136, R12 ;  /* 0x00000088940c723c */ /* 0x040ff0000000180c */
[C---:B------:R-:W-:Y:S01]  /*55d0*/  HMMA.16816.F32 R16, R148.reuse, R138, R16 ;  /* 0x0000008a9410723c */ /* 0x040fe20000001810 */
[----:B------:R-:W1:Y:S07]  /*55e0*/  LDSM.16.M88.4 R136, [R2+0xd900] ;  /* 0x00d900000288783b */ /* 0x000e6e0000000200 */
[C---:B------:R-:W-:Y:S08]  /*55f0*/  HMMA.16816.F32 R20, R148.reuse, R140, R20 ;  /* 0x0000008c9414723c */ /* 0x040ff00000001814 */
[C---:B------:R-:W-:Y:S01]  /*5600*/  HMMA.16816.F32 R24, R148.reuse, R142, R24 ;  /* 0x0000008e9418723c */ /* 0x040fe20000001818 */
[----:B------:R-:W-:Y:S07]  /*5610*/  LDSM.16.M88.4 R140, [R186+0x4000] ;  /* 0x00400000ba8c783b */ /* 0x000fee0000000200 */
[C---:B------:R-:W-:Y:S08]  /*5620*/  HMMA.16816.F32 R28, R148.reuse, R144, R28 ;  /* 0x00000090941c723c */ /* 0x040ff0000000181c */
[----:B------:R-:W-:Y:S01]  /*5630*/  HMMA.16816.F32 R32, R148, R146, R32 ;  /* 0x000000929420723c */ /* 0x000fe20000001820 */
[----:B------:R-:W2:Y:S05]  /*5640*/  LDSM.16.M88.4 R144, [R184+UR4+0xe100] ;  /* 0x00e10004b890783b */ /* 0x000eaa0008000200 */
[----:B------:R-:W4:Y:S02]  /*5650*/  LDSM.16.M88.4 R148, [R184+UR4+0xe900] ;  /* 0x00e90004b894783b */ /* 0x000f240008000200 */
[C---:B------:R-:W-:Y:S08]  /*5660*/  HMMA.16816.F32 R4, R156.reuse, R172, R4 ;  /* 0x000000ac9c04723c */ /* 0x040ff00000001804 */
[C---:B------:R-:W-:Y:S01]  /*5670*/  HMMA.16816.F32 R8, R156.reuse, R174, R8 ;  /* 0x000000ae9c08723c */ /* 0x040fe20000001808 */
[----:B------:R-:W-:Y:S07]  /*5680*/  LDSM.16.M88.4 R172, [R182+0x8000] ;  /* 0x00800000b6ac783b */ /* 0x000fee0000000200 */
[C---:B------:R-:W-:Y:S08]  /*5690*/  HMMA.16816.F32 R12, R156.reuse, R176, R12 ;  /* 0x000000b09c0c723c */ /* 0x040ff0000000180c */
[C---:B------:R-:W-:Y:S01]  /*56a0*/  HMMA.16816.F32 R16, R156.reuse, R178, R16 ;  /* 0x000000b29c10723c */ /* 0x040fe20000001810 */
[----:B------:R-:W-:Y:S07]  /*56b0*/  LDSM.16.M88.4 R176, [R133+0x10100] ;  /* 0x0101000085b0783b */ /* 0x000fee0000000200 */
[C---:B---3--:R-:W-:Y:S08]  /*56c0*/  HMMA.16816.F32 R20, R156.reuse, R152, R20 ;  /* 0x000000989c14723c */ /* 0x048ff00000001814 */
[C---:B------:R-:W-:Y:S01]  /*56d0*/  HMMA.16816.F32 R24, R156.reuse, R154, R24 ;  /* 0x0000009a9c18723c */ /* 0x040fe20000001818 */
[----:B------:R-:W3:Y:S07]  /*56e0*/  LDSM.16.M88.4 R152, [R182+0x4000] ;  /* 0x00400000b698783b */ /* 0x000eee0000000200 */
[C---:B-1----:R-:W-:Y:S08]  /*56f0*/  HMMA.16816.F32 R28, R156.reuse, R136, R28 ;  /* 0x000000889c1c723c */ /* 0x042ff0000000181c */
[----:B------:R-:W-:Y:S01]  /*5700*/  HMMA.16816.F32 R32, R156, R138, R32 ;  /* 0x0000008a9c20723c */ /* 0x000fe20000001820 */
[----:B------:R-:W1:Y:S05]  /*5710*/  LDSM.16.M88.4 R136, [R133+0xe900] ;  /* 0x00e900008588783b */ /* 0x000e6a0000000200 */
[----:B------:R-:W-:Y:S02]  /*5720*/  LDSM.16.M88.4 R156, [R133+0xf900] ;  /* 0x00f90000859c783b */ /* 0x000fe40000000200 */
[C---:B--2---:R-:W-:Y:S08]  /*5730*/  HMMA.16816.F32 R4, R140.reuse, R144, R4 ;  /* 0x000000908c04723c */ /* 0x044ff00000001804 */
[C---:B------:R-:W-:Y:S01]  /*5740*/  HMMA.16816.F32 R8, R140.reuse, R146, R8 ;  /* 0x000000928c08723c */ /* 0x040fe20000001808 */
[----:B------:R-:W2:Y:S07]  /*5750*/  LDSM.16.M88.4 R144, [R133+0xf100] ;  /* 0x00f100008590783b */ /* 0x000eae0000000200 */
        /* <DEDUP_REMOVED lines=8> */
[----:B------:R-:W4:Y:S05]  /*57e0*/  LDSM.16.M88.4 R140, [R181+0x4000] ;  /* 0x00400000b58c783b */ /* 0x000f2a0000000200 */
[----:B------:R-:W5:Y:S02]  /*57f0*/  LDSM.16.M88.4 R164, [R0+0xf100] ;  /* 0x00f1000000a4783b */ /* 0x000f640000000200 */
[C---:B---3--:R-:W-:Y:S08]  /*5800*/  HMMA.16816.F32 R4, R152.reuse, R168, R4 ;  /* 0x000000a89804723c */ /* 0x048ff00000001804 */
[C---:B------:R-:W-:Y:S01]  /*5810*/  HMMA.16816.F32 R8, R152.reuse, R170, R8 ;  /* 0x000000aa9808723c */ /* 0x040fe20000001808 */
[----:B------:R-:W3:Y:S07]  /*5820*/  LDSM.16.M88.4 R168, [R0+0xf900] ;  /* 0x00f9000000a8783b */ /* 0x000eee0000000200 */
[C---:B-1----:R-:W-:Y:S08]  /*5830*/  HMMA.16816.F32 R12, R152.reuse, R136, R12 ;  /* 0x00000088980c723c */ /* 0x042ff0000000180c */
[C---:B------:R-:W-:Y:S01]  /*5840*/  HMMA.16816.F32 R16, R152.reuse, R138, R16 ;  /* 0x0000008a9810723c */ /* 0x040fe20000001810 */
[----:B------:R-:W-:Y:S07]  /*5850*/  LDSM.16.M88.4 R136, [R180+0x4000] ;  /* 0x00400000b488783b */ /* 0x000fee0000000200 */
[C---:B--2---:R-:W-:Y:S08]  /*5860*/  HMMA.16816.F32 R20, R152.reuse, R144, R20 ;  /* 0x000000909814723c */ /* 0x044ff00000001814 */
        /* <DEDUP_REMOVED lines=9> */
[C---:B------:R-:W-:Y:S08]  /*5900*/  HMMA.16816.F32 R12, R140.reuse, R160, R12 ;  /* 0x000000a08c0c723c */ /* 0x040ff0000000180c */
[C---:B------:R-:W-:Y:S01]  /*5910*/  HMMA.16816.F32 R16, R140.reuse, R162, R16 ;  /* 0x000000a28c10723c */ /* 0x040fe20000001810 */
[----:B------:R-:W-:Y:S07]  /*5920*/  LDSM.16.M88.4 R160, [R184+UR4+0x10100] ;  /* 0x01010004b8a0783b */ /* 0x000fee0008000200 */
[C---:B-----5:R-:W-:Y:S08]  /*5930*/  HMMA.16816.F32 R20, R140.reuse, R164, R20 ;  /* 0x000000a48c14723c */ /* 0x060ff00000001814 */
[C---:B------:R-:W-:Y:S01]  /*5940*/  HMMA.16816.F32 R24, R140.reuse, R166, R24 ;  /* 0x000000a68c18723c */ /* 0x040fe20000001818 */
[----:B------:R-:W-:Y:S07]  /*5950*/  LDSM.16.M88.4 R164, [R184+UR4+0x10900] ;  /* 0x01090004b8a4783b */ /* 0x000fee0008000200 */
[C---:B---3--:R-:W-:Y:S08]  /*5960*/  HMMA.16816.F32 R28, R140.reuse, R168, R28 ;  /* 0x000000a88c1c723c */ /* 0x048ff0000000181c */
[----:B------:R-:W-:Y:S01]  /*5970*/  HMMA.16816.F32 R32, R140, R170, R32 ;  /* 0x000000aa8c20723c */ /* 0x000fe20000001820 */
[----:B------:R-:W3:Y:S05]  /*5980*/  LDSM.16.M88.4 R140, [R187+0xf900] ;  /* 0x00f90000bb8c783b */ /* 0x000eea0000000200 */
[----:B------:R-:W-:Y:S02]  /*5990*/  LDSM.16.M88.4 R168, [R184+UR4+0x11900] ;  /* 0x01190004b8a8783b */ /* 0x000fe40008000200 */
[C---:B-1----:R-:W-:Y:S08]  /*59a0*/  HMMA.16816.F32 R4, R136.reuse, R144, R4 ;  /* 0x000000908804723c */ /* 0x042ff00000001804 */
[C---:B------:R-:W-:Y:S01]  /*59b0*/  HMMA.16816.F32 R8, R136.reuse, R146, R8 ;  /* 0x000000928808723c */ /* 0x040fe20000001808 */
[----:B------:R-:W1:Y:S07]  /*59c0*/  LDSM.16.M88.4 R144, [R184+UR4+0x11100] ;  /* 0x01110004b890783b */ /* 0x000e6e0008000200 */
[C---:B--2---:R-:W-:Y:S08]  /*59d0*/  HMMA.16816.F32 R12, R136.reuse, R152, R12 ;  /* 0x00000098880c723c */ /* 0x044ff0000000180c */
[C---:B------:R-:W-:Y:S01]  /*59e0*/  HMMA.16816.F32 R16, R136.reuse, R154, R16 ;  /* 0x0000009a8810723c */ /* 0x040fe20000001810 */
[----:B------:R-:W-:Y:S07]  /*59f0*/  LDSM.16.M88.4 R152, [R181+0x8000] ;  /* 0x00800000b598783b */ /* 0x000fee0000000200 */
[C---:B----4-:R-:W-:Y:S08]  /*5a00*/  HMMA.16816.F32 R20, R136.reuse, R148, R20 ;  /* 0x000000948814723c */ /* 0x050ff00000001814 */
[C---:B------:R-:W-:Y:S01]  /*5a10*/  HMMA.16816.F32 R24, R136.reuse, R150, R24 ;  /* 0x000000968818723c */ /* 0x040fe20000001818 */
[----:B------:R-:W-:Y:S07]  /*5a20*/  LDSM.16.M88.4 R148, [R133+0x11900] ;  /* 0x011900008594783b */ /* 0x000fee0000000200 */
[C---:B---3--:R-:W-:Y:S08]  /*5a30*/  HMMA.16816.F32 R28, R136.reuse, R140, R28 ;  /* 0x0000008c881c723c */ /* 0x048ff0000000181c */
[----:B------:R-:W-:Y:S01]  /*5a40*/  HMMA.16816.F32 R32, R136, R142, R32 ;  /* 0x0000008e8820723c */ /* 0x000fe20000001820 */
[----:B------:R-:W2:Y:S05]  /*5a50*/  LDSM.16.M88.4 R136, [R133+0x10900] ;  /* 0x010900008588783b */ /* 0x000eaa0000000200 */
[----:B------:R-:W3:Y:S02]  /*5a60*/  LDSM.16.M88.4 R140, [R133+0x11100] ;  /* 0x01110000858c783b */ /* 0x000ee40000000200 */
[C---:B------:R-:W-:Y:S08]  /*5a70*/  HMMA.16816.F32 R4, R156.reuse, R160, R4 ;  /* 0x000000a09c04723c */ /* 0x040ff00000001804 */
        /* <DEDUP_REMOVED lines=10> */
[----:B------:R-:W5:Y:S07]  /*5b20*/  LDSM.16.M88.4 R156, [R0+0x11100] ;  /* 0x01110000009c783b */ /* 0x000f6e0000000200 */
[C---:B------:R-:W-:Y:S08]  /*5b30*/  HMMA.16816.F32 R4, R172.reuse, R176, R4 ;  /* 0x000000b0ac04723c */ /* 0x040ff00000001804 */
[C---:B------:R-:W-:Y:S08]  /*5b40*/  HMMA.16816.F32 R8, R172.reuse, R178, R8 ;  /* 0x000000b2ac08723c */ /* 0x040ff00000001808 */
        /* <DEDUP_REMOVED lines=15> */
[C---:B-----5:R-:W-:Y:S08]  /*5c40*/  HMMA.16816.F32 R20, R152.reuse, R156, R20 ;  /* 0x0000009c9814723c */ /* 0x060ff00000001814 */
[C---:B------:R-:W-:Y:S08]  /*5c50*/  HMMA.16816.F32 R24, R152.reuse, R158, R24 ;  /* 0x0000009e9818723c */ /* 0x040ff00000001818 */
[C---:B--2---:R-:W-:Y:S08]  /*5c60*/  HMMA.16816.F32 R28, R152.reuse, R136, R28 ;  /* 0x00000088981c723c */ /* 0x044ff0000000181c */
[----:B------:R-:W-:Y:S08]  /*5c70*/  HMMA.16816.F32 R32, R152, R138, R32 ;  /* 0x0000008a9820723c */ /* 0x000ff00000001820 */
[C---:B---3--:R-:W-:Y:S08]  /*5c80*/  HMMA.16816.F32 R4, R140.reuse, R148, R4 ;  /* 0x000000948c04723c */ /* 0x048ff00000001804 */
[C---:B------:R-:W-:Y:S08]  /*5c90*/  HMMA.16816.F32 R8, R140.reuse, R150, R8 ;  /* 0x000000968c08723c */ /* 0x040ff00000001808 */
[C---:B----4-:R-:W-:Y:S08]  /*5ca0*/  HMMA.16816.F32 R12, R140.reuse, R160, R12 ;  /* 0x000000a08c0c723c */ /* 0x050ff0000000180c */
[C---:B------:R-:W-:Y:S08]  /*5cb0*/  HMMA.16816.F32 R16, R140.reuse, R162, R16 ;  /* 0x000000a28c10723c */ /* 0x040ff00000001810 */
[C---:B------:R-:W-:Y:S08]  /*5cc0*/  HMMA.16816.F32 R20, R140.reuse, R164, R20 ;  /* 0x000000a48c14723c */ /* 0x040ff00000001814 */
[C---:B------:R-:W-:Y:S08]  /*5cd0*/  HMMA.16816.F32 R24, R140.reuse, R166, R24 ;  /* 0x000000a68c18723c */ /* 0x040ff00000001818 */
[C---:B-1----:R-:W-:Y:S08]  /*5ce0*/  HMMA.16816.F32 R28, R140.reuse, R144, R28 ;  /* 0x000000908c1c723c */ /* 0x042ff0000000181c */
[----:B------:R-:W-:Y:S01]  /*5cf0*/  HMMA.16816.F32 R32, R140, R146, R32 ;  /* 0x000000928c20723c */ /* 0x000fe20000001820 */
[----:B------:R-:W-:-:S07]  /*5d00*/  @P0 BRA `(.L_x_806) ;  /* 0x000001a000000947 */ /* 0x000fce0003800000 */
        /* <DEDUP_REMOVED lines=14> */
.L_x_808:
[----:B------:R-:W-:Y:S04]  /*5df0*/  MOV R0, c[0x0][0x32c] ;  /* 0x0000cb0000007a02 */ /* 0x000fe80000000f00 */
[----:B------:R-:W-:Y:S11]  /*5e00*/  ISETP.NE.AND P0, PT, R0, 0x1, PT ;  /* 0x000000010000780c */ /* 0x000ff60003f05270 */
[----:B------:R-:W-:Y:S02]  /*5e10*/  @!UPT UIADD3 URZ, URZ, URZ, URZ ;  /* 0x0000003f3f3ff290 */ /* 0x000fe4000fffe03f */
[----:B------:R-:W-:Y:S05]  /*5e20*/  @P0 IMAD.HI.U32 R0, R133, c[0x0][0x330], RZ ;  /* 0x0000cc0085000a27 */ /* 0x000fea00078e00ff */
[----:B------:R-:W-:Y:S02]  /*5e30*/  @P0 SHF.R.U32.HI R133, RZ, c[0x0][0x334], R0 ;  /* 0x0000cd00ff850a19 */ /* 0x000fe40000011600 */
.L_x_809:
[----:B------:R-:W-:Y:S05]  /*5e40*/  BSYNC B0 ;  /* 0x0000000000007941 */ /* 0x000fea0003800000 */
.L_x_807:
[----:B------:R-:W-:Y:S04]  /*5e50*/  IMAD.MOV.U32 R0, RZ, RZ, c[0x0][0x32c] ;  /* 0x0000cb00ff007624 */ /* 0x000fe800078e00ff */
[----:B------:R-:W-:Y:S04]  /*5e60*/  IMAD R0, R133, R0, -UR6 ;  /* 0x8000000685007e24 */ /* 0x000fe8000f8e0200 */
[----:B------:R-:W-:Y:S05]  /*5e70*/  IMAD.IADD R133, R0, 0x1, -R197 ;  /* 0x0000000100857824 */ /* 0x000fea00078e0ac5 */
[----:B------:R-:W-:Y:S02]  /*5e80*/  IADD3 R0, R133, c[0x0][0x32c], RZ ;  /* 0x0000cb0085007a10 */ /* 0x000fe40007ffe0ff */
[----:B------:R-:W-:Y:S02]  /*5e90*/  IMNMX R216, R216, R133, !PT ;  /* 0x00000085d8d87217 */ /* 0x000fe40007800200 */
[----:B------:R-:W-:Y:S02]  /*5ea0*/  IMNMX R217, R217, R0, PT ;  /* 0x00000000d9d97217 */ /* 0x000fe40003800200 */
.L_x_806:
[----:B------:R-:W-:Y:S01]  /*5eb0*/  UISETP.GT.AND UP0, UPT, UR17, -0x1, UPT ;  /* 0xffffffff1100788c */ /* 0x000fe2000bf04270 */
[----:B------:R-:W1:Y:S05]  /*5ec0*/  SHFL.IDX PT, R2, R213, 0x1, 0x1c1f ;  /* 0x003c1f00d5027f89 */ /* 0x000e6a00000e0000 */
[----:B------:R-:W-:Y:S04]  /*5ed0*/  PLOP3.LUT P0, PT, PT, PT, UP0, 0x80, 0x0 ;  /* 0x000000000000781c */ /* 0x000fe80003f0f008 */
[C---:B------:R-:W-:Y:S02]  /*5ee0*/  ISETP.GT.AND P4, PT, R216.reuse, 0x1, P0 ;  /* 0x00000001d800780c */ /* 0x040fe40000784270 */
[C---:B------:R-:W-:Y:S02]  /*5ef0*/  ISETP.GT.AND P5, PT, R216.reuse, RZ, P0 ;  /* 0x000000ffd800720c */ /* 0x040fe400007a4270 */
        /* <DEDUP_REMOVED lines=20> */
[C---:B------:R-:W-:Y:S02]  /*6040*/  ISETP.GT.AND P4, PT, R216.reuse, 0x28, P0 ;  /* 0x00000028d800780c */ /* 0x040fe40000784270 */
        /* <DEDUP_REMOVED lines=43> */
.L_x_812:
[----:B------:R-:W-:Y:S04]  /*6300*/  MOV R2, c[0x0][0x32c] ;  /* 0x0000cb0000027a02 */ /* 0x000fe80000000f00 */
[----:B------:R-:W-:Y:S11]  /*6310*/  ISETP.NE.AND P4, PT, R2, 0x1, PT ;  /* 0x000000010200780c */ /* 0x000ff60003f85270 */
[----:B------:R-:W-:Y:S02]  /*6320*/  @!UPT UIADD3 URZ, URZ, URZ, URZ ;  /* 0x0000003f3f3ff290 */ /* 0x000fe4000fffe03f */
[----:B------:R-:W-:Y:S05]  /*6330*/  @P4 IMAD.HI.U32 R2, R13, c[0x0][0x330], RZ ;  /* 0x0000cc000d024a27 */ /* 0x000fea00078e00ff */
[----:B------:R-:W-:Y:S02]  /*6340*/  @P4 SHF.R.U32.HI R13, RZ, c[0x0][0x334], R2 ;  /* 0x0000cd00ff0d4a19 */ /* 0x000fe40000011602 */
.L_x_813:
[----:B------:R-:W-:Y:S05]  /*6350*/  BSYNC B0 ;  /* 0x0000000000007941 */ /* 0x000fea0003800000 */
.L_x_811:
[----:B------:R-:W-:Y:S04]  /*6360*/  IMAD.MOV.U32 R2, RZ, RZ, c[0x0][0x32c] ;  /* 0x0000cb00ff027624 */ /* 0x000fe800078e00ff */
[----:B------:R-:W-:Y:S04]  /*6370*/  IMAD R2, R13, R2, -UR6 ;  /* 0x800000060d027e24 */ /* 0x000fe8000f8e0202 */
[----:B------:R-:W-:Y:S05]  /*6380*/  IMAD.IADD R17, R2, 0x1, -R197 ;  /* 0x0000000102117824 */ /* 0x000fea00078e0ac5 */
[----:B------:R-:W-:Y:S02]  /*6390*/  IADD3 R13, R17, c[0x0][0x32c], RZ ;  /* 0x0000cb00110d7a10 */ /* 0x000fe40007ffe0ff */
[----:B------:R-:W-:Y:S02]  /*63a0*/  IMNMX R214, R214, R17, !PT ;  /* 0x00000011d6d67217 */ /* 0x000fe40007800200 */
[----:B------:R-:W-:Y:S02]  /*63b0*/  IMNMX R0, R0, R13, PT ;  /* 0x0000000d00007217 */ /* 0x000fe40003800200 */
.L_x_810:
[----:B------:R-:W-:Y:S01]  /*63c0*/  FMNMX.FTZ R2, R137, R132, !PT ;  /* 0x0000008489027209 */ /* 0x000fe20007810000 */
[----:B------:R-:W-:Y:S04]  /*63d0*/  DEPBAR.LE SB0, 0x2 ;  /* 0x000080800000791a */ /* 0x000fe80000000000 */
[----:B------:R-:W-:Y:S01]  /*63e0*/  BAR.SYNC.DEFER_BLOCKING 0x0 ;  /* 0x0000000000007b1d */ /* 0x000fe20000010000 */
[----:B------:R-:W-:Y:S01]  /*63f0*/  ISETP.GT.AND P6, PT, R214, RZ, P0 ;  /* 0x000000ffd600720c */ /* 0x000fe200007c4270 */
[----:B------:R-:W-:Y:S01]  /*6400*/  UIADD3 UR22, UR17, -0x2, URZ ;  /* 0xfffffffe11167890 */ /* 0x000fe2000fffe03f */
[----:B------:R-:W-:Y:S02]  /*6410*/  FMNMX.FTZ R2, R133, R2, !PT ;  /* 0x0000000285027209 */ /* 0x000fe40007810000 */
[----:B------:R-:W-:Y:S01]  /*6420*/  ISETP.LT.OR P6, PT, R0, 0x1, P6 ;  /* 0x000000010000780c */ /* 0x000fe200037c1670 */
[----:B------:R-:W-:Y:S01]  /*6430*/  UISETP.GE.AND UP1, UPT, UR22, UR10, UPT ;  /* 0x0000000a1600728c */ /* 0x000fe2000bf26270 */
[----:B------:R-:W-:Y:S02]  /*6440*/  ISETP.GT.AND P5, PT, R214, 0x1, P0 ;  /* 0x00000001d600780c */ /* 0x000fe400007a4270 */
[----:B------:R-:W-:Y:S02]  /*6450*/  FMNMX.FTZ R2, R5, R2, !PT ;  /* 0x0000000205027209 */ /* 0x000fe40007810000 */
[----:B------:R-:W-:Y:S02]  /*6460*/  FSEL R12, R6, -INF , !P6 ;  /* 0xff800000060c7808 */ /* 0x000fe40007000000 */
[----:B------:R-:W-:Y:S02]  /*6470*/  ISETP.LT.OR P5, PT, R0, 0x2, P5 ;  /* 0x000000020000780c */ /* 0x000fe40002fa1670 */
[----:B------:R-:W-:Y:S02]  /*6480*/  ISETP.GT.AND P4, PT, R214, 0x8, P0 ;  /* 0x00000008d600780c */ /* 0x000fe40000784270 */
[----:B------:R-:W-:Y:S01]  /*6490*/  FMNMX.FTZ R2, R9, R2, !PT ;  /* 0x0000000209027209 */ /* 0x000fe20007810000 */
[----:B------:R-:W-:Y:S01]  /*64a0*/  @UP1 USHF.R.S32.HI UR23, URZ, 0x1f, UR22 ;  /* 0x0000001f3f171899 */ /* 0x000fe20008011416 */
[----:B------:R-:W-:Y:S02]  /*64b0*/  FSEL R8, R7, -INF , !P5 ;  /* 0xff80000007087808 */ /* 0x000fe40006800000 */
[----:B------:R-:W-:Y:S02]  /*64c0*/  FMNMX.FTZ R7, R12, R3, !PT ;  /* 0x000000030c077209 */ /* 0x000fe40007810000 */
[----:B------:R-:W-:Y:S02]  /*64d0*/  ISETP.LT.OR P4, PT, R0, 0x9, P4 ;  /* 0x000000090000780c */ /* 0x000fe40002781670 */
[----:B------:R-:W-:Y:S02]  /*64e0*/  ISETP.GT.AND P6, PT, R214, 0x9, P0 ;  /* 0x00000009d600780c */ /* 0x000fe400007c4270 */
[----:B------:R-:W-:Y:S02]  /*64f0*/  FMNMX.FTZ R2, R165, R2, !PT ;  /* 0x00000002a5027209 */ /* 0x000fe40007810000 */
[----:B------:R-:W-:Y:S02]  /*6500*/  ISETP.LT.OR P6, PT, R0, 0xa, P6 ;  /* 0x0000000a0000780c */ /* 0x000fe400037c1670 */
[----:B------:R-:W-:Y:S02]  /*6510*/  FSEL R10, R10, -INF , !P4 ;  /* 0xff8000000a0a7808 */ /* 0x000fe40006000000 */
[----:B------:R-:W-:Y:S02]  /*6520*/  FMNMX.FTZ R7, R8, R7, !PT ;  /* 0x0000000708077209 */ /* 0x000fe40007810000 */
[C---:B------:R-:W-:Y:S02]  /*6530*/  ISETP.GT.AND P5, PT, R214.reuse, 0x10, P0 ;  /* 0x00000010d600780c */ /* 0x040fe400007a4270 */
        /* <DEDUP_REMOVED lines=13> */
[C---:B------:R-:W-:Y:S02]  /*6610*/  ISETP.LT.OR P5, PT, R0.reuse, 0x19, P5 ;  /* 0x000000190000780c */ /* 0x040fe40002fa1670 */
[----:B------:R-:W-:Y:S02]  /*6620*/  ISETP.LT.OR P4, PT, R0, 0x1a, P4 ;  /* 0x0000001a0000780c */ /* 0x000fe40002781670 */
[----:B------:R-:W-:Y:S02]  /*6630*/  FMNMX.FTZ R11, R172, R7, !PT ;  /* 0x00000007ac0b7209 */ /* 0x000fe40007810000 */
[----:B------:R-:W-:Y:S02]  /*6640*/  FMNMX.FTZ R2, R177, R2, !PT ;  /* 0x00000002b1027209 */ /* 0x000fe40007810000 */
[----:B------:R-:W-:Y:S02]  /*6650*/  FSEL R142, R18, -INF , !P5 ;  /* 0xff800000128e7808 */ /* 0x000fe40006800000 */
[----:B------:R-:W-:Y:S02]  /*6660*/  FSEL R140, R19, -INF , !P4 ;  /* 0xff800000138c7808 */ /* 0x000fe40006000000 */
[----:B------:R-:W-:Y:S02]  /*6670*/  FMNMX.FTZ R11, R170, R11, !PT ;  /* 0x0000000baa0b7209 */ /* 0x000fe40007810000 */
[----:B------:R-:W-:Y:S02]  /*6680*/  ISETP.GT.AND P4, PT, R214, 0x20, P0 ;  /* 0x00000020d600780c */ /* 0x000fe40000784270 */
[----:B------:R-:W-:Y:S02]  /*6690*/  FMNMX.FTZ R2, R175, R2, !PT ;  /* 0x00000002af027209 */ /* 0x000fe40007810000 */
        /* <DEDUP_REMOVED lines=10> */
[----:B------:R-:W-:Y:S02]  /*6740*/  ISETP.LT.OR P5, PT, R0, 0x29, P5 ;  /* 0x000000290000780c */ /* 0x000fe40002fa1670 */
[----:B------:R-:W-:Y:S02]  /*6750*/  FMNMX.FTZ R11, R178, R11, !PT ;  /* 0x0000000bb20b7209 */ /* 0x000fe40007810000 */
[----:B------:R-:W-:Y:S02]  /*6760*/  ISETP.GT.AND P4, PT, R214, 0x29, P0 ;  /* 0x00000029d600780c */ /* 0x000fe40000784270 */
[----:B------:R-:W-:Y:S02]  /*6770*/  FMNMX.FTZ R2, R153, R2, !PT ;  /* 0x0000000299027209 */ /* 0x000fe40007810000 */
[----:B------:R-:W-:Y:S02]  /*6780*/  ISETP.LT.OR P4, PT, R0, 0x2a, P4 ;  /* 0x0000002a0000780c */ /* 0x000fe40002781670 */
[----:B------:R-:W-:Y:S02]  /*6790*/  FSEL R174, R26, -INF , !P5 ;  /* 0xff8000001aae7808 */ /* 0x000fe40006800000 */
[----:B------:R-:W-:Y:S02]  /*67a0*/  ISETP.GT.AND P6, PT, R214, 0x30, P0 ;  /* 0x00000030d600780c */ /* 0x000fe400007c4270 */
[----:B------:R-:W-:Y:S02]  /*67b0*/  FMNMX.FTZ R11, R176, R11, !PT ;  /* 0x0000000bb00b7209 */ /* 0x000fe40007810000 */
[----:B------:R-:W-:Y:S02]  /*67c0*/  FMNMX.FTZ R2, R151, R2, !PT ;  /* 0x0000000297027209 */ /* 0x000fe40007810000 */
[----:B------:R-:W-:Y:S02]  /*67d0*/  FSEL R154, R27, -INF , !P4 ;  /* 0xff8000001b9a7808 */ /* 0x000fe40006000000 */
[----:B------:R-:W-:Y:S02]  /*67e0*/  ISETP.LT.OR P6, PT, R0, 0x31, P6 ;  /* 0x000000310000780c */ /* 0x000fe400037c1670 */
        /* <DEDUP_REMOVED lines=9> */
[----:B------:R-:W-:Y:S01]  /*6880*/  FMNMX.FTZ R11, R150, R11, !PT ;  /* 0x0000000b960b7209 */ /* 0x000fe20007810000 */
[----:B------:R-:W1:Y:S01]  /*6890*/  SHFL.BFLY PT, R2, R7, 0x2, 0x1f ;  /* 0x0c401f0007027f89 */ /* 0x000e6200000e0000 */
[----:B------:R-:W-:Y:S01]  /*68a0*/  ISETP.LT.OR P4, PT, R0, 0x39, P4 ;  /* 0x000000390000780c */ /* 0x000fe20002781670 */
[----:B------:R-:W-:Y:S01]  /*68b0*/  ULDC.64 UR6, c[0x0][0x1e0] ;  /* 0x0000780000067ab9 */ /* 0x000fe20000000a00 */
[----:B------:R-:W-:Y:S02]  /*68c0*/  ISETP.GT.AND P0, PT, R214, 0x39, P0 ;  /* 0x00000039d600780c */ /* 0x000fe40000704270 */
[----:B------:R-:W-:Y:S02]  /*68d0*/  FSEL R146, R34, -INF , !P4 ;  /* 0xff80000022927808 */ /* 0x000fe40006000000 */
[----:B------:R-:W-:Y:S01]  /*68e0*/  FMNMX.FTZ R11, R148, R11, !PT ;  /* 0x0000000b940b7209 */ /* 0x000fe20007810000 */
[----:B------:R-:W-:Y:S01]  /*68f0*/  LDSM.16.MT88.4 R28, [R134+UR4+0x100] ;  /* 0x00010004861c783b */ /* 0x000fe20008004200 */
[----:B------:R-:W-:Y:S01]  /*6900*/  ISETP.LT.OR P0, PT, R0, 0x3a, P0 ;  /* 0x0000003a0000780c */ /* 0x000fe20000701670 */
[----:B------:R-:W-:Y:S01]  /*6910*/  @UP1 UIMAD UR23, UR23, UR6, URZ ;  /* 0x00000006171712a4 */ /* 0x000fe2000f8e023f */
[----:B------:R-:W-:Y:S01]  /*6920*/  FMNMX.FTZ R15, R146, R11, !PT ;  /* 0x0000000b920f7209 */ /* 0x000fe20007810000 */
[----:B------:R-:W-:Y:S01]  /*6930*/  @UP1 UIMAD.WIDE.U32 UR24, UR22, UR6, URZ ;  /* 0x00000006161812a5 */ /* 0x000fe2000f8e003f */
[----:B------:R-:W-:Y:S01]  /*6940*/  FSEL R144, R35, -INF , !P0 ;  /* 0xff80000023907808 */ /* 0x000fe20004000000 */
[----:B------:R-:W-:Y:S01]  /*6950*/  @UP1 UIMAD UR23, UR22, UR7, UR23 ;  /* 0x00000007161712a4 */ /* 0x000fe2000f8e0217 */
[----:B------:R-:W-:Y:S01]  /*6960*/  IADD3 R16, R134, UR4, RZ ;  /* 0x0000000486107c10 */ /* 0x000fe2000fffe0ff */
[----:B------:R-:W-:Y:S01]  /*6970*/  @UP1 USHF.L.U32 UR6, UR24, 0x6, URZ ;  /* 0x0000000618061899 */ /* 0x000fe2000800063f */
[----:B------:R-:W-:Y:S01]  /*6980*/  FMNMX.FTZ R13, R144, R15, !PT ;  /* 0x0000000f900d7209 */ /* 0x000fe20007810000 */
[----:B------:R-:W-:Y:S01]  /*6990*/  @UP1 UIADD3 UR23, UR25, UR23, URZ ;  /* 0x0000001719171290 */ /* 0x000fe2000fffe03f */
[----:B------:R-:W-:Y:S01]  /*69a0*/  IADD3 R156, R183, R16, RZ ;  /* 0x00000010b79c7210 */ /* 0x000fe20007ffe0ff */
[----:B------:R-:W-:Y:S02]  /*69b0*/  @UP1 UIADD3 UR7, UP0, UR14, UR6, URZ ;  /* 0x000000060e071290 */ /* 0x000fe4000ff1e03f */
[----:B------:R-:W2:Y:S01]  /*69c0*/  SHFL.BFLY PT, R0, R13, 0x2, 0x1f ;  /* 0x0c401f000d007f89 */ /* 0x000ea200000e0000 */
[----:B------:R-:W-:Y:S01]  /*69d0*/  @UP1 USHF.L.U64.HI UR23, UR24, 0x6, UR23 ;  /* 0x0000000618171899 */ /* 0x000fe20008010217 */
[----:B-1----:R-:W-:Y:S06]  /*69e0*/  FMNMX.FTZ R4, R7, R2, !PT ;  /* 0x0000000207047209 */ /* 0x002fec0007810000 */
[----:B------:R-:W1:Y:S01]  /*69f0*/  SHFL.BFLY PT, R11, R4, 0x1, 0x1f ;  /* 0x0c201f00040b7f89 */ /* 0x000e6200000e0000 */
[----:B--2---:R-:W-:Y:S07]  /*6a00*/  FMNMX.FTZ R7, R13, R0, !PT ;  /* 0x000000000d077209 */ /* 0x004fee0007810000 */
[----:B------:R-:W2:Y:S01]  /*6a10*/  SHFL.BFLY PT, R0, R7, 0x1, 0x1f ;  /* 0x0c201f0007007f89 */ /* 0x000ea200000e0000 */
[----:B-1----:R-:W-:Y:S04]  /*6a20*/  FMNMX.FTZ R2, R4, R11, !PT ;  /* 0x0000000b04027209 */ /* 0x002fe80007810000 */
[C---:B------:R-:W-:Y:S01]  /*6a30*/  FSETP.NEU.FTZ.AND P0, PT, R2.reuse, -INF , PT ;  /* 0xff8000000200780b */ /* 0x040fe20003f1d000 */
[----:B------:R-:W-:Y:S05]  /*6a40*/  FMUL.FTZ R152, R2, c[0x0][0x2d0] ;  /* 0x0000b40002987a20 */ /* 0x000fea0000410000 */
[----:B------:R-:W-:Y:S05]  /*6a50*/  FSEL R152, R152, RZ, P0 ;  /* 0x000000ff98987208 */ /* 0x000fea0000000000 */
[--C-:B------:R-:W-:Y:S01]  /*6a60*/  FFMA.FTZ R158, R5, c[0x0][0x2d0], -R152.reuse ;  /* 0x0000b400059e7a23 */ /* 0x100fe20000010898 */
[----:B------:R-:W-:Y:S01]  /*6a70*/  FSEL R5, R2, RZ, P0 ;  /* 0x000000ff02057208 */ /* 0x000fe20000000000 */
[--C-:B------:R-:W-:Y:S02]  /*6a80*/  FFMA.FTZ R164, R137, c[0x0][0x2d0], -R152.reuse ;  /* 0x0000b40089a47a23 */ /* 0x100fe40000010898 */
[----:B------:R-:W-:Y:S01]  /*6a90*/  FFMA.FTZ R163, R133, c[0x0][0x2d0], -R152 ;  /* 0x0000b40085a37a23 */ /* 0x000fe20000010898 */
[----:B--2---:R-:W-:Y:S01]  /*6aa0*/  FMNMX.FTZ R0, R7, R0, !PT ;  /* 0x0000000007007209 */ /* 0x004fe20007810000 */
[----:B------:R-:W-:Y:S02]  /*6ab0*/  FADD.FTZ R4, -R5, R132 ;  /* 0x0000008405047221 */ /* 0x000fe40000010100 */
[----:B------:R-:W-:Y:S01]  /*6ac0*/  MUFU.EX2 R164, R164 ;  /* 0x000000a400a47308 */ /* 0x000fe20000000800 */
[--C-:B------:R-:W-:Y:S01]  /*6ad0*/  FFMA.FTZ R159, R9, c[0x0][0x2d0], -R152.reuse ;  /* 0x0000b400099f7a23 */ /* 0x100fe20000010898 */
[C---:B------:R-:W-:Y:S01]  /*6ae0*/  FSETP.NEU.FTZ.AND P0, PT, R0.reuse, -INF , PT ;  /* 0xff8000000000780b */ /* 0x040fe20003f1d000 */
[----:B------:R-:W-:Y:S02]  /*6af0*/  FMUL.FTZ R145, R0, c[0x0][0x2d0] ;  /* 0x0000b40000917a20 */ /* 0x000fe40000410000 */
[----:B------:R-:W-:Y:S01]  /*6b00*/  FMUL.FTZ R132, R4, c[0x0][0x2d0] ;  /* 0x0000b40004847a20 */ /* 0x000fe20000410000 */
[----:B------:R-:W-:Y:S01]  /*6b10*/  FSEL R4, R0, RZ, P0 ;  /* 0x000000ff00047208 */ /* 0x000fe20000000000 */
[--C-:B------:R-:W-:Y:S01]  /*6b20*/  FFMA.FTZ R168, R141, c[0x0][0x2d0], -R152.reuse ;  /* 0x0000b4008da87a23 */ /* 0x100fe20000010898 */
[----:B------:R-:W-:Y:S01]  /*6b30*/  FSEL R145, R145, RZ, P0 ;  /* 0x000000ff91917208 */ /* 0x000fe20000000000 */
[--C-:B------:R-:W-:Y:S01]  /*6b40*/  FFMA.FTZ R216, R155, c[0x0][0x2d0], -R152.reuse ;  /* 0x0000b4009bd87a23 */ /* 0x100fe20000010898 */
[----:B------:R-:W1:Y:S01]  /*6b50*/  MUFU.EX2 R163, R163 ;  /* 0x000000a300a37308 */ /* 0x000e620000000800 */
[----:B------:R-:W-:Y:S01]  /*6b60*/  FADD.FTZ R4, -R4, R3 ;  /* 0x0000000304047221 */ /* 0x000fe20000010100 */
[----:B------:R-:W-:Y:S01]  /*6b70*/  PLOP3.LUT P0, PT, PT, PT, UP1, 0x80, 0x0 ;  /* 0x000000000000781c */ /* 0x000fe20003f0f018 */
[--C-:B------:R-:W-:Y:S02]  /*6b80*/  FFMA.FTZ R162, R12, c[0x0][0x2d0], -R145.reuse ;  /* 0x0000b4000ca27a23 */ /* 0x100fe40000010891 */
[----:B------:R-:W2:Y:S01]  /*6b90*/  LDSM.16.MT88.4 R12, [R135+UR4+0x100] ;  /* 0x00010004870c783b */ /* 0x000ea20008004200 */
[--C-:B------:R-:W-:Y:S02]  /*6ba0*/  FFMA.FTZ R161, R8, c[0x0][0x2d0], -R145.reuse ;  /* 0x0000b40008a17a23 */ /* 0x100fe40000010891 */
[--C-:B------:R-:W-:Y:S02]  /*6bb0*/  FFMA.FTZ R157, R10, c[0x0][0x2d0], -R145.reuse ;  /* 0x0000b4000a9d7a23 */ /* 0x100fe40000010891 */
[--C-:B------:R-:W-:Y:S01]  /*6bc0*/  FFMA.FTZ R160, R6, c[0x0][0x2d0], -R145.reuse ;  /* 0x0000b40006a07a23 */ /* 0x100fe20000010891 */
[----:B------:R-:W3:Y:S01]  /*6bd0*/  MUFU.EX2 R132, R132 ;  /* 0x0000008400847308 */ /* 0x000ee20000000800 */
[----:B------:R-:W-:Y:S01]  /*6be0*/  FMUL.FTZ R3, R4, c[0x0][0x2d0] ;  /* 0x0000b40004037a20 */ /* 0x000fe20000410000 */
[----:B------:R-:W-:Y:S01]  /*6bf0*/  IADD3 R4, R135, UR4, RZ ;  /* 0x0000000487047c10 */ /* 0x000fe2000fffe0ff */
[--C-:B------:R-:W-:Y:S02]  /*6c00*/  FFMA.FTZ R171, R142, c[0x0][0x2d0], -R145.reuse ;  /* 0x0000b4008eab7a23 */ /* 0x100fe40000010891 */
[--C-:B------:R-:W-:Y:S01]  /*6c10*/  FFMA.FTZ R179, R154, c[0x0][0x2d0], -R145.reuse ;  /* 0x0000b4009ab37a23 */ /* 0x100fe20000010891 */
[----:B------:R-:W-:Y:S01]  /*6c20*/  IADD3 R133, R183, R4, RZ ;  /* 0x00000004b7857210 */ /* 0x000fe20007ffe0ff */
[--C-:B------:R-:W-:Y:S02]  /*6c30*/  FFMA.FTZ R187, R151, c[0x0][0x2d0], -R152.reuse ;  /* 0x0000b40097bb7a23 */ /* 0x100fe40000010898 */
[--C-:B------:R-:W-:Y:S01]  /*6c40*/  FFMA.FTZ R213, R149, c[0x0][0x2d0], -R152.reuse ;  /* 0x0000b40095d57a23 */ /* 0x100fe20000010898 */
[----:B------:R-:W4:Y:S01]  /*6c50*/  MUFU.EX2 R3, R3 ;  /* 0x0000000300037308 */ /* 0x000f220000000800 */
[----:B------:R-:W5:Y:S01]  /*6c60*/  LDSM.16.MT88.4 R20, [R133+0x100] ;  /* 0x000100008514783b */ /* 0x000f620000004200 */
[--C-:B------:R-:W-:Y:S01]  /*6c70*/  FFMA.FTZ R215, R150, c[0x0][0x2d0], -R145.reuse ;  /* 0x0000b40096d77a23 */ /* 0x100fe20000010891 */
[----:B-1----:R-:W-:Y:S01]  /*6c80*/  F2FP.PACK_AB R136, R163, R164 ;  /* 0x000000a4a388723e */ /* 0x002fe200000000ff */
[--C-:B------:R-:W-:Y:S02]  /*6c90*/  FFMA.FTZ R220, R148, c[0x0][0x2d0], -R145.reuse ;  /* 0x0000b40094dc7a23 */ /* 0x100fe40000010891 */
[--C-:B------:R-:W-:Y:S02]  /*6ca0*/  FFMA.FTZ R217, R146, c[0x0][0x2d0], -R145.reuse ;  /* 0x0000b40092d97a23 */ /* 0x100fe40000010891 */
[--C-:B------:R-:W-:Y:S01]  /*6cb0*/  FFMA.FTZ R165, R165, c[0x0][0x2d0], -R152.reuse ;  /* 0x0000b400a5a57a23 */ /* 0x100fe20000010898 */
[----:B------:R-:W-:Y:S01]  /*6cc0*/  LDSM.16.MT88.4 R148, [R133+0x3900] ;  /* 0x003900008594783b */ /* 0x000fe20000004200 */
[----:B------:R-:W-:Y:S01]  /*6cd0*/  MUFU.EX2 R158, R158 ;  /* 0x0000009e009e7308 */ /* 0x000fe20000000800 */
[--C-:B------:R-:W-:Y:S02]  /*6ce0*/  FFMA.FTZ R166, R167, c[0x0][0x2d0], -R152.reuse ;  /* 0x0000b400a7a67a23 */ /* 0x100fe40000010898 */
[--C-:B------:R-:W-:Y:S02]  /*6cf0*/  FFMA.FTZ R167, R143, c[0x0][0x2d0], -R152.reuse ;  /* 0x0000b4008fa77a23 */ /* 0x100fe40000010898 */
[C---:B---3--:R-:W-:Y:S02]  /*6d00*/  FMUL.FTZ R4, R132.reuse, R128 ;  /* 0x0000008084047220 */ /* 0x048fe40000410000 */
[C---:B------:R-:W-:Y:S02]  /*6d10*/  FMUL.FTZ R5, R132.reuse, R129 ;  /* 0x0000008184057220 */ /* 0x040fe40000410000 */
[C---:B------:R-:W-:Y:S01]  /*6d20*/  FMUL.FTZ R8, R132.reuse, R124 ;  /* 0x0000007c84087220 */ /* 0x040fe20000410000 */
[----:B------:R-:W1:Y:S01]  /*6d30*/  MUFU.EX2 R159, R159 ;  /* 0x0000009f009f7308 */ /* 0x000e620000000800 */
[C---:B------:R-:W-:Y:S02]  /*6d40*/  FMUL.FTZ R9, R132.reuse, R125 ;  /* 0x0000007d84097220 */ /* 0x040fe40000410000 */
[C---:B------:R-:W-:Y:S02]  /*6d50*/  FMUL.FTZ R16, R132.reuse, R104 ;  /* 0x0000006884107220 */ /* 0x040fe40000410000 */
[C---:B----4-:R-:W-:Y:S02]  /*6d60*/  FMUL.FTZ R6, R3.reuse, R130 ;  /* 0x0000008203067220 */ /* 0x050fe40000410000 */
[C---:B------:R-:W-:Y:S02]  /*6d70*/  FMUL.FTZ R7, R3.reuse, R131 ;  /* 0x0000008303077220 */ /* 0x040fe40000410000 */
[C---:B------:R-:W-:Y:S01]  /*6d80*/  FMUL.FTZ R10, R3.reuse, R126 ;  /* 0x0000007e030a7220 */ /* 0x040fe20000410000 */
[----:B------:R-:W-:Y:S01]  /*6d90*/  MUFU.EX2 R162, R162 ;  /* 0x000000a200a27308 */ /* 0x000fe20000000800 */
[C---:B------:R-:W-:Y:S01]  /*6da0*/  FMUL.FTZ R11, R3.reuse, R127 ;  /* 0x0000007f030b7220 */ /* 0x040fe20000410000 */
[----:B------:R-:W-:Y:S01]  /*6db0*/  LDSM.16.MT88.4 R128, [R133+0x2900] ;  /* 0x002900008580783b */ /* 0x000fe20000004200 */
[C---:B------:R-:W-:Y:S02]  /*6dc0*/  FMUL.FTZ R17, R132.reuse, R105 ;  /* 0x0000006984117220 */ /* 0x040fe40000410000 */
[C---:B------:R-:W-:Y:S02]  /*6dd0*/  FMUL.FTZ R18, R3.reuse, R106 ;  /* 0x0000006a03127220 */ /* 0x040fe40000410000 */
[----:B------:R-:W-:Y:S02]  /*6de0*/  FMUL.FTZ R19, R3, R107 ;  /* 0x0000006b03137220 */ /* 0x000fe40000410000 */
[C---:B------:R-:W-:Y:S01]  /*6df0*/  FMUL.FTZ R24, R132.reuse, R112 ;  /* 0x0000007084187220 */ /* 0x040fe20000410000 */
[----:B------:R-:W3:Y:S01]  /*6e00*/  MUFU.EX2 R161, R161 ;  /* 0x000000a100a17308 */ /* 0x000ee20000000800 */
[----:B------:R-:W-:Y:S01]  /*6e10*/  LDSM.16.MT88.4 R104, [R135+UR4+0x2100] ;  /* 0x002100048768783b */ /* 0x000fe20008004200 */
[C---:B------:R-:W-:Y:S01]  /*6e20*/  FMUL.FTZ R25, R132.reuse, R113 ;  /* 0x0000007184197220 */ /* 0x040fe20000410000 */
[----:B-1----:R-:W-:Y:S01]  /*6e30*/  F2FP.PACK_AB R138, R159, R158 ;  /* 0x0000009e9f8a723e */ /* 0x002fe200000000ff */
[C---:B------:R-:W-:Y:S02]  /*6e40*/  FMUL.FTZ R26, R3.reuse, R114 ;  /* 0x00000072031a7220 */ /* 0x040fe40000410000 */
[C---:B------:R-:W-:Y:S02]  /*6e50*/  FMUL.FTZ R27, R3.reuse, R115 ;  /* 0x00000073031b7220 */ /* 0x040fe40000410000 */
[C---:B------:R-:W-:Y:S02]  /*6e60*/  FMUL.FTZ R32, R132.reuse, R120 ;  /* 0x0000007884207220 */ /* 0x040fe40000410000 */
[----:B------:R-:W-:Y:S01]  /*6e70*/  MUFU.EX2 R157, R157 ;  /* 0x0000009d009d7308 */ /* 0x000fe20000000800 */
[C---:B------:R-:W-:Y:S01]  /*6e80*/  FMUL.FTZ R33, R132.reuse, R121 ;  /* 0x0000007984217220 */ /* 0x040fe20000410000 */
[----:B------:R-:W-:Y:S01]  /*6e90*/  LDSM.16.MT88.4 R112, [R135+UR4+0x900] ;  /* 0x000900048770783b */ /* 0x000fe20008004200 */
[C---:B------:R-:W-:Y:S02]  /*6ea0*/  FMUL.FTZ R34, R3.reuse, R122 ;  /* 0x0000007a03227220 */ /* 0x040fe40000410000 */
[C---:B------:R-:W-:Y:S02]  /*6eb0*/  FMUL.FTZ R35, R3.reuse, R123 ;  /* 0x0000007b03237220 */ /* 0x040fe40000410000 */
[C---:B------:R-:W-:Y:S02]  /*6ec0*/  FMUL.FTZ R36, R132.reuse, R36 ;  /* 0x0000002484247220 */ /* 0x040fe40000410000 */
[C---:B------:R-:W-:Y:S01]  /*6ed0*/  FMUL.FTZ R37, R132.reuse, R37 ;  /* 0x0000002584257220 */ /* 0x040fe20000410000 */
[----:B------:R-:W1:Y:S01]  /*6ee0*/  MUFU.EX2 R160, R160 ;  /* 0x000000a000a07308 */ /* 0x000e620000000800 */
[----:B------:R-:W-:Y:S01]  /*6ef0*/  LDSM.16.MT88.4 R120, [R156+0x900] ;  /* 0x000900009c78783b */ /* 0x000fe20000004200 */
[----:B------:R-:W-:Y:S01]  /*6f00*/  FMUL.FTZ R38, R3, R38 ;  /* 0x0000002603267220 */ /* 0x000fe20000410000 */
[----:B---3--:R-:W-:Y:S01]  /*6f10*/  F2FP.PACK_AB R137, R161, R162 ;  /* 0x000000a2a189723e */ /* 0x008fe200000000ff */
[C---:B------:R-:W-:Y:S02]  /*6f20*/  FMUL.FTZ R39, R3.reuse, R39 ;  /* 0x0000002703277220 */ /* 0x040fe40000410000 */
[C---:B------:R-:W-:Y:S03]  /*6f30*/  FMUL.FTZ R40, R132.reuse, R40 ;  /* 0x0000002884287220 */ /* 0x040fe60000410000 */
[----:B------:R-:W-:Y:S01]  /*6f40*/  LDSM.16.MT88.4 R124, [R135+UR4+0x2900] ;  /* 0x00290004877c783b */ /* 0x000fe20008004200 */
[C---:B------:R-:W-:Y:S01]  /*6f50*/  FMUL.FTZ R41, R132.reuse, R41 ;  /* 0x0000002984297220 */ /* 0x040fe20000410000 */
[----:B------:R-:W-:Y:S01]  /*6f60*/  MUFU.EX2 R165, R165 ;  /* 0x000000a500a57308 */ /* 0x000fe20000000800 */
[C---:B------:R-:W-:Y:S02]  /*6f70*/  FMUL.FTZ R42, R3.reuse, R42 ;  /* 0x0000002a032a7220 */ /* 0x040fe40000410000 */
[C---:B------:R-:W-:Y:S02]  /*6f80*/  FMUL.FTZ R43, R3.reuse, R43 ;  /* 0x0000002b032b7220 */ /* 0x040fe40000410000 */
[C---:B------:R-:W-:Y:S02]  /*6f90*/  FMUL.FTZ R44, R132.reuse, R44 ;  /* 0x0000002c842c7220 */ /* 0x040fe40000410000 */
[----:B------:R-:W-:Y:S02]  /*6fa0*/  FMUL.FTZ R45, R132, R45 ;  /* 0x0000002d842d7220 */ /* 0x000fe40000410000 */
[C---:B------:R-:W-:Y:S01]  /*6fb0*/  FMUL.FTZ R46, R3.reuse, R46 ;  /* 0x0000002e032e7220 */ /* 0x040fe20000410000 */
[----:B------:R-:W3:Y:S01]  /*6fc0*/  MUFU.EX2 R166, R166 ;  /* 0x000000a600a67308 */ /* 0x000ee20000000800 */
[C---:B------:R-:W-:Y:S01]  /*6fd0*/  FMUL.FTZ R47, R3.reuse, R47 ;  /* 0x0000002f032f7220 */ /* 0x040fe20000410000 */
[----:B-1----:R-:W-:Y:S01]  /*6fe0*/  F2FP.PACK_AB R139, R160, R157 ;  /* 0x0000009da08b723e */ /* 0x002fe200000000ff */
[C---:B------:R-:W-:Y:S02]  /*6ff0*/  FMUL.FTZ R48, R132.reuse, R48 ;  /* 0x0000003084307220 */ /* 0x040fe40000410000 */
[C---:B------:R-:W-:Y:S02]  /*7000*/  FMUL.FTZ R49, R132.reuse, R49 ;  /* 0x0000003184317220 */ /* 0x040fe40000410000 */
[C---:B------:R-:W-:Y:S02]  /*7010*/  FMUL.FTZ R50, R3.reuse, R50 ;  /* 0x0000003203327220 */ /* 0x040fe40000410000 */
[C---:B--2---:R-:W-:Y:S01]  /*7020*/  HMMA.16816.F32 R4, R136.reuse, R12, R4 ;  /* 0x0000000c8804723c */ /* 0x044fe20000001804 */
[----:B------:R-:W-:Y:S04]  /*7030*/  MUFU.EX2 R167, R167 ;  /* 0x000000a700a77308 */ /* 0x000fe80000000800 */
        /* <DEDUP_REMOVED lines=9> */
[----:B------:R-:W1:Y:S01]  /*70d0*/  LDSM.16.MT88.4 R100, [R156+0x100] ;  /* 0x000100009c64783b */ /* 0x000e620000004200 */
[C---:B------:R-:W-:Y:S02]  /*70e0*/  FMUL.FTZ R53, R132.reuse, R53 ;  /* 0x0000003584357220 */ /* 0x040fe40000410000 */
[C---:B------:R-:W-:Y:S02]  /*70f0*/  FMUL.FTZ R54, R3.reuse, R54 ;  /* 0x0000003603367220 */ /* 0x040fe40000410000 */
[C---:B-----5:R-:W-:Y:S03]  /*7100*/  HMMA.16816.F32 R12, R136.reuse, R20, R12 ;  /* 0x00000014880c723c */ /* 0x060fe6000000180c */
[C---:B------:R-:W-:Y:S01]  /*7110*/  FMUL.FTZ R55, R3.reuse, R55 ;  /* 0x0000003703377220 */ /* 0x040fe20000410000 */
[----:B------:R-:W-:Y:S01]  /*7120*/  MUFU.EX2 R216, R216 ;  /* 0x000000d800d87308 */ /* 0x000fe20000000800 */
[C---:B------:R-:W-:Y:S02]  /*7130*/  FMUL.FTZ R56, R132.reuse, R56 ;  /* 0x0000003884387220 */ /* 0x040fe40000410000 */
[C---:B------:R-:W-:Y:S01]  /*7140*/  FMUL.FTZ R20, R132.reuse, R108 ;  /* 0x0000006c84147220 */ /* 0x040fe20000410000 */
[C---:B------:R-:W-:Y:S04]  /*7150*/  HMMA.16816.F32 R16, R136.reuse, R22, R16 ;  /* 0x000000168810723c */ /* 0x040fe80000001810 */
[C---:B------:R-:W-:Y:S02]  /*7160*/  FMUL.FTZ R21, R132.reuse, R109 ;  /* 0x0000006d84157220 */ /* 0x040fe40000410000 */
[C---:B------:R-:W-:Y:S01]  /*7170*/  FMUL.FTZ R57, R132.reuse, R57 ;  /* 0x0000003984397220 */ /* 0x040fe20000410000 */
[----:B------:R-:W-:Y:S01]  /*7180*/  MUFU.EX2 R179, R179 ;  /* 0x000000b300b37308 */ /* 0x000fe20000000800 */
[C---:B------:R-:W-:Y:S04]  /*7190*/  FMUL.FTZ R22, R3.reuse, R110 ;  /* 0x0000006e03167220 */ /* 0x040fe80000410000 */
[C---:B------:R-:W-:Y:S02]  /*71a0*/  FMUL.FTZ R23, R3.reuse, R111 ;  /* 0x0000006f03177220 */ /* 0x040fe40000410000 */
[----:B------:R-:W2:Y:S01]  /*71b0*/  LDSM.16.MT88.4 R108, [R133+0x2100] ;  /* 0x00210000856c783b */ /* 0x000ea20000004200 */
[C---:B------:R-:W-:Y:S02]  /*71c0*/  FMUL.FTZ R58, R3.reuse, R58 ;  /* 0x0000003a033a7220 */ /* 0x040fe40000410000 */
[C---:B------:R-:W-:Y:S01]  /*71d0*/  FMUL.FTZ R59, R3.reuse, R59 ;  /* 0x0000003b033b7220 */ /* 0x040fe20000410000 */
[----:B------:R-:W-:Y:S01]  /*71e0*/  MUFU.EX2 R187, R187 ;  /* 0x000000bb00bb7308 */ /* 0x000fe20000000800 */
[C---:B------:R-:W-:Y:S03]  /*71f0*/  HMMA.16816.F32 R20, R136.reuse, R28, R20 ;  /* 0x0000001c8814723c */ /* 0x040fe60000001814 */
[C---:B------:R-:W-:Y:S02]  /*7200*/  FMUL.FTZ R60, R132.reuse, R60 ;  /* 0x0000003c843c7220 */ /* 0x040fe40000410000 */
[C---:B------:R-:W-:Y:S02]  /*7210*/  FMUL.FTZ R61, R132.reuse, R61 ;  /* 0x0000003d843d7220 */ /* 0x040fe40000410000 */
[C---:B------:R-:W-:Y:S01]  /*7220*/  FMUL.FTZ R28, R132.reuse, R116 ;  /* 0x00000074841c7220 */ /* 0x040fe20000410000 */
[C---:B------:R-:W-:Y:S01]  /*7230*/  HMMA.16816.F32 R24, R136.reuse, R30, R24 ;  /* 0x0000001e8818723c */ /* 0x040fe20000001818 */
[----:B------:R-:W-:Y:S03]  /*7240*/  MUFU.EX2 R213, R213 ;  /* 0x000000d500d57308 */ /* 0x000fe60000000800 */
[C---:B------:R-:W-:Y:S02]  /*7250*/  FMUL.FTZ R29, R132.reuse, R117 ;  /* 0x00000075841d7220 */ /* 0x040fe40000410000 */
[C---:B------:R-:W-:Y:S02]  /*7260*/  FMUL.FTZ R62, R3.reuse, R62 ;  /* 0x0000003e033e7220 */ /* 0x040fe40000410000 */
[C---:B------:R-:W-:Y:S03]  /*7270*/  FMUL.FTZ R30, R3.reuse, R118 ;  /* 0x00000076031e7220 */ /* 0x040fe60000410000 */
[----:B------:R-:W-:Y:S01]  /*7280*/  MUFU.EX2 R215, R215 ;  /* 0x000000d700d77308 */ /* 0x000fe20000000800 */
[C---:B------:R-:W-:Y:S02]  /*7290*/  FMUL.FTZ R31, R3.reuse, R119 ;  /* 0x00000077031f7220 */ /* 0x040fe40000410000 */
[----:B------:R-:W-:Y:S01]  /*72a0*/  LDSM.16.MT88.4 R116, [R133+0x900] ;  /* 0x000900008574783b */ /* 0x000fe20000004200 */
[C---:B------:R-:W-:Y:S02]  /*72b0*/  FMUL.FTZ R63, R3.reuse, R63 ;  /* 0x0000003f033f7220 */ /* 0x040fe40000410000 */
[C---:B------:R-:W-:Y:S02]  /*72c0*/  FMUL.FTZ R64, R132.reuse, R64 ;  /* 0x0000004084407220 */ /* 0x040fe40000410000 */
[C---:B-1----:R-:W-:Y:S02]  /*72d0*/  HMMA.16816.F32 R28, R136.reuse, R100, R28 ;  /* 0x00000064881c723c */ /* 0x042fe4000000181c */
[----:B------:R-:W-:Y:S01]  /*72e0*/  MUFU.EX2 R220, R220 ;  /* 0x000000dc00dc7308 */ /* 0x000fe20000000800 */
[C---:B------:R-:W-:Y:S02]  /*72f0*/  FMUL.FTZ R65, R132.reuse, R65 ;  /* 0x0000004184417220 */ /* 0x040fe40000410000 */
[C---:B------:R-:W-:Y:S02]  /*7300*/  FMUL.FTZ R66, R3.reuse, R66 ;  /* 0x0000004203427220 */ /* 0x040fe40000410000 */
[C---:B------:R-:W-:Y:S01]  /*7310*/  FMUL.FTZ R67, R3.reuse, R67 ;  /* 0x0000004303437220 */ /* 0x040fe20000410000 */
[C---:B------:R-:W-:Y:S01]  /*7320*/  HMMA.16816.F32 R32, R136.reuse, R102, R32 ;  /* 0x000000668820723c */ /* 0x040fe20000001820 */
[----:B------:R-:W1:Y:S03]  /*7330*/  LDSM.16.MT88.4 R100, [R134+UR4+0x2100] ;  /* 0x002100048664783b */ /* 0x000e660008004200 */
[C---:B------:R-:W-:Y:S01]  /*7340*/  FMUL.FTZ R68, R132.reuse, R68 ;  /* 0x0000004484447220 */ /* 0x040fe20000410000 */
[----:B------:R-:W-:Y:S01]  /*7350*/  MUFU.EX2 R217, R217 ;  /* 0x000000d900d97308 */ /* 0x000fe20000000800 */
[C---:B------:R-:W-:Y:S02]  /*7360*/  FMUL.FTZ R69, R132.reuse, R69 ;  /* 0x0000004584457220 */ /* 0x040fe40000410000 */
[C---:B------:R-:W-:Y:S04]  /*7370*/  HMMA.16816.F32 R36, R136.reuse, R104, R36 ;  /* 0x000000688824723c */ /* 0x040fe80000001824 */
        /* <DEDUP_REMOVED lines=10> */
[----:B------:R-:W2:Y:S03]  /*7420*/  LDSM.16.MT88.4 R108, [R135+UR4+0x4100] ;  /* 0x00410004876c783b */ /* 0x000ea60008004200 */
[C---:B------:R-:W-:Y:S02]  /*7430*/  FMUL.FTZ R84, R132.reuse, R84 ;  /* 0x0000005484547220 */ /* 0x040fe40000410000 */
[----:B------:R-:W-:Y:S02]  /*7440*/  FMUL.FTZ R85, R132, R85 ;  /* 0x0000005584557220 */ /* 0x000fe40000410000 */
[C---:B------:R-:W-:Y:S01]  /*7450*/  FMUL.FTZ R86, R3.reuse, R86 ;  /* 0x0000005603567220 */ /* 0x040fe20000410000 */
[C---:B-1----:R-:W-:Y:S03]  /*7460*/  HMMA.16816.F32 R52, R136.reuse, R100, R52 ;  /* 0x000000648834723c */ /* 0x042fe60000001834 */
[C---:B------:R-:W-:Y:S02]  /*7470*/  FMUL.FTZ R87, R3.reuse, R87 ;  /* 0x0000005703577220 */ /* 0x040fe40000410000 */
[--C-:B------:R-:W-:Y:S02]  /*7480*/  FFMA.FTZ R169, R172, c[0x0][0x2d0], -R145.reuse ;  /* 0x0000b400aca97a23 */ /* 0x100fe40000010891 */
[--C-:B------:R-:W-:Y:S01]  /*7490*/  FFMA.FTZ R172, R140, c[0x0][0x2d0], -R145.reuse ;  /* 0x0000b4008cac7a23 */ /* 0x100fe20000010891 */
[C---:B------:R-:W-:Y:S01]  /*74a0*/  HMMA.16816.F32 R56, R136.reuse, R102, R56 ;  /* 0x000000668838723c */ /* 0x040fe20000001838 */
[----:B------:R-:W1:Y:S02]  /*74b0*/  LDSM.16.MT88.4 R100, [R133+0x4100] ;  /* 0x004100008564783b */ /* 0x000e640000004200 */
[----:B------:R-:W-:Y:S01]  /*74c0*/  MUFU.EX2 R169, R169 ;  /* 0x000000a900a97308 */ /* 0x000fe20000000800 */
[--C-:B------:R-:W-:Y:S02]  /*74d0*/  FFMA.FTZ R170, R170, c[0x0][0x2d0], -R145.reuse ;  /* 0x0000b400aaaa7a23 */ /* 0x100fe40000010891 */
[C---:B------:R-:W-:Y:S02]  /*74e0*/  FMUL.FTZ R88, R132.reuse, R88 ;  /* 0x0000005884587220 */ /* 0x040fe40000410000 */
[C---:B----4-:R-:W-:Y:S01]  /*74f0*/  HMMA.16816.F32 R60, R136.reuse, R104, R60 ;  /* 0x00000068883c723c */ /* 0x050fe2000000183c */
[----:B------:R-:W-:Y:S03]  /*7500*/  LDSM.16.MT88.4 R140, [R134+UR4+0x2900] ;  /* 0x00290004868c783b */ /* 0x000fe60008004200 */
[C---:B------:R-:W-:Y:S01]  /*7510*/  FMUL.FTZ R89, R132.reuse, R89 ;  /* 0x0000005984597220 */ /* 0x040fe20000410000 */
[----:B------:R-:W4:Y:S01]  /*7520*/  MUFU.EX2 R170, R170 ;  /* 0x000000aa00aa7308 */ /* 0x000f220000000800 */
[C---:B------:R-:W-:Y:S02]  /*7530*/  FMUL.FTZ R90, R3.reuse, R90 ;  /* 0x0000005a035a7220 */ /* 0x040fe40000410000 */
[C---:B------:R-:W-:Y:S01]  /*7540*/  HMMA.16816.F32 R64, R136.reuse, R106, R64 ;  /* 0x0000006a8840723c */ /* 0x040fe20000001840 */
[----:B------:R-:W5:Y:S03]  /*7550*/  LDSM.16.MT88.4 R104, [R134+UR4+0x4100] ;  /* 0x004100048668783b */ /* 0x000f660008004200 */
[C---:B------:R-:W-:Y:S02]  /*7560*/  FMUL.FTZ R91, R3.reuse, R91 ;  /* 0x0000005b035b7220 */ /* 0x040fe40000410000 */
[C---:B------:R-:W-:Y:S01]  /*7570*/  FMUL.FTZ R92, R132.reuse, R92 ;  /* 0x0000005c845c7220 */ /* 0x040fe20000410000 */
[----:B------:R-:W1:Y:S01]  /*7580*/  MUFU.EX2 R172, R172 ;  /* 0x000000ac00ac7308 */ /* 0x000e620000000800 */
[C---:B--2---:R-:W-:Y:S04]  /*7590*/  HMMA.16816.F32 R68, R136.reuse, R108, R68 ;  /* 0x0000006c8844723c */ /* 0x044fe80000001844 */
[C---:B------:R-:W-:Y:S02]  /*75a0*/  FMUL.FTZ R93, R132.reuse, R93 ;  /* 0x0000005d845d7220 */ /* 0x040fe40000410000 */
[C---:B------:R-:W-:Y:S02]  /*75b0*/  FMUL.FTZ R94, R3.reuse, R94 ;  /* 0x0000005e035e7220 */ /* 0x040fe40000410000 */
[C---:B------:R-:W-:Y:S01]  /*75c0*/  HMMA.16816.F32 R72, R136.reuse, R110, R72 ;  /* 0x0000006e8848723c */ /* 0x040fe20000001848 */
[----:B------:R-:W2:Y:S03]  /*75d0*/  LDSM.16.MT88.4 R108, [R156+0x4100] ;  /* 0x004100009c6c783b */ /* 0x000ea60000004200 */
[C---:B------:R-:W-:Y:S02]  /*75e0*/  FMUL.FTZ R78, R3.reuse, R78 ;  /* 0x0000004e034e7220 */ /* 0x040fe40000410000 */
[C---:B------:R-:W-:Y:S02]  /*75f0*/  FMUL.FTZ R76, R132.reuse, R76 ;  /* 0x0000004c844c7220 */ /* 0x040fe40000410000 */
[C---:B------:R-:W-:Y:S04]  /*7600*/  FMUL.FTZ R79, R3.reuse, R79 ;  /* 0x0000004f034f7220 */ /* 0x040fe80000410000 */
[C---:B------:R-:W-:Y:S02]  /*7610*/  FMUL.FTZ R77, R132.reuse, R77 ;  /* 0x0000004d844d7220 */ /* 0x040fe40000410000 */
[C---:B------:R-:W-:Y:S02]  /*7620*/  FMUL.FTZ R95, R3.reuse, R95 ;  /* 0x0000005f035f7220 */ /* 0x040fe40000410000 */
[C---:B------:R-:W-:Y:S02]  /*7630*/  FMUL.FTZ R96, R132.reuse, R96 ;  /* 0x0000006084607220 */ /* 0x040fe40000410000 */
[C---:B------:R-:W-:Y:S01]  /*7640*/  FMUL.FTZ R97, R132.reuse, R97 ;  /* 0x0000006184617220 */ /* 0x040fe20000410000 */
[C---:B-1----:R-:W-:Y:S03]  /*7650*/  HMMA.16816.F32 R76, R136.reuse, R100, R76 ;  /* 0x00000064884c723c */ /* 0x042fe6000000184c */
[C---:B------:R-:W-:Y:S02]  /*7660*/  FMUL.FTZ R82, R3.reuse, R82 ;  /* 0x0000005203527220 */ /* 0x040fe40000410000 */
[----:B------:R-:W-:Y:S02]  /*7670*/  FMUL.FTZ R80, R132, R80 ;  /* 0x0000005084507220 */ /* 0x000fe40000410000 */
[C---:B------:R-:W-:Y:S01]  /*7680*/  FMUL.FTZ R83, R3.reuse, R83 ;  /* 0x0000005303537220 */ /* 0x040fe20000410000 */
[----:B---3--:R-:W-:Y:S01]  /*7690*/  F2FP.PACK_AB R100, R166, R165 ;  /* 0x000000a5a664723e */ /* 0x008fe200000000ff */
[----:B------:R-:W-:Y:S03]  /*76a0*/  FMUL.FTZ R81, R132, R81 ;  /* 0x0000005184517220 */ /* 0x000fe60000410000 */
[C---:B------:R-:W-:Y:S01]  /*76b0*/  FMUL.FTZ R98, R3.reuse, R98 ;  /* 0x0000006203627220 */ /* 0x040fe20000410000 */
[----:B----4-:R-:W-:Y:S01]  /*76c0*/  F2FP.PACK_AB R101, R170, R169 ;  /* 0x000000a9aa65723e */ /* 0x010fe200000000ff */
[----:B------:R-:W-:Y:S02]  /*76d0*/  FMUL.FTZ R99, R3, R99 ;  /* 0x0000006303637220 */ /* 0x000fe40000410000 */
[C---:B------:R-:W-:Y:S03]  /*76e0*/  HMMA.16816.F32 R80, R136.reuse, R102, R80 ;  /* 0x000000668850723c */ /* 0x040fe60000001850 */
[--C-:B------:R-:W-:Y:S02]  /*76f0*/  FFMA.FTZ R177, R177, c[0x0][0x2d0], -R152.reuse ;  /* 0x0000b400b1b17a23 */ /* 0x100fe40000010898 */
[--C-:B------:R-:W-:Y:S02]  /*7700*/  FFMA.FTZ R214, R175, c[0x0][0x2d0], -R152.reuse ;  /* 0x0000b400afd67a23 */ /* 0x100fe40000010898 */
[----:B------:R-:W-:Y:S01]  /*7710*/  F2FP.PACK_AB R102, R168, R167 ;  /* 0x000000a7a866723e */ /* 0x000fe200000000ff */
[C---:B-----5:R-:W-:Y:S01]  /*7720*/  HMMA.16816.F32 R84, R136.reuse, R104, R84 ;  /* 0x000000688854723c */ /* 0x060fe20000001854 */
[----:B------:R-:W-:Y:S03]  /*7730*/  MUFU.EX2 R177, R177 ;  /* 0x000000b100b17308 */ /* 0x000fe60000000800 */
[----:B------:R-:W-:Y:S01]  /*7740*/  F2FP.PACK_AB R103, R172, R171 ;  /* 0x000000abac67723e */ /* 0x000fe200000000ff */
[--C-:B------:R-:W-:Y:S02]  /*7750*/  FFMA.FTZ R173, R173, c[0x0][0x2d0], -R152.reuse ;  /* 0x0000b400adad7a23 */ /* 0x100fe40000010898 */
[--C-:B------:R-:W-:Y:S01]  /*7760*/  FFMA.FTZ R175, R178, c[0x0][0x2d0], -R145.reuse ;  /* 0x0000b400b2af7a23 */ /* 0x100fe20000010891 */
[C---:B------:R-:W-:Y:S01]  /*7770*/  HMMA.16816.F32 R88, R136.reuse, R106, R88 ;  /* 0x0000006a8858723c */ /* 0x040fe20000001858 */
[----:B------:R-:W1:Y:S02]  /*7780*/  LDSM.16.MT88.4 R104, [R134+UR4+0x900] ;  /* 0x000900048668783b */ /* 0x000e640008004200 */
[----:B------:R-:W-:Y:S01]  /*7790*/  MUFU.EX2 R214, R214 ;  /* 0x000000d600d67308 */ /* 0x000fe20000000800 */
[--C-:B------:R-:W-:Y:S02]  /*77a0*/  FFMA.FTZ R178, R153, c[0x0][0x2d0], -R152.reuse ;  /* 0x0000b40099b27a23 */ /* 0x100fe40000010898 */
[----:B------:R-:W-:Y:S02]  /*77b0*/  FFMA.FTZ R152, R147, c[0x0][0x2d0], -R152 ;  /* 0x0000b40093987a23 */ /* 0x000fe40000010898 */
[C---:B--2---:R-:W-:Y:S04]  /*77c0*/  HMMA.16816.F32 R92, R136.reuse, R108, R92 ;  /* 0x0000006c885c723c */ /* 0x044fe8000000185c */
[--C-:B------:R-:W-:Y:S01]  /*77d0*/  FFMA.FTZ R176, R176, c[0x0][0x2d0], -R145.reuse ;  /* 0x0000b400b0b07a23 */ /* 0x100fe20000010891 */
[----:B------:R-:W2:Y:S01]  /*77e0*/  MUFU.EX2 R218, R152 ;  /* 0x0000009800da7308 */ /* 0x000ea20000000800 */
[--C-:B------:R-:W-:Y:S02]  /*77f0*/  FFMA.FTZ R174, R174, c[0x0][0x2d0], -R145.reuse ;  /* 0x0000b400aeae7a23 */ /* 0x100fe40000010891 */
[----:B------:R-:W-:Y:S01]  /*7800*/  HMMA.16816.F32 R96, R136, R110, R96 ;  /* 0x0000006e8860723c */ /* 0x000fe20000001860 */
[----:B------:R-:W3:Y:S03]  /*7810*/  LDSM.16.MT88.4 R108, [R156+0x2900] ;  /* 0x002900009c6c783b */ /* 0x000ee60000004200 */
[----:B------:R-:W-:Y:S02]  /*7820*/  FFMA.FTZ R145, R144, c[0x0][0x2d0], -R145 ;  /* 0x0000b40090917a23 */ /* 0x000fe40000010891 */
[----:B------:R-:W-:Y:S01]  /*7830*/  FFMA.FTZ R162, R3, R202, R162 ;  /* 0x000000ca03a27223 */ /* 0x000fe200000100a2 */
[----:B------:R-:W-:Y:S01]  /*7840*/  F2FP.PACK_AB R137, R220, R215 ;  /* 0x000000d7dc89723e */ /* 0x000fe200000000ff */
[C---:B------:R-:W-:Y:S01]  /*7850*/  HMMA.16816.F32 R4, R100.reuse, R112, R4 ;  /* 0x000000706404723c */ /* 0x040fe20000001804 */
[----:B------:R-:W4:Y:S04]  /*7860*/  MUFU.EX2 R222, R145 ;  /* 0x0000009100de7308 */ /* 0x000f280000000800 */
[----:B------:R-:W-:Y:S01]  /*7870*/  FFMA.FTZ R164, R132, R201, R164 ;  /* 0x000000c984a47223 */ /* 0x000fe200000100a4 */
[----:B------:R-:W-:Y:S01]  /*7880*/  MOV R132, R2 ;  /* 0x0000000200847202 */ /* 0x000fe20000000f00 */
[----:B------:R-:W-:Y:S01]  /*7890*/  FADD.FTZ R162, R161, R162 ;  /* 0x000000a2a1a27221 */ /* 0x000fe20000010000 */
[C---:B------:R-:W-:Y:S01]  /*78a0*/  HMMA.16816.F32 R8, R100.reuse, R114, R8 ;  /* 0x000000726408723c */ /* 0x040fe20000001808 */
[----:B------:R-:W-:Y:S02]  /*78b0*/  LDSM.16.MT88.4 R112, [R133+0x4900] ;  /* 0x004900008570783b */ /* 0x000fe40000004200 */
[----:B------:R-:W-:Y:S01]  /*78c0*/  MUFU.EX2 R173, R173 ;  /* 0x000000ad00ad7308 */ /* 0x000fe20000000800 */
[----:B------:R-:W-:Y:S01]  /*78d0*/  FADD.FTZ R163, R163, R164 ;  /* 0x000000a4a3a37221 */ /* 0x000fe20000010000 */
[----:B--2---:R-:W-:Y:S01]  /*78e0*/  F2FP.PACK_AB R138, R218, R213 ;  /* 0x000000d5da8a723e */ /* 0x004fe200000000ff */
[----:B------:R-:W-:Y:S02]  /*78f0*/  FADD.FTZ R157, R157, R162 ;  /* 0x000000a29d9d7221 */ /* 0x000fe40000010000 */
[C---:B------:R-:W-:Y:S01]  /*7900*/  HMMA.16816.F32 R12, R100.reuse, R116, R12 ;  /* 0x00000074640c723c */ /* 0x040fe2000000180c */
[----:B------:R-:W-:Y:S03]  /*7910*/  LDSM.16.MT88.4 R152, [R134+UR4+0x3900] ;  /* 0x003900048698783b */ /* 0x000fe60008004200 */
[----:B------:R-:W-:Y:S01]  /*7920*/  FADD.FTZ R160, R160, R157 ;  /* 0x0000009da0a07221 */ /* 0x000fe20000010000 */
[----:B------:R-:W-:Y:S03]  /*7930*/  MUFU.EX2 R175, R175 ;  /* 0x000000af00af7308 */ /* 0x000fe60000000800 */
[C---:B------:R-:W-:Y:S01]  /*7940*/  HMMA.16816.F32 R16, R100.reuse, R118, R16 ;  /* 0x000000766410723c */ /* 0x040fe20000001810 */
[----:B------:R-:W-:Y:S03]  /*7950*/  LDSM.16.MT88.4 R116, [R134+UR4+0x4900] ;  /* 0x004900048674783b */ /* 0x000fe60008004200 */
[----:B----4-:R-:W-:Y:S01]  /*7960*/  F2FP.PACK_AB R139, R222, R217 ;  /* 0x000000d9de8b723e */ /* 0x010fe200000000ff */
[----:B------:R-:W-:Y:S02]  /*7970*/  FADD.FTZ R169, R169, R160 ;  /* 0x000000a0a9a97221 */ /* 0x000fe40000010000 */
[----:B------:R-:W-:Y:S01]  /*7980*/  MUFU.EX2 R176, R176 ;  /* 0x000000b000b07308 */ /* 0x000fe20000000800 */
[C---:B-1----:R-:W-:Y:S01]  /*7990*/  HMMA.16816.F32 R20, R100.reuse, R104, R20 ;  /* 0x000000686414723c */ /* 0x042fe20000001814 */
[----:B------:R-:W-:Y:S03]  /*79a0*/  LDSM.16.MT88.4 R144, [R135+UR4+0x3900] ;  /* 0x003900048790783b */ /* 0x000fe60008004200 */
[----:B------:R-:W-:Y:S04]  /*79b0*/  FADD.FTZ R170, R170, R169 ;  /* 0x000000a9aaaa7221 */ /* 0x000fe80000010000 */
[C---:B------:R-:W-:Y:S01]  /*79c0*/  HMMA.16816.F32 R24, R100.reuse, R106, R24 ;  /* 0x0000006a6418723c */ /* 0x040fe20000001818 */
[----:B------:R-:W1:Y:S01]  /*79d0*/  LDSM.16.MT88.4 R104, [R135+UR4+0x4900] ;  /* 0x004900048768783b */ /* 0x000e620008004200 */
[----:B------:R-:W-:Y:S02]  /*79e0*/  MUFU.EX2 R174, R174 ;  /* 0x000000ae00ae7308 */ /* 0x000fe40000000800 */
[----:B------:R-:W-:Y:S04]  /*79f0*/  FADD.FTZ R171, R171, R170 ;  /* 0x000000aaabab7221 */ /* 0x000fe80000010000 */
[C---:B------:R-:W-:Y:S04]  /*7a00*/  HMMA.16816.F32 R28, R100.reuse, R120, R28 ;  /* 0x00000078641c723c */ /* 0x040fe8000000181c */
[----:B------:R-:W2:Y:S01]  /*7a10*/  MUFU.EX2 R178, R178 ;  /* 0x000000b200b27308 */ /* 0x000ea20000000800 */
[----:B------:R-:W-:Y:S03]  /*7a20*/  FADD.FTZ R172, R172, R171 ;  /* 0x000000abacac7221 */ /* 0x000fe60000010000 */
[C---:B------:R-:W-:Y:S01]  /*7a30*/  HMMA.16816.F32 R32, R100.reuse, R122, R32 ;  /* 0x0000007a6420723c */ /* 0x040fe20000001820 */
[----:B------:R-:W-:Y:S07]  /*7a40*/  LDSM.16.MT88.4 R120, [R133+0x1100] ;  /* 0x001100008578783b */ /* 0x000fee0000004200 */
[C---:B------:R-:W-:Y:S08]  /*7a50*/  HMMA.16816.F32 R36, R100.reuse, R124, R36 ;  /* 0x0000007c6424723c */ /* 0x040ff00000001824 */
[C---:B------:R-:W-:Y:S01]  /*7a60*/  HMMA.16816.F32 R40, R100.reuse, R126, R40 ;  /* 0x0000007e6428723c */ /* 0x040fe20000001828 */
[----:B------:R-:W-:Y:S03]  /*7a70*/  LDSM.16.MT88.4 R124, [R156+0x1100] ;  /* 0x001100009c7c783b */ /* 0x000fe60000004200 */
[----:B--2---:R-:W-:Y:S04]  /*7a80*/  F2FP.PACK_AB R136, R187, R178 ;  /* 0x000000b2bb88723e */ /* 0x004fe800000000ff */
[C---:B------:R-:W-:Y:S08]  /*7a90*/  HMMA.16816.F32 R44, R100.reuse, R128, R44 ;  /* 0x00000080642c723c */ /* 0x040ff0000000182c */
[C---:B------:R-:W-:Y:S08]  /*7aa0*/  HMMA.16816.F32 R48, R100.reuse, R130, R48 ;  /* 0x000000826430723c */ /* 0x040ff00000001830 */
[C---:B------:R-:W-:Y:S08]  /*7ab0*/  HMMA.16816.F32 R52, R100.reuse, R140, R52 ;  /* 0x0000008c6434723c */ /* 0x040ff00000001834 */
[C---:B------:R-:W-:Y:S01]  /*7ac0*/  HMMA.16816.F32 R56, R100.reuse, R142, R56 ;  /* 0x0000008e6438723c */ /* 0x040fe20000001838 */
[----:B------:R-:W-:Y:S07]  /*7ad0*/  LDSM.16.MT88.4 R140, [R156+0x1900] ;  /* 0x001900009c8c783b */ /* 0x000fee0000004200 */
[C---:B---3--:R-:W-:Y:S08]  /*7ae0*/  HMMA.16816.F32 R60, R100.reuse, R108, R60 ;  /* 0x0000006c643c723c */ /* 0x048ff0000000183c */
[C---:B------:R-:W-:Y:S01]  /*7af0*/  HMMA.16816.F32 R64, R100.reuse, R110, R64 ;  /* 0x0000006e6440723c */ /* 0x040fe20000001840 */
[----:B------:R-:W2:Y:S07]  /*7b00*/  LDSM.16.MT88.4 R108, [R156+0x4900] ;  /* 0x004900009c6c783b */ /* 0x000eae0000004200 */
[C---:B-1----:R-:W-:Y:S08]  /*7b10*/  HMMA.16816.F32 R68, R100.reuse, R104, R68 ;  /* 0x000000686444723c */ /* 0x042ff00000001844 */
[C---:B------:R-:W-:Y:S01]  /*7b20*/  HMMA.16816.F32 R72, R100.reuse, R106, R72 ;  /* 0x0000006a6448723c */ /* 0x040fe20000001848 */
[----:B------:R-:W1:Y:S07]  /*7b30*/  LDSM.16.MT88.4 R104, [R135+UR4+0x1100] ;  /* 0x001100048768783b */ /* 0x000e6e0008004200 */
[C---:B------:R-:W-:Y:S08]  /*7b40*/  HMMA.16816.F32 R76, R100.reuse, R112, R76 ;  /* 0x00000070644c723c */ /* 0x040ff0000000184c */
[C---:B------:R-:W-:Y:S01]  /*7b50*/  HMMA.16816.F32 R80, R100.reuse, R114, R80 ;  /* 0x000000726450723c */ /* 0x040fe20000001850 */
[----:B------:R-:W3:Y:S07]  /*7b60*/  LDSM.16.MT88.4 R112, [R134+UR4+0x1100] ;  /* 0x001100048670783b */ /* 0x000eee0008004200 */
[C---:B------:R-:W-:Y:S08]  /*7b70*/  HMMA.16816.F32 R84, R100.reuse, R116, R84 ;  /* 0x000000746454723c */ /* 0x040ff00000001854 */
[C---:B------:R-:W-:Y:S01]  /*7b80*/  HMMA.16816.F32 R88, R100.reuse, R118, R88 ;  /* 0x000000766458723c */ /* 0x040fe20000001858 */
[----:B------:R-:W4:Y:S07]  /*7b90*/  LDSM.16.MT88.4 R116, [R135+UR4+0x3100] ;  /* 0x003100048774783b */ /* 0x000f2e0008004200 */
[C---:B--2---:R-:W-:Y:S08]  /*7ba0*/  HMMA.16816.F32 R92, R100.reuse, R108, R92 ;  /* 0x0000006c645c723c */ /* 0x044ff0000000185c */
[----:B------:R-:W-:Y:S01]  /*7bb0*/  HMMA.16816.F32 R96, R100, R110, R96 ;  /* 0x0000006e6460723c */ /* 0x000fe20000001860 */
[----:B------:R-:W2:Y:S06]  /*7bc0*/  LDSM.16.MT88.4 R108, [R133+0x3100] ;  /* 0x00310000856c783b */ /* 0x000eac0000004200 */
[----:B------:R-:W-:Y:S02]  /*7bd0*/  F2FP.PACK_AB R100, R214, R177 ;  /* 0x000000b1d664723e */ /* 0x000fe400000000ff */
[----:B------:R-:W-:Y:S03]  /*7be0*/  F2FP.PACK_AB R102, R216, R173 ;  /* 0x000000add866723e */ /* 0x000fe600000000ff */
[C---:B------:R-:W-:Y:S01]  /*7bf0*/  F2FP.PACK_AB R101, R176.reuse, R175 ;  /* 0x000000afb065723e */ /* 0x040fe200000000ff */
[----:B------:R-:W-:Y:S01]  /*7c00*/  FADD.FTZ R175, R175, R172 ;  /* 0x000000acafaf7221 */ /* 0x000fe20000010000 */
[C---:B------:R-:W-:Y:S03]  /*7c10*/  F2FP.PACK_AB R103, R179.reuse, R174 ;  /* 0x000000aeb367723e */ /* 0x040fe600000000ff */
[----:B------:R-:W-:Y:S04]  /*7c20*/  FADD.FTZ R175, R176, R175 ;  /* 0x000000afb0af7221 */ /* 0x000fe80000010000 */
[C---:B-1----:R-:W-:Y:S03]  /*7c30*/  HMMA.16816.F32 R4, R100.reuse, R104, R4 ;  /* 0x000000686404723c */ /* 0x042fe60000001804 */
[----:B------:R-:W-:Y:S04]  /*7c40*/  FADD.FTZ R174, R174, R175 ;  /* 0x000000afaeae7221 */ /* 0x000fe80000010000 */
[----:B------:R-:W-:Y:S01]  /*7c50*/  FADD.FTZ R174, R179, R174 ;  /* 0x000000aeb3ae7221 */ /* 0x000fe20000010000 */
[C---:B------:R-:W-:Y:S01]  /*7c60*/  HMMA.16816.F32 R8, R100.reuse, R106, R8 ;  /* 0x0000006a6408723c */ /* 0x040fe20000001808 */
[----:B------:R-:W1:Y:S03]  /*7c70*/  LDSM.16.MT88.4 R104, [R134+UR4+0x3100] ;  /* 0x003100048668783b */ /* 0x000e660008004200 */
[----:B------:R-:W-:Y:S04]  /*7c80*/  FADD.FTZ R215, R215, R174 ;  /* 0x000000aed7d77221 */ /* 0x000fe80000010000 */
[C---:B------:R-:W-:Y:S04]  /*7c90*/  HMMA.16816.F32 R12, R100.reuse, R120, R12 ;  /* 0x00000078640c723c */ /* 0x040fe8000000180c */
[----:B------:R-:W-:Y:S04]  /*7ca0*/  FADD.FTZ R220, R220, R215 ;  /* 0x000000d7dcdc7221 */ /* 0x000fe80000010000 */
[C---:B------:R-:W-:Y:S01]  /*7cb0*/  HMMA.16816.F32 R16, R100.reuse, R122, R16 ;  /* 0x0000007a6410723c */ /* 0x040fe20000001810 */
[----:B------:R-:W-:Y:S03]  /*7cc0*/  LDSM.16.MT88.4 R120, [R134+UR4+0x1900] ;  /* 0x001900048678783b */ /* 0x000fe60008004200 */
[----:B------:R-:W-:Y:S04]  /*7cd0*/  FADD.FTZ R217, R217, R220 ;  /* 0x000000dcd9d97221 */ /* 0x000fe80000010000 */
[C---:B---3--:R-:W-:Y:S04]  /*7ce0*/  HMMA.16816.F32 R20, R100.reuse, R112, R20 ;  /* 0x000000706414723c */ /* 0x048fe80000001814 */
[----:B------:R-:W-:Y:S04]  /*7cf0*/  FADD.FTZ R202, R222, R217 ;  /* 0x000000d9deca7221 */ /* 0x000fe80000010000 */
[C---:B------:R-:W-:Y:S01]  /*7d00*/  HMMA.16816.F32 R24, R100.reuse, R114, R24 ;  /* 0x000000726418723c */ /* 0x040fe20000001818 */
[----:B------:R-:W3:Y:S07]  /*7d10*/  LDSM.16.MT88.4 R112, [R156+0x3100] ;  /* 0x003100009c70783b */ /* 0x000eee0000004200 */
[C---:B------:R-:W-:Y:S08]  /*7d20*/  HMMA.16816.F32 R28, R100.reuse, R124, R28 ;  /* 0x0000007c641c723c */ /* 0x040ff0000000181c */
[C---:B------:R-:W-:Y:S01]  /*7d30*/  HMMA.16816.F32 R32, R100.reuse, R126, R32 ;  /* 0x0000007e6420723c */ /* 0x040fe20000001820 */
[----:B------:R-:W-:Y:S07]  /*7d40*/  LDSM.16.MT88.4 R124, [R135+UR4+0x1900] ;  /* 0x00190004877c783b */ /* 0x000fee0008004200 */
[C---:B----4-:R-:W-:Y:S08]  /*7d50*/  HMMA.16816.F32 R36, R100.reuse, R116, R36 ;  /* 0x000000746424723c */ /* 0x050ff00000001824 */
[C---:B------:R-:W-:Y:S01]  /*7d60*/  HMMA.16816.F32 R40, R100.reuse, R118, R40 ;  /* 0x000000766428723c */ /* 0x040fe20000001828 */
[----:B------:R-:W4:Y:S07]  /*7d70*/  LDSM.16.MT88.4 R116, [R135+UR4+0x5100] ;  /* 0x005100048774783b */ /* 0x000f2e0008004200 */
[C---:B--2---:R-:W-:Y:S08]  /*7d80*/  HMMA.16816.F32 R44, R100.reuse, R108, R44 ;  /* 0x0000006c642c723c */ /* 0x044ff0000000182c */
[C---:B------:R-:W-:Y:S01]  /*7d90*/  HMMA.16816.F32 R48, R100.reuse, R110, R48 ;  /* 0x0000006e6430723c */ /* 0x040fe20000001830 */
[----:B------:R-:W2:Y:S07]  /*7da0*/  LDSM.16.MT88.4 R108, [R133+0x5100] ;  /* 0x00510000856c783b */ /* 0x000eae0000004200 */
[C---:B-1----:R-:W-:Y:S08]  /*7db0*/  HMMA.16816.F32 R52, R100.reuse, R104, R52 ;  /* 0x000000686434723c */ /* 0x042ff00000001834 */
[C---:B------:R-:W-:Y:S01]  /*7dc0*/  HMMA.16816.F32 R56, R100.reuse, R106, R56 ;  /* 0x0000006a6438723c */ /* 0x040fe20000001838 */
[----:B------:R-:W1:Y:S07]  /*7dd0*/  LDSM.16.MT88.4 R104, [R134+UR4+0x5100] ;  /* 0x005100048668783b */ /* 0x000e6e0008004200 */
[C---:B---3--:R-:W-:Y:S08]  /*7de0*/  HMMA.16816.F32 R60, R100.reuse, R112, R60 ;  /* 0x00000070643c723c */ /* 0x048ff0000000183c */
[C---:B------:R-:W-:Y:S01]  /*7df0*/  HMMA.16816.F32 R64, R100.reuse, R114, R64 ;  /* 0x000000726440723c */ /* 0x040fe20000001840 */
[----:B------:R-:W3:Y:S07]  /*7e00*/  LDSM.16.MT88.4 R112, [R156+0x5100] ;  /* 0x005100009c70783b */ /* 0x000eee0000004200 */
[C---:B----4-:R-:W-:Y:S08]  /*7e10*/  HMMA.16816.F32 R68, R100.reuse, R116, R68 ;  /* 0x000000746444723c */ /* 0x050ff00000001844 */
[C---:B------:R-:W-:Y:S01]  /*7e20*/  HMMA.16816.F32 R72, R100.reuse, R118, R72 ;  /* 0x000000766448723c */ /* 0x040fe20000001848 */
[----:B------:R-:W4:Y:S07]  /*7e30*/  LDSM.16.MT88.4 R116, [R133+0x1900] ;  /* 0x001900008574783b */ /* 0x000f2e0000004200 */
[C---:B--2---:R-:W-:Y:S08]  /*7e40*/  HMMA.16816.F32 R76, R100.reuse, R108, R76 ;  /* 0x0000006c644c723c */ /* 0x044ff0000000184c */
[C---:B------:R-:W-:Y:S08]  /*7e50*/  HMMA.16816.F32 R80, R100.reuse, R110, R80 ;  /* 0x0000006e6450723c */ /* 0x040ff00000001850 */
[C---:B-1----:R-:W-:Y:S08]  /*7e60*/  HMMA.16816.F32 R84, R100.reuse, R104, R84 ;  /* 0x000000686454723c */ /* 0x042ff00000001854 */
[C---:B------:R-:W-:Y:S08]  /*7e70*/  HMMA.16816.F32 R88, R100.reuse, R106, R88 ;  /* 0x0000006a6458723c */ /* 0x040ff00000001858 */
[C---:B---3--:R-:W-:Y:S08]  /*7e80*/  HMMA.16816.F32 R92, R100.reuse, R112, R92 ;  /* 0x00000070645c723c */ /* 0x048ff0000000185c */
[----:B------:R-:W-:Y:S08]  /*7e90*/  HMMA.16816.F32 R96, R100, R114, R96 ;  /* 0x000000726460723c */ /* 0x000ff00000001860 */
[C---:B------:R-:W-:Y:S01]  /*7ea0*/  HMMA.16816.F32 R128, R136.reuse, R124, R4 ;  /* 0x0000007c8880723c */ /* 0x040fe20000001804 */
[----:B------:R-:W1:Y:S07]  /*7eb0*/  LDSM.16.MT88.4 R4, [R156+0x3900] ;  /* 0x003900009c04783b */ /* 0x000e6e0000004200 */
[C---:B------:R-:W-:Y:S01]  /*7ec0*/  HMMA.16816.F32 R124, R136.reuse, R126, R8 ;  /* 0x0000007e887c723c */ /* 0x040fe20000001808 */
[----:B------:R-:W2:Y:S07]  /*7ed0*/  LDSM.16.MT88.4 R8, [R135+UR4+0x5900] ;  /* 0x005900048708783b */ /* 0x000eae0008004200 */
[C---:B----4-:R-:W-:Y:S01]  /*7ee0*/  HMMA.16816.F32 R100, R136.reuse, R116, R12 ;  /* 0x000000748864723c */ /* 0x050fe2000000180c */
[----:B------:R-:W3:Y:S07]  /*7ef0*/  LDSM.16.MT88.4 R12, [R133+0x5900] ;  /* 0x00590000850c783b */ /* 0x000eee0000004200 */
[C---:B------:R-:W-:Y:S08]  /*7f00*/  HMMA.16816.F32 R104, R136.reuse, R118, R16 ;  /* 0x000000768868723c */ /* 0x040ff00000001810 */
[C---:B------:R-:W-:Y:S07]  /*7f10*/  HMMA.16816.F32 R108, R136.reuse, R120, R20 ;  /* 0x00000078886c723c */ /* 0x040fee0000001814 */
[----:B------:R-:W-:Y:S01]  /*7f20*/  FADD.FTZ R20, R158, R163 ;  /* 0x000000a39e147221 */ /* 0x000fe20000010000 */
[C---:B------:R-:W-:Y:S04]  /*7f30*/  HMMA.16816.F32 R112, R136.reuse, R122, R24 ;  /* 0x0000007a8870723c */ /* 0x040fe80000001818 */
[----:B------:R-:W-:Y:S04]  /*7f40*/  FADD.FTZ R20, R159, R20 ;  /* 0x000000149f147221 */ /* 0x000fe80000010000 */
[C---:B------:R-:W-:Y:S04]  /*7f50*/  HMMA.16816.F32 R116, R136.reuse, R140, R28 ;  /* 0x0000008c8874723c */ /* 0x040fe8000000181c */
[----:B------:R-:W-:Y:S01]  /*7f60*/  FADD.FTZ R165, R165, R20 ;  /* 0x00000014a5a57221 */ /* 0x000fe20000010000 */
[----:B------:R-:W-:Y:S03]  /*7f70*/  MOV R20, UR15 ;  /* 0x0000000f00147c02 */ /* 0x000fe60008000f00 */
[C---:B------:R-:W-:Y:S04]  /*7f80*/  HMMA.16816.F32 R120, R136.reuse, R142, R32 ;  /* 0x0000008e8878723c */ /* 0x040fe80000001820 */
[----:B------:R-:W-:Y:S02]  /*7f90*/  @P0 IMAD R25, R20, 0x3000, R189 ;  /* 0x0000300014190824 */ /* 0x000fe400078e02bd */
[----:B------:R-:W-:Y:S02]  /*7fa0*/  FADD.FTZ R166, R166, R165 ;  /* 0x000000a5a6a67221 */ /* 0x000fe40000010000 */
[C---:B------:R-:W-:Y:S04]  /*7fb0*/  HMMA.16816.F32 R36, R136.reuse, R144, R36 ;  /* 0x000000908824723c */ /* 0x040fe80000001824 */
[----:B------:R-:W-:Y:S04]  /*7fc0*/  FADD.FTZ R167, R167, R166 ;  /* 0x000000a6a7a77221 */ /* 0x000fe80000010000 */
        /* <DEDUP_REMOVED lines=10> */
[C---:B-1----:R-:W-:Y:S04]  /*8070*/  HMMA.16816.F32 R60, R136.reuse, R4, R60 ;  /* 0x00000004883c723c */ /* 0x042fe8000000183c */
[----:B------:R-:W-:Y:S03]  /*8080*/  FADD.FTZ R178, R178, R173 ;  /* 0x000000adb2b27221 */ /* 0x000fe60000010000 */
[----:B------:R-:W-:Y:S01]  /*8090*/  @P0 IADD3 R4, P5, R192, UR6, RZ ;  /* 0x00000006c0040c10 */ /* 0x000fe2000ffbe0ff */
[C---:B------:R-:W-:Y:S04]  /*80a0*/  HMMA.16816.F32 R64, R136.reuse, R6, R64 ;  /* 0x000000068840723c */ /* 0x040fe80000001840 */
[C---:B------:R-:W-:Y:S01]  /*80b0*/  @P0 LEA R16, P4, R4.reuse, c[0x0][0x1c8], 0x1 ;  /* 0x0000720004100a11 */ /* 0x040fe200078808ff */
[----:B------:R-:W-:Y:S01]  /*80c0*/  FADD.FTZ R178, R187, R178 ;  /* 0x000000b2bbb27221 */ /* 0x000fe20000010000 */
[----:B------:R-:W-:Y:S02]  /*80d0*/  @P0 IADD3.X R5, R199, UR23, RZ, P5, !PT ;  /* 0x00000017c7050c10 */ /* 0x000fe4000affe4ff */
[C---:B--2---:R-:W-:Y:S04]  /*80e0*/  HMMA.16816.F32 R68, R136.reuse, R8, R68 ;  /* 0x000000088844723c */ /* 0x044fe80000001844 */
[----:B------:R-:W-:Y:S01]  /*80f0*/  @P0 LEA.HI.X R17, R4, c[0x0][0x1cc], R5, 0x1, P4 ;  /* 0x0000730004110a11 */ /* 0x000fe200020f0c05 */
[----:B------:R-:W-:Y:S01]  /*8100*/  FADD.FTZ R201, R213, R178 ;  /* 0x000000b2d5c97221 */ /* 0x000fe20000010000 */
[----:B------:R-:W1:Y:S01]  /*8110*/  LDSM.16.MT88.4 R4, [R134+UR4+0x5900] ;  /* 0x005900048604783b */ /* 0x000e620008004200 */
[----:B------:R-:W-:Y:S01]  /*8120*/  @P0 IADD3 R8, P5, R208, UR6, RZ ;  /* 0x00000006d0080c10 */ /* 0x000fe2000ffbe0ff */
[C---:B------:R-:W-:Y:S04]  /*8130*/  HMMA.16816.F32 R72, R136.reuse, R10, R72 ;  /* 0x0000000a8848723c */ /* 0x040fe80000001848 */
[----:B------:R-:W-:Y:S01]  /*8140*/  @P0 LEA R18, P4, R8, c[0x0][0x1c8], 0x1 ;  /* 0x0000720008120a11 */ /* 0x000fe200078808ff */
[----:B------:R-:W-:Y:S01]  /*8150*/  FADD.FTZ R201, R218, R201 ;  /* 0x000000c9dac97221 */ /* 0x000fe20000010000 */
[----:B------:R-:W-:Y:S02]  /*8160*/  @P0 IADD3.X R9, R207, UR23, RZ, P5, !PT ;  /* 0x00000017cf090c10 */ /* 0x000fe4000affe4ff */
[C---:B---3--:R-:W-:Y:S04]  /*8170*/  HMMA.16816.F32 R76, R136.reuse, R12, R76 ;  /* 0x0000000c884c723c */ /* 0x048fe8000000184c */
[----:B------:R-:W-:Y:S02]  /*8180*/  @P0 LEA.HI.X R19, R8, c[0x0][0x1cc], R9, 0x1, P4 ;  /* 0x0000730008130a11 */ /* 0x000fe400020f0c09 */
[----:B------:R-:W2:Y:S01]  /*8190*/  LDSM.16.MT88.4 R8, [R156+0x5900] ;  /* 0x005900009c08783b */ /* 0x000ea20000004200 */
[----:B------:R-:W-:Y:S01]  /*81a0*/  @P0 IADD3 R3, P4, R206, UR6, RZ ;  /* 0x00000006ce030c10 */ /* 0x000fe2000ff9e0ff */
[----:B------:R-:W-:Y:S01]  /*81b0*/  @UP1 UIADD3.X UR6, UR13, UR23, URZ, UP0, !UPT ;  /* 0x000000170d061290 */ /* 0x000fe200087fe43f */
[----:B------:R-:W-:Y:S01]  /*81c0*/  @P0 IADD3 R21, P5, R192, UR7, RZ ;  /* 0x00000007c0150c10 */ /* 0x000fe2000ffbe0ff */
[C---:B------:R-:W-:Y:S01]  /*81d0*/  HMMA.16816.F32 R80, R136.reuse, R14, R80 ;  /* 0x0000000e8850723c */ /* 0x040fe20000001850 */
[----:B------:R-:W-:Y:S02]  /*81e0*/  UISETP.GT.AND UP0, UPT, UR17, UR21, UPT ;  /* 0x000000151100728c */ /* 0x000fe4000bf04270 */
[----:B------:R-:W-:Y:S01]  /*81f0*/  @P0 LEA R22, P6, R3, c[0x0][0x1c8], 0x1 ;  /* 0x0000720003160a11 */ /* 0x000fe200078c08ff */
[----:B------:R-:W-:Y:S01]  /*8200*/  UISETP.GE.AND UP1, UPT, UR5, 0x1, UPT ;  /* 0x000000010500788c */ /* 0x000fe2000bf26270 */
[----:B------:R-:W-:Y:S01]  /*8210*/  @P0 IADD3.X R24, R205, UR23, RZ, P4, !PT ;  /* 0x00000017cd180c10 */ /* 0x000fe2000a7fe4ff */
[----:B------:R-:W-:Y:S01]  /*8220*/  UIADD3 UR17, UR17, -0x1, URZ ;  /* 0xffffffff11117890 */ /* 0x000fe2000fffe03f */
[----:B------:R-:W-:Y:S02]  /*8230*/  @P0 LEA R12, P4, R21, c[0x0][0x1c8], 0x1 ;  /* 0x00007200150c0a11 */ /* 0x000fe400078808ff */
[----:B------:R-:W-:Y:S03]  /*8240*/  @P0 IADD3.X R26, R199, UR6, RZ, P5, !PT ;  /* 0x00000006c71a0c10 */ /* 0x000fe6000affe4ff */
[----:B------:R-:W-:Y:S02]  /*8250*/  @P0 LEA.HI.X R23, R3, c[0x0][0x1cc], R24, 0x1, P6 ;  /* 0x0000730003170a11 */ /* 0x000fe400030f0c18 */
[----:B------:R-:W-:Y:S02]  /*8260*/  @P0 LEA.HI.X R13, R21, c[0x0][0x1cc], R26, 0x1, P4 ;  /* 0x00007300150d0a11 */ /* 0x000fe400020f0c1a */
[----:B------:R-:W-:Y:S02]  /*8270*/  @P0 IADD3 R3, P4, R208, UR7, RZ ;  /* 0x00000007d0030c10 */ /* 0x000fe4000ff9e0ff */
[----:B------:R-:W-:Y:S02]  /*8280*/  @P0 IADD3 R21, P5, R206, UR7, RZ ;  /* 0x00000007ce150c10 */ /* 0x000fe4000ffbe0ff */
[----:B------:R-:W-:Y:S01]  /*8290*/  @P0 LEA R14, P6, R3, c[0x0][0x1c8], 0x1 ;  /* 0x00007200030e0a11 */ /* 0x000fe200078c08ff */
[C---:B-1----:R-:W-:Y:S03]  /*82a0*/  HMMA.16816.F32 R84, R136.reuse, R4, R84 ;  /* 0x000000048854723c */ /* 0x042fe60000001854 */
[----:B------:R-:W-:Y:S02]  /*82b0*/  @P0 IADD3.X R24, R207, UR6, RZ, P4, !PT ;  /* 0x00000006cf180c10 */ /* 0x000fe4000a7fe4ff */
[----:B------:R-:W-:Y:S02]  /*82c0*/  @P0 LEA R20, P4, R21, c[0x0][0x1c8], 0x1 ;  /* 0x0000720015140a11 */ /* 0x000fe400078808ff */
[----:B------:R-:W-:Y:S01]  /*82d0*/  @P0 LEA.HI.X R15, R3, c[0x0][0x1cc], R24, 0x1, P6 ;  /* 0x00007300030f0a11 */ /* 0x000fe200030f0c18 */
[C---:B------:R-:W-:Y:S04]  /*82e0*/  HMMA.16816.F32 R88, R136.reuse, R6, R88 ;  /* 0x000000068858723c */ /* 0x040fe80000001858 */
[----:B------:R-:W-:Y:S02]  /*82f0*/  @P0 SHF.L.U32 R3, R25, 0x1, RZ ;  /* 0x0000000119030819 */ /* 0x000fe400000006ff */
[----:B------:R-:W-:Y:S01]  /*8300*/  @P0 IADD3.X R26, R205, UR6, RZ, P5, !PT ;  /* 0x00000006cd1a0c10 */ /* 0x000fe2000affe4ff */
[----:B------:R-:W-:Y:S01]  /*8310*/  UIADD3 UR6, UR5, 0x1, URZ ;  /* 0x0000000105067890 */ /* 0x000fe2000fffe03f */
[C---:B--2---:R-:W-:Y:S01]  /*8320*/  HMMA.16816.F32 R92, R136.reuse, R8, R92 ;  /* 0x00000008885c723c */ /* 0x044fe2000000185c */
[----:B------:R-:W-:Y:S01]  /*8330*/  @!PT LDS RZ, [RZ] ;  /* 0x00000000fffff984 */ /* 0x000fe20000000800 */
[----:B------:R-:W-:Y:S01]  /*8340*/  @!PT LDS RZ, [RZ] ;  /* 0x00000000fffff984 */ /* 0x000fe20000000800 */
[----:B------:R-:W-:Y:S01]  /*8350*/  @!PT LDS RZ, [RZ] ;  /* 0x00000000fffff984 */ /* 0x000fe20000000800 */
[----:B------:R1:W-:Y:S02]  /*8360*/  @P0 LDGSTS.E.BYPASS.LTC128B.128 [R3+0xc100], [R16.64], !P3 ;  /* 0x0c10000010030fae */ /* 0x0003e4000d901d52 */
[----:B------:R-:W-:Y:S01]  /*8370*/  USEL UR5, UR6, URZ, !UP1 ;  /* 0x0000003f06057287 */ /* 0x000fe2000c800000 */
[----:B------:R-:W-:Y:S04]  /*8380*/  @P0 LEA.HI.X R21, R21, c[0x0][0x1cc], R26, 0x1, P4 ;  /* 0x0000730015150a11 */ /* 0x000fe800020f0c1a */
[----:B------:R-:W-:Y:S01]  /*8390*/  HMMA.16816.F32 R96, R136, R10, R96 ;  /* 0x0000000a8860723c */ /* 0x000fe20000001860 */
[----:B------:R1:W-:Y:S08]  /*83a0*/  @P0 LDGSTS.E.BYPASS.LTC128B.128 [R3+0xe100], [R18.64], !P2 ;  /* 0x0e10000012030fae */ /* 0x0003f0000d101d52 */
[----:B------:R1:W-:Y:S08]  /*83b0*/  @P0 LDGSTS.E.BYPASS.LTC128B.128 [R3+0x10100], [R22.64], !P1 ;  /* 0x1010000016030fae */ /* 0x0003f0000c901d52 */
[----:B------:R1:W-:Y:S08]  /*83c0*/  @P0 LDGSTS.E.BYPASS.LTC128B.128 [R3+0xd100], [R12.64], !P3 ;  /* 0x0d1000000c030fae */ /* 0x0003f0000d901d52 */
[----:B------:R1:W-:Y:S08]  /*83d0*/  @P0 LDGSTS.E.BYPASS.LTC128B.128 [R3+0xf100], [R14.64], !P2 ;  /* 0x0f1000000e030fae */ /* 0x0003f0000d101d52 */
[----:B------:R1:W-:Y:S01]  /*83e0*/  @P0 LDGSTS.E.BYPASS.LTC128B.128 [R3+0x11100], [R20.64], !P1 ;  /* 0x1110000014030fae */ /* 0x0003e2000c901d52 */
[----:B------:R-:W-:Y:S07]  /*83f0*/  PLOP3.LUT P0, PT, PT, PT, UP0, 0x80, 0x0 ;  /* 0x000000000000781c */ /* 0x000fee0003f0f008 */
[----:B------:R-:W0:Y:S01]  /*8400*/  LDGDEPBAR ;  /* 0x00000000000079af */ /* 0x000e220000000000 */
[----:B-1----:R-:W-:Y:S05]  /*8410*/  MOV R3, R0 ;  /* 0x0000000000037202 */ /* 0x002fea0000000f00 */
[----:B------:R-:W-:-:S05]  /*8420*/  @P0 BRA `(.L_x_814) ;  /* 0xffffca8000000947 */ /* 0x000fca000383ffff */
.L_x_805:
[----:B------:R-:W-:Y:S01]  /*8430*/  ULEA UR20, UR20, 0x7f, 0x7 ;  /* 0x0000007f14147891 */ /* 0x000fe2000f8e383f */
[----:B------:R-:W-:Y:S01]  /*8440*/  PLOP3.LUT P0, PT, PT, PT, UP2, 0x40, 0x0 ;  /* 0x000000000000781c */ /* 0x000fe20003f0e828 */
[----:B------:R-:W-:-:S02]  /*8450*/  ULDC.64 UR6, c[0x0][0x2c8] ;  /* 0x0000b20000067ab9 */ /* 0x000fc40000000a00 */
[----:B------:R-:W-:Y:S02]  /*8460*/  UIMAD.WIDE.U32 UR8, UR20, UR6, URZ ;  /* 0x00000006140872a5 */ /* 0x000fe4000f8e003f */
[----:B------:R-:W-:Y:S02]  /*8470*/  ULDC UR4, c[0x0][0x168] ;  /* 0x00005a0000047ab9 */ /* 0x000fe40000000800 */
[----:B------:R-:W-:Y:S02]  /*8480*/  UMOV UR6, 0x1 ;  /* 0x0000000100067882 */ /* 0x000fe40000000000 */
[----:B------:R-:W-:Y:S02]  /*8490*/  UIADD3 UR4, UR6, -UR4, URZ ;  /* 0x8000000406047290 */ /* 0x000fe4000fffe03f */
[----:B------:R-:W-:Y:S02]  /*84a0*/  @UP3 USHF.R.U32.HI UR20, URZ, UR7, UR9 ;  /* 0x000000073f143299 */ /* 0x000fe40008011609 */
[----:B------:R-:W-:-:S02]  /*84b0*/  ULDC UR6, c[0x0][0x1d0] ;  /* 0x0000740000067ab9 */ /* 0x000fc40000000800 */
[----:B------:R-:W-:-:S03]  /*84c0*/  UIADD3 UR8, UR20, UR6, UR4 ;  /* 0x0000000614087290 */ /* 0x000fc6000fffe004 */
        /* <DEDUP_REMOVED lines=15> */
.L_x_816:
[----:B------:R-:W-:Y:S02]  /*85c0*/  ULDC UR6, c[0x0][0x32c] ;  /* 0x0000cb0000067ab9 */ /* 0x000fe40000000800 */
[----:B------:R-:W-:-:S03]  /*85d0*/  UISETP.NE.AND UP0, UPT, UR6, 0x1, UPT ;  /* 0x000000010600788c */ /* 0x000fc6000bf05270 */
[----:B------:R-:W-:Y:S02]  /*85e0*/  ULDC.64 UR6, c[0x0][0x330] ;  /* 0x0000cc0000067ab9 */ /* 0x000fe40000000a00 */
[----:B------:R-:W-:-:S07]  /*85f0*/  UIMAD.WIDE.U32 UR20, UR8, UR6, URZ ;  /* 0x00000006081472a5 */ /* 0x000fce000f8e003f */
[----:B------:R-:W-:Y:S02]  /*8600*/  @UP0 UMOV UR9, UR21 ;  /* 0x0000001500090c82 */ /* 0x000fe40008000000 */
[----:B------:R-:W-:Y:S02]  /*8610*/  @UP0 USHF.R.U32.HI UR8, URZ, UR7, UR9 ;  /* 0x000000073f080299 */ /* 0x000fe40008011609 */
.L_x_817:
[----:B------:R-:W-:Y:S02]  /*8620*/  ULDC UR6, c[0x0][0x32c] ;  /* 0x0000cb0000067ab9 */ /* 0x000fe40000000800 */
[----:B------:R-:W-:-:S04]  /*8630*/  UIMAD UR6, UR8, UR6, URZ ;  /* 0x00000006080672a4 */ /* 0x000fc8000f8e023f */
[----:B------:R-:W-:-:S04]  /*8640*/  UISETP.LT.AND UP0, UPT, UR4, UR6, UPT ;  /* 0x000000060400728c */ /* 0x000fc8000bf01270 */
[----:B------:R-:W-:-:S04]  /*8650*/  USEL UR4, UR4, UR6, !UP0 ;  /* 0x0000000604047287 */ /* 0x000fc8000c000000 */
.L_x_815:
        /* <DEDUP_REMOVED lines=9> */
[----:B------:R-:W-:Y:S01]  /*86f0*/  IMAD.MOV.U32 R185, RZ, RZ, 0x20 ;  /* 0x00000020ffb97424 */ /* 0x000fe200078e00ff */
[----:B------:R-:W-:Y:S01]  /*8700*/  LOP3.LUT P0, RZ, R203, 0x2, RZ, 0xc0, !PT ;  /* 0x00000002cbff7812 */ /* 0x000fe2000780c0ff */
[----:B------:R-:W-:Y:S01]  /*8710*/  IMAD.MOV.U32 R3, RZ, RZ, R0 ;  /* 0x000000ffff037224 */ /* 0x000fe200078e0000 */
[----:B------:R-:W-:Y:S01]  /*8720*/  IADD3 R204, P5, R190, 0x80, RZ ;  /* 0x00000080becc7810 */ /* 0x000fe20007fbe0ff */
[----:B------:R-:W-:Y:S01]  /*8730*/  IMAD.MOV.U32 R133, RZ, RZ, R2 ;  /* 0x000000ffff857224 */ /* 0x000fe200078e0002 */
[----:B------:R-:W-:Y:S01]  /*8740*/  IADD3 R179, P4, R192, 0x40, RZ ;  /* 0x00000040c0b37810 */ /* 0x000fe20007f9e0ff */
[----:B------:R-:W-:Y:S01]  /*8750*/  UMOV UR21, UR17 ;  /* 0x0000001100157c82 */ /* 0x000fe20008000000 */
[----:B------:R-:W-:Y:S01]  /*8760*/  SEL R185, R185, 0xffffffe0, !P0 ;  /* 0xffffffe0b9b97807 */ /* 0x000fe20004000000 */
[----:B------:R-:W-:Y:S01]  /*8770*/  IMAD.X R187, RZ, RZ, R195, P5 ;  /* 0x000000ffffbb7224 */ /* 0x000fe200028e06c3 */
[----:B------:R-:W-:Y:S01]  /*8780*/  IADD3 R206, P6, R190, 0x40, RZ ;  /* 0x00000040bece7810 */ /* 0x000fe20007fde0ff */
[----:B------:R-:W-:Y:S01]  /*8790*/  IMAD.X R178, RZ, RZ, R199, P4 ;  /* 0x000000ffffb27224 */ /* 0x000fe200020e06c7 */
[----:B------:R-:W-:Y:S01]  /*87a0*/  IADD3 R177, P0, R192, 0x80, RZ ;  /* 0x00000080c0b17810 */ /* 0x000fe20007f1e0ff */
[----:B------:R-:W-:Y:S01]  /*87b0*/  ULDC.64 UR8, c[0x0][0x208] ;  /* 0x0000820000087ab9 */ /* 0x000fe20000000a00 */
[----:B------:R-:W-:Y:S01]  /*87c0*/  IADD3.X R205, RZ, R195, RZ, P6, !PT ;  /* 0x000000c3ffcd7210 */ /* 0x000fe200037fe4ff */
[----:B------:R-:W-:Y:S01]  /*87d0*/  ULDC.64 UR6, c[0x0][0x1e0] ;  /* 0x0000780000067ab9 */ /* 0x000fe20000000a00 */
[----:B------:R-:W-:-:S02]  /*87e0*/  IADD3.X R176, RZ, R199, RZ, P0, !PT ;  /* 0x000000c7ffb07210 */ /* 0x000fc400007fe4ff */
.L_x_819:
[----:B------:R-:W-:Y:S04]  /*87f0*/  DEPBAR.LE SB0, 0x2 ;  /* 0x000080800000791a */ /* 0x000fe80000000000 */
[----:B------:R-:W-:Y:S01]  /*8800*/  BAR.SYNC.DEFER_BLOCKING 0x0 ;  /* 0x0000000000007b1d */ /* 0x000fe20000010000 */
[----:B------:R-:W-:Y:S01]  /*8810*/  UIMAD UR4, UR5, 0x6000, URZ ;  /* 0x00006000050478a4 */ /* 0x000fe2000f8e023f */
[----:B------:R-:W-:Y:S01]  /*8820*/  MOV R155, UR15 ;  /* 0x0000000f009b7c02 */ /* 0x000fe20008000f00 */
[----:B------:R-:W-:Y:S02]  /*8830*/  UISETP.GE.AND UP1, UPT, UR10, UR21, UPT ;  /* 0x000000150a00728c */ /* 0x000fe4000bf26270 */
[----:B------:R-:W-:Y:S02]  /*8840*/  UIADD3 UR17, UR21, -0x1, URZ ;  /* 0xffffffff15117890 */ /* 0x000fe4000fffe03f */
[----:B------:R-:W-:Y:S02]  /*8850*/  IADD3 R2, R184, UR4, RZ ;  /* 0x00000004b8027c10 */ /* 0x000fe4000fffe0ff */
[----:B------:R-:W-:Y:S02]  /*8860*/  PLOP3.LUT P0, PT, PT, PT, UP1, 0x80, 0x0 ;  /* 0x000000000000781c */ /* 0x000fe40003f0f018 */
[-C--:B------:R-:W-:Y:S03]  /*8870*/  IADD3 R173, R185, R2.reuse, RZ ;  /* 0x00000002b9ad7210 */ /* 0x080fe60007ffe0ff */
[----:B------:R-:W-:Y:S01]  /*8880*/  @!UP1 USHF.R.S32.HI UR22, URZ, 0x1f, UR17 ;  /* 0x0000001f3f169899 */ /* 0x000fe20008011411 */
[----:B------:R-:W-:Y:S01]  /*8890*/  IADD3 R172, R188, R173, RZ ;  /* 0x000000adbcac7210 */ /* 0x000fe20007ffe0ff */
[----:B------:R-:W-:Y:S02]  /*88a0*/  @!UP1 UIMAD.WIDE.U32 UR24, UR17, UR8, URZ ;  /* 0x00000008111892a5 */ /* 0x000fe4000f8e003f */
[----:B------:R-:W-:Y:S02]  /*88b0*/  @!UP1 UIMAD UR22, UR22, UR8, URZ ;  /* 0x00000008161692a4 */ /* 0x000fe4000f8e023f */
[----:B------:R-:W-:Y:S02]  /*88c0*/  @!UP1 USHF.L.U32 UR23, UR24, 0x6, URZ ;  /* 0x0000000618179899 */ /* 0x000fe4000800063f */
[----:B------:R-:W-:Y:S01]  /*88d0*/  @!UP1 UIMAD UR22, UR17, UR9, UR22 ;  /* 0x00000009111692a4 */ /* 0x000fe2000f8e0216 */
[----:B------:R-:W-:Y:S03]  /*88e0*/  LDSM.16.M88.4 R32, [R186] ;  /* 0x00000000ba20783b */ /* 0x000fe60000000200 */
[----:B------:R-:W-:Y:S01]  /*88f0*/  @!UP1 UIADD3 UR22, UR25, UR22, URZ ;  /* 0x0000001619169290 */ /* 0x000fe2000fffe03f */
[----:B------:R-:W-:Y:S02]  /*8900*/  @!P0 IADD3 R149, P6, R190, UR23, RZ ;  /* 0x00000017be958c10 */ /* 0x000fe4000ffde0ff */
[----:B------:R-:W-:Y:S01]  /*8910*/  @!P0 IADD3 R151, P5, R206, UR23, RZ ;  /* 0x00000017ce978c10 */ /* 0x000fe2000ffbe0ff */
[----:B------:R-:W-:Y:S01]  /*8920*/  @!UP1 USHF.L.U64.HI UR22, UR24, 0x6, UR22 ;  /* 0x0000000618169899 */ /* 0x000fe20008010216 */
[----:B------:R-:W-:Y:S01]  /*8930*/  @!P0 IADD3 R148, P4, R204, UR23, RZ ;  /* 0x00000017cc948c10 */ /* 0x000fe2000ff9e0ff */
[----:B------:R-:W1:Y:S01]  /*8940*/  LDSM.16.M88.4 R8, [R184+UR4+0xc100] ;  /* 0x00c10004b808783b */ /* 0x000e620008000200 */
[----:B------:R-:W-:Y:S03]  /*8950*/  @!UP1 UIADD3 UR23, UP0, UR12, UR23, URZ ;  /* 0x000000170c179290 */ /* 0x000fe6000ff1e03f */
[----:B------:R-:W-:Y:S02]  /*8960*/  @!P0 IADD3.X R0, R195, UR22, RZ, P6, !PT ;  /* 0x00000016c3008c10 */ /* 0x000fe4000b7fe4ff */
[----:B------:R-:W-:Y:S02]  /*8970*/  @!P0 LEA R160, P6, R149, c[0x0][0x1f8], 0x1 ;  /* 0x00007e0095a08a11 */ /* 0x000fe400078c08ff */
[----:B------:R-:W2:Y:S01]  /*8980*/  LDSM.16.M88.4 R16, [R184+UR4+0xc900] ;  /* 0x00c90004b810783b */ /* 0x000ea20008000200 */
[----:B------:R-:W-:Y:S02]  /*8990*/  @!P0 IADD3.X R132, R205, UR22, RZ, P5, !PT ;  /* 0x00000016cd848c10 */ /* 0x000fe4000affe4ff */
[----:B------:R-:W-:Y:S02]  /*89a0*/  @!P0 LEA R166, P5, R151, c[0x0][0x1f8], 0x1 ;  /* 0x00007e0097a68a11 */ /* 0x000fe400078a08ff */
[----:B------:R-:W-:Y:S02]  /*89b0*/  @!P0 LEA.HI.X R161, R149, c[0x0][0x1fc], R0, 0x1, P6 ;  /* 0x00007f0095a18a11 */ /* 0x000fe400030f0c00 */
[----:B------:R-:W-:Y:S01]  /*89c0*/  @!P0 IADD3 R157, P6, R190, UR23, RZ ;  /* 0x00000017be9d8c10 */ /* 0x000fe2000ffde0ff */
[----:B------:R-:W3:Y:S01]  /*89d0*/  LDSM.16.M88.4 R24, [R184+UR4+0xd100] ;  /* 0x00d10004b818783b */ /* 0x000ee20008000200 */
[----:B------:R-:W-:Y:S02]  /*89e0*/  @!P0 LEA.HI.X R167, R151, c[0x0][0x1fc], R132, 0x1, P5 ;  /* 0x00007f0097a78a11 */ /* 0x000fe400028f0c84 */
[----:B------:R-:W-:Y:S05]  /*89f0*/  @!P0 IADD3 R159, P5, R206, UR23, RZ ;  /* 0x00000017ce9f8c10 */ /* 0x000fea000ffbe0ff */
[----:B------:R-:W4:Y:S08]  /*8a00*/  LDSM.16.M88.4 R136, [R184+UR4+0xd900] ;  /* 0x00d90004b888783b */ /* 0x000f300008000200 */
[----:B------:R-:W-:Y:S01]  /*8a10*/  LDSM.16.M88.4 R140, [R182] ;  /* 0x00000000b68c783b */ /* 0x000fe20000000200 */
[C---:B-1----:R-:W-:Y:S07]  /*8a20*/  HMMA.16816.F32 R4, R32.reuse, R8, RZ ;  /* 0x000000082004723c */ /* 0x042fee00000018ff */
[----:B------:R-:W1:Y:S01]  /*8a30*/  LDSM.16.M88.4 R144, [R173+0xc100] ;  /* 0x00c10000ad90783b */ /* 0x000e620000000200 */
[C---:B------:R-:W-:Y:S08]  /*8a40*/  HMMA.16816.F32 R8, R32.reuse, R10, RZ ;  /* 0x0000000a2008723c */ /* 0x040ff000000018ff */
[C---:B--2---:R-:W-:Y:S08]  /*8a50*/  HMMA.16816.F32 R12, R32.reuse, R16, RZ ;  /* 0x00000010200c723c */ /* 0x044ff000000018ff */
[C---:B------:R-:W-:Y:S08]  /*8a60*/  HMMA.16816.F32 R16, R32.reuse, R18, RZ ;  /* 0x000000122010723c */ /* 0x040ff000000018ff */
[C---:B---3--:R-:W-:Y:S08]  /*8a70*/  HMMA.16816.F32 R20, R32.reuse, R24, RZ ;  /* 0x000000182014723c */ /* 0x048ff000000018ff */
[C---:B------:R-:W-:Y:S08]  /*8a80*/  HMMA.16816.F32 R24, R32.reuse, R26, RZ ;  /* 0x0000001a2018723c */ /* 0x040ff000000018ff */
[C---:B----4-:R-:W-:Y:S07]  /*8a90*/  HMMA.16816.F32 R28, R32.reuse, R136, RZ ;  /* 0x00000088201c723c */ /* 0x050fee00000018ff */
[----:B------:R-:W-:Y:S01]  /*8aa0*/  @!P0 IADD3.X R137, R187, UR22, RZ, P4, !PT ;  /* 0x00000016bb898c10 */ /* 0x000fe2000a7fe4ff */
[----:B------:R-:W-:Y:S01]  /*8ab0*/  HMMA.16816.F32 R32, R32, R138, RZ ;  /* 0x0000008a2020723c */ /* 0x000fe200000018ff */
[C---:B------:R-:W-:Y:S01]  /*8ac0*/  @!P0 LEA R164, P4, R148.reuse, c[0x0][0x1f8], 0x1 ;  /* 0x00007e0094a48a11 */ /* 0x040fe200078808ff */
[----:B------:R-:W-:Y:S03]  /*8ad0*/  @!UP1 UIADD3.X UR22, UR11, UR22, URZ, UP0, !UPT ;  /* 0x000000160b169290 */ /* 0x000fe600087fe43f */
[----:B------:R-:W-:Y:S02]  /*8ae0*/  @!P0 LEA.HI.X R165, R148, c[0x0][0x1fc], R137, 0x1, P4 ;  /* 0x00007f0094a58a11 */ /* 0x000fe400020f0c89 */
[----:B------:R-:W-:Y:S01]  /*8af0*/  @!P0 IADD3 R153, P4, R204, UR23, RZ ;  /* 0x00000017cc998c10 */ /* 0x000fe2000ff9e0ff */
[C---:B-1----:R-:W-:Y:S01]  /*8b00*/  HMMA.16816.F32 R4, R140.reuse, R144, R4 ;  /* 0x000000908c04723c */ /* 0x042fe20000001804 */
[----:B------:R-:W1:Y:S04]  /*8b10*/  LDSM.16.M88.4 R136, [R173+0xc900] ;  /* 0x00c90000ad88783b */ /* 0x000e680000000200 */
[----:B------:R-:W-:Y:S02]  /*8b20*/  @!P0 IADD3.X R152, R205, UR22, RZ, P5, !PT ;  /* 0x00000016cd988c10 */ /* 0x000fe4000affe4ff */
[----:B------:R-:W-:Y:S01]  /*8b30*/  @!P0 LEA R170, P5, R159, c[0x0][0x1f8], 0x1 ;  /* 0x00007e009faa8a11 */ /* 0x000fe200078a08ff */
[C---:B------:R-:W-:Y:S01]  /*8b40*/  HMMA.16816.F32 R8, R140.reuse, R146, R8 ;  /* 0x000000928c08723c */ /* 0x040fe20000001808 */
[----:B------:R-:W2:Y:S03]  /*8b50*/  LDSM.16.M88.4 R148, [R173+0xd100] ;  /* 0x00d10000ad94783b */ /* 0x000ea60000000200 */
[----:B------:R-:W-:Y:S02]  /*8b60*/  @!P0 IADD3.X R132, R195, UR22, RZ, P6, !PT ;  /* 0x00000016c3848c10 */ /* 0x000fe4000b7fe4ff */
[----:B------:R-:W-:Y:S02]  /*8b70*/  @!P0 LEA R174, P6, R157, c[0x0][0x1f8], 0x1 ;  /* 0x00007e009dae8a11 */ /* 0x000fe400078c08ff */
[----:B------:R-:W-:Y:S01]  /*8b80*/  @!P0 IADD3.X R0, R187, UR22, RZ, P4, !PT ;  /* 0x00000016bb008c10 */ /* 0x000fe2000a7fe4ff */
[----:B------:R-:W-:Y:S03]  /*8b90*/  UIADD3 UR22, UR21, -0x2, URZ ;  /* 0xfffffffe15167890 */ /* 0x000fe6000fffe03f */
[----:B------:R-:W-:Y:S01]  /*8ba0*/  @!P0 LEA R168, P4, R153, c[0x0][0x1f8], 0x1 ;  /* 0x00007e0099a88a11 */ /* 0x000fe200078808ff */
[----:B------:R-:W-:Y:S01]  /*8bb0*/  UISETP.GE.AND UP1, UPT, UR22, UR10, UPT ;  /* 0x0000000a1600728c */ /* 0x000fe2000bf26270 */
[----:B------:R-:W-:Y:S01]  /*8bc0*/  @!P0 LEA.HI.X R175, R157, c[0x0][0x1fc], R132, 0x1, P6 ;  /* 0x00007f009daf8a11 */ /* 0x000fe200030f0c84 */
[----:B------:R-:W-:Y:S01]  /*8bd0*/  @!P0 IMAD R132, R155, 0x6000, R200 ;  /* 0x000060009b848824 */ /* 0x000fe200078e02c8 */
[----:B------:R-:W-:Y:S02]  /*8be0*/  @!P0 LEA.HI.X R171, R159, c[0x0][0x1fc], R152, 0x1, P5 ;  /* 0x00007f009fab8a11 */ /* 0x000fe400028f0c98 */
[----:B------:R-:W-:Y:S02]  /*8bf0*/  @!P0 LEA.HI.X R169, R153, c[0x0][0x1fc], R0, 0x1, P4 ;  /* 0x00007f0099a98a11 */ /* 0x000fe400020f0c00 */
[----:B------:R-:W3:Y:S01]  /*8c00*/  LDSM.16.M88.4 R152, [R173+0xd900] ;  /* 0x00d90000ad98783b */ /* 0x000ee20000000200 */
[-C--:B------:R-:W-:Y:S02]  /*8c10*/  IADD3 R0, R188, R2.reuse, RZ ;  /* 0x00000002bc007210 */ /* 0x080fe40007ffe0ff */
[----:B------:R-:W-:Y:S01]  /*8c20*/  IADD3 R2, R185, R2, R188 ;  /* 0x00000002b9027210 */ /* 0x000fe20007ffe0bc */
[----:B------:R-:W-:Y:S02]  /*8c30*/  @UP1 USHF.R.S32.HI UR23, URZ, 0x1f, UR22 ;  /* 0x0000001f3f171899 */ /* 0x000fe40008011416 */
[----:B------:R-:W-:Y:S02]  /*8c40*/  @UP1 UIMAD.WIDE.U32 UR24, UR22, UR6, URZ ;  /* 0x00000006161812a5 */ /* 0x000fe4000f8e003f */
[----:B------:R-:W-:Y:S01]  /*8c50*/  @!PT LDS RZ, [RZ] ;  /* 0x00000000fffff984 */ /* 0x000fe20000000800 */
[----:B------:R-:W-:Y:S01]  /*8c60*/  @!PT LDS RZ, [RZ] ;  /* 0x00000000fffff984 */ /* 0x000fe20000000800 */
[----:B------:R-:W-:Y:S01]  /*8c70*/  @!PT LDS RZ, [RZ] ;  /* 0x00000000fffff984 */ /* 0x000fe20000000800 */
[----:B------:R4:W-:Y:S01]  /*8c80*/  @!P0 LDGSTS.E.BYPASS.LTC128B.128 [R132], [R160.64], !P3 ;  /* 0x00000000a0848fae */ /* 0x0009e2000d901d52 */
[----:B------:R-:W-:Y:S01]  /*8c90*/  @UP1 UIMAD UR23, UR23, UR6, URZ ;  /* 0x00000006171712a4 */ /* 0x000fe2000f8e023f */
[C---:B-1----:R-:W-:Y:S03]  /*8ca0*/  HMMA.16816.F32 R12, R140.reuse, R136, R12 ;  /* 0x000000888c0c723c */ /* 0x042fe6000000180c */
[----:B------:R-:W-:Y:S03]  /*8cb0*/  @UP1 UIMAD UR23, UR22, UR7, UR23 ;  /* 0x00000007161712a4 */ /* 0x000fe6000f8e0217 */
[----:B------:R1:W-:Y:S01]  /*8cc0*/  @!P0 LDGSTS.E.BYPASS.LTC128B.128 [R132+0x2000], [R166.64], !P2 ;  /* 0x02000000a6848fae */ /* 0x0003e2000d101d52 */
[----:B------:R-:W-:Y:S02]  /*8cd0*/  @UP1 USHF.L.U32 UR22, UR24, 0x6, URZ ;  /* 0x0000000618161899 */ /* 0x000fe4000800063f */
[----:B------:R-:W-:Y:S01]  /*8ce0*/  @UP1 UIADD3 UR23, UR25, UR23, URZ ;  /* 0x0000001719171290 */ /* 0x000fe2000fffe03f */
[C---:B------:R-:W-:Y:S01]  /*8cf0*/  HMMA.16816.F32 R16, R140.reuse, R138, R16 ;  /* 0x0000008a8c10723c */ /* 0x040fe20000001810 */
[----:B------:R-:W-:Y:S03]  /*8d00*/  UIADD3 UR25, UR15, 0x1, URZ ;  /* 0x000000010f197890 */ /* 0x000fe6000fffe03f */
[----:B------:R1:W-:Y:S01]  /*8d10*/  @!P0 LDGSTS.E.BYPASS.LTC128B.128 [R132+0x4000], [R164.64], !P1 ;  /* 0x04000000a4848fae */ /* 0x0003e2000c901d52 */
[----:B------:R-:W-:Y:S02]  /*8d20*/  @UP1 USHF.L.U64.HI UR23, UR24, 0x6, UR23 ;  /* 0x0000000618171899 */ /* 0x000fe40008010217 */
[----:B------:R-:W-:Y:S01]  /*8d30*/  @UP1 UIADD3 UR24, UP0, UR14, UR22, URZ ;  /* 0x000000160e181290 */ /* 0x000fe2000ff1e03f */
[C---:B--2---:R-:W-:Y:S04]  /*8d40*/  HMMA.16816.F32 R20, R140.reuse, R148, R20 ;  /* 0x000000948c14723c */ /* 0x044fe80000001814 */
[----:B------:R2:W-:Y:S04]  /*8d50*/  @!P0 LDGSTS.E.BYPASS.LTC128B.128 [R132+0x1000], [R174.64], !P3 ;  /* 0x01000000ae848fae */ /* 0x0005e8000d901d52 */
[C---:B------:R-:W-:Y:S04]  /*8d60*/  HMMA.16816.F32 R24, R140.reuse, R150, R24 ;  /* 0x000000968c18723c */ /* 0x040fe80000001818 */
[----:B------:R5:W-:Y:S04]  /*8d70*/  @!P0 LDGSTS.E.BYPASS.LTC128B.128 [R132+0x3000], [R170.64], !P2 ;  /* 0x03000000aa848fae */ /* 0x000be8000d101d52 */
[C---:B---3--:R-:W-:Y:S04]  /*8d80*/  HMMA.16816.F32 R28, R140.reuse, R152, R28 ;  /* 0x000000988c1c723c */ /* 0x048fe8000000181c */
[----:B------:R5:W-:Y:S01]  /*8d90*/  @!P0 LDGSTS.E.BYPASS.LTC128B.128 [R132+0x5000], [R168.64], !P1 ;  /* 0x05000000a8848fae */ /* 0x000be2000c901d52 */
[----:B------:R-:W-:Y:S03]  /*8da0*/  PLOP3.LUT P0, PT, PT, PT, UP1, 0x80, 0x0 ;  /* 0x000000000000781c */ /* 0x000fe60003f0f018 */
[----:B------:R-:W-:Y:S04]  /*8db0*/  HMMA.16816.F32 R32, R140, R154, R32 ;  /* 0x0000009a8c20723c */ /* 0x000fe80000001820 */
[----:B------:R-:W-:Y:S08]  /*8dc0*/  LDSM.16.M88.4 R144, [R181] ;  /* 0x00000000b590783b */ /* 0x000ff00000000200 */
[----:B------:R-:W3:Y:S08]  /*8dd0*/  LDSM.16.M88.4 R156, [R0+0xc100] ;  /* 0x00c10000009c783b */ /* 0x000ef00000000200 */
[----:B----4-:R-:W4:Y:S08]  /*8de0*/  LDSM.16.M88.4 R160, [R0+0xc900] ;  /* 0x00c9000000a0783b */ /* 0x010f300000000200 */
[----:B------:R-:W2:Y:S08]  /*8df0*/  LDSM.16.M88.4 R136, [R0+0xd100] ;  /* 0x00d100000088783b */ /* 0x000eb00000000200 */
[----:B------:R-:W0:Y:S08]  /*8e00*/  LDGDEPBAR ;  /* 0x00000000000079af */ /* 0x000e300000000000 */
[----:B-1----:R-:W1:Y:S01]  /*8e10*/  LDSM.16.M88.4 R164, [R0+0xd900] ;  /* 0x00d9000000a4783b */ /* 0x002e620000000200 */
[C---:B---3--:R-:W-:Y:S07]  /*8e20*/  HMMA.16816.F32 R4, R144.reuse, R156, R4 ;  /* 0x0000009c9004723c */ /* 0x048fee0000001804 */
[----:B------:R-:W-:Y:S01]  /*8e30*/  LDSM.16.M88.4 R148, [R180] ;  /* 0x00000000b494783b */ /* 0x000fe20000000200 */
[C---:B------:R-:W-:Y:S07]  /*8e40*/  HMMA.16816.F32 R8, R144.reuse, R158, R8 ;  /* 0x0000009e9008723c */ /* 0x040fee0000001808 */
[----:B-----5:R-:W3:Y:S01]  /*8e50*/  LDSM.16.M88.4 R168, [R172+0xc100] ;  /* 0x00c10000aca8783b */ /* 0x020ee20000000200 */
[C---:B----4-:R-:W-:Y:S07]  /*8e60*/  HMMA.16816.F32 R12, R144.reuse, R160, R12 ;  /* 0x000000a0900c723c */ /* 0x050fee000000180c */
[----:B------:R-:W4:Y:S01]  /*8e70*/  LDSM.16.M88.4 R140, [R172+0xc900] ;  /* 0x00c90000ac8c783b */ /* 0x000f220000000200 */
[C---:B------:R-:W-:Y:S07]  /*8e80*/  HMMA.16816.F32 R16, R144.reuse, R162, R16 ;  /* 0x000000a29010723c */ /* 0x040fee0000001810 */
[----:B------:R-:W5:Y:S01]  /*8e90*/  LDSM.16.M88.4 R152, [R172+0xd100] ;  /* 0x00d10000ac98783b */ /* 0x000f620000000200 */
[C---:B--2---:R-:W-:Y:S07]  /*8ea0*/  HMMA.16816.F32 R20, R144.reuse, R136, R20 ;  /* 0x000000889014723c */ /* 0x044fee0000001814 */
[----:B------:R-:W2:Y:S01]  /*8eb0*/  LDSM.16.M88.4 R156, [R172+0xd900] ;  /* 0x00d90000ac9c783b */ /* 0x000ea20000000200 */
[C---:B------:R-:W-:Y:S07]  /*8ec0*/  HMMA.16816.F32 R24, R144.reuse, R138, R24 ;  /* 0x0000008a9018723c */ /* 0x040fee0000001818 */
[----:B------:R-:W-:Y:S01]  /*8ed0*/  LDSM.16.M88.4 R136, [R186+0x4000] ;  /* 0x00400000ba88783b */ /* 0x000fe20000000200 */
[C---:B-1----:R-:W-:Y:S07]  /*8ee0*/  HMMA.16816.F32 R28, R144.reuse, R164, R28 ;  /* 0x000000a4901c723c */ /* 0x042fee000000181c */
[----:B------:R-:W-:Y:S01]  /*8ef0*/  LDSM.16.M88.4 R160, [R184+UR4+0xe900] ;  /* 0x00e90004b8a0783b */ /* 0x000fe20008000200 */
[----:B------:R-:W-:Y:S07]  /*8f00*/  HMMA.16816.F32 R32, R144, R166, R32 ;  /* 0x000000a69020723c */ /* 0x000fee0000001820 */
[----:B------:R-:W1:Y:S01]  /*8f10*/  LDSM.16.M88.4 R144, [R184+UR4+0xe100] ;  /* 0x00e10004b890783b */ /* 0x000e620008000200 */
[C---:B---3--:R-:W-:Y:S07]  /*8f20*/  HMMA.16816.F32 R4, R148.reuse, R168, R4 ;  /* 0x000000a89404723c */ /* 0x048fee0000001804 */
[----:B------:R-:W-:Y:S01]  /*8f30*/  LDSM.16.M88.4 R164, [R182+0x4000] ;  /* 0x00400000b6a4783b */ /* 0x000fe20000000200 */
[C---:B------:R-:W-:Y:S07]  /*8f40*/  HMMA.16816.F32 R8, R148.reuse, R170, R8 ;  /* 0x000000aa9408723c */ /* 0x040fee0000001808 */
[----:B------:R-:W-:Y:S01]  /*8f50*/  LDSM.16.M88.4 R168, [R173+0xe100] ;  /* 0x00e10000ada8783b */ /* 0x000fe20000000200 */
[C---:B----4-:R-:W-:Y:S08]  /*8f60*/  HMMA.16816.F32 R12, R148.reuse, R140, R12 ;  /* 0x0000008c940c723c */ /* 0x050ff0000000180c */
[C---:B------:R-:W-:Y:S01]  /*8f70*/  HMMA.16816.F32 R16, R148.reuse, R142, R16 ;  /* 0x0000008e9410723c */ /* 0x040fe20000001810 */
[----:B------:R-:W3:Y:S07]  /*8f80*/  LDSM.16.M88.4 R140, [R184+UR4+0xf100] ;  /* 0x00f10004b88c783b */ /* 0x000eee0008000200 */
[C---:B-----5:R-:W-:Y:S08]  /*8f90*/  HMMA.16816.F32 R20, R148.reuse, R152, R20 ;  /* 0x000000989414723c */ /* 0x060ff00000001814 */
[C---:B------:R-:W-:Y:S01]  /*8fa0*/  HMMA.16816.F32 R24, R148.reuse, R154, R24 ;  /* 0x0000009a9418723c */ /* 0x040fe20000001818 */
[----:B------:R-:W4:Y:S07]  /*8fb0*/  LDSM.16.M88.4 R152, [R184+UR4+0xf900] ;  /* 0x00f90004b898783b */ /* 0x000f2e0008000200 */
[C---:B--2---:R-:W-:Y:S08]  /*8fc0*/  HMMA.16816.F32 R28, R148.reuse, R156, R28 ;  /* 0x0000009c941c723c */ /* 0x044ff0000000181c */
[----:B------:R-:W-:Y:S01]  /*8fd0*/  HMMA.16816.F32 R32, R148, R158, R32 ;  /* 0x0000009e9420723c */ /* 0x000fe20000001820 */
[----:B------:R-:W2:Y:S07]  /*8fe0*/  LDSM.16.M88.4 R148, [R173+0xe900] ;  /* 0x00e90000ad94783b */ /* 0x000eae0000000200 */
[C---:B-1----:R-:W-:Y:S01]  /*8ff0*/  HMMA.16816.F32 R4, R136.reuse, R144, R4 ;  /* 0x000000908804723c */ /* 0x042fe20000001804 */
[----:B------:R-:W-:Y:S07]  /*9000*/  LDSM.16.M88.4 R156, [R173+0xf900] ;  /* 0x00f90000ad9c783b */ /* 0x000fee0000000200 */
[C---:B------:R-:W-:Y:S01]  /*9010*/  HMMA.16816.F32 R8, R136.reuse, R146, R8 ;  /* 0x000000928808723c */ /* 0x040fe20000001808 */
        /* <DEDUP_REMOVED lines=8> */
[----:B------:R-:W-:Y:S01]  /*90a0*/  HMMA.16816.F32 R32, R136, R154, R32 ;  /* 0x0000009a8820723c */ /* 0x000fe20000001820 */
[----:B------:R-:W4:Y:S07]  /*90b0*/  LDSM.16.M88.4 R136, [R0+0xe900] ;  /* 0x00e900000088783b */ /* 0x000f2e0000000200 */
[C---:B------:R-:W-:Y:S01]  /*90c0*/  HMMA.16816.F32 R4, R164.reuse, R168, R4 ;  /* 0x000000a8a404723c */ /* 0x040fe20000001804 */
[----:B------:R-:W-:Y:S07]  /*90d0*/  LDSM.16.M88.4 R152, [R180+0x4000] ;  /* 0x00400000b498783b */ /* 0x000fee0000000200 */
[C---:B------:R-:W-:Y:S01]  /*90e0*/  HMMA.16816.F32 R8, R164.reuse, R170, R8 ;  /* 0x000000aaa408723c */ /* 0x040fe20000001808 */
[----:B------:R-:W-:Y:S07]  /*90f0*/  LDSM.16.M88.4 R168, [R172+0xe100] ;  /* 0x00e10000aca8783b */ /* 0x000fee0000000200 */
        /* <DEDUP_REMOVED lines=8> */
[----:B------:R-:W5:Y:S07]  /*9180*/  LDSM.16.M88.4 R156, [R2+0xe900] ;  /* 0x00e90000029c783b */ /* 0x000f6e0000000200 */
[C---:B---3--:R-:W-:Y:S01]  /*9190*/  HMMA.16816.F32 R4, R140.reuse, R160, R4 ;  /* 0x000000a08c04723c */ /* 0x048fe20000001804 */
[----:B------:R-:W-:Y:S07]  /*91a0*/  LDSM.16.M88.4 R164, [R184+UR4+0x11100] ;  /* 0x01110004b8a4783b */ /* 0x000fee0008000200 */
[C---:B------:R-:W-:Y:S01]  /*91b0*/  HMMA.16816.F32 R8, R140.reuse, R162, R8 ;  /* 0x000000a28c08723c */ /* 0x040fe20000001808 */
[----:B------:R-:W-:Y:S07]  /*91c0*/  LDSM.16.M88.4 R160, [R184+UR4+0x10900] ;  /* 0x01090004b8a0783b */ /* 0x000fee0008000200 */
[C---:B----4-:R-:W-:Y:S08]  /*91d0*/  HMMA.16816.F32 R12, R140.reuse, R136, R12 ;  /* 0x000000888c0c723c */ /* 0x050ff0000000180c */
[C---:B------:R-:W-:Y:S01]  /*91e0*/  HMMA.16816.F32 R16, R140.reuse, R138, R16 ;  /* 0x0000008a8c10723c */ /* 0x040fe20000001810 */
[----:B------:R-:W3:Y:S07]  /*91f0*/  LDSM.16.M88.4 R136, [R2+0xf100] ;  /* 0x00f100000288783b */ /* 0x000eee0000000200 */
[C---:B--2---:R-:W-:Y:S08]  /*9200*/  HMMA.16816.F32 R20, R140.reuse, R148, R20 ;  /* 0x000000948c14723c */ /* 0x044ff00000001814 */
[C---:B------:R-:W-:Y:S01]  /*9210*/  HMMA.16816.F32 R24, R140.reuse, R150, R24 ;  /* 0x000000968c18723c */ /* 0x040fe20000001818 */
[----:B------:R-:W2:Y:S07]  /*9220*/  LDSM.16.M88.4 R148, [R2+0xf900] ;  /* 0x00f900000294783b */ /* 0x000eae0000000200 */
[C---:B-1----:R-:W-:Y:S08]  /*9230*/  HMMA.16816.F32 R28, R140.reuse, R144, R28 ;  /* 0x000000908c1c723c */ /* 0x042ff0000000181c */
[----:B------:R-:W-:Y:S01]  /*9240*/  HMMA.16816.F32 R32, R140, R146, R32 ;  /* 0x000000928c20723c */ /* 0x000fe20000001820 */
[----:B------:R-:W-:Y:S07]  /*9250*/  LDSM.16.M88.4 R140, [R186+0x8000] ;  /* 0x00800000ba8c783b */ /* 0x000fee0000000200 */
[C---:B------:R-:W-:Y:S01]  /*9260*/  HMMA.16816.F32 R4, R152.reuse, R168, R4 ;  /* 0x000000a89804723c */ /* 0x040fe20000001804 */
[----:B------:R-:W1:Y:S07]  /*9270*/  LDSM.16.M88.4 R144, [R184+UR4+0x10100] ;  /* 0x01010004b890783b */ /* 0x000e6e0008000200 */
[C---:B------:R-:W-:Y:S01]  /*9280*/  HMMA.16816.F32 R8, R152.reuse, R170, R8 ;  /* 0x000000aa9808723c */ /* 0x040fe20000001808 */
[----:B------:R-:W-:Y:S07]  /*9290*/  LDSM.16.M88.4 R168, [R173+0x10100] ;  /* 0x01010000ada8783b */ /* 0x000fee0000000200 */
[C---:B-----5:R-:W-:Y:S08]  /*92a0*/  HMMA.16816.F32 R12, R152.reuse, R156, R12 ;  /* 0x0000009c980c723c */ /* 0x060ff0000000180c */
[C---:B------:R-:W-:Y:S01]  /*92b0*/  HMMA.16816.F32 R16, R152.reuse, R158, R16 ;  /* 0x0000009e9810723c */ /* 0x040fe20000001810 */
[----:B------:R-:W4:Y:S07]  /*92c0*/  LDSM.16.M88.4 R156, [R184+UR4+0x11900] ;  /* 0x01190004b89c783b */ /* 0x000f2e0008000200 */
[C---:B---3--:R-:W-:Y:S08]  /*92d0*/  HMMA.16816.F32 R20, R152.reuse, R136, R20 ;  /* 0x000000889814723c */ /* 0x048ff00000001814 */
[C---:B------:R-:W-:Y:S01]  /*92e0*/  HMMA.16816.F32 R24, R152.reuse, R138, R24 ;  /* 0x0000008a9818723c */ /* 0x040fe20000001818 */
[----:B------:R-:W3:Y:S07]  /*92f0*/  LDSM.16.M88.4 R136, [R182+0x8000] ;  /* 0x00800000b688783b */ /* 0x000eee0000000200 */
[C---:B--2---:R-:W-:Y:S08]  /*9300*/  HMMA.16816.F32 R28, R152.reuse, R148, R28 ;  /* 0x00000094981c723c */ /* 0x044ff0000000181c */
[----:B------:R-:W-:Y:S01]  /*9310*/  HMMA.16816.F32 R32, R152, R150, R32 ;  /* 0x000000969820723c */ /* 0x000fe20000001820 */
[----:B------:R-:W2:Y:S07]  /*9320*/  LDSM.16.M88.4 R148, [R173+0x10900] ;  /* 0x01090000ad94783b */ /* 0x000eae0000000200 */
[C---:B-1----:R-:W-:Y:S01]  /*9330*/  HMMA.16816.F32 R4, R140.reuse, R144, R4 ;  /* 0x000000908c04723c */ /* 0x042fe20000001804 */
[----:B------:R-:W-:Y:S07]  /*9340*/  LDSM.16.M88.4 R152, [R173+0x11900] ;  /* 0x01190000ad98783b */ /* 0x000fee0000000200 */
[C---:B------:R-:W-:Y:S01]  /*9350*/  HMMA.16816.F32 R8, R140.reuse, R146, R8 ;  /* 0x000000928c08723c */ /* 0x040fe20000001808 */
[----:B------:R-:W1:Y:S07]  /*9360*/  LDSM.16.M88.4 R144, [R173+0x11100] ;  /* 0x01110000ad90783b */ /* 0x000e6e0000000200 */
[C---:B------:R-:W-:Y:S01]  /*9370*/  HMMA.16816.F32 R12, R140.reuse, R160, R12 ;  /* 0x000000a08c0c723c */ /* 0x040fe2000000180c */
[----:B------:R-:W-:Y:S07]  /*9380*/  LDSM.16.M88.4 R172, [R172+0x10100] ;  /* 0x01010000acac783b */ /* 0x000fee0000000200 */
        /* <DEDUP_REMOVED lines=8> */
[C---:B---3--:R-:W-:Y:S01]  /*9410*/  HMMA.16816.F32 R4, R136.reuse, R168, R4 ;  /* 0x000000a88804723c */ /* 0x048fe20000001804 */
[----:B------:R-:W3:Y:S07]  /*9420*/  LDSM.16.M88.4 R156, [R0+0x11100] ;  /* 0x01110000009c783b */ /* 0x000eee0000000200 */
[C---:B------:R-:W-:Y:S01]  /*9430*/  HMMA.16816.F32 R8, R136.reuse, R170, R8 ;  /* 0x000000aa8808723c */ /* 0x040fe20000001808 */
[----:B------:R-:W-:Y:S07]  /*9440*/  LDSM.16.M88.4 R168, [R180+0x8000] ;  /* 0x00800000b4a8783b */ /* 0x000fee0000000200 */
[C---:B--2---:R-:W-:Y:S08]  /*9450*/  HMMA.16816.F32 R12, R136.reuse, R148, R12 ;  /* 0x00000094880c723c */ /* 0x044ff0000000180c */
[C---:B------:R-:W-:Y:S01]  /*9460*/  HMMA.16816.F32 R16, R136.reuse, R150, R16 ;  /* 0x000000968810723c */ /* 0x040fe20000001810 */
[----:B------:R-:W2:Y:S07]  /*9470*/  LDSM.16.M88.4 R148, [R0+0x11900] ;  /* 0x011900000094783b */ /* 0x000eae0000000200 */
[C---:B-1----:R-:W-:Y:S08]  /*9480*/  HMMA.16816.F32 R20, R136.reuse, R144, R20 ;  /* 0x000000908814723c */ /* 0x042ff00000001814 */
[C---:B------:R-:W-:Y:S01]  /*9490*/  HMMA.16816.F32 R24, R136.reuse, R146, R24 ;  /* 0x000000928818723c */ /* 0x040fe20000001818 */
[----:B------:R-:W-:Y:S07]  /*94a0*/  LDSM.16.M88.4 R144, [R2+0x11900] ;  /* 0x011900000290783b */ /* 0x000fee0000000200 */
[C---:B------:R-:W-:Y:S08]  /*94b0*/  HMMA.16816.F32 R28, R136.reuse, R152, R28 ;  /* 0x00000098881c723c */ /* 0x040ff0000000181c */
[----:B------:R-:W-:Y:S01]  /*94c0*/  HMMA.16816.F32 R32, R136, R154, R32 ;  /* 0x0000009a8820723c */ /* 0x000fe20000001820 */
[----:B------:R-:W1:Y:S07]  /*94d0*/  LDSM.16.M88.4 R136, [R2+0x10900] ;  /* 0x010900000288783b */ /* 0x000e6e0000000200 */
[C---:B-----5:R-:W-:Y:S08]  /*94e0*/  HMMA.16816.F32 R4, R160.reuse, R164, R4 ;  /* 0x000000a4a004723c */ /* 0x060ff00000001804 */
[C---:B------:R-:W-:Y:S08]  /*94f0*/  HMMA.16816.F32 R8, R160.reuse, R166, R8 ;  /* 0x000000a6a008723c */ /* 0x040ff00000001808 */
[C---:B----4-:R-:W-:Y:S08]  /*9500*/  HMMA.16816.F32 R12, R160.reuse, R140, R12 ;  /* 0x0000008ca00c723c */ /* 0x050ff0000000180c */
[C---:B------:R-:W-:Y:S01]  /*9510*/  HMMA.16816.F32 R16, R160.reuse, R142, R16 ;  /* 0x0000008ea010723c */ /* 0x040fe20000001810 */
[----:B------:R-:W4:Y:S01]  /*9520*/  LDSM.16.M88.4 R140, [R2+0x11100] ;  /* 0x01110000028c783b */ /* 0x000f220000000200 */
[----:B------:R-:W-:Y:S06]  /*9530*/  DEPBAR.LE SB0, 0x2 ;  /* 0x000080800000791a */ /* 0x000fec0000000000 */
[C---:B---3--:R-:W-:Y:S01]  /*9540*/  HMMA.16816.F32 R20, R160.reuse, R156, R20 ;  /* 0x0000009ca014723c */ /* 0x048fe20000001814 */
[----:B------:R-:W-:Y:S07]  /*9550*/  BAR.SYNC.DEFER_BLOCKING 0x0 ;  /* 0x0000000000007b1d */ /* 0x000fee0000010000 */
[C---:B------:R-:W-:Y:S08]  /*9560*/  HMMA.16816.F32 R24, R160.reuse, R158, R24 ;  /* 0x0000009ea018723c */ /* 0x040ff00000001818 */
[C---:B--2---:R-:W-:Y:S08]  /*9570*/  HMMA.16816.F32 R28, R160.reuse, R148, R28 ;  /* 0x00000094a01c723c */ /* 0x044ff0000000181c */
[----:B------:R-:W-:Y:S01]  /*9580*/  HMMA.16816.F32 R32, R160, R150, R32 ;  /* 0x00000096a020723c */ /* 0x000fe20000001820 */
[----:B------:R-:W-:Y:S07]  /*9590*/  LDSM.16.MT88.4 R148, [R135+UR4+0x2900] ;  /* 0x002900048794783b */ /* 0x000fee0008004200 */
[C---:B------:R-:W-:Y:S08]  /*95a0*/  HMMA.16816.F32 R4, R168.reuse, R172, R4 ;  /* 0x000000aca804723c */ /* 0x040ff00000001804 */
        /* <DEDUP_REMOVED lines=50> */
[----:B------:R-:W1:Y:S01]  /*98d0*/  LDSM.16.MT88.4 R136, [R135+UR4+0x100] ;  /* 0x000100048788783b */ /* 0x000e620008004200 */
[--C-:B------:R-:W-:Y:S01]  /*98e0*/  FFMA.FTZ R159, R4, c[0x0][0x2d0], -R166.reuse ;  /* 0x0000b400049f7a23 */ /* 0x100fe200000108a6 */
[----:B------:R-:W-:Y:S01]  /*98f0*/  IADD3 R4, R135, UR4, RZ ;  /* 0x0000000487047c10 */ /* 0x000fe2000fffe0ff */
[C---:B------:R-:W-:Y:S02]  /*9900*/  FADD.FTZ R133, -R0.reuse, R3 ;  /* 0x0000000300857221 */ /* 0x040fe40000010100 */
[----:B------:R-:W-:Y:S01]  /*9910*/  FMUL.FTZ R165, R0, c[0x0][0x2d0] ;  /* 0x0000b40000a57a20 */ /* 0x000fe20000410000 */
[----:B------:R-:W2:Y:S01]  /*9920*/  MUFU.EX2 R132, R132 ;  /* 0x0000008400847308 */ /* 0x000ea20000000800 */
[----:B------:R-:W-:Y:S01]  /*9930*/  FMUL.FTZ R3, R133, c[0x0][0x2d0] ;  /* 0x0000b40085037a20 */ /* 0x000fe20000410000 */
[----:B------:R-:W-:Y:S01]  /*9940*/  IADD3 R133, R183, R4, RZ ;  /* 0x00000004b7857210 */ /* 0x000fe20007ffe0ff */
[--C-:B------:R-:W-:Y:S02]  /*9950*/  FFMA.FTZ R162, R5, c[0x0][0x2d0], -R166.reuse ;  /* 0x0000b40005a27a23 */ /* 0x100fe400000108a6 */
[--C-:B------:R-:W-:Y:S02]  /*9960*/  FFMA.FTZ R157, R8, c[0x0][0x2d0], -R166.reuse ;  /* 0x0000b400089d7a23 */ /* 0x100fe400000108a6 */
[--C-:B------:R-:W-:Y:S01]  /*9970*/  FFMA.FTZ R160, R9, c[0x0][0x2d0], -R166.reuse ;  /* 0x0000b40009a07a23 */ /* 0x100fe200000108a6 */
[----:B------:R-:W3:Y:S01]  /*9980*/  LDSM.16.MT88.4 R140, [R133+0x100] ;  /* 0x00010000858c783b */ /* 0x000ee20000004200 */
[--C-:B------:R-:W-:Y:S01]  /*9990*/  FFMA.FTZ R164, R6, c[0x0][0x2d0], -R165.reuse ;  /* 0x0000b40006a47a23 */ /* 0x100fe200000108a5 */
[----:B------:R-:W4:Y:S01]  /*99a0*/  MUFU.EX2 R3, R3 ;  /* 0x0000000300037308 */ /* 0x000f220000000800 */
[--C-:B------:R-:W-:Y:S02]  /*99b0*/  FFMA.FTZ R161, R7, c[0x0][0x2d0], -R165.reuse ;  /* 0x0000b40007a17a23 */ /* 0x100fe400000108a5 */
[--C-:B------:R-:W-:Y:S02]  /*99c0*/  FFMA.FTZ R163, R10, c[0x0][0x2d0], -R165.reuse ;  /* 0x0000b4000aa37a23 */ /* 0x100fe400000108a5 */
[--C-:B------:R-:W-:Y:S01]  /*99d0*/  FFMA.FTZ R158, R11, c[0x0][0x2d0], -R165.reuse ;  /* 0x0000b4000b9e7a23 */ /* 0x100fe200000108a5 */
[----:B------:R-:W-:Y:S01]  /*99e0*/  LDSM.16.MT88.4 R144, [R133+0x900] ;  /* 0x000900008590783b */ /* 0x000fe20000004200 */
[--C-:B------:R-:W-:Y:S02]  /*99f0*/  FFMA.FTZ R169, R16, c[0x0][0x2d0], -R166.reuse ;  /* 0x0000b40010a97a23 */ /* 0x100fe400000108a6 */
[--C-:B------:R-:W-:Y:S01]  /*9a00*/  FFMA.FTZ R170, R17, c[0x0][0x2d0], -R166.reuse ;  /* 0x0000b40011aa7a23 */ /* 0x100fe200000108a6 */
[----:B------:R-:W-:Y:S01]  /*9a10*/  MUFU.EX2 R159, R159 ;  /* 0x0000009f009f7308 */ /* 0x000fe20000000800 */
[--C-:B------:R-:W-:Y:S02]  /*9a20*/  FFMA.FTZ R173, R18, c[0x0][0x2d0], -R165.reuse ;  /* 0x0000b40012ad7a23 */ /* 0x100fe400000108a5 */
[--C-:B------:R-:W-:Y:S01]  /*9a30*/  FFMA.FTZ R174, R19, c[0x0][0x2d0], -R165.reuse ;  /* 0x0000b40013ae7a23 */ /* 0x100fe200000108a5 */
[----:B------:R-:W-:Y:S01]  /*9a40*/  LDSM.16.MT88.4 R152, [R133+0x2900] ;  /* 0x002900008598783b */ /* 0x000fe20000004200 */
[C---:B--2---:R-:W-:Y:S02]  /*9a50*/  FMUL.FTZ R4, R132.reuse, R128 ;  /* 0x0000008084047220 */ /* 0x044fe40000410000 */
[C---:B------:R-:W-:Y:S02]  /*9a60*/  FMUL.FTZ R5, R132.reuse, R129 ;  /* 0x0000008184057220 */ /* 0x040fe40000410000 */
[C---:B------:R-:W-:Y:S01]  /*9a70*/  FMUL.FTZ R8, R132.reuse, R124 ;  /* 0x0000007c84087220 */ /* 0x040fe20000410000 */
[----:B------:R-:W2:Y:S01]  /*9a80*/  MUFU.EX2 R162, R162 ;  /* 0x000000a200a27308 */ /* 0x000ea20000000800 */
[C---:B------:R-:W-:Y:S01]  /*9a90*/  FMUL.FTZ R9, R132.reuse, R125 ;  /* 0x0000007d84097220 */ /* 0x040fe20000410000 */
[----:B------:R-:W-:Y:S01]  /*9aa0*/  LDSM.16.MT88.4 R16, [R134+UR4+0x900] ;  /* 0x000900048610783b */ /* 0x000fe20008004200 */
[C---:B------:R-:W-:Y:S02]  /*9ab0*/  FMUL.FTZ R100, R132.reuse, R100 ;  /* 0x0000006484647220 */ /* 0x040fe40000410000 */
[C---:B----4-:R-:W-:Y:S02]  /*9ac0*/  FMUL.FTZ R6, R3.reuse, R130 ;  /* 0x0000008203067220 */ /* 0x050fe40000410000 */
[C---:B------:R-:W-:Y:S02]  /*9ad0*/  FMUL.FTZ R7, R3.reuse, R131 ;  /* 0x0000008303077220 */ /* 0x040fe40000410000 */
[C---:B------:R-:W-:Y:S01]  /*9ae0*/  FMUL.FTZ R10, R3.reuse, R126 ;  /* 0x0000007e030a7220 */ /* 0x040fe20000410000 */
[----:B------:R-:W-:Y:S01]  /*9af0*/  MUFU.EX2 R157, R157 ;  /* 0x0000009d009d7308 */ /* 0x000fe20000000800 */
[C---:B------:R-:W-:Y:S02]  /*9b00*/  FMUL.FTZ R11, R3.reuse, R127 ;  /* 0x0000007f030b7220 */ /* 0x040fe40000410000 */
[----:B------:R-:W4:Y:S01]  /*9b10*/  LDSM.16.MT88.4 R124, [R134+UR4+0x100] ;  /* 0x00010004867c783b */ /* 0x000f220008004200 */
[C---:B------:R-:W-:Y:S02]  /*9b20*/  FMUL.FTZ R101, R132.reuse, R101 ;  /* 0x0000006584657220 */ /* 0x040fe40000410000 */
[C---:B------:R-:W-:Y:S02]  /*9b30*/  FMUL.FTZ R102, R3.reuse, R102 ;  /* 0x0000006603667220 */ /* 0x040fe40000410000 */
[C---:B------:R-:W-:Y:S02]  /*9b40*/  FMUL.FTZ R103, R3.reuse, R103 ;  /* 0x0000006703677220 */ /* 0x040fe40000410000 */
[----:B------:R-:W5:Y:S01]  /*9b50*/  MUFU.EX2 R160, R160 ;  /* 0x000000a000a07308 */ /* 0x000f620000000800 */
[C---:B------:R-:W-:Y:S02]  /*9b60*/  FMUL.FTZ R104, R132.reuse, R104 ;  /* 0x0000006884687220 */ /* 0x040fe40000410000 */
[----:B------:R-:W-:Y:S01]  /*9b70*/  FMUL.FTZ R105, R132, R105 ;  /* 0x0000006984697220 */ /* 0x000fe20000410000 */
[----:B--2---:R-:W-:Y:S01]  /*9b80*/  F2FP.PACK_AB R128, R162, R159 ;  /* 0x0000009fa280723e */ /* 0x004fe200000000ff */
        /* <DEDUP_REMOVED lines=8> */
[----:B------:R-:W-:Y:S01]  /*9c10*/  FMUL.FTZ R113, R132, R113 ;  /* 0x0000007184717220 */ /* 0x000fe20000410000 */
[----:B------:R-:W2:Y:S01]  /*9c20*/  MUFU.EX2 R161, R161 ;  /* 0x000000a100a17308 */ /* 0x000ea20000000800 */
[C---:B------:R-:W-:Y:S02]  /*9c30*/  FMUL.FTZ R114, R3.reuse, R114 ;  /* 0x0000007203727220 */ /* 0x040fe40000410000 */
[C---:B------:R-:W-:Y:S01]  /*9c40*/  FMUL.FTZ R115, R3.reuse, R115 ;  /* 0x0000007303737220 */ /* 0x040fe20000410000 */
[----:B-----5:R-:W-:Y:S01]  /*9c50*/  F2FP.PACK_AB R130, R160, R157 ;  /* 0x0000009da082723e */ /* 0x020fe200000000ff */
        /* <DEDUP_REMOVED lines=9> */
[----:B------:R-:W5:Y:S01]  /*9cf0*/  MUFU.EX2 R158, R158 ;  /* 0x0000009e009e7308 */ /* 0x000f620000000800 */
[C---:B------:R-:W-:Y:S02]  /*9d00*/  FMUL.FTZ R36, R132.reuse, R36 ;  /* 0x0000002484247220 */ /* 0x040fe40000410000 */
[----:B------:R-:W-:Y:S01]  /*9d10*/  FMUL.FTZ R37, R132, R37 ;  /* 0x0000002584257220 */ /* 0x000fe20000410000 */
[----:B--2---:R-:W-:Y:S01]  /*9d20*/  F2FP.PACK_AB R129, R161, R164 ;  /* 0x000000a4a181723e */ /* 0x004fe200000000ff */
[C---:B------:R-:W-:Y:S02]  /*9d30*/  FMUL.FTZ R38, R3.reuse, R38 ;  /* 0x0000002603267220 */ /* 0x040fe40000410000 */
[----:B------:R-:W-:Y:S02]  /*9d40*/  FMUL.FTZ R39, R3, R39 ;  /* 0x0000002703277220 */ /* 0x000fe40000410000 */
[--C-:B------:R-:W-:Y:S01]  /*9d50*/  FFMA.FTZ R175, R28, c[0x0][0x2d0], -R166.reuse ;  /* 0x0000b4001caf7a23 */ /* 0x100fe200000108a6 */
[----:B------:R-:W-:Y:S01]  /*9d60*/  MUFU.EX2 R169, R169 ;  /* 0x000000a900a97308 */ /* 0x000fe20000000800 */
[--C-:B------:R-:W-:Y:S02]  /*9d70*/  FFMA.FTZ R208, R29, c[0x0][0x2d0], -R166.reuse ;  /* 0x0000b4001dd07a23 */ /* 0x100fe400000108a6 */
[--C-:B------:R-:W-:Y:S02]  /*9d80*/  FFMA.FTZ R207, R32, c[0x0][0x2d0], -R166.reuse ;  /* 0x0000b40020cf7a23 */ /* 0x100fe400000108a6 */
[--C-:B------:R-:W-:Y:S02]  /*9d90*/  FFMA.FTZ R209, R30, c[0x0][0x2d0], -R165.reuse ;  /* 0x0000b4001ed17a23 */ /* 0x100fe400000108a5 */
[--C-:B------:R-:W-:Y:S02]  /*9da0*/  FFMA.FTZ R210, R31, c[0x0][0x2d0], -R165.reuse ;  /* 0x0000b4001fd27a23 */ /* 0x100fe400000108a5 */
[----:B------:R-:W-:Y:S01]  /*9db0*/  LDSM.16.MT88.4 R28, [R133+0x1900] ;  /* 0x00190000851c783b */ /* 0x000fe20000004200 */
[--C-:B------:R-:W-:Y:S01]  /*9dc0*/  FFMA.FTZ R211, R34, c[0x0][0x2d0], -R165.reuse ;  /* 0x0000b40022d37a23 */ /* 0x100fe200000108a5 */
[----:B------:R-:W2:Y:S01]  /*9dd0*/  MUFU.EX2 R170, R170 ;  /* 0x000000aa00aa7308 */ /* 0x000ea20000000800 */
[----:B------:R-:W-:Y:S01]  /*9de0*/  FMUL.FTZ R40, R132, R40 ;  /* 0x0000002884287220 */ /* 0x000fe20000410000 */
[----:B-----5:R-:W-:Y:S01]  /*9df0*/  F2FP.PACK_AB R131, R158, R163 ;  /* 0x000000a39e83723e */ /* 0x020fe200000000ff */
[C---:B------:R-:W-:Y:S02]  /*9e00*/  FMUL.FTZ R41, R132.reuse, R41 ;  /* 0x0000002984297220 */ /* 0x040fe40000410000 */
[C---:B------:R-:W-:Y:S02]  /*9e10*/  FMUL.FTZ R42, R3.reuse, R42 ;  /* 0x0000002a032a7220 */ /* 0x040fe40000410000 */
[----:B------:R-:W-:Y:S02]  /*9e20*/  FMUL.FTZ R43, R3, R43 ;  /* 0x0000002b032b7220 */ /* 0x000fe40000410000 */
[C---:B-1----:R-:W-:Y:S01]  /*9e30*/  HMMA.16816.F32 R4, R128.reuse, R136, R4 ;  /* 0x000000888004723c */ /* 0x042fe20000001804 */
[----:B------:R-:W-:Y:S04]  /*9e40*/  MUFU.EX2 R173, R173 ;  /* 0x000000ad00ad7308 */ /* 0x000fe80000000800 */
[----:B------:R-:W-:Y:S02]  /*9e50*/  FMUL.FTZ R44, R132, R44 ;  /* 0x0000002c842c7220 */ /* 0x000fe40000410000 */
[----:B------:R-:W-:Y:S01]  /*9e60*/  IADD3 R136, R134, UR4, RZ ;  /* 0x0000000486887c10 */ /* 0x000fe2000fffe0ff */
[C---:B------:R-:W-:Y:S03]  /*9e70*/  HMMA.16816.F32 R8, R128.reuse, R138, R8 ;  /* 0x0000008a8008723c */ /* 0x040fe60000001808 */
[----:B------:R-:W1:Y:S01]  /*9e80*/  MUFU.EX2 R174, R174 ;  /* 0x000000ae00ae7308 */ /* 0x000e620000000800 */
[----:B------:R-:W-:Y:S01]  /*9e90*/  IADD3 R156, R183, R136, RZ ;  /* 0x00000088b79c7210 */ /* 0x000fe20007ffe0ff */
[C---:B------:R-:W-:Y:S02]  /*9ea0*/  FMUL.FTZ R45, R132.reuse, R45 ;  /* 0x0000002d842d7220 */ /* 0x040fe40000410000 */
[C---:B------:R-:W-:Y:S01]  /*9eb0*/  FMUL.FTZ R46, R3.reuse, R46 ;  /* 0x0000002e032e7220 */ /* 0x040fe20000410000 */
[C---:B---3--:R-:W-:Y:S01]  /*9ec0*/  HMMA.16816.F32 R100, R128.reuse, R140, R100 ;  /* 0x0000008c8064723c */ /* 0x048fe20000001864 */
[----:B------:R-:W3:Y:S03]  /*9ed0*/  LDSM.16.MT88.4 R136, [R156+0x100] ;  /* 0x000100009c88783b */ /* 0x000ee60000004200 */
[C---:B------:R-:W-:Y:S01]  /*9ee0*/  FMUL.FTZ R47, R3.reuse, R47 ;  /* 0x0000002f032f7220 */ /* 0x040fe20000410000 */
[----:B------:R-:W-:Y:S01]  /*9ef0*/  MUFU.EX2 R175, R175 ;  /* 0x000000af00af7308 */ /* 0x000fe20000000800 */
[C---:B------:R-:W-:Y:S02]  /*9f00*/  FMUL.FTZ R48, R132.reuse, R48 ;  /* 0x0000003084307220 */ /* 0x040fe40000410000 */
[C---:B------:R-:W-:Y:S01]  /*9f10*/  HMMA.16816.F32 R104, R128.reuse, R142, R104 ;  /* 0x0000008e8068723c */ /* 0x040fe20000001868 */
[----:B------:R-:W5:Y:S03]  /*9f20*/  LDSM.16.MT88.4 R140, [R135+UR4+0x2100] ;  /* 0x00210004878c783b */ /* 0x000f660008004200 */
        /* <DEDUP_REMOVED lines=11> */
[C---:B------:R-:W-:Y:S04]  /*9fe0*/  FMUL.FTZ R55, R3.reuse, R55 ;  /* 0x0000003703377220 */ /* 0x040fe80000410000 */
[C---:B------:R-:W-:Y:S01]  /*9ff0*/  FMUL.FTZ R56, R132.reuse, R56 ;  /* 0x0000003884387220 */ /* 0x040fe20000410000 */
[----:B------:R-:W-:Y:S01]  /*a000*/  MUFU.EX2 R209, R209 ;  /* 0x000000d100d17308 */ /* 0x000fe20000000800 */
[C---:B------:R-:W-:Y:S02]  /*a010*/  FMUL.FTZ R57, R132.reuse, R57 ;  /* 0x0000003984397220 */ /* 0x040fe40000410000 */
[C---:B------:R-:W-:Y:S01]  /*a020*/  FMUL.FTZ R58, R3.reuse, R58 ;  /* 0x0000003a033a7220 */ /* 0x040fe20000410000 */
[C---:B---3--:R-:W-:Y:S03]  /*a030*/  HMMA.16816.F32 R116, R128.reuse, R136, R116 ;  /* 0x000000888074723c */ /* 0x048fe60000001874 */
[C---:B------:R-:W-:Y:S02]  /*a040*/  FMUL.FTZ R59, R3.reuse, R59 ;  /* 0x0000003b033b7220 */ /* 0x040fe40000410000 */
[C---:B------:R-:W-:Y:S01]  /*a050*/  FMUL.FTZ R60, R132.reuse, R60 ;  /* 0x0000003c843c7220 */ /* 0x040fe20000410000 */
[----:B------:R-:W-:Y:S01]  /*a060*/  MUFU.EX2 R210, R210 ;  /* 0x000000d200d27308 */ /* 0x000fe20000000800 */
[C---:B------:R-:W-:Y:S01]  /*a070*/  FMUL.FTZ R61, R132.reuse, R61 ;  /* 0x0000003d843d7220 */ /* 0x040fe20000410000 */
[C---:B------:R-:W-:Y:S01]  /*a080*/  HMMA.16816.F32 R120, R128.reuse, R138, R120 ;  /* 0x0000008a8078723c */ /* 0x040fe20000001878 */
[----:B------:R-:W3:Y:S03]  /*a090*/  LDSM.16.MT88.4 R136, [R134+UR4+0x2100] ;  /* 0x002100048688783b */ /* 0x000ee60008004200 */
[C---:B------:R-:W-:Y:S02]  /*a0a0*/  FMUL.FTZ R62, R3.reuse, R62 ;  /* 0x0000003e033e7220 */ /* 0x040fe40000410000 */
[C---:B------:R-:W-:Y:S02]  /*a0b0*/  FMUL.FTZ R63, R3.reuse, R63 ;  /* 0x0000003f033f7220 */ /* 0x040fe40000410000 */
[C---:B-----5:R-:W-:Y:S01]  /*a0c0*/  HMMA.16816.F32 R36, R128.reuse, R140, R36 ;  /* 0x0000008c8024723c */ /* 0x060fe20000001824 */
[----:B------:R-:W-:Y:S03]  /*a0d0*/  MUFU.EX2 R211, R211 ;  /* 0x000000d300d37308 */ /* 0x000fe60000000800 */
[C---:B------:R-:W-:Y:S02]  /*a0e0*/  FMUL.FTZ R64, R132.reuse, R64 ;  /* 0x0000004084407220 */ /* 0x040fe40000410000 */
[C---:B------:R-:W-:Y:S02]  /*a0f0*/  FMUL.FTZ R65, R132.reuse, R65 ;  /* 0x0000004184417220 */ /* 0x040fe40000410000 */
[C---:B------:R-:W-:Y:S01]  /*a100*/  HMMA.16816.F32 R40, R128.reuse, R142, R40 ;  /* 0x0000008e8028723c */ /* 0x040fe20000001828 */
[----:B------:R-:W5:Y:S03]  /*a110*/  LDSM.16.MT88.4 R140, [R156+0x2100] ;  /* 0x002100009c8c783b */ /* 0x000f660000004200 */
[C---:B------:R-:W-:Y:S02]  /*a120*/  FMUL.FTZ R66, R3.reuse, R66 ;  /* 0x0000004203427220 */ /* 0x040fe40000410000 */
[C---:B------:R-:W-:Y:S02]  /*a130*/  FMUL.FTZ R67, R3.reuse, R67 ;  /* 0x0000004303437220 */ /* 0x040fe40000410000 */
[C---:B----4-:R-:W-:Y:S04]  /*a140*/  HMMA.16816.F32 R44, R128.reuse, R124, R44 ;  /* 0x0000007c802c723c */ /* 0x050fe8000000182c */
[C---:B------:R-:W-:Y:S02]  /*a150*/  FMUL.FTZ R68, R132.reuse, R68 ;  /* 0x0000004484447220 */ /* 0x040fe40000410000 */
[C---:B------:R-:W-:Y:S02]  /*a160*/  FMUL.FTZ R69, R132.reuse, R69 ;  /* 0x0000004584457220 */ /* 0x040fe40000410000 */
[C---:B------:R-:W-:Y:S01]  /*a170*/  HMMA.16816.F32 R48, R128.reuse, R126, R48 ;  /* 0x0000007e8030723c */ /* 0x040fe20000001830 */
[----:B------:R-:W4:Y:S03]  /*a180*/  LDSM.16.MT88.4 R124, [R135+UR4+0x4100] ;  /* 0x00410004877c783b */ /* 0x000f260008004200 */
        /* <DEDUP_REMOVED lines=11> */
[C---:B-----5:R-:W-:Y:S04]  /*a240*/  HMMA.16816.F32 R60, R128.reuse, R140, R60 ;  /* 0x0000008c803c723c */ /* 0x060fe8000000183c */
[C---:B------:R-:W-:Y:S02]  /*a250*/  FMUL.FTZ R78, R3.reuse, R78 ;  /* 0x0000004e034e7220 */ /* 0x040fe40000410000 */
[C---:B------:R-:W-:Y:S02]  /*a260*/  FMUL.FTZ R79, R3.reuse, R79 ;  /* 0x0000004f034f7220 */ /* 0x040fe40000410000 */
[C---:B------:R-:W-:Y:S01]  /*a270*/  HMMA.16816.F32 R64, R128.reuse, R142, R64 ;  /* 0x0000008e8040723c */ /* 0x040fe20000001840 */
[----:B------:R-:W5:Y:S03]  /*a280*/  LDSM.16.MT88.4 R140, [R134+UR4+0x4100] ;  /* 0x00410004868c783b */ /* 0x000f660008004200 */
        /* <DEDUP_REMOVED lines=8> */
[----:B------:R-:W-:Y:S02]  /*a310*/  FMUL.FTZ R85, R132, R85 ;  /* 0x0000005584557220 */ /* 0x000fe40000410000 */
[C---:B------:R-:W-:Y:S01]  /*a320*/  FMUL.FTZ R86, R3.reuse, R86 ;  /* 0x0000005603567220 */ /* 0x040fe20000410000 */
[C---:B---3--:R-:W-:Y:S03]  /*a330*/  HMMA.16816.F32 R76, R128.reuse, R136, R76 ;  /* 0x00000088804c723c */ /* 0x048fe6000000184c */
[----:B------:R-:W-:Y:S02]  /*a340*/  FMUL.FTZ R87, R3, R87 ;  /* 0x0000005703577220 */ /* 0x000fe40000410000 */
[--C-:B------:R-:W-:Y:S02]  /*a350*/  FFMA.FTZ R167, R12, c[0x0][0x2d0], -R166.reuse ;  /* 0x0000b4000ca77a23 */ /* 0x100fe400000108a6 */
[----:B------:R-:W-:Y:S01]  /*a360*/  FFMA.FTZ R168, R13, c[0x0][0x2d0], -R166 ;  /* 0x0000b4000da87a23 */ /* 0x000fe200000108a6 */
[C---:B------:R-:W-:Y:S01]  /*a370*/  HMMA.16816.F32 R80, R128.reuse, R138, R80 ;  /* 0x0000008a8050723c */ /* 0x040fe20000001850 */
[----:B------:R-:W3:Y:S02]  /*a380*/  LDSM.16.MT88.4 R136, [R135+UR4+0x900] ;  /* 0x000900048788783b */ /* 0x000ee40008004200 */
[----:B------:R-:W-:Y:S01]  /*a390*/  MUFU.EX2 R167, R167 ;  /* 0x000000a700a77308 */ /* 0x000fe20000000800 */
[--C-:B------:R-:W-:Y:S01]  /*a3a0*/  FFMA.FTZ R171, R14, c[0x0][0x2d0], -R165.reuse ;  /* 0x0000b4000eab7a23 */ /* 0x100fe200000108a5 */
[----:B--2---:R-:W-:Y:S01]  /*a3b0*/  F2FP.PACK_AB R14, R170, R169 ;  /* 0x000000a9aa0e723e */ /* 0x004fe200000000ff */
[----:B------:R-:W-:Y:S01]  /*a3c0*/  FFMA.FTZ R172, R15, c[0x0][0x2d0], -R165 ;  /* 0x0000b4000fac7a23 */ /* 0x000fe200000108a5 */
[----:B-1----:R-:W-:Y:S01]  /*a3d0*/  F2FP.PACK_AB R15, R174, R173 ;  /* 0x000000adae0f723e */ /* 0x002fe200000000ff */
[C---:B-----5:R-:W-:Y:S04]  /*a3e0*/  HMMA.16816.F32 R84, R128.reuse, R140, R84 ;  /* 0x0000008c8054723c */ /* 0x060fe80000001854 */
[C---:B------:R-:W-:Y:S01]  /*a3f0*/  FMUL.FTZ R88, R132.reuse, R88 ;  /* 0x0000005884587220 */ /* 0x040fe20000410000 */
[----:B------:R-:W1:Y:S01]  /*a400*/  MUFU.EX2 R168, R168 ;  /* 0x000000a800a87308 */ /* 0x000e620000000800 */
[C---:B------:R-:W-:Y:S02]  /*a410*/  FMUL.FTZ R89, R132.reuse, R89 ;  /* 0x0000005984597220 */ /* 0x040fe40000410000 */
[C---:B------:R-:W-:Y:S04]  /*a420*/  FMUL.FTZ R90, R3.reuse, R90 ;  /* 0x0000005a035a7220 */ /* 0x040fe80000410000 */
[C---:B------:R-:W-:Y:S02]  /*a430*/  FMUL.FTZ R91, R3.reuse, R91 ;  /* 0x0000005b035b7220 */ /* 0x040fe40000410000 */
[C---:B------:R-:W-:Y:S01]  /*a440*/  FMUL.FTZ R92, R132.reuse, R92 ;  /* 0x0000005c845c7220 */ /* 0x040fe20000410000 */
[----:B------:R-:W-:Y:S01]  /*a450*/  MUFU.EX2 R171, R171 ;  /* 0x000000ab00ab7308 */ /* 0x000fe20000000800 */
[C---:B------:R-:W-:Y:S02]  /*a460*/  FMUL.FTZ R93, R132.reuse, R93 ;  /* 0x0000005d845d7220 */ /* 0x040fe40000410000 */
[C---:B------:R-:W-:Y:S01]  /*a470*/  FMUL.FTZ R94, R3.reuse, R94 ;  /* 0x0000005e035e7220 */ /* 0x040fe20000410000 */
[C---:B------:R-:W-:Y:S01]  /*a480*/  HMMA.16816.F32 R88, R128.reuse, R142, R88 ;  /* 0x0000008e8058723c */ /* 0x040fe20000001858 */
[----:B------:R-:W2:Y:S02]  /*a490*/  LDSM.16.MT88.4 R140, [R156+0x900] ;  /* 0x000900009c8c783b */ /* 0x000ea40000004200 */
[C---:B------:R-:W-:Y:S02]  /*a4a0*/  FMUL.FTZ R95, R3.reuse, R95 ;  /* 0x0000005f035f7220 */ /* 0x040fe40000410000 */
[C---:B------:R-:W-:Y:S01]  /*a4b0*/  FMUL.FTZ R96, R132.reuse, R96 ;  /* 0x0000006084607220 */ /* 0x040fe20000410000 */
[----:B------:R-:W5:Y:S01]  /*a4c0*/  MUFU.EX2 R172, R172 ;  /* 0x000000ac00ac7308 */ /* 0x000f620000000800 */
[----:B------:R-:W-:Y:S02]  /*a4d0*/  FMUL.FTZ R97, R132, R97 ;  /* 0x0000006184617220 */ /* 0x000fe40000410000 */
[C---:B------:R-:W-:Y:S01]  /*a4e0*/  FMUL.FTZ R98, R3.reuse, R98 ;  /* 0x0000006203627220 */ /* 0x040fe20000410000 */
[C---:B----4-:R-:W-:Y:S03]  /*a4f0*/  HMMA.16816.F32 R92, R128.reuse, R124, R92 ;  /* 0x0000007c805c723c */ /* 0x050fe6000000185c */
[C---:B------:R-:W-:Y:S01]  /*a500*/  FMUL.FTZ R99, R3.reuse, R99 ;  /* 0x0000006303637220 */ /* 0x040fe20000410000 */
[----:B-1----:R-:W-:Y:S01]  /*a510*/  F2FP.PACK_AB R12, R168, R167 ;  /* 0x000000a7a80c723e */ /* 0x002fe200000000ff */
[----:B------:R-:W-:Y:S01]  /*a520*/  FFMA.FTZ R164, R3, R202, R164 ;  /* 0x000000ca03a47223 */ /* 0x000fe200000100a4 */
[----:B------:R-:W-:Y:S01]  /*a530*/  @P0 IADD3 R3, P4, R192, UR22, RZ ;  /* 0x00000016c0030c10 */ /* 0x000fe2000ff9e0ff */
[----:B------:R-:W-:Y:S02]  /*a540*/  FFMA.FTZ R159, R132, R201, R159 ;  /* 0x000000c9849f7223 */ /* 0x000fe4000001009f */
[----:B------:R-:W-:Y:S01]  /*a550*/  FADD.FTZ R164, R161, R164 ;  /* 0x000000a4a1a47221 */ /* 0x000fe20000010000 */
[----:B------:R-:W-:Y:S01]  /*a560*/  HMMA.16816.F32 R96, R128, R126, R96 ;  /* 0x0000007e8060723c */ /* 0x000fe20000001860 */
[----:B------:R-:W1:Y:S02]  /*a570*/  LDSM.16.MT88.4 R124, [R134+UR4+0x2900] ;  /* 0x00290004867c783b */ /* 0x000e640008004200 */
[----:B------:R-:W-:Y:S02]  /*a580*/  FADD.FTZ R162, R162, R159 ;  /* 0x0000009fa2a27221 */ /* 0x000fe40000010000 */
[----:B------:R-:W-:Y:S02]  /*a590*/  FADD.FTZ R163, R163, R164 ;  /* 0x000000a4a3a37221 */ /* 0x000fe40000010000 */
[----:B------:R-:W-:Y:S02]  /*a5a0*/  FADD.FTZ R157, R157, R162 ;  /* 0x000000a29d9d7221 */ /* 0x000fe40000010000 */
[----:B------:R-:W4:Y:S03]  /*a5b0*/  LDSM.16.MT88.4 R128, [R156+0x2900] ;  /* 0x002900009c80783b */ /* 0x000f260000004200 */
[----:B-----5:R-:W-:Y:S01]  /*a5c0*/  F2FP.PACK_AB R13, R172, R171 ;  /* 0x000000abac0d723e */ /* 0x020fe200000000ff */
[----:B------:R-:W-:Y:S02]  /*a5d0*/  FADD.FTZ R160, R160, R157 ;  /* 0x0000009da0a07221 */ /* 0x000fe40000010000 */
[----:B------:R-:W-:Y:S02]  /*a5e0*/  FADD.FTZ R158, R158, R163 ;  /* 0x000000a39e9e7221 */ /* 0x000fe40000010000 */
[----:B------:R-:W-:Y:S02]  /*a5f0*/  FADD.FTZ R167, R167, R160 ;  /* 0x000000a0a7a77221 */ /* 0x000fe40000010000 */
[C---:B---3--:R-:W-:Y:S05]  /*a600*/  HMMA.16816.F32 R4, R12.reuse, R136, R4 ;  /* 0x000000880c04723c */ /* 0x048fea0000001804 */
        /* <DEDUP_REMOVED lines=11> */
[----:B------:R-:W-:Y:S04]  /*a6c0*/  FADD.FTZ R173, R174, R173 ;  /* 0x000000adaead7221 */ /* 0x000fe80000010000 */
[C---:B------:R-:W-:Y:S08]  /*a6d0*/  HMMA.16816.F32 R108, R12.reuse, R16, R108 ;  /* 0x000000100c6c723c */ /* 0x040ff0000000186c */
[C---:B------:R-:W-:Y:S01]  /*a6e0*/  HMMA.16816.F32 R112, R12.reuse, R18, R112 ;  /* 0x000000120c70723c */ /* 0x040fe20000001870 */
[----:B------:R-:W3:Y:S07]  /*a6f0*/  LDSM.16.MT88.4 R16, [R135+UR4+0x4900] ;  /* 0x004900048710783b */ /* 0x000eee0008004200 */
[C---:B--2---:R-:W-:Y:S08]  /*a700*/  HMMA.16816.F32 R116, R12.reuse, R140, R116 ;  /* 0x0000008c0c74723c */ /* 0x044ff00000001874 */
[C---:B------:R-:W-:Y:S01]  /*a710*/  HMMA.16816.F32 R120, R12.reuse, R142, R120 ;  /* 0x0000008e0c78723c */ /* 0x040fe20000001878 */
[----:B------:R-:W-:Y:S07]  /*a720*/  LDSM.16.MT88.4 R140, [R135+UR4+0x3100] ;  /* 0x00310004878c783b */ /* 0x000fee0008004200 */
        /* <DEDUP_REMOVED lines=9> */
[----:B------:R-:W2:Y:S01]  /*a7c0*/  MUFU.EX2 R149, R149 ;  /* 0x0000009500957308 */ /* 0x000ea20000000800 */
        /* <DEDUP_REMOVED lines=9> */
[----:B------:R-:W1:Y:S03]  /*a860*/  LDSM.16.MT88.4 R124, [R134+UR4+0x4900] ;  /* 0x00490004867c783b */ /* 0x000e660008004200 */
[----:B------:R-:W-:Y:S01]  /*a870*/  FFMA.FTZ R165, R35, c[0x0][0x2d0], -R165 ;  /* 0x0000b40023a57a23 */ /* 0x000fe200000108a5 */
[----:B------:R-:W5:Y:S03]  /*a880*/  MUFU.EX2 R151, R151 ;  /* 0x0000009700977308 */ /* 0x000f660000000800 */
[C---:B----4-:R-:W-:Y:S01]  /*a890*/  HMMA.16816.F32 R60, R12.reuse, R128, R60 ;  /* 0x000000800c3c723c */ /* 0x050fe2000000183c */
[----:B------:R-:W-:Y:S06]  /*a8a0*/  LDSM.16.MT88.4 R24, [R134+UR4+0x1100] ;  /* 0x001100048618783b */ /* 0x000fec0008004200 */
[----:B------:R-:W-:Y:S01]  /*a8b0*/  MUFU.EX2 R152, R152 ;  /* 0x0000009800987308 */ /* 0x000fe20000000800 */
[C---:B------:R-:W-:Y:S01]  /*a8c0*/  HMMA.16816.F32 R64, R12.reuse, R130, R64 ;  /* 0x000000820c40723c */ /* 0x040fe20000001840 */
[----:B------:R-:W4:Y:S07]  /*a8d0*/  LDSM.16.MT88.4 R128, [R156+0x4900] ;  /* 0x004900009c80783b */ /* 0x000f2e0000004200 */
[C---:B---3--:R-:W-:Y:S01]  /*a8e0*/  HMMA.16816.F32 R68, R12.reuse, R16, R68 ;  /* 0x000000100c44723c */ /* 0x048fe20000001844 */
[----:B------:R-:W-:Y:S01]  /*a8f0*/  LDSM.16.MT88.4 R32, [R156+0x1900] ;  /* 0x001900009c20783b */ /* 0x000fe20000004200 */
[----:B------:R-:W3:Y:S06]  /*a900*/  MUFU.EX2 R153, R153 ;  /* 0x0000009900997308 */ /* 0x000eec0000000800 */
[C---:B------:R-:W-:Y:S01]  /*a910*/  HMMA.16816.F32 R72, R12.reuse, R18, R72 ;  /* 0x000000120c48723c */ /* 0x040fe20000001848 */
[----:B------:R-:W2:Y:S03]  /*a920*/  LDSM.16.MT88.4 R16, [R135+UR4+0x1100] ;  /* 0x001100048710783b */ /* 0x000ea60008004200 */
[----:B------:R-:W-:Y:S04]  /*a930*/  MUFU.EX2 R154, R154 ;  /* 0x0000009a009a7308 */ /* 0x000fe80000000800 */
[C---:B------:R-:W-:Y:S06]  /*a940*/  HMMA.16816.F32 R76, R12.reuse, R136, R76 ;  /* 0x000000880c4c723c */ /* 0x040fec000000184c */
[----:B------:R-:W2:Y:S02]  /*a950*/  MUFU.EX2 R155, R155 ;  /* 0x0000009b009b7308 */ /* 0x000ea40000000800 */
[C---:B------:R-:W-:Y:S01]  /*a960*/  HMMA.16816.F32 R80, R12.reuse, R138, R80 ;  /* 0x0000008a0c50723c */ /* 0x040fe20000001850 */
[----:B------:R-:W3:Y:S07]  /*a970*/  LDSM.16.MT88.4 R136, [R156+0x1100] ;  /* 0x001100009c88783b */ /* 0x000eee0000004200 */
[C---:B-1----:R-:W-:Y:S01]  /*a980*/  HMMA.16816.F32 R84, R12.reuse, R124, R84 ;  /* 0x0000007c0c54723c */ /* 0x042fe20000001854 */
[----:B------:R-:W1:Y:S07]  /*a990*/  MUFU.EX2 R166, R166 ;  /* 0x000000a600a67308 */ /* 0x000e6e0000000800 */
[C---:B------:R-:W-:Y:S01]  /*a9a0*/  HMMA.16816.F32 R88, R12.reuse, R126, R88 ;  /* 0x0000007e0c58723c */ /* 0x040fe20000001858 */
[----:B------:R-:W1:Y:S02]  /*a9b0*/  LDSM.16.MT88.4 R124, [R134+UR4+0x3100] ;  /* 0x00310004867c783b */ /* 0x000e640008004200 */
[----:B------:R-:W1:Y:S05]  /*a9c0*/  MUFU.EX2 R212, R165 ;  /* 0x000000a500d47308 */ /* 0x000e6a0000000800 */
[C---:B----4-:R-:W-:Y:S08]  /*a9d0*/  HMMA.16816.F32 R92, R12.reuse, R128, R92 ;  /* 0x000000800c5c723c */ /* 0x050ff0000000185c */
[----:B------:R-:W-:Y:S07]  /*a9e0*/  HMMA.16816.F32 R96, R12, R130, R96 ;  /* 0x000000820c60723c */ /* 0x000fee0000001860 */
[----:B--2---:R-:W-:Y:S01]  /*a9f0*/  F2FP.PACK_AB R12, R149, R148 ;  /* 0x00000094950c723e */ /* 0x004fe200000000ff */
[----:B------:R-:W-:Y:S01]  /*aa00*/  FADD.FTZ R148, R148, R169 ;  /* 0x000000a994947221 */ /* 0x000fe20000010000 */
[----:B-----5:R-:W-:Y:S03]  /*aa10*/  F2FP.PACK_AB R14, R151, R150 ;  /* 0x00000096970e723e */ /* 0x020fe600000000ff */
[----:B---3--:R-:W-:Y:S01]  /*aa20*/  F2FP.PACK_AB R13, R153, R152 ;  /* 0x00000098990d723e */ /* 0x008fe200000000ff */
[----:B------:R-:W-:Y:S01]  /*aa30*/  FADD.FTZ R152, R152, R173 ;  /* 0x000000ad98987221 */ /* 0x000fe20000010000 */
[----:B------:R-:W-:Y:S01]  /*aa40*/  F2FP.PACK_AB R15, R155, R154 ;  /* 0x0000009a9b0f723e */ /* 0x000fe200000000ff */
[----:B------:R-:W-:Y:S02]  /*aa50*/  FADD.FTZ R149, R149, R148 ;  /* 0x0000009495957221 */ /* 0x000fe40000010000 */
[----:B------:R-:W-:Y:S02]  /*aa60*/  FADD.FTZ R153, R153, R152 ;  /* 0x0000009899997221 */ /* 0x000fe40000010000 */
[----:B------:R-:W-:Y:S02]  /*aa70*/  FADD.FTZ R150, R150, R149 ;  /* 0x0000009596967221 */ /* 0x000fe40000010000 */
[C---:B------:R-:W-:Y:S03]  /*aa80*/  HMMA.16816.F32 R4, R12.reuse, R16, R4 ;  /* 0x000000100c04723c */ /* 0x040fe60000001804 */
[----:B------:R-:W-:Y:S02]  /*aa90*/  FADD.FTZ R154, R154, R153 ;  /* 0x000000999a9a7221 */ /* 0x000fe40000010000 */
[----:B------:R-:W-:Y:S02]  /*aaa0*/  FADD.FTZ R150, R151, R150 ;  /* 0x0000009697967221 */ /* 0x000fe40000010000 */
[----:B------:R-:W-:Y:S01]  /*aab0*/  FADD.FTZ R154, R155, R154 ;  /* 0x0000009a9b9a7221 */ /* 0x000fe20000010000 */
[C---:B------:R-:W-:Y:S01]  /*aac0*/  HMMA.16816.F32 R8, R12.reuse, R18, R8 ;  /* 0x000000120c08723c */ /* 0x040fe20000001808 */
[----:B------:R-:W2:Y:S07]  /*aad0*/  LDSM.16.MT88.4 R16, [R156+0x3100] ;  /* 0x003100009c10783b */ /* 0x000eae0000004200 */
[C---:B------:R-:W-:Y:S08]  /*aae0*/  HMMA.16816.F32 R100, R12.reuse, R20, R100 ;  /* 0x000000140c64723c */ /* 0x040ff00000001864 */
[C---:B------:R-:W-:Y:S01]  /*aaf0*/  HMMA.16816.F32 R104, R12.reuse, R22, R104 ;  /* 0x000000160c68723c */ /* 0x040fe20000001868 */
[----:B------:R-:W3:Y:S07]  /*ab00*/  LDSM.16.MT88.4 R20, [R135+UR4+0x5100] ;  /* 0x005100048714783b */ /* 0x000eee0008004200 */
[C---:B------:R-:W-:Y:S08]  /*ab10*/  HMMA.16816.F32 R108, R12.reuse, R24, R108 ;  /* 0x000000180c6c723c */ /* 0x040ff0000000186c */
[C---:B------:R-:W-:Y:S01]  /*ab20*/  HMMA.16816.F32 R112, R12.reuse, R26, R112 ;  /* 0x0000001a0c70723c */ /* 0x040fe20000001870 */
[----:B------:R-:W4:Y:S07]  /*ab30*/  LDSM.16.MT88.4 R24, [R133+0x5100] ;  /* 0x005100008518783b */ /* 0x000f2e0000004200 */
[C---:B------:R-:W-:Y:S08]  /*ab40*/  HMMA.16816.F32 R116, R12.reuse, R136, R116 ;  /* 0x000000880c74723c */ /* 0x040ff00000001874 */
[C---:B------:R-:W-:Y:S01]  /*ab50*/  HMMA.16816.F32 R120, R12.reuse, R138, R120 ;  /* 0x0000008a0c78723c */ /* 0x040fe20000001878 */
[----:B------:R-:W-:Y:S07]  /*ab60*/  LDSM.16.MT88.4 R136, [R135+UR4+0x3900] ;  /* 0x003900048788783b */ /* 0x000fee0008004200 */
[C---:B------:R-:W-:Y:S08]  /*ab70*/  HMMA.16816.F32 R36, R12.reuse, R140, R36 ;  /* 0x0000008c0c24723c */ /* 0x040ff00000001824 */
[C---:B------:R-:W-:Y:S01]  /*ab80*/  HMMA.16816.F32 R40, R12.reuse, R142, R40 ;  /* 0x0000008e0c28723c */ /* 0x040fe20000001828 */
[----:B------:R-:W-:Y:S07]  /*ab90*/  LDSM.16.MT88.4 R140, [R133+0x3900] ;  /* 0x00390000858c783b */ /* 0x000fee0000004200 */
[C---:B------:R-:W-:Y:S08]  /*aba0*/  HMMA.16816.F32 R44, R12.reuse, R144, R44 ;  /* 0x000000900c2c723c */ /* 0x040ff0000000182c */
[C---:B------:R-:W-:Y:S01]  /*abb0*/  HMMA.16816.F32 R48, R12.reuse, R146, R48 ;  /* 0x000000920c30723c */ /* 0x040fe20000001830 */
[----:B------:R-:W-:Y:S07]  /*abc0*/  LDSM.16.MT88.4 R144, [R134+UR4+0x3900] ;  /* 0x003900048690783b */ /* 0x000fee0008004200 */
[C---:B-1----:R-:W-:Y:S08]  /*abd0*/  HMMA.16816.F32 R52, R12.reuse, R124, R52 ;  /* 0x0000007c0c34723c */ /* 0x042ff00000001834 */
[C---:B------:R-:W-:Y:S01]  /*abe0*/  HMMA.16816.F32 R56, R12.reuse, R126, R56 ;  /* 0x0000007e0c38723c */ /* 0x040fe20000001838 */
[----:B------:R-:W1:Y:S07]  /*abf0*/  LDSM.16.MT88.4 R124, [R134+UR4+0x5100] ;  /* 0x00510004867c783b */ /* 0x000e6e0008004200 */
[C---:B--2---:R-:W-:Y:S08]  /*ac00*/  HMMA.16816.F32 R60, R12.reuse, R16, R60 ;  /* 0x000000100c3c723c */ /* 0x044ff0000000183c */
[C---:B------:R-:W-:Y:S01]  /*ac10*/  HMMA.16816.F32 R64, R12.reuse, R18, R64 ;  /* 0x000000120c40723c */ /* 0x040fe20000001840 */
[----:B------:R-:W2:Y:S07]  /*ac20*/  LDSM.16.MT88.4 R16, [R156+0x5100] ;  /* 0x005100009c10783b */ /* 0x000eae0000004200 */
[C---:B---3--:R-:W-:Y:S08]  /*ac30*/  HMMA.16816.F32 R68, R12.reuse, R20, R68 ;  /* 0x000000140c44723c */ /* 0x048ff00000001844 */
[C---:B------:R-:W-:Y:S01]  /*ac40*/  HMMA.16816.F32 R72, R12.reuse, R22, R72 ;  /* 0x000000160c48723c */ /* 0x040fe20000001848 */
[----:B------:R-:W3:Y:S07]  /*ac50*/  LDSM.16.MT88.4 R20, [R135+UR4+0x1900] ;  /* 0x001900048714783b */ /* 0x000eee0008004200 */
[C---:B----4-:R-:W-:Y:S08]  /*ac60*/  HMMA.16816.F32 R76, R12.reuse, R24, R76 ;  /* 0x000000180c4c723c */ /* 0x050ff0000000184c */
[C---:B------:R-:W-:Y:S01]  /*ac70*/  HMMA.16816.F32 R80, R12.reuse, R26, R80 ;  /* 0x0000001a0c50723c */ /* 0x040fe20000001850 */
[----:B------:R-:W4:Y:S07]  /*ac80*/  LDSM.16.MT88.4 R24, [R134+UR4+0x1900] ;  /* 0x001900048618783b */ /* 0x000f2e0008004200 */
[C---:B-1----:R-:W-:Y:S08]  /*ac90*/  HMMA.16816.F32 R84, R12.reuse, R124, R84 ;  /* 0x0000007c0c54723c */ /* 0x042ff00000001854 */
[C---:B------:R-:W-:Y:S08]  /*aca0*/  HMMA.16816.F32 R88, R12.reuse, R126, R88 ;  /* 0x0000007e0c58723c */ /* 0x040ff00000001858 */
[C---:B--2---:R-:W-:Y:S08]  /*acb0*/  HMMA.16816.F32 R92, R12.reuse, R16, R92 ;  /* 0x000000100c5c723c */ /* 0x044ff0000000185c */
[----:B------:R-:W-:Y:S01]  /*acc0*/  HMMA.16816.F32 R96, R12, R18, R96 ;  /* 0x000000120c60723c */ /* 0x000fe20000001860 */
[----:B------:R1:W-:Y:S06]  /*acd0*/  LDSM.16.MT88.4 R16, [R133+0x5900] ;  /* 0x005900008510783b */ /* 0x0003ec0000004200 */
        /* <DEDUP_REMOVED lines=9> */
[C---:B---3--:R-:W-:Y:S01]  /*ad70*/  HMMA.16816.F32 R128, R12.reuse, R20, R4 ;  /* 0x000000140c80723c */ /* 0x048fe20000001804 */
[----:B------:R-:W2:Y:S02]  /*ad80*/  LDSM.16.MT88.4 R4, [R156+0x3900] ;  /* 0x003900009c04783b */ /* 0x000ea40000004200 */
[----:B-1----:R-:W-:Y:S01]  /*ad90*/  MOV R133, R2 ;  /* 0x0000000200857202 */ /* 0x002fe20000000f00 */
[----:B------:R-:W-:Y:S02]  /*ada0*/  FADD.FTZ R211, R211, R210 ;  /* 0x000000d2d3d37221 */ /* 0x000fe40000010000 */
[----:B------:R-:W-:Y:S02]  /*adb0*/  FADD.FTZ R201, R166, R201 ;  /* 0x000000c9a6c97221 */ /* 0x000fe40000010000 */
[C---:B------:R-:W-:Y:S01]  /*adc0*/  HMMA.16816.F32 R124, R12.reuse, R22, R8 ;  /* 0x000000160c7c723c */ /* 0x040fe20000001808 */
[----:B------:R-:W1:Y:S03]  /*add0*/  LDSM.16.MT88.4 R8, [R135+UR4+0x5900] ;  /* 0x005900048708783b */ /* 0x000e660008004200 */
[----:B------:R-:W-:Y:S03]  /*ade0*/  FADD.FTZ R202, R212, R211 ;  /* 0x000000d3d4ca7221 */ /* 0x000fe60000010000 */
[----:B------:R-:W-:Y:S01]  /*adf0*/  @P0 LEA R22, P6, R3, c[0x0][0x1c8], 0x1 ;  /* 0x0000720003160a11 */ /* 0x000fe200078c08ff */
        /* <DEDUP_REMOVED lines=14> */
[----:B------:R-:W2:Y:S07]  /*aee0*/  LDSM.16.MT88.4 R4, [R134+UR4+0x5900] ;  /* 0x005900048604783b */ /* 0x000eae0008004200 */
[C---:B-1----:R-:W-:Y:S07]  /*aef0*/  HMMA.16816.F32 R68, R12.reuse, R8, R68 ;  /* 0x000000080c44723c */ /* 0x042fee0000001844 */
[----:B------:R-:W-:Y:S01]  /*af00*/  @P0 IADD3 R8, P5, R179, UR22, RZ ;  /* 0x00000016b3080c10 */ /* 0x000fe2000ffbe0ff */
[C---:B------:R-:W-:Y:S04]  /*af10*/  HMMA.16816.F32 R72, R12.reuse, R10, R72 ;  /* 0x0000000a0c48723c */ /* 0x040fe80000001848 */
[----:B------:R-:W-:Y:S02]  /*af20*/  @P0 IADD3.X R9, R178, UR23, RZ, P5, !PT ;  /* 0x00000017b2090c10 */ /* 0x000fe4000affe4ff */
[----:B------:R-:W-:Y:S02]  /*af30*/  @P0 IADD3 R28, P5, R192, UR24, RZ ;  /* 0x00000018c01c0c10 */ /* 0x000fe4000ffbe0ff */
[----:B------:R-:W-:Y:S01]  /*af40*/  @P0 IADD3.X R10, R199, UR23, RZ, P4, !PT ;  /* 0x00000017c70a0c10 */ /* 0x000fe2000a7fe4ff */
[C---:B------:R-:W-:Y:S03]  /*af50*/  HMMA.16816.F32 R76, R12.reuse, R16, R76 ;  /* 0x000000100c4c723c */ /* 0x040fe6000000184c */
[C---:B------:R-:W-:Y:S02]  /*af60*/  @P0 LEA R20, P4, R8.reuse, c[0x0][0x1c8], 0x1 ;  /* 0x0000720008140a11 */ /* 0x040fe400078808ff */
[----:B------:R-:W-:Y:S02]  /*af70*/  @P0 LEA.HI.X R23, R3, c[0x0][0x1cc], R10, 0x1, P6 ;  /* 0x0000730003170a11 */ /* 0x000fe400030f0c0a */
[----:B------:R-:W-:Y:S01]  /*af80*/  @P0 LEA.HI.X R21, R8, c[0x0][0x1cc], R9, 0x1, P4 ;  /* 0x0000730008150a11 */ /* 0x000fe200020f0c09 */
[C---:B------:R-:W-:Y:S01]  /*af90*/  HMMA.16816.F32 R80, R12.reuse, R18, R80 ;  /* 0x000000120c50723c */ /* 0x040fe20000001850 */
[----:B------:R-:W1:Y:S03]  /*afa0*/  LDSM.16.MT88.4 R8, [R156+0x5900] ;  /* 0x005900009c08783b */ /* 0x000e660000004200 */
[----:B------:R-:W-:Y:S01]  /*afb0*/  @P0 IADD3 R26, P4, R177, UR22, RZ ;  /* 0x00000016b11a0c10 */ /* 0x000fe2000ff9e0ff */
[----:B------:R-:W-:Y:S02]  /*afc0*/  @UP1 UIADD3.X UR22, UR13, UR23, URZ, UP0, !UPT ;  /* 0x000000170d161290 */ /* 0x000fe400087fe43f */
[----:B------:R-:W-:Y:S01]  /*afd0*/  UISETP.GE.AND UP0, UPT, UR15, 0x1, UPT ;  /* 0x000000010f00788c */ /* 0x000fe2000bf06270 */
[----:B------:R-:W-:Y:S01]  /*afe0*/  @P0 LEA R24, P6, R26, c[0x0][0x1c8], 0x1 ;  /* 0x000072001a180a11 */ /* 0x000fe200078c08ff */
[C---:B--2---:R-:W-:Y:S01]  /*aff0*/  HMMA.16816.F32 R84, R12.reuse, R4, R84 ;  /* 0x000000040c54723c */ /* 0x044fe20000001854 */
[----:B------:R-:W-:Y:S02]  /*b000*/  UISETP.GE.AND UP1, UPT, UR5, 0x1, UPT ;  /* 0x000000010500788c */ /* 0x000fe4000bf26270 */
[----:B------:R-:W-:Y:S01]  /*b010*/  USEL UR15, UR25, URZ, !UP0 ;  /* 0x0000003f190f7287 */ /* 0x000fe2000c000000 */
[----:B------:R-:W-:Y:S01]  /*b020*/  @P0 IADD3.X R3, R176, UR23, RZ, P4, !PT ;  /* 0x00000017b0030c10 */ /* 0x000fe2000a7fe4ff */
[----:B------:R-:W-:Y:S01]  /*b030*/  UISETP.GT.AND UP0, UPT, UR21, UR20, UPT ;  /* 0x000000141500728c */ /* 0x000fe2000bf04270 */
[----:B------:R-:W-:Y:S01]  /*b040*/  @P0 LEA R16, P4, R28, c[0x0][0x1c8], 0x1 ;  /* 0x000072001c100a11 */ /* 0x000fe200078808ff */
[----:B------:R-:W-:Y:S01]  /*b050*/  UIADD3 UR21, UR5, 0x1, URZ ;  /* 0x0000000105157890 */ /* 0x000fe2000fffe03f */
[----:B------:R-:W-:Y:S01]  /*b060*/  @P0 IADD3.X R17, R199, UR22, RZ, P5, !PT ;  /* 0x00000016c7110c10 */ /* 0x000fe2000affe4ff */
[C---:B------:R-:W-:Y:S02]  /*b070*/  HMMA.16816.F32 R88, R12.reuse, R6, R88 ;  /* 0x000000060c58723c */ /* 0x040fe40000001858 */
[----:B------:R-:W-:Y:S01]  /*b080*/  USEL UR5, UR21, URZ, !UP1 ;  /* 0x0000003f15057287 */ /* 0x000fe2000c800000 */
[----:B------:R-:W-:Y:S02]  /*b090*/  @P0 LEA.HI.X R25, R26, c[0x0][0x1cc], R3, 0x1, P6 ;  /* 0x000073001a190a11 */ /* 0x000fe400030f0c03 */
[----:B------:R-:W-:Y:S01]  /*b0a0*/  MOV R26, UR15 ;  /* 0x0000000f001a7c02 */ /* 0x000fe20008000f00 */
[----:B------:R-:W-:Y:S01]  /*b0b0*/  UMOV UR21, UR17 ;  /* 0x0000001100157c82 */ /* 0x000fe20008000000 */
[----:B------:R-:W-:Y:S02]  /*b0c0*/  @P0 LEA.HI.X R17, R28, c[0x0][0x1cc], R17, 0x1, P4 ;  /* 0x000073001c110a11 */ /* 0x000fe400020f0c11 */
[----:B------:R-:W-:Y:S03]  /*b0d0*/  @P0 IADD3 R3, P4, R179, UR24, RZ ;  /* 0x00000018b3030c10 */ /* 0x000fe6000ff9e0ff */
[----:B------:R-:W-:Y:S01]  /*b0e0*/  @P0 IMAD R29, R26, 0x3000, R189 ;  /* 0x000030001a1d0824 */ /* 0x000fe200078e02bd */
[----:B------:R-:W-:Y:S02]  /*b0f0*/  @P0 LEA R18, P6, R3, c[0x0][0x1c8], 0x1 ;  /* 0x0000720003120a11 */ /* 0x000fe400078c08ff */
[----:B------:R-:W-:Y:S02]  /*b100*/  @P0 IADD3.X R28, R178, UR22, RZ, P4, !PT ;  /* 0x00000016b21c0c10 */ /* 0x000fe4000a7fe4ff */
[----:B------:R-:W-:Y:S02]  /*b110*/  @P0 IADD3 R27, P5, R177, UR24, RZ ;  /* 0x00000018b11b0c10 */ /* 0x000fe4000ffbe0ff */
[----:B------:R-:W-:Y:S02]  /*b120*/  @P0 LEA.HI.X R19, R3, c[0x0][0x1cc], R28, 0x1, P6 ;  /* 0x0000730003130a11 */ /* 0x000fe400030f0c1c */
[----:B------:R-:W-:Y:S02]  /*b130*/  @P0 SHF.L.U32 R3, R29, 0x1, RZ ;  /* 0x000000011d030819 */ /* 0x000fe400000006ff */
[C---:B------:R-:W-:Y:S01]  /*b140*/  @P0 LEA R26, P4, R27.reuse, c[0x0][0x1c8], 0x1 ;  /* 0x000072001b1a0a11 */ /* 0x040fe200078808ff */
[C---:B-1----:R-:W-:Y:S02]  /*b150*/  HMMA.16816.F32 R92, R12.reuse, R8, R92 ;  /* 0x000000080c5c723c */ /* 0x042fe4000000185c */
[----:B------:R-:W-:Y:S01]  /*b160*/  @!PT LDS RZ, [RZ] ;  /* 0x00000000fffff984 */ /* 0x000fe20000000800 */
[----:B------:R-:W-:Y:S01]  /*b170*/  @!PT LDS RZ, [RZ] ;  /* 0x00000000fffff984 */ /* 0x000fe20000000800 */
[----:B------:R-:W-:Y:S01]  /*b180*/  @!PT LDS RZ, [RZ] ;  /* 0x00000000fffff984 */ /* 0x000fe20000000800 */
[----:B------:R1:W-:Y:S01]  /*b190*/  @P0 LDGSTS.E.BYPASS.LTC128B.128 [R3+0xc100], [R22.64], !P3 ;  /* 0x0c10000016030fae */ /* 0x0003e2000d901d52 */
[----:B------:R-:W-:Y:S04]  /*b1a0*/  @P0 IADD3.X R30, R176, UR22, RZ, P5, !PT ;  /* 0x00000016b01e0c10 */ /* 0x000fe8000affe4ff */
[----:B------:R-:W-:Y:S01]  /*b1b0*/  @P0 LEA.HI.X R27, R27, c[0x0][0x1cc], R30, 0x1, P4 ;  /* 0x000073001b1b0a11 */ /* 0x000fe200020f0c1e */
[----:B------:R-:W-:Y:S02]  /*b1c0*/  HMMA.16816.F32 R96, R12, R10, R96 ;  /* 0x0000000a0c60723c */ /* 0x000fe40000001860 */
        /* <DEDUP_REMOVED lines=9> */
.L_x_818:
[----:B------:R-:W-:-:S06]  /*b260*/  UISETP.GE.AND UP0, UPT, UR17, UR10, UPT ;  /* 0x0000000a1100728c */ /* 0x000fcc000bf06270 */
[----:B------:R-:W-:-:S13]  /*b270*/  PLOP3.LUT P0, PT, PT, PT, UP0, 0x80, 0x0 ;  /* 0x000000000000781c */ /* 0x000fda0003f0f008 */
[----:B------:R-:W-:Y:S05]  /*b280*/  @!P0 BRA `(.L_x_820) ;  /* 0x0000369000008947 */ /* 0x000fea0003800000 */
[----:B------:R-:W-:Y:S01]  /*b290*/  PLOP3.LUT P5, PT, PT, PT, UP3, 0x80, 0x0 ;  /* 0x000000000000781c */ /* 0x000fe20003faf038 */
[----:B------:R-:W-:Y:S01]  /*b2a0*/  IMAD.MOV.U32 R133, RZ, RZ, 0x40 ;  /* 0x00000040ff857424 */ /* 0x000fe200078e00ff */
[----:B------:R-:W-:Y:S01]  /*b2b0*/  PLOP3.LUT P4, PT, PT, PT, UP3, 0x80, 0x0 ;  /* 0x000000000000781c */ /* 0x000fe20003f8f038 */
[----:B------:R-:W-:Y:S01]  /*b2c0*/  IMAD.MOV.U32 R3, RZ, RZ, R0 ;  /* 0x000000ffff037224 */ /* 0x000fe200078e0000 */
[----:B------:R-:W-:Y:S01]  /*b2d0*/  LOP3.LUT P0, RZ, R203, 0x4, RZ, 0xc0, !PT ;  /* 0x00000004cbff7812 */ /* 0x000fe2000780c0ff */
[----:B------:R-:W-:Y:S01]  /*b2e0*/  IMAD.MOV.U32 R132, RZ, RZ, R2 ;  /* 0x000000ffff847224 */ /* 0x000fe200078e0002 */
[C---:B------:R-:W-:Y:S01]  /*b2f0*/  IADD3 R203, P6, R190.reuse, 0x40, RZ ;  /* 0x00000040becb7810 */ /* 0x040fe20007fde0ff */
[----:B------:R-:W-:Y:S01]  /*b300*/  ULDC.64 UR8, c[0x0][0x208] ;  /* 0x0000820000087ab9 */ /* 0x000fe20000000a00 */
[----:B------:R-:W-:Y:S02]  /*b310*/  SEL R133, R133, 0xffffffc0, !P0 ;  /* 0xffffffc085857807 */ /* 0x000fe40004000000 */
[----:B------:R-:W-:Y:S01]  /*b320*/  IADD3 R210, P0, R190, 0x80, RZ ;  /* 0x00000080bed27810 */ /* 0x000fe20007f1e0ff */
[----:B------:R-:W-:Y:S01]  /*b330*/  IMAD.X R211, RZ, RZ, R195, P6 ;  /* 0x000000ffffd37224 */ /* 0x000fe200030e06c3 */
[----:B------:R-:W-:Y:S01]  /*b340*/  IADD3 R206, P6, R192, 0x80, RZ ;  /* 0x00000080c0ce7810 */ /* 0x000fe20007fde0ff */
[----:B------:R-:W-:Y:S01]  /*b350*/  @P5 IMAD.HI.U32 R204, R196, c[0x0][0x2c8], RZ ;  /* 0x0000b200c4cc5a27 */ /* 0x000fe200078e00ff */
[----:B------:R-:W-:-:S03]  /*b360*/  IADD3 R208, P5, R192, 0x40, RZ ;  /* 0x00000040c0d07810 */ /* 0x000fc60007fbe0ff */
[----:B------:R-:W-:Y:S01]  /*b370*/  IMAD.X R209, RZ, RZ, R195, P0 ;  /* 0x000000ffffd17224 */ /* 0x000fe200000e06c3 */
[----:B------:R-:W-:Y:S01]  /*b380*/  @P4 SHF.R.U32.HI R204, RZ, c[0x0][0x2cc], R204 ;  /* 0x0000b300ffcc4a19 */ /* 0x000fe200000116cc */
[--C-:B------:R-:W-:Y:S02]  /*b390*/  IMAD.X R207, RZ, RZ, R199.reuse, P5 ;  /* 0x000000ffffcf7224 */ /* 0x100fe400028e06c7 */
[----:B------:R-:W-:Y:S02]  /*b3a0*/  IMAD.X R205, RZ, RZ, R199, P6 ;  /* 0x000000ffffcd7224 */ /* 0x000fe400030e06c7 */
.L_x_829:
[----:B------:R-:W-:Y:S04]  /*b3b0*/  DEPBAR.LE SB0, 0x2 ;  /* 0x000080800000791a */ /* 0x000fe80000000000 */
[----:B------:R-:W-:Y:S01]  /*b3c0*/  BAR.SYNC.DEFER_BLOCKING 0x0 ;  /* 0x0000000000007b1d */ /* 0x000fe20000010000 */
[----:B------:R-:W-:Y:S01]  /*b3d0*/  UIMAD UR4, UR5, 0x6000, URZ ;  /* 0x00006000050478a4 */ /* 0x000fe2000f8e023f */
[----:B------:R-:W-:Y:S01]  /*b3e0*/  IMAD.U32 R29, RZ, RZ, UR15 ;  /* 0x0000000fff1d7e24 */ /* 0x000fe2000f8e00ff */
[----:B------:R-:W-:Y:S06]  /*b3f0*/  UISETP.GE.AND UP1, UPT, UR10, UR17, UPT ;  /* 0x000000110a00728c */ /* 0x000fec000bf26270 */
[----:B------:R-:W-:Y:S05]  /*b400*/  PLOP3.LUT P0, PT, PT, PT, UP1, 0x80, 0x0 ;  /* 0x000000000000781c */ /* 0x000fea0003f0f018 */
[----:B------:R-:W-:Y:S04]  /*b410*/  @!UP1 UIADD3 UR7, UR17, -0x1, URZ ;  /* 0xffffffff11079890 */ /* 0x000fe8000fffe03f */
[----:B------:R-:W-:Y:S02]  /*b420*/  @!UP1 USHF.R.S32.HI UR6, URZ, 0x1f, UR7 ;  /* 0x0000001f3f069899 */ /* 0x000fe40008011407 */
[----:B------:R-:W-:Y:S02]  /*b430*/  @!UP1 UIMAD.WIDE.U32 UR20, UR7, UR8, URZ ;  /* 0x00000008071492a5 */ /* 0x000fe4000f8e003f */
[----:B------:R-:W-:Y:S01]  /*b440*/  @!UP1 UIMAD UR6, UR6, UR8, URZ ;  /* 0x00000008060692a4 */ /* 0x000fe2000f8e023f */
[----:B------:R-:W-:Y:S01]  /*b450*/  @!P0 IMAD R168, R29, 0x6000, R200 ;  /* 0x000060001da88824 */ /* 0x000fe200078e02c8 */
[----:B------:R-:W-:Y:S02]  /*b460*/  LDSM.16.M88.4 R32, [R186] ;  /* 0x00000000ba20783b */ /* 0x000fe40000000200 */
        /* <DEDUP_REMOVED lines=11> */
[----:B------:R-:W4:Y:S05]  /*b520*/  LDSM.16.M88.4 R136, [R184+UR4+0xd900] ;  /* 0x00d90004b888783b */ /* 0x000f2a0008000200 */
[----:B------:R-:W-:Y:S01]  /*b530*/  LDSM.16.M88.4 R140, [R182] ;  /* 0x00000000b68c783b */ /* 0x000fe20000000200 */
[C---:B-1----:R-:W-:Y:S07]  /*b540*/  HMMA.16816.F32 R4, R32.reuse, R8, RZ ;  /* 0x000000082004723c */ /* 0x042fee00000018ff */
[----:B------:R-:W-:Y:S02]  /*b550*/  @!P0 IADD3.X R9, R195, UR6, RZ, P5, !PT ;  /* 0x00000006c3098c10 */ /* 0x000fe4000affe4ff */
[C---:B------:R-:W-:Y:S03]  /*b560*/  @!P0 LEA R170, P5, R13.reuse, c[0x0][0x1f8], 0x1 ;  /* 0x00007e000daa8a11 */ /* 0x040fe600078a08ff */
[----:B------:R-:W-:Y:S02]  /*b570*/  @!P0 LEA.HI.X R173, R0, c[0x0][0x1fc], R9, 0x1, P4 ;  /* 0x00007f0000ad8a11 */ /* 0x000fe400020f0c09 */
[C---:B------:R-:W-:Y:S01]  /*b580*/  HMMA.16816.F32 R8, R32.reuse, R10, RZ ;  /* 0x0000000a2008723c */ /* 0x040fe200000018ff */
[----:B------:R-:W-:Y:S02]  /*b590*/  @!P0 LEA.HI.X R171, R13, c[0x0][0x1fc], R12, 0x1, P5 ;  /* 0x00007f000dab8a11 */ /* 0x000fe400028f0c0c */
[----:B------:R-:W-:Y:S02]  /*b5a0*/  IADD3 R0, R184, UR4, RZ ;  /* 0x00000004b8007c10 */ /* 0x000fe4000fffe0ff */
[----:B------:R-:W-:Y:S01]  /*b5b0*/  @!P0 IADD3 R2, P4, R210, UR7, RZ ;  /* 0x00000007d2028c10 */ /* 0x000fe2000ff9e0ff */
[----:B------:R-:W-:Y:S02]  /*b5c0*/  @!UP1 UIADD3 UR7, UP0, UR12, UR7, URZ ;  /* 0x000000070c079290 */ /* 0x000fe4000ff1e03f */
[C---:B--2---:R-:W-:Y:S01]  /*b5d0*/  HMMA.16816.F32 R12, R32.reuse, R16, RZ ;  /* 0x00000010200c723c */ /* 0x044fe200000018ff */
[--C-:B------:R-:W-:Y:S03]  /*b5e0*/  IMAD.IADD R188, R185, 0x1, R0.reuse ;  /* 0x00000001b9bc7824 */ /* 0x100fe600078e0200 */
[C---:B------:R-:W-:Y:S01]  /*b5f0*/  @!P0 LEA R178, P5, R2.reuse, c[0x0][0x1f8], 0x1 ;  /* 0x00007e0002b28a11 */ /* 0x040fe200078a08ff */
[----:B------:R-:W-:Y:S01]  /*b600*/  IMAD.IADD R0, R133, 0x1, R0 ;  /* 0x0000000185007824 */ /* 0x000fe200078e0200 */
[----:B------:R-:W1:Y:S01]  /*b610*/  LDSM.16.M88.4 R144, [R188+0xc100] ;  /* 0x00c10000bc90783b */ /* 0x000e620000000200 */
[----:B------:R-:W-:Y:S01]  /*b620*/  @!P0 IADD3.X R21, R209, UR6, RZ, P4, !PT ;  /* 0x00000006d1158c10 */ /* 0x000fe2000a7fe4ff */
[C---:B------:R-:W-:Y:S01]  /*b630*/  HMMA.16816.F32 R16, R32.reuse, R18, RZ ;  /* 0x000000122010723c */ /* 0x040fe200000018ff */
[----:B------:R-:W-:Y:S02]  /*b640*/  @!UP1 UIADD3.X UR6, UR11, UR6, URZ, UP0, !UPT ;  /* 0x000000060b069290 */ /* 0x000fe400087fe43f */
[----:B------:R-:W-:Y:S01]  /*b650*/  LDSM.16.M88.4 R156, [R188+0xd900] ;  /* 0x00d90000bc9c783b */ /* 0x000fe20000000200 */
[----:B------:R-:W-:Y:S01]  /*b660*/  @!P0 LEA.HI.X R179, R2, c[0x0][0x1fc], R21, 0x1, P5 ;  /* 0x00007f0002b38a11 */ /* 0x000fe200028f0c15 */
[----:B------:R-:W-:Y:S01]  /*b670*/  UISETP.GE.AND UP0, UPT, UR15, 0x1, UPT ;  /* 0x000000010f00788c */ /* 0x000fe2000bf06270 */
[----:B------:R-:W-:Y:S02]  /*b680*/  @!P0 IADD3 R30, P6, R190, UR7, RZ ;  /* 0x00000007be1e8c10 */ /* 0x000fe4000ffde0ff */
[C---:B---3--:R-:W-:Y:S01]  /*b690*/  HMMA.16816.F32 R20, R32.reuse, R24, RZ ;  /* 0x000000182014723c */ /* 0x048fe200000018ff */
[----:B------:R-:W-:Y:S03]  /*b6a0*/  @!P0 IADD3 R153, P4, R210, UR7, RZ ;  /* 0x00000007d2998c10 */ /* 0x000fe6000ff9e0ff */
[----:B------:R-:W-:Y:S02]  /*b6b0*/  @!P0 IADD3.X R149, R195, UR6, RZ, P6, !PT ;  /* 0x00000006c3958c10 */ /* 0x000fe4000b7fe4ff */
[C---:B------:R-:W-:Y:S02]  /*b6c0*/  @!P0 LEA R212, P6, R30.reuse, c[0x0][0x1f8], 0x1 ;  /* 0x00007e001ed48a11 */ /* 0x040fe400078c08ff */
[C---:B------:R-:W-:Y:S01]  /*b6d0*/  HMMA.16816.F32 R24, R32.reuse, R26, RZ ;  /* 0x0000001a2018723c */ /* 0x040fe200000018ff */
[----:B------:R-:W-:Y:S03]  /*b6e0*/  @!P0 IADD3 R2, P5, R203, UR7, RZ ;  /* 0x00000007cb028c10 */ /* 0x000fe6000ffbe0ff */
[----:B------:R-:W-:Y:S02]  /*b6f0*/  @!P0 LEA.HI.X R213, R30, c[0x0][0x1fc], R149, 0x1, P6 ;  /* 0x00007f001ed58a11 */ /* 0x000fe400030f0c95 */
[----:B------:R-:W2:Y:S01]  /*b700*/  LDSM.16.M88.4 R148, [R188+0xc900] ;  /* 0x00c90000bc94783b */ /* 0x000ea20000000200 */
[----:B------:R-:W-:Y:S02]  /*b710*/  @!P0 IADD3.X R31, R211, UR6, RZ, P5, !PT ;  /* 0x00000006d31f8c10 */ /* 0x000fe4000affe4ff */
[C---:B------:R-:W-:Y:S03]  /*b720*/  @!P0 LEA R176, P5, R2.reuse, c[0x0][0x1f8], 0x1 ;  /* 0x00007e0002b08a11 */ /* 0x040fe600078a08ff */
[----:B------:R-:W-:Y:S01]  /*b730*/  @!P0 IADD3.X R28, R209, UR6, RZ, P4, !PT ;  /* 0x00000006d11c8c10 */ /* 0x000fe2000a7fe4ff */
[----:B------:R-:W-:Y:S01]  /*b740*/  USHF.L.U32 UR6, UR17, 0x6, URZ ;  /* 0x0000000611067899 */ /* 0x000fe2000800063f */
[----:B------:R-:W-:Y:S02]  /*b750*/  @!P0 LEA R174, P4, R153, c[0x0][0x1f8], 0x1 ;  /* 0x00007e0099ae8a11 */ /* 0x000fe400078808ff */
[----:B------:R-:W-:Y:S01]  /*b760*/  @!P0 LEA.HI.X R177, R2, c[0x0][0x1fc], R31, 0x1, P5 ;  /* 0x00007f0002b18a11 */ /* 0x000fe200028f0c1f */
[----:B------:R-:W-:Y:S01]  /*b770*/  IMAD.IADD R2, R133, 0x1, R188 ;  /* 0x0000000185027824 */ /* 0x000fe200078e02bc */
[----:B------:R-:W-:Y:S02]  /*b780*/  @!P0 LEA.HI.X R175, R153, c[0x0][0x1fc], R28, 0x1, P4 ;  /* 0x00007f0099af8a11 */ /* 0x000fe400020f0c1c */
[C---:B----4-:R-:W-:Y:S01]  /*b790*/  HMMA.16816.F32 R28, R32.reuse, R136, RZ ;  /* 0x00000088201c723c */ /* 0x050fe200000018ff */
[----:B------:R-:W3:Y:S05]  /*b7a0*/  LDSM.16.M88.4 R152, [R188+0xd100] ;  /* 0x00d10000bc98783b */ /* 0x000eea0000000200 */
[----:B------:R-:W-:Y:S01]  /*b7b0*/  @!PT LDS RZ, [RZ] ;  /* 0x00000000fffff984 */ /* 0x000fe20000000800 */
[----:B------:R-:W-:Y:S01]  /*b7c0*/  @!PT LDS RZ, [RZ] ;  /* 0x00000000fffff984 */ /* 0x000fe20000000800 */
[----:B------:R-:W-:Y:S01]  /*b7d0*/  @!PT LDS RZ, [RZ] ;  /* 0x00000000fffff984 */ /* 0x000fe20000000800 */
[----:B------:R4:W-:Y:S02]  /*b7e0*/  @!P0 LDGSTS.E.BYPASS.LTC128B.128 [R168], [R172.64], !P3 ;  /* 0x00000000aca88fae */ /* 0x0009e4000d901d52 */
[----:B------:R-:W-:Y:S03]  /*b7f0*/  HMMA.16816.F32 R32, R32, R138, RZ ;  /* 0x0000008a2020723c */ /* 0x000fe600000018ff */
[----:B------:R4:W-:Y:S05]  /*b800*/  @!P0 LDGSTS.E.BYPASS.LTC128B.128 [R168+0x2000], [R170.64], !P2 ;  /* 0x02000000aaa88fae */ /* 0x0009ea000d101d52 */
[C---:B-1----:R-:W-:Y:S01]  /*b810*/  HMMA.16816.F32 R4, R140.reuse, R144, R4 ;  /* 0x000000908c04723c */ /* 0x042fe20000001804 */
[----:B------:R4:W-:Y:S05]  /*b820*/  @!P0 LDGSTS.E.BYPASS.LTC128B.128 [R168+0x4000], [R178.64], !P1 ;  /* 0x04000000b2a88fae */ /* 0x0009ea000c901d52 */
[----:B------:R4:W-:Y:S02]  /*b830*/  @!P0 LDGSTS.E.BYPASS.LTC128B.128 [R168+0x1000], [R212.64], !P3 ;  /* 0x01000000d4a88fae */ /* 0x0009e4000d901d52 */
[C---:B------:R-:W-:Y:S03]  /*b840*/  HMMA.16816.F32 R8, R140.reuse, R146, R8 ;  /* 0x000000928c08723c */ /* 0x040fe60000001808 */
[----:B------:R4:W-:Y:S05]  /*b850*/  @!P0 LDGSTS.E.BYPASS.LTC128B.128 [R168+0x3000], [R176.64], !P2 ;  /* 0x03000000b0a88fae */ /* 0x0009ea000d101d52 */
[C---:B--2---:R-:W-:Y:S01]  /*b860*/  HMMA.16816.F32 R12, R140.reuse, R148, R12 ;  /* 0x000000948c0c723c */ /* 0x044fe2000000180c */
[----:B------:R4:W-:Y:S01]  /*b870*/  @!P0 LDGSTS.E.BYPASS.LTC128B.128 [R168+0x5000], [R174.64], !P1 ;  /* 0x05000000aea88fae */ /* 0x0009e2000c901d52 */
[----:B------:R-:W-:Y:S04]  /*b880*/  PLOP3.LUT P0, PT, PT, PT, UP3, 0x80, 0x0 ;  /* 0x000000000000781c */ /* 0x000fe80003f0f038 */
[----:B------:R-:W-:Y:S02]  /*b890*/  LDSM.16.M88.4 R160, [R181] ;  /* 0x00000000b5a0783b */ /* 0x000fe40000000200 */
[C---:B------:R-:W-:Y:S03]  /*b8a0*/  HMMA.16816.F32 R16, R140.reuse, R150, R16 ;  /* 0x000000968c10723c */ /* 0x040fe60000001810 */
[----:B------:R-:W1:Y:S05]  /*b8b0*/  LDSM.16.M88.4 R164, [R0+0xc100] ;  /* 0x00c1000000a4783b */ /* 0x000e6a0000000200 */
[C---:B---3--:R-:W-:Y:S01]  /*b8c0*/  HMMA.16816.F32 R20, R140.reuse, R152, R20 ;  /* 0x000000988c14723c */ /* 0x048fe20000001814 */
[----:B------:R-:W2:Y:S05]  /*b8d0*/  LDSM.16.M88.4 R136, [R0+0xc900] ;  /* 0x00c900000088783b */ /* 0x000eaa0000000200 */
[----:B------:R-:W3:Y:S02]  /*b8e0*/  LDSM.16.M88.4 R144, [R0+0xd100] ;  /* 0x00d100000090783b */ /* 0x000ee40000000200 */
[C---:B------:R-:W-:Y:S03]  /*b8f0*/  HMMA.16816.F32 R24, R140.reuse, R154, R24 ;  /* 0x0000009a8c18723c */ /* 0x040fe60000001818 */
[----:B------:R-:W5:Y:S05]  /*b900*/  LDSM.16.M88.4 R148, [R0+0xd900] ;  /* 0x00d900000094783b */ /* 0x000f6a0000000200 */
[C---:B------:R-:W-:Y:S01]  /*b910*/  HMMA.16816.F32 R28, R140.reuse, R156, R28 ;  /* 0x0000009c8c1c723c */ /* 0x040fe2000000181c */
[----:B----4-:R-:W-:Y:S05]  /*b920*/  LDSM.16.M88.4 R168, [R180] ;  /* 0x00000000b4a8783b */ /* 0x010fea0000000200 */
[----:B------:R-:W4:Y:S02]  /*b930*/  LDSM.16.M88.4 R172, [R2+0xc100] ;  /* 0x00c1000002ac783b */ /* 0x000f240000000200 */
[----:B------:R-:W-:Y:S03]  /*b940*/  HMMA.16816.F32 R32, R140, R158, R32 ;  /* 0x0000009e8c20723c */ /* 0x000fe60000001820 */
[----:B------:R-:W3:Y:S05]  /*b950*/  LDSM.16.M88.4 R176, [R2+0xc900] ;  /* 0x00c9000002b0783b */ /* 0x000eea0000000200 */
[----:B------:R-:W4:Y:S01]  /*b960*/  LDSM.16.M88.4 R140, [R2+0xd100] ;  /* 0x00d10000028c783b */ /* 0x000f220000000200 */
[C---:B-1----:R-:W-:Y:S04]  /*b970*/  HMMA.16816.F32 R4, R160.reuse, R164, R4 ;  /* 0x000000a4a004723c */ /* 0x042fe80000001804 */
[----:B------:R-:W-:Y:S05]  /*b980*/  LDSM.16.M88.4 R152, [R184+UR4+0xe900] ;  /* 0x00e90004b898783b */ /* 0x000fea0008000200 */
[----:B------:R-:W-:Y:S01]  /*b990*/  LDSM.16.M88.4 R156, [R184+UR4+0xf100] ;  /* 0x00f10004b89c783b */ /* 0x000fe20008000200 */
[C---:B------:R-:W-:Y:S04]  /*b9a0*/  HMMA.16816.F32 R8, R160.reuse, R166, R8 ;  /* 0x000000a6a008723c */ /* 0x040fe80000001808 */
[----:B------:R-:W-:Y:S04]  /*b9b0*/  LDSM.16.M88.4 R164, [R188+0xe100] ;  /* 0x00e10000bca4783b */ /* 0x000fe80000000200 */
[C---:B--2---:R-:W-:Y:S01]  /*b9c0*/  HMMA.16816.F32 R12, R160.reuse, R136, R12 ;  /* 0x00000088a00c723c */ /* 0x044fe2000000180c */
[----:B------:R-:W0:Y:S07]  /*b9d0*/  LDGDEPBAR ;  /* 0x00000000000079af */ /* 0x000e2e0000000000 */
[C---:B------:R-:W-:Y:S01]  /*b9e0*/  HMMA.16816.F32 R16, R160.reuse, R138, R16 ;  /* 0x0000008aa010723c */ /* 0x040fe20000001810 */
[----:B------:R-:W1:Y:S07]  /*b9f0*/  LDSM.16.M88.4 R136, [R2+0xd900] ;  /* 0x00d900000288783b */ /* 0x000e6e0000000200 */
[C---:B---3--:R-:W-:Y:S08]  /*ba00*/  HMMA.16816.F32 R20, R160.reuse, R144, R20 ;  /* 0x00000090a014723c */ /* 0x048ff00000001814 */
[C---:B------:R-:W-:Y:S01]  /*ba10*/  HMMA.16816.F32 R24, R160.reuse, R146, R24 ;  /* 0x00000092a018723c */ /* 0x040fe20000001818 */
[----:B------:R-:W-:Y:S07]  /*ba20*/  LDSM.16.M88.4 R144, [R186+0x4000] ;  /* 0x00400000ba90783b */ /* 0x000fee0000000200 */
[C---:B-----5:R-:W-:Y:S08]  /*ba30*/  HMMA.16816.F32 R28, R160.reuse, R148, R28 ;  /* 0x00000094a01c723c */ /* 0x060ff0000000181c */
[----:B------:R-:W-:Y:S01]  /*ba40*/  HMMA.16816.F32 R32, R160, R150, R32 ;  /* 0x00000096a020723c */ /* 0x000fe20000001820 */
[----:B------:R-:W2:Y:S05]  /*ba50*/  LDSM.16.M88.4 R148, [R184+UR4+0xe100] ;  /* 0x00e10004b894783b */ /* 0x000eaa0008000200 */
[----:B------:R-:W3:Y:S02]  /*ba60*/  LDSM.16.M88.4 R160, [R184+UR4+0xf900] ;  /* 0x00f90004b8a0783b */ /* 0x000ee40008000200 */
[C---:B----4-:R-:W-:Y:S08]  /*ba70*/  HMMA.16816.F32 R4, R168.reuse, R172, R4 ;  /* 0x000000aca804723c */ /* 0x050ff00000001804 */
[C---:B------:R-:W-:Y:S01]  /*ba80*/  HMMA.16816.F32 R8, R168.reuse, R174, R8 ;  /* 0x000000aea808723c */ /* 0x040fe20000001808 */
[----:B------:R-:W-:Y:S07]  /*ba90*/  LDSM.16.M88.4 R172, [R182+0x8000] ;  /* 0x00800000b6ac783b */ /* 0x000fee0000000200 */
[C---:B------:R-:W-:Y:S08]  /*baa0*/  HMMA.16816.F32 R12, R168.reuse, R176, R12 ;  /* 0x000000b0a80c723c */ /* 0x040ff0000000180c */
[C---:B------:R-:W-:Y:S01]  /*bab0*/  HMMA.16816.F32 R16, R168.reuse, R178, R16 ;  /* 0x000000b2a810723c */ /* 0x040fe20000001810 */
[----:B------:R-:W-:Y:S07]  /*bac0*/  LDSM.16.M88.4 R176, [R188+0x10100] ;  /* 0x01010000bcb0783b */ /* 0x000fee0000000200 */
[C---:B------:R-:W-:Y:S08]  /*bad0*/  HMMA.16816.F32 R20, R168.reuse, R140, R20 ;  /* 0x0000008ca814723c */ /* 0x040ff00000001814 */
[C---:B------:R-:W-:Y:S01]  /*bae0*/  HMMA.16816.F32 R24, R168.reuse, R142, R24 ;  /* 0x0000008ea818723c */ /* 0x040fe20000001818 */
[----:B------:R-:W4:Y:S07]  /*baf0*/  LDSM.16.M88.4 R140, [R182+0x4000] ;  /* 0x00400000b68c783b */ /* 0x000f2e0000000200 */
[C---:B-1----:R-:W-:Y:S08]  /*bb00*/  HMMA.16816.F32 R28, R168.reuse, R136, R28 ;  /* 0x00000088a81c723c */ /* 0x042ff0000000181c */
[----:B------:R-:W-:Y:S01]  /*bb10*/  HMMA.16816.F32 R32, R168, R138, R32 ;  /* 0x0000008aa820723c */ /* 0x000fe20000001820 */
[----:B------:R-:W1:Y:S05]  /*bb20*/  LDSM.16.M88.4 R136, [R188+0xe900] ;  /* 0x00e90000bc88783b */ /* 0x000e6a0000000200 */
[----:B------:R-:W-:Y:S02]  /*bb30*/  LDSM.16.M88.4 R168, [R188+0xf900] ;  /* 0x00f90000bca8783b */ /* 0x000fe40000000200 */
        /* <DEDUP_REMOVED lines=9> */
[C---:B---3--:R-:W-:Y:S08]  /*bbd0*/  HMMA.16816.F32 R28, R144.reuse, R160, R28 ;  /* 0x000000a0901c723c */ /* 0x048ff0000000181c */
[----:B------:R-:W-:Y:S01]  /*bbe0*/  HMMA.16816.F32 R32, R144, R162, R32 ;  /* 0x000000a29020723c */ /* 0x000fe20000001820 */
[----:B------:R-:W3:Y:S05]  /*bbf0*/  LDSM.16.M88.4 R144, [R181+0x4000] ;  /* 0x00400000b590783b */ /* 0x000eea0000000200 */
[----:B------:R-:W5:Y:S02]  /*bc00*/  LDSM.16.M88.4 R160, [R0+0xf100] ;  /* 0x00f1000000a0783b */ /* 0x000f640000000200 */
[C---:B----4-:R-:W-:Y:S08]  /*bc10*/  HMMA.16816.F32 R4, R140.reuse, R164, R4 ;  /* 0x000000a48c04723c */ /* 0x050ff00000001804 */
[C---:B------:R-:W-:Y:S01]  /*bc20*/  HMMA.16816.F32 R8, R140.reuse, R166, R8 ;  /* 0x000000a68c08723c */ /* 0x040fe20000001808 */
[----:B------:R-:W4:Y:S07]  /*bc30*/  LDSM.16.M88.4 R164, [R0+0xf900] ;  /* 0x00f9000000a4783b */ /* 0x000f2e0000000200 */
        /* <DEDUP_REMOVED lines=8> */
[----:B------:R-:W-:Y:S06]  /*bcc0*/  LDSM.16.M88.4 R168, [R184+UR4+0x11900] ;  /* 0x01190004b8a8783b */ /* 0x000fec0008000200 */
[----:B------:R-:W-:Y:S01]  /*bcd0*/  IADD3 R140, R133, UR4, R184 ;  /* 0x00000004858c7c10 */ /* 0x000fe2000fffe0b8 */
[C---:B---3--:R-:W-:Y:S05]  /*bce0*/  HMMA.16816.F32 R4, R144.reuse, R152, R4 ;  /* 0x000000989004723c */ /* 0x048fea0000001804 */
[----:B------:R-:W-:Y:S03]  /*bcf0*/  IMAD.IADD R187, R185, 0x1, R140 ;  /* 0x00000001b9bb7824 */ /* 0x000fe600078e028c */
[C---:B------:R-:W-:Y:S02]  /*bd00*/  HMMA.16816.F32 R8, R144.reuse, R154, R8 ;  /* 0x0000009a9008723c */ /* 0x040fe40000001808 */
[----:B------:R-:W2:Y:S05]  /*bd10*/  LDSM.16.M88.4 R140, [R187+0xe900] ;  /* 0x00e90000bb8c783b */ /* 0x000eaa0000000200 */
[----:B------:R-:W3:Y:S01]  /*bd20*/  LDSM.16.M88.4 R152, [R187+0xf100] ;  /* 0x00f10000bb98783b */ /* 0x000ee20000000200 */
[C---:B------:R-:W-:Y:S08]  /*bd30*/  HMMA.16816.F32 R12, R144.reuse, R156, R12 ;  /* 0x0000009c900c723c */ /* 0x040ff0000000180c */
[C---:B------:R-:W-:Y:S01]  /*bd40*/  HMMA.16816.F32 R16, R144.reuse, R158, R16 ;  /* 0x0000009e9010723c */ /* 0x040fe20000001810 */
[----:B------:R-:W-:Y:S07]  /*bd50*/  LDSM.16.M88.4 R156, [R186+0x8000] ;  /* 0x00800000ba9c783b */ /* 0x000fee0000000200 */
[C---:B-----5:R-:W-:Y:S08]  /*bd60*/  HMMA.16816.F32 R20, R144.reuse, R160, R20 ;  /* 0x000000a09014723c */ /* 0x060ff00000001814 */
[C---:B------:R-:W-:Y:S01]  /*bd70*/  HMMA.16816.F32 R24, R144.reuse, R162, R24 ;  /* 0x000000a29018723c */ /* 0x040fe20000001818 */
[----:B------:R-:W-:Y:S07]  /*bd80*/  LDSM.16.M88.4 R160, [R184+UR4+0x10100] ;  /* 0x01010004b8a0783b */ /* 0x000fee0008000200 */
[C---:B----4-:R-:W-:Y:S08]  /*bd90*/  HMMA.16816.F32 R28, R144.reuse, R164, R28 ;  /* 0x000000a4901c723c */ /* 0x050ff0000000181c */
[----:B------:R-:W-:Y:S01]  /*bda0*/  HMMA.16816.F32 R32, R144, R166, R32 ;  /* 0x000000a69020723c */ /* 0x000fe20000001820 */
[----:B------:R-:W4:Y:S05]  /*bdb0*/  LDSM.16.M88.4 R144, [R187+0xf900] ;  /* 0x00f90000bb90783b */ /* 0x000f2a0000000200 */
[----:B------:R-:W5:Y:S02]  /*bdc0*/  LDSM.16.M88.4 R164, [R184+UR4+0x10900] ;  /* 0x01090004b8a4783b */ /* 0x000f640008000200 */
[C---:B-1----:R-:W-:Y:S08]  /*bdd0*/  HMMA.16816.F32 R4, R136.reuse, R148, R4 ;  /* 0x000000948804723c */ /* 0x042ff00000001804 */
[C---:B------:R-:W-:Y:S01]  /*bde0*/  HMMA.16816.F32 R8, R136.reuse, R150, R8 ;  /* 0x000000968808723c */ /* 0x040fe20000001808 */
[----:B------:R-:W1:Y:S07]  /*bdf0*/  LDSM.16.M88.4 R148, [R184+UR4+0x11100] ;  /* 0x01110004b894783b */ /* 0x000e6e0008000200 */
[C---:B--2---:R-:W-:Y:S08]  /*be00*/  HMMA.16816.F32 R12, R136.reuse, R140, R12 ;  /* 0x0000008c880c723c */ /* 0x044ff0000000180c */
[C---:B------:R-:W-:Y:S01]  /*be10*/  HMMA.16816.F32 R16, R136.reuse, R142, R16 ;  /* 0x0000008e8810723c */ /* 0x040fe20000001810 */
[----:B------:R-:W-:Y:S07]  /*be20*/  LDSM.16.M88.4 R140, [R188+0x11100] ;  /* 0x01110000bc8c783b */ /* 0x000fee0000000200 */
[C---:B---3--:R-:W-:Y:S08]  /*be30*/  HMMA.16816.F32 R20, R136.reuse, R152, R20 ;  /* 0x000000988814723c */ /* 0x048ff00000001814 */
[C---:B------:R-:W-:Y:S01]  /*be40*/  HMMA.16816.F32 R24, R136.reuse, R154, R24 ;  /* 0x0000009a8818723c */ /* 0x040fe20000001818 */
[----:B------:R-:W-:Y:S07]  /*be50*/  LDSM.16.M88.4 R152, [R181+0x8000] ;  /* 0x00800000b598783b */ /* 0x000fee0000000200 */
[C---:B----4-:R-:W-:Y:S08]  /*be60*/  HMMA.16816.F32 R28, R136.reuse, R144, R28 ;  /* 0x00000090881c723c */ /* 0x050ff0000000181c */
[----:B------:R-:W-:Y:S01]  /*be70*/  HMMA.16816.F32 R32, R136, R146, R32 ;  /* 0x000000928820723c */ /* 0x000fe20000001820 */
[----:B------:R-:W2:Y:S05]  /*be80*/  LDSM.16.M88.4 R136, [R188+0x10900] ;  /* 0x01090000bc88783b */ /* 0x000eaa0000000200 */
[----:B------:R-:W3:Y:S02]  /*be90*/  LDSM.16.M88.4 R144, [R188+0x11900] ;  /* 0x01190000bc90783b */ /* 0x000ee40000000200 */
[C---:B------:R-:W-:Y:S08]  /*bea0*/  HMMA.16816.F32 R4, R156.reuse, R160, R4 ;  /* 0x000000a09c04723c */ /* 0x040ff00000001804 */
[C---:B------:R-:W-:Y:S01]  /*beb0*/  HMMA.16816.F32 R8, R156.reuse, R162, R8 ;  /* 0x000000a29c08723c */ /* 0x040fe20000001808 */
[----:B------:R-:W4:Y:S07]  /*bec0*/  LDSM.16.M88.4 R160, [R0+0x10100] ;  /* 0x0101000000a0783b */ /* 0x000f2e0000000200 */
[C---:B-----5:R-:W-:Y:S08]  /*bed0*/  HMMA.16816.F32 R12, R156.reuse, R164, R12 ;  /* 0x000000a49c0c723c */ /* 0x060ff0000000180c */
        /* <DEDUP_REMOVED lines=18> */
[----:B------:R3:W2:Y:S07]  /*c000*/  LDSM.16.M88.4 R144, [R2+0x10100] ;  /* 0x010100000290783b */ /* 0x0006ae0000000200 */
[C---:B----4-:R-:W-:Y:S08]  /*c010*/  HMMA.16816.F32 R4, R152.reuse, R160, R4 ;  /* 0x000000a09804723c */ /* 0x050ff00000001804 */
[C---:B------:R-:W-:Y:S01]  /*c020*/  HMMA.16816.F32 R8, R152.reuse, R162, R8 ;  /* 0x000000a29808723c */ /* 0x040fe20000001808 */
[----:B------:R-:W4:Y:S07]  /*c030*/  LDSM.16.M88.4 R160, [R187+0x10900] ;  /* 0x01090000bba0783b */ /* 0x000f2e0000000200 */
[C---:B-1----:R-:W-:Y:S01]  /*c040*/  HMMA.16816.F32 R12, R152.reuse, R148, R12 ;  /* 0x00000094980c723c */ /* 0x042fe2000000180c */
[----:B---3--:R-:W-:Y:S01]  /*c050*/  IMAD.U32 R2, RZ, RZ, UR6 ;  /* 0x00000006ff027e24 */ /* 0x008fe2000f8e00ff */
[----:B------:R-:W-:Y:S04]  /*c060*/  UIADD3 UR6, UR15, 0x1, URZ ;  /* 0x000000010f067890 */ /* 0x000fe8000fffe03f */
[----:B------:R-:W-:Y:S02]  /*c070*/  USEL UR15, UR6, URZ, !UP0 ;  /* 0x0000003f060f7287 */ /* 0x000fe4000c000000 */
[C---:B------:R-:W-:Y:S01]  /*c080*/  HMMA.16816.F32 R16, R152.reuse, R150, R16 ;  /* 0x000000969810723c */ /* 0x040fe20000001810 */
[----:B------:R-:W1:Y:S07]  /*c090*/  LDSM.16.M88.4 R148, [R187+0x11900] ;  /* 0x01190000bb94783b */ /* 0x000e6e0000000200 */
[C---:B-----5:R-:W-:Y:S08]  /*c0a0*/  HMMA.16816.F32 R20, R152.reuse, R156, R20 ;  /* 0x0000009c9814723c */ /* 0x060ff00000001814 */
[C---:B------:R-:W-:Y:S08]  /*c0b0*/  HMMA.16816.F32 R24, R152.reuse, R158, R24 ;  /* 0x0000009e9818723c */ /* 0x040ff00000001818 */
[C---:B--2---:R-:W-:Y:S07]  /*c0c0*/  HMMA.16816.F32 R28, R152.reuse, R136, R28 ;  /* 0x00000088981c723c */ /* 0x044fee000000181c */
[----:B------:R-:W-:Y:S01]  /*c0d0*/  IADD3 R136, -R197, 0x1, -R2 ;  /* 0x00000001c5887810 */ /* 0x000fe20007ffe902 */
[----:B------:R-:W-:Y:S04]  /*c0e0*/  HMMA.16816.F32 R32, R152, R138, R32 ;  /* 0x0000008a9820723c */ /* 0x000fe80000001820 */
[----:B------:R-:W-:Y:S01]  /*c0f0*/  IMAD.MOV.U32 R137, RZ, RZ, R196 ;  /* 0x000000ffff897224 */ /* 0x000fe200078e00c4 */
[----:B------:R-:W-:Y:S01]  /*c100*/  IADD3 R136, R136, c[0x0][0x1d0], RZ ;  /* 0x0000740088887a10 */ /* 0x000fe20007ffe0ff */
[----:B------:R-:W-:Y:S01]  /*c110*/  @P0 IMAD.MOV.U32 R137, RZ, RZ, R204 ;  /* 0x000000ffff890224 */ /* 0x000fe200078e00cc */
[----:B------:R-:W-:Y:S01]  /*c120*/  PLOP3.LUT P0, PT, PT, PT, UP2, 0x40, 0x0 ;  /* 0x000000000000781c */ /* 0x000fe20003f0e828 */
[C---:B------:R-:W-:Y:S03]  /*c130*/  HMMA.16816.F32 R4, R140.reuse, R144, R4 ;  /* 0x000000908c04723c */ /* 0x040fe60000001804 */
[----:B------:R-:W2:Y:S02]  /*c140*/  SHFL.IDX PT, R0, R137, RZ, 0x1c1f ;  /* 0x001c1fff89007589 */ /* 0x000ea400000e0000 */
[----:B------:R-:W-:Y:S03]  /*c150*/  IADD3 R139, R136, -c[0x0][0x168], RZ ;  /* 0x80005a00888b7a10 */ /* 0x000fe60007ffe0ff */
[C---:B------:R-:W-:Y:S08]  /*c160*/  HMMA.16816.F32 R8, R140.reuse, R146, R8 ;  /* 0x000000928c08723c */ /* 0x040ff00000001808 */
[C---:B----4-:R-:W-:Y:S08]  /*c170*/  HMMA.16816.F32 R12, R140.reuse, R160, R12 ;  /* 0x000000a08c0c723c */ /* 0x050ff0000000180c */
[C---:B------:R-:W-:Y:S08]  /*c180*/  HMMA.16816.F32 R16, R140.reuse, R162, R16 ;  /* 0x000000a28c10723c */ /* 0x040ff00000001810 */
[C---:B------:R-:W-:Y:S08]  /*c190*/  HMMA.16816.F32 R20, R140.reuse, R164, R20 ;  /* 0x000000a48c14723c */ /* 0x040ff00000001814 */
[C---:B------:R-:W-:Y:S08]  /*c1a0*/  HMMA.16816.F32 R24, R140.reuse, R166, R24 ;  /* 0x000000a68c18723c */ /* 0x040ff00000001818 */
[C---:B-1----:R-:W-:Y:S08]  /*c1b0*/  HMMA.16816.F32 R28, R140.reuse, R148, R28 ;  /* 0x000000948c1c723c */ /* 0x042ff0000000181c */
[----:B------:R-:W-:Y:S07]  /*c1c0*/  HMMA.16816.F32 R32, R140, R150, R32 ;  /* 0x000000968c20723c */ /* 0x000fee0000001820 */
        /* <DEDUP_REMOVED lines=19> */
.L_x_823:
[----:B------:R-:W-:Y:S04]  /*c300*/  MOV R0, c[0x0][0x32c] ;  /* 0x0000cb0000007a02 */ /* 0x000fe80000000f00 */
[----:B------:R-:W-:Y:S11]  /*c310*/  ISETP.NE.AND P0, PT, R0, 0x1, PT ;  /* 0x000000010000780c */ /* 0x000ff60003f05270 */
[----:B------:R-:W-:Y:S02]  /*c320*/  @!UPT UIADD3 URZ, URZ, URZ, URZ ;  /* 0x0000003f3f3ff290 */ /* 0x000fe4000fffe03f */
[----:B------:R-:W-:Y:S05]  /*c330*/  @P0 IMAD.HI.U32 R0, R143, c[0x0][0x330], RZ ;  /* 0x0000cc008f000a27 */ /* 0x000fea00078e00ff */
[----:B------:R-:W-:Y:S02]  /*c340*/  @P0 SHF.R.U32.HI R143, RZ, c[0x0][0x334], R0 ;  /* 0x0000cd00ff8f0a19 */ /* 0x000fe40000011600 */
.L_x_824:
[----:B------:R-:W-:Y:S05]  /*c350*/  BSYNC B0 ;  /* 0x0000000000007941 */ /* 0x000fea0003800000 */
.L_x_822:
[----:B------:R-:W-:Y:S04]  /*c360*/  IMAD R0, R143, c[0x0][0x32c], -R2 ;  /* 0x0000cb008f007a24 */ /* 0x000fe800078e0a02 */
[----:B------:R-:W-:Y:S05]  /*c370*/  IMAD.IADD R143, R0, 0x1, -R197 ;  /* 0x00000001008f7824 */ /* 0x000fea00078e0ac5 */
[----:B------:R-:W-:Y:S02]  /*c380*/  IADD3 R0, R143, c[0x0][0x32c], RZ ;  /* 0x0000cb008f007a10 */ /* 0x000fe40007ffe0ff */
[----:B------:R-:W-:Y:S02]  /*c390*/  IMNMX R144, R144, R143, !PT ;  /* 0x0000008f90907217 */ /* 0x000fe40007800200 */
[----:B------:R-:W-:Y:S02]  /*c3a0*/  IMNMX R145, R145, R0, PT ;  /* 0x0000000091917217 */ /* 0x000fe40003800200 */
.L_x_821:
[----:B------:R-:W-:Y:S06]  /*c3b0*/  UISETP.GT.AND UP0, UPT, UR17, -0x1, UPT ;  /* 0xffffffff1100788c */ /* 0x000fec000bf04270 */
[----:B------:R-:W-:Y:S04]  /*c3c0*/  PLOP3.LUT P0, PT, PT, PT, UP0, 0x80, 0x0 ;  /* 0x000000000000781c */ /* 0x000fe80003f0f008 */
[C---:B------:R-:W-:Y:S02]  /*c3d0*/  ISETP.GT.AND P5, PT, R144.reuse, RZ, P0 ;  /* 0x000000ff9000720c */ /* 0x040fe400007a4270 */
[----:B------:R-:W-:Y:S02]  /*c3e0*/  ISETP.GT.AND P4, PT, R144, 0x1, P0 ;  /* 0x000000019000780c */ /* 0x000fe40000784270 */
[C---:B------:R-:W-:Y:S02]  /*c3f0*/  ISETP.LT.OR P5, PT, R145.reuse, 0x1, P5 ;  /* 0x000000019100780c */ /* 0x040fe40002fa1670 */
[----:B------:R-:W-:Y:S02]  /*c400*/  ISETP.LT.OR P4, PT, R145, 0x2, P4 ;  /* 0x000000029100780c */ /* 0x000fe40002781670 */
[----:B------:R-:W-:Y:S02]  /*c410*/  FSEL R143, R4, -INF , !P5 ;  /* 0xff800000048f7808 */ /* 0x000fe40006800000 */
[----:B------:R-:W-:Y:S02]  /*c420*/  FSEL R4, R5, -INF , !P4 ;  /* 0xff80000005047808 */ /* 0x000fe40006000000 */
[C---:B------:R-:W-:Y:S02]  /*c430*/  ISETP.GT.AND P4, PT, R144.reuse, 0x10, P0 ;  /* 0x000000109000780c */ /* 0x040fe40000784270 */
[C---:B------:R-:W-:Y:S02]  /*c440*/  ISETP.GT.AND P5, PT, R144.reuse, 0x9, P0 ;  /* 0x000000099000780c */ /* 0x040fe400007a4270 */
[C---:B------:R-:W-:Y:S02]  /*c450*/  ISETP.LT.OR P4, PT, R145.reuse, 0x11, P4 ;  /* 0x000000119100780c */ /* 0x040fe40002781670 */
[----:B------:R-:W-:Y:S02]  /*c460*/  ISETP.GT.AND P6, PT, R144, 0x8, P0 ;  /* 0x000000089000780c */ /* 0x000fe400007c4270 */
        /* <DEDUP_REMOVED lines=15> */
[----:B------:R-:W-:Y:S01]  /*c560*/  FSEL R140, R13, -INF , !P6 ;  /* 0xff8000000d8c7808 */ /* 0x000fe20007000000 */
[----:B------:R-:W1:Y:S01]  /*c570*/  SHFL.IDX PT, R16, R137, 0x1, 0x1c1f ;  /* 0x003c1f0089107f89 */ /* 0x000e6200000e0000 */
[C---:B------:R-:W-:Y:S02]  /*c580*/  ISETP.GT.AND P6, PT, R144.reuse, 0x20, P0 ;  /* 0x000000209000780c */ /* 0x040fe400007c4270 */
        /* <DEDUP_REMOVED lines=10> */
[----:B------:R-:W-:Y:S01]  /*c630*/  FSEL R159, R29, -INF , !P4 ;  /* 0xff8000001d9f7808 */ /* 0x000fe20006000000 */
[--C-:B-1----:R-:W-:Y:S01]  /*c640*/  IMAD.IADD R5, R141, 0x1, R16.reuse ;  /* 0x000000018d057824 */ /* 0x102fe200078e0210 */
[----:B------:R-:W-:Y:S01]  /*c650*/  PLOP3.LUT P4, PT, PT, PT, UP2, 0x40, 0x0 ;  /* 0x000000000000781c */ /* 0x000fe20003f8e828 */
[----:B------:R-:W-:Y:S01]  /*c660*/  IMAD.IADD R12, R139, 0x1, R16 ;  /* 0x000000018b0c7824 */ /* 0x000fe200078e0210 */
        /* <DEDUP_REMOVED lines=25> */
.L_x_827:
[----:B------:R-:W-:Y:S04]  /*c800*/  MOV R9, c[0x0][0x32c] ;  /* 0x0000cb0000097a02 */ /* 0x000fe80000000f00 */
[----:B------:R-:W-:Y:S11]  /*c810*/  ISETP.NE.AND P4, PT, R9, 0x1, PT ;  /* 0x000000010900780c */ /* 0x000ff60003f85270 */
[----:B------:R-:W-:Y:S02]  /*c820*/  @!UPT UIADD3 URZ, URZ, URZ, URZ ;  /* 0x0000003f3f3ff290 */ /* 0x000fe4000fffe03f */
[----:B------:R-:W-:Y:S05]  /*c830*/  @P4 IMAD.HI.U32 R9, R13, c[0x0][0x330], RZ ;  /* 0x0000cc000d094a27 */ /* 0x000fea00078e00ff */
[----:B------:R-:W-:Y:S02]  /*c840*/  @P4 SHF.R.U32.HI R13, RZ, c[0x0][0x334], R9 ;  /* 0x0000cd00ff0d4a19 */ /* 0x000fe40000011609 */
.L_x_828:
[----:B------:R-:W-:Y:S05]  /*c850*/  BSYNC B0 ;  /* 0x0000000000007941 */ /* 0x000fea0003800000 */
.L_x_826:
[----:B------:R-:W-:Y:S04]  /*c860*/  IMAD R2, R13, c[0x0][0x32c], -R2 ;  /* 0x0000cb000d027a24 */ /* 0x000fe800078e0a02 */
[----:B------:R-:W-:Y:S05]  /*c870*/  IMAD.IADD R9, R2, 0x1, -R197 ;  /* 0x0000000102097824 */ /* 0x000fea00078e0ac5 */
[----:B------:R-:W-:Y:S02]  /*c880*/  IADD3 R2, R9, c[0x0][0x32c], RZ ;  /* 0x0000cb0009027a10 */ /* 0x000fe40007ffe0ff */
[----:B------:R-:W-:Y:S02]  /*c890*/  IMNMX R12, R12, R9, !PT ;  /* 0x000000090c0c7217 */ /* 0x000fe40007800200 */
[----:B------:R-:W-:Y:S02]  /*c8a0*/  IMNMX R5, R5, R2, PT ;  /* 0x0000000205057217 */ /* 0x000fe40003800200 */
.L_x_825:
[----:B------:R-:W-:Y:S01]  /*c8b0*/  FMNMX.FTZ R13, R143, R132, !PT ;  /* 0x000000848f0d7209 */ /* 0x000fe20007810000 */
[----:B------:R-:W-:Y:S04]  /*c8c0*/  DEPBAR.LE SB0, 0x2 ;  /* 0x000080800000791a */ /* 0x000fe80000000000 */
[----:B------:R-:W-:Y:S01]  /*c8d0*/  FMNMX.FTZ R13, R4, R13, !PT ;  /* 0x0000000d040d7209 */ /* 0x000fe20007810000 */
[----:B------:R-:W-:Y:S01]  /*c8e0*/  BAR.SYNC.DEFER_BLOCKING 0x0 ;  /* 0x0000000000007b1d */ /* 0x000fe20000010000 */
[----:B------:R-:W-:Y:S01]  /*c8f0*/  ISETP.GT.AND P6, PT, R12, RZ, P0 ;  /* 0x000000ff0c00720c */ /* 0x000fe200007c4270 */
[----:B------:R-:W-:Y:S01]  /*c900*/  UIADD3 UR20, UR17, -0x2, URZ ;  /* 0xfffffffe11147890 */ /* 0x000fe2000fffe03f */
[----:B------:R-:W-:Y:S02]  /*c910*/  FMNMX.FTZ R13, R8, R13, !PT ;  /* 0x0000000d080d7209 */ /* 0x000fe40007810000 */
[C---:B------:R-:W-:Y:S01]  /*c920*/  ISETP.LT.OR P6, PT, R5.reuse, 0x1, P6 ;  /* 0x000000010500780c */ /* 0x040fe200037c1670 */
[----:B------:R-:W-:Y:S01]  /*c930*/  UISETP.GE.AND UP1, UPT, UR20, UR10, UPT ;  /* 0x0000000a1400728c */ /* 0x000fe2000bf26270 */
[----:B------:R-:W-:Y:S02]  /*c940*/  FMNMX.FTZ R13, R0, R13, !PT ;  /* 0x0000000d000d7209 */ /* 0x000fe40007810000 */
[----:B------:R-:W-:Y:S02]  /*c950*/  ISETP.GT.AND P5, PT, R12, 0x1, P0 ;  /* 0x000000010c00780c */ /* 0x000fe400007a4270 */
[----:B------:R-:W-:Y:S02]  /*c960*/  FMNMX.FTZ R13, R142, R13, !PT ;  /* 0x0000000d8e0d7209 */ /* 0x000fe40007810000 */
[----:B------:R-:W-:Y:S02]  /*c970*/  FSEL R6, R6, -INF , !P6 ;  /* 0xff80000006067808 */ /* 0x000fe40007000000 */
[----:B------:R-:W-:Y:S02]  /*c980*/  FMNMX.FTZ R13, R140, R13, !PT ;  /* 0x0000000d8c0d7209 */ /* 0x000fe40007810000 */
[----:B------:R-:W-:Y:S01]  /*c990*/  ISETP.LT.OR P5, PT, R5, 0x2, P5 ;  /* 0x000000020500780c */ /* 0x000fe20002fa1670 */
[----:B------:R-:W-:Y:S01]  /*c9a0*/  @UP1 USHF.R.S32.HI UR21, URZ, 0x1f, UR20 ;  /* 0x0000001f3f151899 */ /* 0x000fe20008011414 */
        /* <DEDUP_REMOVED lines=10> */
[C---:B------:R-:W-:Y:S02]  /*ca50*/  ISETP.GT.AND P5, PT, R12.reuse, 0x10, P0 ;  /* 0x000000100c00780c */ /* 0x040fe400007a4270 */
[----:B------:R-:W-:Y:S02]  /*ca60*/  ISETP.LT.OR P6, PT, R5, 0xa, P6 ;  /* 0x0000000a0500780c */ /* 0x000fe400037c1670 */
        /* <DEDUP_REMOVED lines=10> */
[----:B------:R-:W-:Y:S02]  /*cb10*/  FMNMX.FTZ R13, R168, R13, !PT ;  /* 0x0000000da80d7209 */ /* 0x000fe40007810000 */
[C---:B------:R-:W-:Y:S02]  /*cb20*/  ISETP.GT.AND P5, PT, R12.reuse, 0x18, P0 ;  /* 0x000000180c00780c */ /* 0x040fe400007a4270 */
[----:B------:R-:W-:Y:S02]  /*cb30*/  ISETP.GT.AND P4, PT, R12, 0x19, P0 ;  /* 0x000000190c00780c */ /* 0x000fe40000784270 */
[----:B------:R-:W-:Y:S02]  /*cb40*/  FMNMX.FTZ R2, R141, R2, !PT ;  /* 0x000000028d027209 */ /* 0x000fe40007810000 */
[----:B------:R-:W-:Y:S02]  /*cb50*/  FMNMX.FTZ R10, R160, R13, !PT ;  /* 0x0000000da00a7209 */ /* 0x000fe40007810000 */
[C---:B------:R-:W-:Y:S02]  /*cb60*/  ISETP.LT.OR P5, PT, R5.reuse, 0x19, P5 ;  /* 0x000000190500780c */ /* 0x040fe40002fa1670 */
[----:B------:R-:W-:Y:S02]  /*cb70*/  ISETP.LT.OR P4, PT, R5, 0x1a, P4 ;  /* 0x0000001a0500780c */ /* 0x000fe40002781670 */
[----:B------:R-:W-:Y:S02]  /*cb80*/  FSEL R33, R18, -INF , !P5 ;  /* 0xff80000012217808 */ /* 0x000fe40006800000 */
[----:B------:R-:W-:Y:S02]  /*cb90*/  FSEL R137, R19, -INF , !P4 ;  /* 0xff80000013897808 */ /* 0x000fe40006000000 */
[----:B------:R-:W-:Y:S02]  /*cba0*/  FMNMX.FTZ R13, R159, R10, !PT ;  /* 0x0000000a9f0d7209 */ /* 0x000fe40007810000 */
[----:B------:R-:W-:Y:S02]  /*cbb0*/  FMNMX.FTZ R10, R139, R2, !PT ;  /* 0x000000028b0a7209 */ /* 0x000fe40007810000 */
[C---:B------:R-:W-:Y:S02]  /*cbc0*/  ISETP.GT.AND P4, PT, R12.reuse, 0x20, P0 ;  /* 0x000000200c00780c */ /* 0x040fe40000784270 */
[----:B------:R-:W-:Y:S02]  /*cbd0*/  FMNMX.FTZ R10, R33, R10, !PT ;  /* 0x0000000a210a7209 */ /* 0x000fe40007810000 */
[----:B------:R-:W-:Y:S02]  /*cbe0*/  ISETP.LT.OR P4, PT, R5, 0x21, P4 ;  /* 0x000000210500780c */ /* 0x000fe40002781670 */
[----:B------:R-:W-:Y:S02]  /*cbf0*/  ISETP.GT.AND P6, PT, R12, 0x21, P0 ;  /* 0x000000210c00780c */ /* 0x000fe400007c4270 */
[----:B------:R-:W-:Y:S02]  /*cc00*/  FSEL R177, R22, -INF , !P4 ;  /* 0xff80000016b17808 */ /* 0x000fe40006000000 */
[----:B------:R-:W-:Y:S02]  /*cc10*/  FMNMX.FTZ R10, R137, R10, !PT ;  /* 0x0000000a890a7209 */ /* 0x000fe40007810000 */
[----:B------:R-:W-:Y:S02]  /*cc20*/  ISETP.LT.OR P6, PT, R5, 0x22, P6 ;  /* 0x000000220500780c */ /* 0x000fe400037c1670 */
[C---:B------:R-:W-:Y:S02]  /*cc30*/  ISETP.GT.AND P5, PT, R12.reuse, 0x28, P0 ;  /* 0x000000280c00780c */ /* 0x040fe400007a4270 */
[----:B------:R-:W-:Y:S02]  /*cc40*/  FSEL R175, R23, -INF , !P6 ;  /* 0xff80000017af7808 */ /* 0x000fe40007000000 */
[----:B------:R-:W-:Y:S01]  /*cc50*/  ISETP.LT.OR P5, PT, R5, 0x29, P5 ;  /* 0x000000290500780c */ /* 0x000fe20002fa1670 */
[----:B------:R-:W-:Y:S01]  /*cc60*/  LDSM.16.MT88.4 R20, [R135+UR4+0x100] ;  /* 0x000100048714783b */ /* 0x000fe20008004200 */
[----:B------:R-:W-:Y:S01]  /*cc70*/  ISETP.GT.AND P4, PT, R12, 0x29, P0 ;  /* 0x000000290c00780c */ /* 0x000fe20000784270 */
[----:B------:R-:W-:Y:S01]  /*cc80*/  ULDC.64 UR6, c[0x0][0x1e0] ;  /* 0x0000780000067ab9 */ /* 0x000fe20000000a00 */
[----:B------:R-:W-:Y:S02]  /*cc90*/  FMNMX.FTZ R10, R177, R10, !PT ;  /* 0x0000000ab10a7209 */ /* 0x000fe40007810000 */
[----:B------:R-:W-:Y:S02]  /*cca0*/  FSEL R173, R26, -INF , !P5 ;  /* 0xff8000001aad7808 */ /* 0x000fe40006800000 */
[----:B------:R-:W-:Y:S01]  /*ccb0*/  ISETP.LT.OR P4, PT, R5, 0x2a, P4 ;  /* 0x0000002a0500780c */ /* 0x000fe20002781670 */
[----:B------:R-:W-:Y:S01]  /*ccc0*/  @UP1 UIMAD UR21, UR21, UR6, URZ ;  /* 0x00000006151512a4 */ /* 0x000fe2000f8e023f */
[C---:B------:R-:W-:Y:S01]  /*ccd0*/  ISETP.GT.AND P6, PT, R12.reuse, 0x30, P0 ;  /* 0x000000300c00780c */ /* 0x040fe200007c4270 */
[----:B------:R-:W-:Y:S01]  /*cce0*/  @UP1 UIMAD.WIDE.U32 UR22, UR20, UR6, URZ ;  /* 0x00000006141612a5 */ /* 0x000fe2000f8e003f */
[----:B------:R-:W-:Y:S01]  /*ccf0*/  FMNMX.FTZ R10, R175, R10, !PT ;  /* 0x0000000aaf0a7209 */ /* 0x000fe20007810000 */
[----:B------:R-:W-:Y:S01]  /*cd00*/  @UP1 UIMAD UR21, UR20, UR7, UR21 ;  /* 0x00000007141512a4 */ /* 0x000fe2000f8e0215 */
[----:B------:R-:W-:Y:S01]  /*cd10*/  FSEL R171, R27, -INF , !P4 ;  /* 0xff8000001bab7808 */ /* 0x000fe20006000000 */
[----:B------:R-:W-:Y:S01]  /*cd20*/  @UP1 USHF.L.U32 UR6, UR22, 0x6, URZ ;  /* 0x0000000616061899 */ /* 0x000fe2000800063f */
[----:B------:R-:W-:Y:S01]  /*cd30*/  ISETP.LT.OR P6, PT, R5, 0x31, P6 ;  /* 0x000000310500780c */ /* 0x000fe200037c1670 */
[----:B------:R-:W-:Y:S01]  /*cd40*/  @UP1 UIADD3 UR21, UR23, UR21, URZ ;  /* 0x0000001517151290 */ /* 0x000fe2000fffe03f */
[----:B------:R-:W-:Y:S01]  /*cd50*/  ISETP.GT.AND P5, PT, R12, 0x31, P0 ;  /* 0x000000310c00780c */ /* 0x000fe200007a4270 */
[----:B------:R-:W-:Y:S01]  /*cd60*/  @UP1 UIADD3 UR7, UP0, UR14, UR6, URZ ;  /* 0x000000060e071290 */ /* 0x000fe2000ff1e03f */
[----:B------:R-:W-:Y:S01]  /*cd70*/  FMNMX.FTZ R10, R173, R10, !PT ;  /* 0x0000000aad0a7209 */ /* 0x000fe20007810000 */
[----:B------:R-:W-:Y:S01]  /*cd80*/  @UP1 USHF.L.U64.HI UR21, UR22, 0x6, UR21 ;  /* 0x0000000616151899 */ /* 0x000fe20008010215 */
[----:B------:R-:W-:Y:S02]  /*cd90*/  FMNMX.FTZ R15, R158, R13, !PT ;  /* 0x0000000d9e0f7209 */ /* 0x000fe40007810000 */
[----:B------:R-:W-:Y:S02]  /*cda0*/  FSEL R157, R30, -INF , !P6 ;  /* 0xff8000001e9d7808 */ /* 0x000fe40007000000 */
[----:B------:R-:W-:Y:S02]  /*cdb0*/  ISETP.LT.OR P5, PT, R5, 0x32, P5 ;  /* 0x000000320500780c */ /* 0x000fe40002fa1670 */
[----:B------:R-:W-:Y:S02]  /*cdc0*/  ISETP.GT.AND P4, PT, R12, 0x38, P0 ;  /* 0x000000380c00780c */ /* 0x000fe40000784270 */
[----:B------:R-:W-:Y:S02]  /*cdd0*/  FMNMX.FTZ R10, R171, R10, !PT ;  /* 0x0000000aab0a7209 */ /* 0x000fe40007810000 */
[----:B------:R-:W-:Y:S02]  /*cde0*/  FMNMX.FTZ R13, R154, R15, !PT ;  /* 0x0000000f9a0d7209 */ /* 0x000fe40007810000 */
[----:B------:R-:W-:Y:S02]  /*cdf0*/  FSEL R155, R31, -INF , !P5 ;  /* 0xff8000001f9b7808 */ /* 0x000fe40006800000 */
[----:B------:R-:W-:Y:S01]  /*ce00*/  ISETP.LT.OR P4, PT, R5, 0x39, P4 ;  /* 0x000000390500780c */ /* 0x000fe20002781670 */
[----:B------:R-:W1:Y:S01]  /*ce10*/  SHFL.BFLY PT, R2, R13, 0x2, 0x1f ;  /* 0x0c401f000d027f89 */ /* 0x000e6200000e0000 */
[----:B------:R-:W-:Y:S02]  /*ce20*/  ISETP.GT.AND P0, PT, R12, 0x39, P0 ;  /* 0x000000390c00780c */ /* 0x000fe40000704270 */
[----:B------:R-:W-:Y:S02]  /*ce30*/  FMNMX.FTZ R10, R157, R10, !PT ;  /* 0x0000000a9d0a7209 */ /* 0x000fe40007810000 */
[----:B------:R-:W-:Y:S02]  /*ce40*/  FSEL R153, R34, -INF , !P4 ;  /* 0xff80000022997808 */ /* 0x000fe40006000000 */
[----:B------:R-:W-:Y:S01]  /*ce50*/  ISETP.LT.OR P0, PT, R5, 0x3a, P0 ;  /* 0x0000003a0500780c */ /* 0x000fe20000701670 */
[----:B------:R-:W-:Y:S01]  /*ce60*/  LDSM.16.MT88.4 R28, [R134+UR4+0x100] ;  /* 0x00010004861c783b */ /* 0x000fe20008004200 */
        /* <DEDUP_REMOVED lines=13> */
[----:B------:R-:W-:Y:S05]  /*cf40*/  FSEL R161, R161, RZ, P0 ;  /* 0x000000ffa1a17208 */ /* 0x000fea0000000000 */
[--C-:B------:R-:W-:Y:S02]  /*cf50*/  FFMA.FTZ R145, R0, c[0x0][0x2d0], -R161.reuse ;  /* 0x0000b40000917a23 */ /* 0x100fe400000108a1 */
[--C-:B------:R-:W-:Y:S02]  /*cf60*/  FFMA.FTZ R149, R4, c[0x0][0x2d0], -R161.reuse ;  /* 0x0000b40004957a23 */ /* 0x100fe400000108a1 */
[----:B------:R-:W-:Y:S01]  /*cf70*/  FADD.FTZ R4, -R5, R132 ;  /* 0x0000008405047221 */ /* 0x000fe20000010100 */
[----:B------:R-:W-:Y:S01]  /*cf80*/  MOV R132, R2 ;  /* 0x0000000200847202 */ /* 0x000fe20000000f00 */
[--C-:B------:R-:W-:Y:S01]  /*cf90*/  FFMA.FTZ R150, R143, c[0x0][0x2d0], -R161.reuse ;  /* 0x0000b4008f967a23 */ /* 0x100fe200000108a1 */
[----:B--2---:R-:W-:Y:S01]  /*cfa0*/  FMNMX.FTZ R0, R13, R10, !PT ;  /* 0x0000000a0d007209 */ /* 0x004fe20007810000 */
[----:B------:R-:W-:Y:S01]  /*cfb0*/  FMUL.FTZ R12, R4, c[0x0][0x2d0] ;  /* 0x0000b400040c7a20 */ /* 0x000fe20000410000 */
[----:B------:R-:W-:Y:S01]  /*cfc0*/  MUFU.EX2 R149, R149 ;  /* 0x0000009500957308 */ /* 0x000fe20000000800 */
[--C-:B------:R-:W-:Y:S01]  /*cfd0*/  FFMA.FTZ R144, R8, c[0x0][0x2d0], -R161.reuse ;  /* 0x0000b40008907a23 */ /* 0x100fe200000108a1 */
[C---:B------:R-:W-:Y:S01]  /*cfe0*/  FSETP.NEU.FTZ.AND P0, PT, R0.reuse, -INF , PT ;  /* 0xff8000000000780b */ /* 0x040fe20003f1d000 */
[----:B------:R-:W-:Y:S02]  /*cff0*/  FMUL.FTZ R152, R0, c[0x0][0x2d0] ;  /* 0x0000b40000987a20 */ /* 0x000fe40000410000 */
[--C-:B------:R-:W-:Y:S01]  /*d000*/  FFMA.FTZ R156, R142, c[0x0][0x2d0], -R161.reuse ;  /* 0x0000b4008e9c7a23 */ /* 0x100fe200000108a1 */
[----:B------:R-:W-:Y:S01]  /*d010*/  FSEL R4, R0, RZ, P0 ;  /* 0x000000ff00047208 */ /* 0x000fe20000000000 */
[--C-:B------:R-:W-:Y:S01]  /*d020*/  FFMA.FTZ R163, R140, c[0x0][0x2d0], -R161.reuse ;  /* 0x0000b4008ca37a23 */ /* 0x100fe200000108a1 */
[----:B------:R-:W-:Y:S01]  /*d030*/  FSEL R152, R152, RZ, P0 ;  /* 0x000000ff98987208 */ /* 0x000fe20000000000 */
[----:B------:R-:W-:Y:S01]  /*d040*/  FFMA.FTZ R162, R138, c[0x0][0x2d0], -R161 ;  /* 0x0000b4008aa27a23 */ /* 0x000fe200000108a1 */
[----:B------:R-:W1:Y:S01]  /*d050*/  MUFU.EX2 R12, R12 ;  /* 0x0000000c000c7308 */ /* 0x000e620000000800 */
[----:B------:R-:W-:Y:S01]  /*d060*/  FADD.FTZ R4, -R4, R3 ;  /* 0x0000000304047221 */ /* 0x000fe20000010100 */
[----:B------:R-:W-:Y:S01]  /*d070*/  PLOP3.LUT P0, PT, PT, PT, UP1, 0x80, 0x0 ;  /* 0x000000000000781c */ /* 0x000fe20003f0f018 */
[--C-:B------:R-:W-:Y:S02]  /*d080*/  FFMA.FTZ R148, R6, c[0x0][0x2d0], -R152.reuse ;  /* 0x0000b40006947a23 */ /* 0x100fe40000010898 */
[--C-:B------:R-:W-:Y:S02]  /*d090*/  FFMA.FTZ R147, R9, c[0x0][0x2d0], -R152.reuse ;  /* 0x0000b40009937a23 */ /* 0x100fe40000010898 */
[--C-:B------:R-:W-:Y:S02]  /*d0a0*/  FFMA.FTZ R15, R7, c[0x0][0x2d0], -R152.reuse ;  /* 0x0000b400070f7a23 */ /* 0x100fe40000010898 */
[--C-:B------:R-:W-:Y:S01]  /*d0b0*/  FFMA.FTZ R146, R11, c[0x0][0x2d0], -R152.reuse ;  /* 0x0000b4000b927a23 */ /* 0x100fe20000010898 */
[----:B------:R-:W-:Y:S01]  /*d0c0*/  MUFU.EX2 R144, R144 ;  /* 0x0000009000907308 */ /* 0x000fe20000000800 */
[----:B------:R-:W-:Y:S01]  /*d0d0*/  FMUL.FTZ R3, R4, c[0x0][0x2d0] ;  /* 0x0000b40004037a20 */ /* 0x000fe20000410000 */
[----:B------:R-:W-:Y:S01]  /*d0e0*/  IADD3 R4, R135, UR4, RZ ;  /* 0x0000000487047c10 */ /* 0x000fe2000fffe0ff */
[--C-:B------:R-:W-:Y:S02]  /*d0f0*/  FFMA.FTZ R165, R136, c[0x0][0x2d0], -R161.reuse ;  /* 0x0000b40088a57a23 */ /* 0x100fe400000108a1 */
[--C-:B------:R-:W-:Y:S01]  /*d100*/  FFMA.FTZ R164, R141, c[0x0][0x2d0], -R152.reuse ;  /* 0x0000b4008da47a23 */ /* 0x100fe20000010898 */
[----:B------:R-:W-:Y:S01]  /*d110*/  IADD3 R13, R183, R4, RZ ;  /* 0x00000004b70d7210 */ /* 0x000fe20007ffe0ff */
[----:B------:R-:W-:Y:S01]  /*d120*/  LDSM.16.MT88.4 R140, [R134+UR4+0x2900] ;  /* 0x00290004868c783b */ /* 0x000fe20008004200 */
[--C-:B------:R-:W-:Y:S02]  /*d130*/  FFMA.FTZ R167, R139, c[0x0][0x2d0], -R152.reuse ;  /* 0x0000b4008ba77a23 */ /* 0x100fe40000010898 */
[----:B------:R-:W2:Y:S01]  /*d140*/  MUFU.EX2 R3, R3 ;  /* 0x0000000300037308 */ /* 0x000ea20000000800 */
[--C-:B------:R-:W-:Y:S02]  /*d150*/  FFMA.FTZ R166, R33, c[0x0][0x2d0], -R152.reuse ;  /* 0x0000b40021a67a23 */ /* 0x100fe40000010898 */
[----:B------:R-:W-:Y:S02]  /*d160*/  FFMA.FTZ R169, R137, c[0x0][0x2d0], -R152 ;  /* 0x0000b40089a97a23 */ /* 0x000fe40000010898 */
[----:B------:R-:W3:Y:S01]  /*d170*/  LDSM.16.MT88.4 R24, [R13+0x100] ;  /* 0x000100000d18783b */ /* 0x000ee20000004200 */
[C---:B-1----:R-:W-:Y:S02]  /*d180*/  FMUL.FTZ R4, R12.reuse, R128 ;  /* 0x000000800c047220 */ /* 0x042fe40000410000 */
[C---:B------:R-:W-:Y:S02]  /*d190*/  FMUL.FTZ R5, R12.reuse, R129 ;  /* 0x000000810c057220 */ /* 0x040fe40000410000 */
[----:B------:R-:W1:Y:S01]  /*d1a0*/  MUFU.EX2 R150, R150 ;  /* 0x0000009600967308 */ /* 0x000e620000000800 */
[C---:B------:R-:W-:Y:S02]  /*d1b0*/  FMUL.FTZ R8, R12.reuse, R124 ;  /* 0x0000007c0c087220 */ /* 0x040fe40000410000 */
[C---:B------:R-:W-:Y:S01]  /*d1c0*/  FMUL.FTZ R9, R12.reuse, R125 ;  /* 0x0000007d0c097220 */ /* 0x040fe20000410000 */
[----:B------:R-:W-:Y:S01]  /*d1d0*/  LDSM.16.MT88.4 R32, [R13+0x900] ;  /* 0x000900000d20783b */ /* 0x000fe20000004200 */
[C---:B------:R-:W-:Y:S02]  /*d1e0*/  FMUL.FTZ R100, R12.reuse, R100 ;  /* 0x000000640c647220 */ /* 0x040fe40000410000 */
[C---:B------:R-:W-:Y:S02]  /*d1f0*/  FMUL.FTZ R101, R12.reuse, R101 ;  /* 0x000000650c657220 */ /* 0x040fe40000410000 */
[C---:B------:R-:W-:Y:S01]  /*d200*/  FMUL.FTZ R104, R12.reuse, R104 ;  /* 0x000000680c687220 */ /* 0x040fe20000410000 */
[----:B------:R-:W4:Y:S01]  /*d210*/  MUFU.EX2 R145, R145 ;  /* 0x0000009100917308 */ /* 0x000f220000000800 */
[C---:B------:R-:W-:Y:S01]  /*d220*/  FMUL.FTZ R105, R12.reuse, R105 ;  /* 0x000000690c697220 */ /* 0x040fe20000410000 */
[----:B------:R-:W-:Y:S01]  /*d230*/  LDSM.16.MT88.4 R136, [R13+0x2900] ;  /* 0x002900000d88783b */ /* 0x000fe20000004200 */
[C---:B------:R-:W-:Y:S02]  /*d240*/  FMUL.FTZ R108, R12.reuse, R108 ;  /* 0x0000006c0c6c7220 */ /* 0x040fe40000410000 */
[C---:B--2---:R-:W-:Y:S02]  /*d250*/  FMUL.FTZ R6, R3.reuse, R130 ;  /* 0x0000008203067220 */ /* 0x044fe40000410000 */
[C---:B------:R-:W-:Y:S02]  /*d260*/  FMUL.FTZ R7, R3.reuse, R131 ;  /* 0x0000008303077220 */ /* 0x040fe40000410000 */
[C---:B------:R-:W-:Y:S01]  /*d270*/  FMUL.FTZ R10, R3.reuse, R126 ;  /* 0x0000007e030a7220 */ /* 0x040fe20000410000 */
[----:B------:R-:W-:Y:S01]  /*d280*/  MUFU.EX2 R146, R146 ;  /* 0x0000009200927308 */ /* 0x000fe20000000800 */
[C---:B------:R-:W-:Y:S01]  /*d290*/  FMUL.FTZ R11, R3.reuse, R127 ;  /* 0x0000007f030b7220 */ /* 0x040fe20000410000 */
[----:B------:R-:W-:Y:S01]  /*d2a0*/  LDSM.16.MT88.4 R128, [R135+UR4+0x2900] ;  /* 0x002900048780783b */ /* 0x000fe20008004200 */
[----:B------:R-:W-:Y:S01]  /*d2b0*/  FMUL.FTZ R102, R3, R102 ;  /* 0x0000006603667220 */ /* 0x000fe20000410000 */
[----:B-1----:R-:W-:Y:S01]  /*d2c0*/  F2FP.PACK_AB R16, R149, R150 ;  /* 0x000000969510723e */ /* 0x002fe200000000ff */
[C---:B------:R-:W-:Y:S02]  /*d2d0*/  FMUL.FTZ R103, R3.reuse, R103 ;  /* 0x0000006703677220 */ /* 0x040fe40000410000 */
[C---:B------:R-:W-:Y:S02]  /*d2e0*/  FMUL.FTZ R106, R3.reuse, R106 ;  /* 0x0000006a036a7220 */ /* 0x040fe40000410000 */
[C---:B------:R-:W-:Y:S01]  /*d2f0*/  FMUL.FTZ R107, R3.reuse, R107 ;  /* 0x0000006b036b7220 */ /* 0x040fe20000410000 */
[----:B------:R-:W-:Y:S01]  /*d300*/  MUFU.EX2 R148, R148 ;  /* 0x0000009400947308 */ /* 0x000fe20000000800 */
[C---:B------:R-:W-:Y:S02]  /*d310*/  FMUL.FTZ R109, R12.reuse, R109 ;  /* 0x0000006d0c6d7220 */ /* 0x040fe40000410000 */
[----:B------:R-:W-:Y:S01]  /*d320*/  FMUL.FTZ R110, R3, R110 ;  /* 0x0000006e036e7220 */ /* 0x000fe20000410000 */
[----:B----4-:R-:W-:Y:S01]  /*d330*/  F2FP.PACK_AB R18, R145, R144 ;  /* 0x000000909112723e */ /* 0x010fe200000000ff */
[C---:B------:R-:W-:Y:S02]  /*d340*/  FMUL.FTZ R111, R3.reuse, R111 ;  /* 0x0000006f036f7220 */ /* 0x040fe40000410000 */
[C---:B------:R-:W-:Y:S02]  /*d350*/  FMUL.FTZ R112, R12.reuse, R112 ;  /* 0x000000700c707220 */ /* 0x040fe40000410000 */
[C---:B------:R-:W-:Y:S01]  /*d360*/  FMUL.FTZ R114, R3.reuse, R114 ;  /* 0x0000007203727220 */ /* 0x040fe20000410000 */
[----:B------:R-:W1:Y:S01]  /*d370*/  MUFU.EX2 R147, R147 ;  /* 0x0000009300937308 */ /* 0x000e620000000800 */
[C---:B------:R-:W-:Y:S02]  /*d380*/  FMUL.FTZ R113, R12.reuse, R113 ;  /* 0x000000710c717220 */ /* 0x040fe40000410000 */
[C---:B------:R-:W-:Y:S02]  /*d390*/  FMUL.FTZ R115, R3.reuse, R115 ;  /* 0x0000007303737220 */ /* 0x040fe40000410000 */
[C---:B------:R-:W-:Y:S02]  /*d3a0*/  FMUL.FTZ R116, R12.reuse, R116 ;  /* 0x000000740c747220 */ /* 0x040fe40000410000 */
[C---:B------:R-:W-:Y:S02]  /*d3b0*/  FMUL.FTZ R118, R3.reuse, R118 ;  /* 0x0000007603767220 */ /* 0x040fe40000410000 */
[C---:B------:R-:W-:Y:S01]  /*d3c0*/  FMUL.FTZ R117, R12.reuse, R117 ;  /* 0x000000750c757220 */ /* 0x040fe20000410000 */
[----:B------:R-:W2:Y:S01]  /*d3d0*/  MUFU.EX2 R15, R15 ;  /* 0x0000000f000f7308 */ /* 0x000ea20000000800 */
[C---:B------:R-:W-:Y:S02]  /*d3e0*/  FMUL.FTZ R119, R3.reuse, R119 ;  /* 0x0000007703777220 */ /* 0x040fe40000410000 */
[C---:B------:R-:W-:Y:S02]  /*d3f0*/  FMUL.FTZ R120, R12.reuse, R120 ;  /* 0x000000780c787220 */ /* 0x040fe40000410000 */
[C---:B------:R-:W-:Y:S02]  /*d400*/  FMUL.FTZ R122, R3.reuse, R122 ;  /* 0x0000007a037a7220 */ /* 0x040fe40000410000 */
[C---:B------:R-:W-:Y:S02]  /*d410*/  FMUL.FTZ R121, R12.reuse, R121 ;  /* 0x000000790c797220 */ /* 0x040fe40000410000 */
[C---:B------:R-:W-:Y:S01]  /*d420*/  FMUL.FTZ R123, R3.reuse, R123 ;  /* 0x0000007b037b7220 */ /* 0x040fe20000410000 */
[----:B------:R-:W-:Y:S01]  /*d430*/  MUFU.EX2 R164, R164 ;  /* 0x000000a400a47308 */ /* 0x000fe20000000800 */
[C---:B------:R-:W-:Y:S02]  /*d440*/  FMUL.FTZ R36, R12.reuse, R36 ;  /* 0x000000240c247220 */ /* 0x040fe40000410000 */
        /* <DEDUP_REMOVED lines=8> */
[----:B--2---:R-:W-:Y:S01]  /*d4d0*/  F2FP.PACK_AB R19, R146, R15 ;  /* 0x0000000f9213723e */ /* 0x004fe200000000ff */
[C---:B------:R-:W-:Y:S02]  /*d4e0*/  FMUL.FTZ R43, R3.reuse, R43 ;  /* 0x0000002b032b7220 */ /* 0x040fe40000410000 */
[C---:B------:R-:W-:Y:S02]  /*d4f0*/  FMUL.FTZ R44, R12.reuse, R44 ;  /* 0x0000002c0c2c7220 */ /* 0x040fe40000410000 */
[----:B------:R-:W-:Y:S01]  /*d500*/  FMUL.FTZ R46, R3, R46 ;  /* 0x0000002e032e7220 */ /* 0x000fe20000410000 */
[----:B------:R-:W1:Y:S01]  /*d510*/  MUFU.EX2 R163, R163 ;  /* 0x000000a300a37308 */ /* 0x000e620000000800 */
[C---:B------:R-:W-:Y:S05]  /*d520*/  HMMA.16816.F32 R4, R16.reuse, R20, R4 ;  /* 0x000000141004723c */ /* 0x040fea0000001804 */
[----:B------:R-:W-:Y:S02]  /*d530*/  FMUL.FTZ R45, R12, R45 ;  /* 0x0000002d0c2d7220 */ /* 0x000fe40000410000 */
[----:B------:R-:W-:Y:S01]  /*d540*/  IADD3 R20, R134, UR4, RZ ;  /* 0x0000000486147c10 */ /* 0x000fe2000fffe0ff */
[C---:B------:R-:W-:Y:S01]  /*d550*/  HMMA.16816.F32 R8, R16.reuse, R22, R8 ;  /* 0x000000161008723c */ /* 0x040fe20000001808 */
[----:B------:R-:W-:Y:S03]  /*d560*/  MUFU.EX2 R162, R162 ;  /* 0x000000a200a27308 */ /* 0x000fe60000000800 */
[----:B------:R-:W-:Y:S01]  /*d570*/  IADD3 R14, R183, R20, RZ ;  /* 0x00000014b70e7210 */ /* 0x000fe20007ffe0ff */
[C---:B------:R-:W-:Y:S02]  /*d580*/  FMUL.FTZ R47, R3.reuse, R47 ;  /* 0x0000002f032f7220 */ /* 0x040fe40000410000 */
[C---:B------:R-:W-:Y:S01]  /*d590*/  FMUL.FTZ R48, R12.reuse, R48 ;  /* 0x000000300c307220 */ /* 0x040fe20000410000 */
[C---:B---3--:R-:W-:Y:S01]  /*d5a0*/  HMMA.16816.F32 R100, R16.reuse, R24, R100 ;  /* 0x000000181064723c */ /* 0x048fe20000001864 */
[----:B------:R-:W2:Y:S02]  /*d5b0*/  LDSM.16.MT88.4 R20, [R14+0x100] ;  /* 0x000100000e14783b */ /* 0x000ea40000004200 */
[----:B------:R-:W3:Y:S01]  /*d5c0*/  MUFU.EX2 R165, R165 ;  /* 0x000000a500a57308 */ /* 0x000ee20000000800 */
[C---:B------:R-:W-:Y:S02]  /*d5d0*/  FMUL.FTZ R50, R3.reuse, R50 ;  /* 0x0000003203327220 */ /* 0x040fe40000410000 */
[C---:B------:R-:W-:Y:S02]  /*d5e0*/  FMUL.FTZ R49, R12.reuse, R49 ;  /* 0x000000310c317220 */ /* 0x040fe40000410000 */
[C---:B------:R-:W-:Y:S01]  /*d5f0*/  HMMA.16816.F32 R104, R16.reuse, R26, R104 ;  /* 0x0000001a1068723c */ /* 0x040fe20000001868 */
[----:B------:R-:W4:Y:S03]  /*d600*/  LDSM.16.MT88.4 R24, [R135+UR4+0x2100] ;  /* 0x002100048718783b */ /* 0x000f260008004200 */
[C---:B------:R-:W-:Y:S01]  /*d610*/  FMUL.FTZ R51, R3.reuse, R51 ;  /* 0x0000003303337220 */ /* 0x040fe20000410000 */
[----:B------:R-:W5:Y:S01]  /*d620*/  MUFU.EX2 R167, R167 ;  /* 0x000000a700a77308 */ /* 0x000f620000000800 */
[C---:B------:R-:W-:Y:S02]  /*d630*/  FMUL.FTZ R52, R12.reuse, R52 ;  /* 0x000000340c347220 */ /* 0x040fe40000410000 */
[C---:B------:R-:W-:Y:S01]  /*d640*/  HMMA.16816.F32 R108, R16.reuse, R28, R108 ;  /* 0x0000001c106c723c */ /* 0x040fe2000000186c */
[----:B------:R-:W-:Y:S03]  /*d650*/  LDSM.16.MT88.4 R124, [R14+0x900] ;  /* 0x000900000e7c783b */ /* 0x000fe60000004200 */
[C---:B------:R-:W-:Y:S02]  /*d660*/  FMUL.FTZ R54, R3.reuse, R54 ;  /* 0x0000003603367220 */ /* 0x040fe40000410000 */
[C---:B------:R-:W-:Y:S01]  /*d670*/  FMUL.FTZ R53, R12.reuse, R53 ;  /* 0x000000350c357220 */ /* 0x040fe20000410000 */
[----:B------:R-:W-:Y:S01]  /*d680*/  MUFU.EX2 R166, R166 ;  /* 0x000000a600a67308 */ /* 0x000fe20000000800 */
[C---:B------:R-:W-:Y:S01]  /*d690*/  HMMA.16816.F32 R112, R16.reuse, R30, R112 ;  /* 0x0000001e1070723c */ /* 0x040fe20000001870 */
[----:B------:R-:W1:Y:S03]  /*d6a0*/  LDSM.16.MT88.4 R28, [R13+0x2100] ;  /* 0x002100000d1c783b */ /* 0x000e660000004200 */
[C---:B------:R-:W-:Y:S02]  /*d6b0*/  FMUL.FTZ R55, R3.reuse, R55 ;  /* 0x0000003703377220 */ /* 0x040fe40000410000 */
[C---:B------:R-:W-:Y:S02]  /*d6c0*/  FMUL.FTZ R56, R12.reuse, R56 ;  /* 0x000000380c387220 */ /* 0x040fe40000410000 */
[C---:B------:R-:W-:Y:S01]  /*d6d0*/  FMUL.FTZ R58, R3.reuse, R58 ;  /* 0x0000003a033a7220 */ /* 0x040fe20000410000 */
[----:B------:R-:W1:Y:S03]  /*d6e0*/  MUFU.EX2 R169, R169 ;  /* 0x000000a900a97308 */ /* 0x000e660000000800 */
[C---:B------:R-:W-:Y:S02]  /*d6f0*/  FMUL.FTZ R57, R12.reuse, R57 ;  /* 0x000000390c397220 */ /* 0x040fe40000410000 */
[C---:B------:R-:W-:Y:S02]  /*d700*/  FMUL.FTZ R59, R3.reuse, R59 ;  /* 0x0000003b033b7220 */ /* 0x040fe40000410000 */
[C---:B------:R-:W-:Y:S01]  /*d710*/  FMUL.FTZ R60, R12.reuse, R60 ;  /* 0x0000003c0c3c7220 */ /* 0x040fe20000410000 */
[C---:B--2---:R-:W-:Y:S03]  /*d720*/  HMMA.16816.F32 R116, R16.reuse, R20, R116 ;  /* 0x000000141074723c */ /* 0x044fe60000001874 */
[C---:B------:R-:W-:Y:S02]  /*d730*/  FMUL.FTZ R62, R3.reuse, R62 ;  /* 0x0000003e033e7220 */ /* 0x040fe40000410000 */
[C---:B------:R-:W-:Y:S02]  /*d740*/  FMUL.FTZ R61, R12.reuse, R61 ;  /* 0x0000003d0c3d7220 */ /* 0x040fe40000410000 */
[C---:B------:R-:W-:Y:S01]  /*d750*/  FMUL.FTZ R63, R3.reuse, R63 ;  /* 0x0000003f033f7220 */ /* 0x040fe20000410000 */
[C---:B------:R-:W-:Y:S01]  /*d760*/  HMMA.16816.F32 R120, R16.reuse, R22, R120 ;  /* 0x000000161078723c */ /* 0x040fe20000001878 */
[----:B------:R-:W2:Y:S03]  /*d770*/  LDSM.16.MT88.4 R20, [R134+UR4+0x2100] ;  /* 0x002100048614783b */ /* 0x000ea60008004200 */
        /* <DEDUP_REMOVED lines=9> */
[C---:B-1----:R-:W-:Y:S04]  /*d810*/  HMMA.16816.F32 R44, R16.reuse, R28, R44 ;  /* 0x0000001c102c723c */ /* 0x042fe8000000182c */
[C---:B------:R-:W-:Y:S02]  /*d820*/  FMUL.FTZ R69, R12.reuse, R69 ;  /* 0x000000450c457220 */ /* 0x040fe40000410000 */
[C---:B------:R-:W-:Y:S02]  /*d830*/  FMUL.FTZ R71, R3.reuse, R71 ;  /* 0x0000004703477220 */ /* 0x040fe40000410000 */
[C---:B------:R-:W-:Y:S01]  /*d840*/  HMMA.16816.F32 R48, R16.reuse, R30, R48 ;  /* 0x0000001e1030723c */ /* 0x040fe20000001830 */
[----:B------:R-:W1:Y:S03]  /*d850*/  LDSM.16.MT88.4 R28, [R135+UR4+0x4100] ;  /* 0x00410004871c783b */ /* 0x000e660008004200 */
        /* <DEDUP_REMOVED lines=8> */
[----:B------:R-:W2:Y:S03]  /*d8e0*/  LDSM.16.MT88.4 R20, [R13+0x4100] ;  /* 0x004100000d14783b */ /* 0x000ea60000004200 */
        /* <DEDUP_REMOVED lines=35> */
[----:B------:R-:W-:Y:S04]  /*db20*/  FFMA.FTZ R150, R12, R201, R150 ;  /* 0x000000c90c967223 */ /* 0x000fe80000010096 */
[----:B------:R-:W-:Y:S01]  /*db30*/  FFMA.FTZ R148, R3, R202, R148 ;  /* 0x000000ca03947223 */ /* 0x000fe20000010094 */
[----:B------:R-:W-:Y:S01]  /*db40*/  HMMA.16816.F32 R96, R16, R30, R96 ;  /* 0x0000001e1060723c */ /* 0x000fe20000001860 */
[----:B------:R-:W-:Y:S02]  /*db50*/  LDSM.16.MT88.4 R28, [R13+0x4900] ;  /* 0x004900000d1c783b */ /* 0x000fe40000004200 */
[--C-:B------:R-:W-:Y:S02]  /*db60*/  FFMA.FTZ R174, R174, c[0x0][0x2d0], -R161.reuse ;  /* 0x0000b400aeae7a23 */ /* 0x100fe400000108a1 */
[--C-:B------:R-:W-:Y:S02]  /*db70*/  FFMA.FTZ R179, R172, c[0x0][0x2d0], -R161.reuse ;  /* 0x0000b400acb37a23 */ /* 0x100fe400000108a1 */
[----:B------:R-:W-:Y:S01]  /*db80*/  F2FP.PACK_AB R16, R163, R156 ;  /* 0x0000009ca310723e */ /* 0x000fe200000000ff */
[--C-:B------:R-:W-:Y:S01]  /*db90*/  FFMA.FTZ R170, R170, c[0x0][0x2d0], -R161.reuse ;  /* 0x0000b400aaaa7a23 */ /* 0x100fe200000108a1 */
[----:B---3--:R-:W-:Y:S01]  /*dba0*/  F2FP.PACK_AB R18, R165, R162 ;  /* 0x000000a2a512723e */ /* 0x008fe200000000ff */
[----:B------:R-:W-:Y:S02]  /*dbb0*/  MUFU.EX2 R174, R174 ;  /* 0x000000ae00ae7308 */ /* 0x000fe40000000800 */
[----:B-----5:R-:W-:Y:S01]  /*dbc0*/  F2FP.PACK_AB R17, R167, R164 ;  /* 0x000000a4a711723e */ /* 0x020fe200000000ff */
[--C-:B------:R-:W-:Y:S01]  /*dbd0*/  FFMA.FTZ R187, R168, c[0x0][0x2d0], -R161.reuse ;  /* 0x0000b400a8bb7a23 */ /* 0x100fe200000108a1 */
[----:B------:R-:W-:Y:S01]  /*dbe0*/  F2FP.PACK_AB R19, R169, R166 ;  /* 0x000000a6a913723e */ /* 0x000fe200000000ff */
[--C-:B------:R-:W-:Y:S02]  /*dbf0*/  FFMA.FTZ R168, R177, c[0x0][0x2d0], -R152.reuse ;  /* 0x0000b400b1a87a23 */ /* 0x100fe40000010898 */
[--C-:B------:R-:W-:Y:S02]  /*dc00*/  FFMA.FTZ R175, R175, c[0x0][0x2d0], -R152.reuse ;  /* 0x0000b400afaf7a23 */ /* 0x100fe40000010898 */
[--C-:B------:R-:W-:Y:S01]  /*dc10*/  FFMA.FTZ R172, R173, c[0x0][0x2d0], -R152.reuse ;  /* 0x0000b400adac7a23 */ /* 0x100fe20000010898 */
[----:B------:R-:W1:Y:S01]  /*dc20*/  MUFU.EX2 R179, R179 ;  /* 0x000000b300b37308 */ /* 0x000e620000000800 */
[C---:B--2---:R-:W-:Y:S03]  /*dc30*/  HMMA.16816.F32 R4, R16.reuse, R20, R4 ;  /* 0x000000141004723c */ /* 0x044fe60000001804 */
[--C-:B------:R-:W-:Y:S02]  /*dc40*/  FFMA.FTZ R171, R171, c[0x0][0x2d0], -R152.reuse ;  /* 0x0000b400abab7a23 */ /* 0x100fe40000010898 */
[--C-:B------:R-:W-:Y:S02]  /*dc50*/  FFMA.FTZ R160, R160, c[0x0][0x2d0], -R161.reuse ;  /* 0x0000b400a0a07a23 */ /* 0x100fe400000108a1 */
[--C-:B------:R-:W-:Y:S01]  /*dc60*/  FFMA.FTZ R159, R159, c[0x0][0x2d0], -R161.reuse ;  /* 0x0000b4009f9f7a23 */ /* 0x100fe200000108a1 */
[C---:B------:R-:W-:Y:S01]  /*dc70*/  HMMA.16816.F32 R8, R16.reuse, R22, R8 ;  /* 0x000000161008723c */ /* 0x040fe20000001808 */
[----:B------:R-:W2:Y:S01]  /*dc80*/  LDSM.16.MT88.4 R20, [R14+0x2900] ;  /* 0x002900000e14783b */ /* 0x000ea20000004200 */
[----:B------:R-:W-:Y:S02]  /*dc90*/  MUFU.EX2 R170, R170 ;  /* 0x000000aa00aa7308 */ /* 0x000fe40000000800 */
[--C-:B------:R-:W-:Y:S02]  /*dca0*/  FFMA.FTZ R158, R158, c[0x0][0x2d0], -R161.reuse ;  /* 0x0000b4009e9e7a23 */ /* 0x100fe400000108a1 */
[----:B------:R-:W-:Y:S02]  /*dcb0*/  FFMA.FTZ R161, R154, c[0x0][0x2d0], -R161 ;  /* 0x0000b4009aa17a23 */ /* 0x000fe400000108a1 */
[C---:B------:R-:W-:Y:S04]  /*dcc0*/  HMMA.16816.F32 R100, R16.reuse, R32, R100 ;  /* 0x000000201064723c */ /* 0x040fe80000001864 */
[----:B------:R-:W3:Y:S01]  /*dcd0*/  MUFU.EX2 R187, R187 ;  /* 0x000000bb00bb7308 */ /* 0x000ee20000000800 */
[--C-:B------:R-:W-:Y:S02]  /*dce0*/  FFMA.FTZ R154, R157, c[0x0][0x2d0], -R152.reuse ;  /* 0x0000b4009d9a7a23 */ /* 0x100fe40000010898 */
[--C-:B------:R-:W-:Y:S01]  /*dcf0*/  FFMA.FTZ R155, R155, c[0x0][0x2d0], -R152.reuse ;  /* 0x0000b4009b9b7a23 */ /* 0x100fe20000010898 */
[C---:B------:R-:W-:Y:S01]  /*dd00*/  HMMA.16816.F32 R104, R16.reuse, R34, R104 ;  /* 0x000000221068723c */ /* 0x040fe20000001868 */
[----:B------:R-:W-:Y:S03]  /*dd10*/  LDSM.16.MT88.4 R32, [R134+UR4+0x4900] ;  /* 0x004900048620783b */ /* 0x000fe60008004200 */
[--C-:B------:R-:W-:Y:S02]  /*dd20*/  FFMA.FTZ R153, R153, c[0x0][0x2d0], -R152.reuse ;  /* 0x0000b40099997a23 */ /* 0x100fe40000010898 */
[----:B------:R-:W-:Y:S01]  /*dd30*/  MUFU.EX2 R168, R168 ;  /* 0x000000a800a87308 */ /* 0x000fe20000000800 */
[----:B------:R-:W-:Y:S01]  /*dd40*/  FFMA.FTZ R152, R151, c[0x0][0x2d0], -R152 ;  /* 0x0000b40097987a23 */ /* 0x000fe20000010898 */
[C---:B----4-:R-:W-:Y:S04]  /*dd50*/  HMMA.16816.F32 R108, R16.reuse, R24, R108 ;  /* 0x00000018106c723c */ /* 0x050fe8000000186c */
[----:B------:R-:W-:Y:S02]  /*dd60*/  FADD.FTZ R148, R147, R148 ;  /* 0x0000009493947221 */ /* 0x000fe40000010000 */
[----:B------:R-:W-:Y:S02]  /*dd70*/  FADD.FTZ R149, R149, R150 ;  /* 0x0000009695957221 */ /* 0x000fe40000010000 */
[C---:B------:R-:W-:Y:S01]  /*dd80*/  HMMA.16816.F32 R112, R16.reuse, R26, R112 ;  /* 0x0000001a1070723c */ /* 0x040fe20000001870 */
[----:B------:R-:W4:Y:S01]  /*dd90*/  LDSM.16.MT88.4 R24, [R135+UR4+0x4900] ;  /* 0x004900048718783b */ /* 0x000f220008004200 */
[----:B------:R-:W5:Y:S02]  /*dda0*/  MUFU.EX2 R175, R175 ;  /* 0x000000af00af7308 */ /* 0x000f640000000800 */
[----:B------:R-:W-:Y:S02]  /*ddb0*/  FADD.FTZ R15, R15, R148 ;  /* 0x000000940f0f7221 */ /* 0x000fe40000010000 */
[----:B------:R-:W-:Y:S02]  /*ddc0*/  FADD.FTZ R144, R144, R149 ;  /* 0x0000009590907221 */ /* 0x000fe40000010000 */
[C---:B------:R-:W-:Y:S04]  /*ddd0*/  HMMA.16816.F32 R116, R16.reuse, R124, R116 ;  /* 0x0000007c1074723c */ /* 0x040fe80000001874 */
[----:B------:R-:W-:Y:S01]  /*dde0*/  FADD.FTZ R15, R146, R15 ;  /* 0x0000000f920f7221 */ /* 0x000fe20000010000 */
[----:B------:R-:W-:Y:S01]  /*ddf0*/  MUFU.EX2 R172, R172 ;  /* 0x000000ac00ac7308 */ /* 0x000fe20000000800 */
[----:B------:R-:W-:Y:S02]  /*de00*/  FADD.FTZ R145, R145, R144 ;  /* 0x0000009091917221 */ /* 0x000fe40000010000 */
[C---:B------:R-:W-:Y:S01]  /*de10*/  HMMA.16816.F32 R120, R16.reuse, R126, R120 ;  /* 0x0000007e1078723c */ /* 0x040fe20000001878 */
[----:B------:R-:W-:Y:S03]  /*de20*/  LDSM.16.MT88.4 R124, [R13+0x1100] ;  /* 0x001100000d7c783b */ /* 0x000fe60000004200 */
[----:B------:R-:W-:Y:S02]  /*de30*/  FADD.FTZ R164, R164, R15 ;  /* 0x0000000fa4a47221 */ /* 0x000fe40000010000 */
[----:B------:R-:W-:Y:S01]  /*de40*/  FADD.FTZ R156, R156, R145 ;  /* 0x000000919c9c7221 */ /* 0x000fe20000010000 */
[----:B------:R-:W1:Y:S01]  /*de50*/  MUFU.EX2 R171, R171 ;  /* 0x000000ab00ab7308 */ /* 0x000e620000000800 */
[C---:B------:R-:W-:Y:S04]  /*de60*/  HMMA.16816.F32 R36, R16.reuse, R128, R36 ;  /* 0x000000801024723c */ /* 0x040fe80000001824 */
[----:B------:R-:W-:Y:S02]  /*de70*/  FADD.FTZ R163, R163, R156 ;  /* 0x0000009ca3a37221 */ /* 0x000fe40000010000 */
[----:B------:R-:W-:Y:S02]  /*de80*/  FADD.FTZ R167, R167, R164 ;  /* 0x000000a4a7a77221 */ /* 0x000fe40000010000 */
[C---:B------:R-:W-:Y:S01]  /*de90*/  HMMA.16816.F32 R40, R16.reuse, R130, R40 ;  /* 0x000000821028723c */ /* 0x040fe20000001828 */
[----:B------:R-:W-:Y:S01]  /*dea0*/  LDSM.16.MT88.4 R128, [R14+0x1100] ;  /* 0x001100000e80783b */ /* 0x000fe20000004200 */
[----:B------:R-:W-:Y:S02]  /*deb0*/  MUFU.EX2 R160, R160 ;  /* 0x000000a000a07308 */ /* 0x000fe40000000800 */
[----:B------:R-:W-:Y:S02]  /*dec0*/  FADD.FTZ R162, R162, R163 ;  /* 0x000000a3a2a27221 */ /* 0x000fe40000010000 */
[----:B------:R-:W-:Y:S02]  /*ded0*/  FADD.FTZ R166, R166, R167 ;  /* 0x000000a7a6a67221 */ /* 0x000fe40000010000 */
[C---:B------:R-:W-:Y:S04]  /*dee0*/  HMMA.16816.F32 R44, R16.reuse, R136, R44 ;  /* 0x00000088102c723c */ /* 0x040fe8000000182c */
[----:B------:R-:W1:Y:S01]  /*def0*/  MUFU.EX2 R159, R159 ;  /* 0x0000009f009f7308 */ /* 0x000e620000000800 */
[----:B------:R-:W-:Y:S02]  /*df00*/  FADD.FTZ R165, R165, R162 ;  /* 0x000000a2a5a57221 */ /* 0x000fe40000010000 */
[----:B------:R-:W-:Y:S01]  /*df10*/  FADD.FTZ R169, R169, R166 ;  /* 0x000000a6a9a97221 */ /* 0x000fe20000010000 */
[C---:B------:R-:W-:Y:S01]  /*df20*/  HMMA.16816.F32 R48, R16.reuse, R138, R48 ;  /* 0x0000008a1030723c */ /* 0x040fe20000001830 */
[----:B------:R-:W-:Y:S05]  /*df30*/  LDSM.16.MT88.4 R136, [R134+UR4+0x1900] ;  /* 0x001900048688783b */ /* 0x000fea0008004200 */
[----:B------:R-:W-:Y:S02]  /*df40*/  MUFU.EX2 R158, R158 ;  /* 0x0000009e009e7308 */ /* 0x000fe40000000800 */
[C---:B------:R-:W-:Y:S08]  /*df50*/  HMMA.16816.F32 R52, R16.reuse, R140, R52 ;  /* 0x0000008c1034723c */ /* 0x040ff00000001834 */
[C---:B------:R-:W-:Y:S01]  /*df60*/  HMMA.16816.F32 R56, R16.reuse, R142, R56 ;  /* 0x0000008e1038723c */ /* 0x040fe20000001838 */
[----:B------:R-:W-:Y:S01]  /*df70*/  LDSM.16.MT88.4 R140, [R14+0x1900] ;  /* 0x001900000e8c783b */ /* 0x000fe20000004200 */
[----:B------:R-:W1:Y:S06]  /*df80*/  MUFU.EX2 R161, R161 ;  /* 0x000000a100a17308 */ /* 0x000e6c0000000800 */
[C---:B--2---:R-:W-:Y:S04]  /*df90*/  HMMA.16816.F32 R60, R16.reuse, R20, R60 ;  /* 0x00000014103c723c */ /* 0x044fe8000000183c */
[----:B------:R-:W-:Y:S04]  /*dfa0*/  MUFU.EX2 R154, R154 ;  /* 0x0000009a009a7308 */ /* 0x000fe80000000800 */
[C---:B------:R-:W-:Y:S01]  /*dfb0*/  HMMA.16816.F32 R64, R16.reuse, R22, R64 ;  /* 0x000000161040723c */ /* 0x040fe20000001840 */
[----:B------:R-:W2:Y:S05]  /*dfc0*/  LDSM.16.MT88.4 R20, [R14+0x4900] ;  /* 0x004900000e14783b */ /* 0x000eaa0000004200 */
[----:B------:R-:W1:Y:S02]  /*dfd0*/  MUFU.EX2 R155, R155 ;  /* 0x0000009b009b7308 */ /* 0x000e640000000800 */
[C---:B----4-:R-:W-:Y:S08]  /*dfe0*/  HMMA.16816.F32 R68, R16.reuse, R24, R68 ;  /* 0x000000181044723c */ /* 0x050ff00000001844 */
[C---:B------:R-:W-:Y:S01]  /*dff0*/  HMMA.16816.F32 R72, R16.reuse, R26, R72 ;  /* 0x0000001a1048723c */ /* 0x040fe20000001848 */
[----:B------:R-:W4:Y:S01]  /*e000*/  LDSM.16.MT88.4 R24, [R135+UR4+0x1100] ;  /* 0x001100048718783b */ /* 0x000f220008004200 */
[----:B------:R-:W-:Y:S06]  /*e010*/  MUFU.EX2 R153, R153 ;  /* 0x0000009900997308 */ /* 0x000fec0000000800 */
[C---:B------:R-:W-:Y:S04]  /*e020*/  HMMA.16816.F32 R76, R16.reuse, R28, R76 ;  /* 0x0000001c104c723c */ /* 0x040fe8000000184c */
[----:B------:R-:W1:Y:S04]  /*e030*/  MUFU.EX2 R152, R152 ;  /* 0x0000009800987308 */ /* 0x000e680000000800 */
        /* <DEDUP_REMOVED lines=8> */
[----:B-1----:R-:W-:Y:S01]  /*e0c0*/  F2FP.PACK_AB R16, R179, R174 ;  /* 0x000000aeb310723e */ /* 0x002fe200000000ff */
[----:B------:R-:W-:Y:S01]  /*e0d0*/  FADD.FTZ R174, R174, R165 ;  /* 0x000000a5aeae7221 */ /* 0x000fe20000010000 */
[----:B---3--:R-:W-:Y:S03]  /*e0e0*/  F2FP.PACK_AB R18, R187, R170 ;  /* 0x000000aabb12723e */ /* 0x008fe600000000ff */
[----:B-----5:R-:W-:Y:S01]  /*e0f0*/  F2FP.PACK_AB R17, R175, R168 ;  /* 0x000000a8af11723e */ /* 0x020fe200000000ff */
[----:B------:R-:W-:Y:S01]  /*e100*/  FADD.FTZ R168, R168, R169 ;  /* 0x000000a9a8a87221 */ /* 0x000fe20000010000 */
[----:B------:R-:W-:Y:S01]  /*e110*/  F2FP.PACK_AB R19, R171, R172 ;  /* 0x000000acab13723e */ /* 0x000fe200000000ff */
[----:B------:R-:W-:Y:S02]  /*e120*/  FADD.FTZ R179, R179, R174 ;  /* 0x000000aeb3b37221 */ /* 0x000fe40000010000 */
[----:B------:R-:W-:Y:S02]  /*e130*/  FADD.FTZ R175, R175, R168 ;  /* 0x000000a8afaf7221 */ /* 0x000fe40000010000 */
[----:B------:R-:W-:Y:S02]  /*e140*/  FADD.FTZ R170, R170, R179 ;  /* 0x000000b3aaaa7221 */ /* 0x000fe40000010000 */
[C---:B----4-:R-:W-:Y:S03]  /*e150*/  HMMA.16816.F32 R4, R16.reuse, R24, R4 ;  /* 0x000000181004723c */ /* 0x050fe60000001804 */
[----:B------:R-:W-:Y:S02]  /*e160*/  FADD.FTZ R172, R172, R175 ;  /* 0x000000afacac7221 */ /* 0x000fe40000010000 */
[----:B------:R-:W-:Y:S02]  /*e170*/  FADD.FTZ R187, R187, R170 ;  /* 0x000000aabbbb7221 */ /* 0x000fe40000010000 */
[----:B------:R-:W-:Y:S01]  /*e180*/  FADD.FTZ R171, R171, R172 ;  /* 0x000000acabab7221 */ /* 0x000fe20000010000 */
[C---:B------:R-:W-:Y:S01]  /*e190*/  HMMA.16816.F32 R8, R16.reuse, R26, R8 ;  /* 0x0000001a1008723c */ /* 0x040fe20000001808 */
[----:B------:R-:W1:Y:S07]  /*e1a0*/  LDSM.16.MT88.4 R24, [R134+UR4+0x3100] ;  /* 0x003100048618783b */ /* 0x000e6e0008004200 */
[C---:B------:R-:W-:Y:S08]  /*e1b0*/  HMMA.16816.F32 R100, R16.reuse, R124, R100 ;  /* 0x0000007c1064723c */ /* 0x040ff00000001864 */
[C---:B------:R-:W-:Y:S01]  /*e1c0*/  HMMA.16816.F32 R104, R16.reuse, R126, R104 ;  /* 0x0000007e1068723c */ /* 0x040fe20000001868 */
[----:B------:R-:W-:Y:S07]  /*e1d0*/  LDSM.16.MT88.4 R124, [R135+UR4+0x1900] ;  /* 0x00190004877c783b */ /* 0x000fee0008004200 */
[C---:B------:R-:W-:Y:S08]  /*e1e0*/  HMMA.16816.F32 R108, R16.reuse, R28, R108 ;  /* 0x0000001c106c723c */ /* 0x040ff0000000186c */
[C---:B------:R-:W-:Y:S01]  /*e1f0*/  HMMA.16816.F32 R112, R16.reuse, R30, R112 ;  /* 0x0000001e1070723c */ /* 0x040fe20000001870 */
[----:B------:R-:W3:Y:S07]  /*e200*/  LDSM.16.MT88.4 R28, [R14+0x3100] ;  /* 0x003100000e1c783b */ /* 0x000eee0000004200 */
[C---:B------:R-:W-:Y:S08]  /*e210*/  HMMA.16816.F32 R116, R16.reuse, R128, R116 ;  /* 0x000000801074723c */ /* 0x040ff00000001874 */
[C---:B------:R-:W-:Y:S08]  /*e220*/  HMMA.16816.F32 R120, R16.reuse, R130, R120 ;  /* 0x000000821078723c */ /* 0x040ff00000001878 */
[C---:B------:R-:W-:Y:S08]  /*e230*/  HMMA.16816.F32 R36, R16.reuse, R32, R36 ;  /* 0x000000201024723c */ /* 0x040ff00000001824 */
        /* <DEDUP_REMOVED lines=15> */
[C---:B------:R-:W-:Y:S01]  /*e330*/  HMMA.16816.F32 R80, R16.reuse, R22, R80 ;  /* 0x000000161050723c */ /* 0x040fe20000001850 */
[----:B------:R-:W2:Y:S07]  /*e340*/  LDSM.16.MT88.4 R20, [R135+UR4+0x3900] ;  /* 0x003900048714783b */ /* 0x000eae0008004200 */
[C---:B-1----:R-:W-:Y:S08]  /*e350*/  HMMA.16816.F32 R84, R16.reuse, R24, R84 ;  /* 0x000000181054723c */ /* 0x042ff00000001854 */
[C---:B------:R-:W-:Y:S01]  /*e360*/  HMMA.16816.F32 R88, R16.reuse, R26, R88 ;  /* 0x0000001a1058723c */ /* 0x040fe20000001858 */
[----:B------:R-:W1:Y:S07]  /*e370*/  LDSM.16.MT88.4 R24, [R13+0x3900] ;  /* 0x003900000d18783b */ /* 0x000e6e0000004200 */
[C---:B---3--:R-:W-:Y:S08]  /*e380*/  HMMA.16816.F32 R92, R16.reuse, R28, R92 ;  /* 0x0000001c105c723c */ /* 0x048ff0000000185c */
[----:B------:R-:W-:Y:S01]  /*e390*/  HMMA.16816.F32 R96, R16, R30, R96 ;  /* 0x0000001e1060723c */ /* 0x000fe20000001860 */
[----:B------:R-:W3:Y:S06]  /*e3a0*/  LDSM.16.MT88.4 R28, [R134+UR4+0x3900] ;  /* 0x00390004861c783b */ /* 0x000eec0008004200 */
        /* <DEDUP_REMOVED lines=10> */
[----:B------:R-:W5:Y:S02]  /*e450*/  LDSM.16.MT88.4 R4, [R14+0x3900] ;  /* 0x003900000e04783b */ /* 0x000f640000004200 */
[----:B------:R-:W-:Y:S02]  /*e460*/  FADD.FTZ R153, R153, R154 ;  /* 0x0000009a99997221 */ /* 0x000fe40000010000 */
[----:B------:R-:W-:Y:S02]  /*e470*/  FADD.FTZ R201, R161, R158 ;  /* 0x0000009ea1c97221 */ /* 0x000fe40000010000 */
[----:B------:R-:W-:Y:S01]  /*e480*/  FADD.FTZ R202, R152, R153 ;  /* 0x0000009998ca7221 */ /* 0x000fe20000010000 */
[C---:B------:R-:W-:Y:S01]  /*e490*/  HMMA.16816.F32 R124, R16.reuse, R126, R8 ;  /* 0x0000007e107c723c */ /* 0x040fe20000001808 */
[----:B------:R-:W1:Y:S07]  /*e4a0*/  LDSM.16.MT88.4 R8, [R135+UR4+0x5900] ;  /* 0x005900048708783b */ /* 0x000e6e0008004200 */
[C---:B----4-:R-:W-:Y:S08]  /*e4b0*/  HMMA.16816.F32 R100, R16.reuse, R32, R100 ;  /* 0x000000201064723c */ /* 0x050ff00000001864 */
[C---:B------:R-:W-:Y:S08]  /*e4c0*/  HMMA.16816.F32 R104, R16.reuse, R34, R104 ;  /* 0x000000221068723c */ /* 0x040ff00000001868 */
[C---:B------:R-:W-:Y:S08]  /*e4d0*/  HMMA.16816.F32 R108, R16.reuse, R136, R108 ;  /* 0x00000088106c723c */ /* 0x040ff0000000186c */
[C---:B------:R-:W-:Y:S08]  /*e4e0*/  HMMA.16816.F32 R112, R16.reuse, R138, R112 ;  /* 0x0000008a1070723c */ /* 0x040ff00000001870 */
[C---:B------:R-:W-:Y:S08]  /*e4f0*/  HMMA.16816.F32 R116, R16.reuse, R140, R116 ;  /* 0x0000008c1074723c */ /* 0x040ff00000001874 */
[C---:B------:R-:W-:Y:S08]  /*e500*/  HMMA.16816.F32 R120, R16.reuse, R142, R120 ;  /* 0x0000008e1078723c */ /* 0x040ff00000001878 */
[C---:B--2---:R-:W-:Y:S08]  /*e510*/  HMMA.16816.F32 R36, R16.reuse, R20, R36 ;  /* 0x000000141024723c */ /* 0x044ff00000001824 */
[C---:B------:R-:W-:Y:S01]  /*e520*/  HMMA.16816.F32 R40, R16.reuse, R22, R40 ;  /* 0x000000161028723c */ /* 0x040fe20000001828 */
[----:B------:R2:W4:Y:S07]  /*e530*/  LDSM.16.MT88.4 R20, [R13+0x5900] ;  /* 0x005900000d14783b */ /* 0x00052e0000004200 */
[C---:B-1----:R-:W-:Y:S08]  /*e540*/  HMMA.16816.F32 R44, R16.reuse, R24, R44 ;  /* 0x00000018102c723c */ /* 0x042ff0000000182c */
[C---:B------:R-:W-:Y:S08]  /*e550*/  HMMA.16816.F32 R48, R16.reuse, R26, R48 ;  /* 0x0000001a1030723c */ /* 0x040ff00000001830 */
[C---:B---3--:R-:W-:Y:S08]  /*e560*/  HMMA.16816.F32 R52, R16.reuse, R28, R52 ;  /* 0x0000001c1034723c */ /* 0x048ff00000001834 */
[C---:B------:R-:W-:Y:S08]  /*e570*/  HMMA.16816.F32 R56, R16.reuse, R30, R56 ;  /* 0x0000001e1038723c */ /* 0x040ff00000001838 */
[C---:B-----5:R-:W-:Y:S07]  /*e580*/  HMMA.16816.F32 R60, R16.reuse, R4, R60 ;  /* 0x00000004103c723c */ /* 0x060fee000000183c */
[----:B------:R-:W-:Y:S01]  /*e590*/  @P0 IADD3 R4, P5, R192, UR6, RZ ;  /* 0x00000006c0040c10 */ /* 0x000fe2000ffbe0ff */
[C---:B------:R-:W-:Y:S04]  /*e5a0*/  HMMA.16816.F32 R64, R16.reuse, R6, R64 ;  /* 0x000000061040723c */ /* 0x040fe80000001840 */
[C---:B------:R-:W-:Y:S02]  /*e5b0*/  @P0 LEA R12, P4, R4.reuse, c[0x0][0x1c8], 0x1 ;  /* 0x00007200040c0a11 */ /* 0x040fe400078808ff */
[----:B------:R-:W-:Y:S02]  /*e5c0*/  @P0 IADD3.X R5, R199, UR21, RZ, P5, !PT ;  /* 0x00000015c7050c10 */ /* 0x000fe4000affe4ff */
[C---:B------:R-:W-:Y:S04]  /*e5d0*/  HMMA.16816.F32 R68, R16.reuse, R8, R68 ;  /* 0x000000081044723c */ /* 0x040fe80000001844 */
[----:B--2---:R-:W-:Y:S02]  /*e5e0*/  @P0 LEA.HI.X R13, R4, c[0x0][0x1cc], R5, 0x1, P4 ;  /* 0x00007300040d0a11 */ /* 0x004fe400020f0c05 */
[----:B------:R-:W1:Y:S01]  /*e5f0*/  LDSM.16.MT88.4 R4, [R134+UR4+0x5900] ;  /* 0x005900048604783b */ /* 0x000e620008004200 */
[----:B------:R-:W-:Y:S01]  /*e600*/  @P0 IADD3 R8, P5, R208, UR6, RZ ;  /* 0x00000006d0080c10 */ /* 0x000fe2000ffbe0ff */
[C---:B------:R-:W-:Y:S04]  /*e610*/  HMMA.16816.F32 R72, R16.reuse, R10, R72 ;  /* 0x0000000a1048723c */ /* 0x040fe80000001848 */
[C---:B------:R-:W-:Y:S02]  /*e620*/  @P0 LEA R24, P4, R8.reuse, c[0x0][0x1c8], 0x1 ;  /* 0x0000720008180a11 */ /* 0x040fe400078808ff */
[----:B------:R-:W-:Y:S02]  /*e630*/  @P0 IADD3.X R9, R207, UR21, RZ, P5, !PT ;  /* 0x00000015cf090c10 */ /* 0x000fe4000affe4ff */
[C---:B----4-:R-:W-:Y:S04]  /*e640*/  HMMA.16816.F32 R76, R16.reuse, R20, R76 ;  /* 0x00000014104c723c */ /* 0x050fe8000000184c */
[----:B------:R-:W-:Y:S02]  /*e650*/  @P0 LEA.HI.X R25, R8, c[0x0][0x1cc], R9, 0x1, P4 ;  /* 0x0000730008190a11 */ /* 0x000fe400020f0c09 */
[----:B------:R2:W3:Y:S01]  /*e660*/  LDSM.16.MT88.4 R8, [R14+0x5900] ;  /* 0x005900000e08783b */ /* 0x0004e20000004200 */
[----:B------:R-:W-:Y:S01]  /*e670*/  @P0 IADD3 R3, P4, R206, UR6, RZ ;  /* 0x00000006ce030c10 */ /* 0x000fe2000ff9e0ff */
[----:B------:R-:W-:Y:S01]  /*e680*/  @UP1 UIADD3.X UR6, UR13, UR21, URZ, UP0, !UPT ;  /* 0x000000150d061290 */ /* 0x000fe200087fe43f */
[----:B------:R-:W-:Y:S01]  /*e690*/  @P0 IADD3 R26, P5, R192, UR7, RZ ;  /* 0x00000007c01a0c10 */ /* 0x000fe2000ffbe0ff */
[C---:B------:R-:W-:Y:S01]  /*e6a0*/  HMMA.16816.F32 R80, R16.reuse, R22, R80 ;  /* 0x000000161050723c */ /* 0x040fe20000001850 */
[----:B------:R-:W-:Y:S02]  /*e6b0*/  UISETP.GE.AND UP0, UPT, UR10, UR17, UPT ;  /* 0x000000110a00728c */ /* 0x000fe4000bf06270 */
[----:B------:R-:W-:Y:S01]  /*e6c0*/  @P0 IADD3.X R30, R205, UR21, RZ, P4, !PT ;  /* 0x00000015cd1e0c10 */ /* 0x000fe2000a7fe4ff */
[----:B------:R-:W-:Y:S01]  /*e6d0*/  UISETP.GE.AND UP1, UPT, UR5, 0x1, UPT ;  /* 0x000000010500788c */ /* 0x000fe2000bf26270 */
[C---:B------:R-:W-:Y:S01]  /*e6e0*/  @P0 LEA R20, P4, R26.reuse, c[0x0][0x1c8], 0x1 ;  /* 0x000072001a140a11 */ /* 0x040fe200078808ff */
[----:B------:R-:W-:Y:S01]  /*e6f0*/  UIADD3 UR17, UR17, -0x1, URZ ;  /* 0xffffffff11117890 */ /* 0x000fe2000fffe03f */
[----:B------:R-:W-:Y:S02]  /*e700*/  @P0 IADD3.X R21, R199, UR6, RZ, P5, !PT ;  /* 0x00000006c7150c10 */ /* 0x000fe4000affe4ff */
[C---:B------:R-:W-:Y:S03]  /*e710*/  @P0 LEA R28, P6, R3.reuse, c[0x0][0x1c8], 0x1 ;  /* 0x00007200031c0a11 */ /* 0x040fe600078c08ff */
[----:B------:R-:W-:Y:S02]  /*e720*/  @P0 LEA.HI.X R21, R26, c[0x0][0x1cc], R21, 0x1, P4 ;  /* 0x000073001a150a11 */ /* 0x000fe400020f0c15 */
[----:B------:R-:W-:Y:S02]  /*e730*/  MOV R26, UR15 ;  /* 0x0000000f001a7c02 */ /* 0x000fe40008000f00 */
[----:B------:R-:W-:Y:S02]  /*e740*/  @P0 LEA.HI.X R29, R3, c[0x0][0x1cc], R30, 0x1, P6 ;  /* 0x00007300031d0a11 */ /* 0x000fe400030f0c1e */
[----:B------:R-:W-:Y:S01]  /*e750*/  @P0 IADD3 R3, P4, R208, UR7, RZ ;  /* 0x00000007d0030c10 */ /* 0x000fe2000ff9e0ff */
[----:B------:R-:W-:Y:S01]  /*e760*/  @P0 IMAD R26, R26, 0x3000, R189 ;  /* 0x000030001a1a0824 */ /* 0x000fe200078e02bd */
[----:B------:R-:W-:Y:S01]  /*e770*/  @P0 IADD3 R27, P5, R206, UR7, RZ ;  /* 0x00000007ce1b0c10 */ /* 0x000fe2000ffbe0ff */
[C---:B-1----:R-:W-:Y:S03]  /*e780*/  HMMA.16816.F32 R84, R16.reuse, R4, R84 ;  /* 0x000000041054723c */ /* 0x042fe60000001854 */
[----:B------:R-:W-:Y:S02]  /*e790*/  @P0 LEA R22, P6, R3, c[0x0][0x1c8], 0x1 ;  /* 0x0000720003160a11 */ /* 0x000fe400078c08ff */
[----:B------:R-:W-:Y:S02]  /*e7a0*/  @P0 IADD3.X R30, R207, UR6, RZ, P4, !PT ;  /* 0x00000006cf1e0c10 */ /* 0x000fe4000a7fe4ff */
[----:B--2---:R-:W-:Y:S01]  /*e7b0*/  @P0 LEA R14, P4, R27, c[0x0][0x1c8], 0x1 ;  /* 0x000072001b0e0a11 */ /* 0x004fe200078808ff */
[C---:B------:R-:W-:Y:S04]  /*e7c0*/  HMMA.16816.F32 R88, R16.reuse, R6, R88 ;  /* 0x000000061058723c */ /* 0x040fe80000001858 */
[----:B------:R-:W-:Y:S02]  /*e7d0*/  @P0 LEA.HI.X R23, R3, c[0x0][0x1cc], R30, 0x1, P6 ;  /* 0x0000730003170a11 */ /* 0x000fe400030f0c1e */
[----:B------:R-:W-:Y:S02]  /*e7e0*/  @P0 SHF.L.U32 R3, R26, 0x1, RZ ;  /* 0x000000011a030819 */ /* 0x000fe400000006ff */
[----:B------:R-:W-:Y:S01]  /*e7f0*/  @P0 IADD3.X R32, R205, UR6, RZ, P5, !PT ;  /* 0x00000006cd200c10 */ /* 0x000fe2000affe4ff */
[C---:B---3--:R-:W-:Y:S01]  /*e800*/  HMMA.16816.F32 R92, R16.reuse, R8, R92 ;  /* 0x00000008105c723c */ /* 0x048fe2000000185c */
[----:B------:R-:W-:Y:S01]  /*e810*/  UIADD3 UR6, UR5, 0x1, URZ ;  /* 0x0000000105067890 */ /* 0x000fe2000fffe03f */
[----:B------:R-:W-:Y:S01]  /*e820*/  @!PT LDS RZ, [RZ] ;  /* 0x00000000fffff984 */ /* 0x000fe20000000800 */
[----:B------:R-:W-:Y:S01]  /*e830*/  @!PT LDS RZ, [RZ] ;  /* 0x00000000fffff984 */ /* 0x000fe20000000800 */
[----:B------:R-:W-:Y:S01]  /*e840*/  @!PT LDS RZ, [RZ] ;  /* 0x00000000fffff984 */ /* 0x000fe20000000800 */
[----:B------:R1:W-:Y:S01]  /*e850*/  @P0 LDGSTS.E.BYPASS.LTC128B.128 [R3+0xc100], [R12.64], !P3 ;  /* 0x0c1000000c030fae */ /* 0x0003e2000d901d52 */
[----:B------:R-:W-:Y:S02]  /*e860*/  @P0 LEA.HI.X R15, R27, c[0x0][0x1cc], R32, 0x1, P4 ;  /* 0x000073001b0f0a11 */ /* 0x000fe400020f0c20 */
[----:B------:R-:W-:Y:S03]  /*e870*/  USEL UR5, UR6, URZ, !UP1 ;  /* 0x0000003f06057287 */ /* 0x000fe6000c800000 */
        /* <DEDUP_REMOVED lines=9> */
[----:B------:R-:W-:-:S05]  /*e910*/  @!P0 BRA `(.L_x_829) ;  /* 0xffffca9000008947 */ /* 0x000fca000383ffff */
.L_x_820:
[----:B------:R-:W1:Y:S01]  /*e920*/  SHFL.BFLY PT, R4, R201, 0x2, 0x1f ;  /* 0x0c401f00c9047f89 */ /* 0x000e6200000e0000 */
[----:B------:R-:W-:-:S02]  /*e930*/  MOV R6, RZ ;  /* 0x000000ff00067202 */ /* 0x000fc40000000f00 */
[----:B------:R-:W-:Y:S01]  /*e940*/  MOV R5, RZ ;  /* 0x000000ff00057202 */ /* 0x000fe20000000f00 */
[----:B------:R-:W2:Y:S01]  /*e950*/  SHFL.BFLY PT, R3, R202, 0x2, 0x1f ;  /* 0x0c401f00ca037f89 */ /* 0x000ea200000e0000 */
[----:B------:R-:W-:Y:S01]  /*e960*/  PLOP3.LUT P2, PT, PT, PT, PT, 0x8, 0x0 ;  /* 0x000000000000781c */ /* 0x000fe20003f4e170 */
[----:B-1----:R-:W-:Y:S02]  /*e970*/  FADD.FTZ R7, R4, R201 ;  /* 0x000000c904077221 */ /* 0x002fe40000010000 */
        /* <DEDUP_REMOVED lines=117> */
.L_x_793:
        /* <DEDUP_REMOVED lines=223> */
[----:B-1----:R-:W-:-:S03]  /*fec0*/  IMAD.IADD R5, R17, 0x1, R2 ;  /* 0x0000000111057824 */ /* 0x002fc600078e0202 */
[----:B------:R-:W-:Y:S02]  /*fed0*/  STS [R29+0x8000], R96 ;  /* 0x008000601d007388 */ /* 0x000fe40000000800 */
[----:B------:R-:W-:Y:S02]  /*fee0*/  LEA.HI.X R2, R16, c[0x0][0x384], R5, 0x1, P0 ;  /* 0x0000e10010027a11 */ /* 0x000fe400000f0c05 */
[----:B------:R-:W-:Y:S04]  /*fef0*/  STS [R29+0x8400], R98 ;  /* 0x008400621d007388 */ /* 0x000fe80000000800 */
[----:B------:R-:W-:Y:S01]  /*ff00*/  BAR.SYNC.DEFER_BLOCKING 0x1, 0x100 ;  /* 0x0044000000007b1d */ /* 0x000fe20000010000 */
[----:B------:R-:W-:-:S05]  /*ff10*/  ISETP.GE.AND P0, PT, R57, R10, PT ;  /* 0x0000000a3900720c */ /* 0x000fca0003f06270 */
[----:B------:R-:W-:Y:S04]  /*ff20*/  SHFL.IDX PT, R30, R12, RZ, 0x1c1f ;  /* 0x001c1fff0c1e7589 */ /* 0x000fe800000e0000 */
[----:B------:R-:W1:Y:S04]  /*ff30*/  SHFL.IDX PT, R31, R23, RZ, 0x1c1f ;  /* 0x001c1fff171f7589 */ /* 0x000e6800000e0000 */
[----:B------:R-:W-:Y:S04]  /*ff40*/  SHFL.IDX PT, R100, R12, 0x1, 0x1c1f ;  /* 0x003c1f000c647f89 */ /* 0x000fe800000e0000 */
[----:B------:R-:W2:Y:S04]  /*ff50*/  SHFL.IDX PT, R101, R23, 0x1, 0x1c1f ;  /* 0x003c1f0017657f89 */ /* 0x000ea800000e0000 */
[----:B------:R3:W4:Y:S04]  /*ff60*/  SHFL.IDX PT, R60, R0, RZ, 0x181f ;  /* 0x00181fff003c7589 */ /* 0x00072800000e0000 */
[----:B------:R3:W3:Y:S04]  /*ff70*/  SHFL.IDX PT, R61, R2, RZ, 0x181f ;  /* 0x00181fff023d7589 */ /* 0x0006e800000e0000 */
[----:B-1----:R1:W-:Y:S04]  /*ff80*/  @!P5 ST.E [R30.64], R6 ;  /* 0x000000061e00d985 */ /* 0x0023e8000c101912 */
[----:B--2---:R1:W-:Y:S04]  /*ff90*/  @!P4 ST.E [R100.64], R7 ;  /* 0x000000076400c985 */ /* 0x0043e8000c101912 */
[----:B------:R1:W2:Y:S04]  /*ffa0*/  LDS.128 R52, [R58+0x1080] ;  /* 0x001080003a347984 */ /* 0x0002a80000000c00 */
        /* <DEDUP_REMOVED lines=9> */
[----:B-1-34-:R-:W1:Y:S01]  /*10040*/  LDS.128 R28, [R58+0x80] ;  /* 0x000080003a1c7984 */ /* 0x01ae620000000c00 */
[----:B------:R-:W-:-:S02]  /*10050*/  IADD3 R56, R3, 0x40, RZ ;  /* 0x0000004003387810 */ /* 0x000fc40007ffe0ff */
[----:B------:R-:W-:Y:S01]  /*10060*/  IADD3 R9, R3, 0x80, RZ ;  /* 0x0000008003097810 */ /* 0x000fe20007ffe0ff */
[----:B------:R-:W3:Y:S01]  /*10070*/  LDS.128 R16, [R58+0x4080] ;  /* 0x004080003a107984 */ /* 0x000ee20000000c00 */
        /* <DEDUP_REMOVED lines=13> */
[----:B-1----:R1:W-:Y:S04]  /*10150*/  @!P2 ST.E.128 [R58.64], R28 ;  /* 0x0000001c3a00a985 */ /* 0x0023e8000c101d12 */
[----:B---3--:R1:W-:Y:S04]  /*10160*/  @!P1 ST.E.128 [R62.64], R16 ;  /* 0x000000103e009985 */ /* 0x0083e8000c101d12 */
[----:B-----5:R1:W-:Y:S02]  /*10170*/  @!P0 ST.E.128 [R8.64], R4 ;  /* 0x0000000408008985 */ /* 0x0203e4000c101d12 */
.L_x_832:
[----:B---34-:R-:W-:Y:S05]  /*10180*/  BSYNC B0 ;  /* 0x0000000000007941 */ /* 0x018fea0003800000 */
.L_x_831:
[----:B-1----:R-:W-:Y:S01]  /*10190*/  IADD3 R5, R57, 0x20, RZ ;  /* 0x0000002039057810 */ /* 0x002fe20007ffe0ff */
[----:B------:R1:W3:Y:S01]  /*101a0*/  SHFL.IDX PT, R9, R2, 0x1, 0x181f ;  /* 0x00381f0002097f89 */ /* 0x0002e200000e0000 */
        /* <DEDUP_REMOVED lines=16> */
[----:B--2---:R2:W-:Y:S02]  /*102b0*/  @!P2 ST.E.128 [R16.64], R52 ;  /* 0x000000341000a985 */ /* 0x0045e4000c101d12 */
[----:B------:R-:W-:-:S04]  /*102c0*/  @!P1 IMAD.WIDE R6, R6, 0x2, R8 ;  /* 0x0000000206069825 */ /* 0x000fc800078e0208 */
[----:B------:R-:W-:Y:S01]  /*102d0*/  @!P0 IMAD.WIDE R4, R4, 0x2, R8 ;  /* 0x0000000204048825 */ /* 0x000fe200078e0208 */
[----:B------:R2:W-:Y:S04]  /*102e0*/  @!P1 ST.E.128 [R6.64], R40 ;  /* 0x0000002806009985 */ /* 0x0005e8000c101d12 */
[----:B------:R2:W-:Y:S02]  /*102f0*/  @!P0 ST.E.128 [R4.64], R24 ;  /* 0x0000001804008985 */ /* 0x0005e4000c101d12 */
.L_x_834:
[----:B------:R-:W-:Y:S05]  /*10300*/  BSYNC B0 ;  /* 0x0000000000007941 */ /* 0x000fea0003800000 */
.L_x_833:
[----:B--2---:R-:W-:Y:S01]  /*10310*/  IADD3 R5, R57, 0x40, RZ ;  /* 0x0000004039057810 */ /* 0x004fe20007ffe0ff */
[----:B---3--:R2:W3:Y:S01]  /*10320*/  SHFL.IDX PT, R9, R2, 0x2, 0x181f ;  /* 0x00581f0002097f89 */ /* 0x0084e200000e0000 */
        /* <DEDUP_REMOVED lines=21> */
.L_x_836:
[----:B------:R-:W-:Y:S05]  /*10480*/  BSYNC B0 ;  /* 0x0000000000007941 */ /* 0x000fea0003800000 */
.L_x_835:
[----:B------:R-:W-:Y:S01]  /*10490*/  IADD3 R57, R57, 0x60, RZ ;  /* 0x0000006039397810 */ /* 0x000fe20007ffe0ff */
[----:B---3--:R3:W1:Y:S03]  /*104a0*/  SHFL.IDX PT, R7, R2, 0x3, 0x181f ;  /* 0x00781f0002077f89 */ /* 0x00866600000e0000 */
[----:B------:R-:W-:Y:S01]  /*104b0*/  ISETP.GE.AND P0, PT, R57, R10, PT ;  /* 0x0000000a3900720c */ /* 0x000fe20003f06270 */
[----:B------:R3:W2:-:S12]  /*104c0*/  SHFL.IDX PT, R6, R0, 0x3, 0x181f ;  /* 0x00781f0000067f89 */ /* 0x00069800000e0000 */
        /* <DEDUP_REMOVED lines=20> */
.L_x_830:
        /* <DEDUP_REMOVED lines=40> */
.L_x_838:
[----:B------:R-:W-:Y:S05]  /*10890*/  BSYNC B0 ;  /* 0x0000000000007941 */ /* 0x000fea0003800000 */
.L_x_837:
        /* <DEDUP_REMOVED lines=62> */
.L_x_840:
[----:B------:R-:W-:Y:S05]  /*10c80*/  BSYNC B0 ;  /* 0x0000000000007941 */ /* 0x000fea0003800000 */
.L_x_839:
        /* <DEDUP_REMOVED lines=21> */
.L_x_842:
[----:B------:R-:W-:Y:S05]  /*10de0*/  BSYNC B0 ;  /* 0x0000000000007941 */ /* 0x000fea0003800000 */
.L_x_841:
        /* <DEDUP_REMOVED lines=21> */
.L_x_844:
[----:B------:R-:W-:Y:S05]  /*10f40*/  BSYNC B0 ;  /* 0x0000000000007941 */ /* 0x000fea0003800000 */
.L_x_843:
        /* <DEDUP_REMOVED lines=22> */
.L_x_845:
        /* <DEDUP_REMOVED lines=13> */
.L_x_1297:


//--------------------- .text._ZN7cutlass13device_kernelIN5flash19enable_sm80_to_sm89INS1_16FlashAttnFwdSm80INS1_25CollectiveMainloopFwdSm80ILi8ELi2ELb0EN4cute5tupleIJNS5_1CILi128EEENS7_ILi64EEENS7_ILi192EEEEEELi192ENS_6half_tEfNS_4arch4Sm80ELb0ELb1ELb0ELb1ELb0ELb0ELb1ELb0EEENS1_21CollectiveEpilogueFwdINS6_IJS8_SA_S9_EEENS6_IJNS7_ILi1EEESI_SI_EEESC_SE_Li256ELb1ELb1ELb0ELb0EEENS1_19SingleTileSchedulerILb1ELb0ELb1ELi128EEEEEEEEEvNT_6ParamsE --------------------------
	.section	.text._ZN7cutlass13device_kernelIN5flash19enable_sm80_to_sm89INS1_16FlashAttnFwdSm80INS1_25CollectiveMainloopFwdSm80ILi8ELi2ELb0EN4cute5tupleIJNS5_1CILi128EEENS7_ILi64EEENS7_ILi192EEEEEELi192ENS_6half_tEfNS_4arch4Sm80ELb0ELb1ELb0ELb1ELb0ELb0ELb1ELb0EEENS1_21CollectiveEpilogueFwdINS6_IJS8_SA_S9_EEENS6_IJNS7_ILi1EEESI_SI_EEESC_SE_Li256ELb1ELb1ELb0ELb0EEENS1_19SingleTileSchedulerILb1ELb0ELb1ELi128EEEEEEEEEvNT_6ParamsE,"ax",@progbits
	.sectioninfo	@"SHI_REGISTERS=240"
	.align	128
.text._ZN7cutlass13device_kernelIN5flash19enable_sm80_to_sm89INS1_16FlashAttnFwdSm80INS1_25CollectiveMainloopFwdSm80ILi8ELi2ELb0EN4cute5tupleIJNS5_1CILi128EEENS7_ILi64EEENS7_ILi192EEEEEELi192ENS_6half_tEfNS_4arch4Sm80ELb0ELb1ELb0ELb1ELb0ELb0ELb1ELb0EEENS1_21CollectiveEpilogueFwdINS6_IJS8_SA_S9_EEENS6_IJNS7_ILi1EEESI_SI_EEESC_SE_Li256ELb1ELb1ELb0ELb0EEENS1_19SingleTileSchedulerILb1ELb0ELb1ELi128EEEEEEEEEvNT_6ParamsE:
        .type           _ZN7cutlass13device_kernelIN5flash19enable_sm80_to_sm89INS1_16FlashAttnFwdSm80INS1_25CollectiveMainloopFwdSm80ILi8ELi2ELb0EN4cute5tupleIJNS5_1CILi128EEENS7_ILi64EEENS7_ILi192EEEEEELi192ENS_6half_tEfNS_4arch4Sm80ELb0ELb1ELb0ELb1ELb0ELb0ELb1ELb0EEENS1_21CollectiveEpilogueFwdINS6_IJS8_SA_S9_EEENS6_IJNS7_ILi1EEESI_SI_EEESC_SE_Li256ELb1ELb1ELb0ELb0EEENS1_19SingleTileSchedulerILb1ELb0ELb1ELi128EEEEEEEEEvNT_6ParamsE,@function
        .size           _ZN7cutlass13device_kernelIN5flash19enable_sm80_to_sm89INS1_16FlashAttnFwdSm80INS1_25CollectiveMainloopFwdSm80ILi8ELi2ELb0EN4cute5tupleIJNS5_1CILi128EEENS7_ILi64EEENS7_ILi192EEEEEELi192ENS_6half_tEfNS_4arch4Sm80ELb0ELb1ELb0ELb1ELb0ELb0ELb1ELb0EEENS1_21CollectiveEpilogueFwdINS6_IJS8_SA_S9_EEENS6_IJNS7_ILi1EEESI_SI_EEESC_SE_Li256ELb1ELb1ELb0ELb0EEENS1_19SingleTileSchedulerILb1ELb0ELb1ELi128EEEEEEEEEvNT_6ParamsE,(.L_x_1298 - _ZN7cutlass13device_kernelIN5flash19enable_sm80_to_sm89INS1_16FlashAttnFwdSm80INS1_25CollectiveMainloopFwdSm80ILi8ELi2ELb0EN4cute5tupleIJNS5_1CILi128EEENS7_ILi64EEENS7_ILi192EEEEEELi192ENS_6half_tEfNS_4arch4Sm80ELb0ELb1ELb0ELb1ELb0ELb0ELb1ELb0EEENS1_21CollectiveEpilogueFwdINS6_IJS8_SA_S9_EEENS6_IJNS7_ILi1EEESI_SI_EEESC_SE_Li256ELb1ELb1ELb0ELb0EEENS1_19SingleTileSchedulerILb1ELb0ELb1ELi128EEEEEEEEEvNT_6ParamsE)
        .other          _ZN7cutlass13device_kernelIN5flash19enable_sm80_to_sm89INS1_16FlashAttnFwdSm80INS1_25CollectiveMainloopFwdSm80ILi8ELi2ELb0EN4cute5tupleIJNS5_1CILi128EEENS7_ILi64EEENS7_ILi192EEEEEELi192ENS_6half_tEfNS_4arch4Sm80ELb0ELb1ELb0ELb1ELb0ELb0ELb1ELb0EEENS1_21CollectiveEpilogueFwdINS6_IJS8_SA_S9_EEENS6_IJNS7_ILi1EEESI_SI_EEESC_SE_Li256ELb1ELb1ELb0ELb0EEENS1_19SingleTileSchedulerILb1ELb0ELb1ELi128EEEEEEEEEvNT_6ParamsE,@"STO_CUDA_ENTRY STV_DEFAULT"
_ZN7cutlass13device_kernelIN5flash19enable_sm80_to_sm89INS1_16FlashAttnFwdSm80INS1_25CollectiveMainloopFwdSm80ILi8ELi2ELb0EN4cute5tupleIJNS5_1CILi128EEENS7_ILi64EEENS7_ILi192EEEEEELi192ENS_6half_tEfNS_4arch4Sm80ELb0ELb1ELb0ELb1ELb0ELb0ELb1ELb0EEENS1_21CollectiveEpilogueFwdINS6_IJS8_SA_S9_EEENS6_IJNS7_ILi1EEESI_SI_EEESC_SE_Li256ELb1ELb1ELb0ELb0EEENS1_19SingleTileSchedulerILb1ELb0ELb1ELi128EEEEEEEEEvNT_6ParamsE:
        /* <DEDUP_REMOVED lines=16> */
.L_x_847:
        /* <DEDUP_REMOVED lines=8> */
.L_x_849:
[----:B------:R-:W-:-:S05]  /*0180*/  MOV R0, c[0x0][0x54c] ;  /* 0x0001530000007a02 */ /* 0x000fca0000000f00 */
.L_x_848:
[----:B-----5:R-:W-:Y:S01]  /*0190*/  IMAD R0, R0, c[0x0][0x548], RZ ;  /* 0x0001520000007a24 */ /* 0x020fe200078e02ff */
[----:B------:R-:W-:-:S04]  /*01a0*/  SHF.L.U32 R135, R220, 0x7, RZ ;  /* 0x00000007dc877819 */ /* 0x000fc800000006ff */
[----:B------:R-:W-:-:S04]  /*01b0*/  ISETP.GE.AND P0, PT, R135, R0, PT ;  /* 0x000000008700720c */ /* 0x000fc80003f06270 */
[----:B------:R-:W-:Y:S01]  /*01c0*/  SEL R203, R203, 0xffffffff, !P0 ;  /* 0xffffffffcbcb7807 */ /* 0x000fe20004000000 */
[----:B------:R-:W-:Y:S05]  /*01d0*/  BRA `(.L_x_850) ;  /* 0x0000012000007947 */ /* 0x000fea0003800000 */
.L_x_846:
[----:B---3--:R-:W-:-:S04]  /*01e0*/  ISETP.NE.U32.AND P0, PT, RZ, c[0x0][0x568], PT ;  /* 0x00015a00ff007a0c */ /* 0x008fc80003f05070 */
[----:B------:R-:W-:-:S13]  /*01f0*/  ISETP.NE.AND.EX P0, PT, RZ, c[0x0][0x56c], PT, P0 ;  /* 0x00015b00ff007a0c */ /* 0x000fda0003f05300 */
[----:B------:R-:W-:Y:S05]  /*0200*/  @!P0 BRA `(.L_x_851) ;  /* 0x0000002000008947 */ /* 0x000fea0003800000 */
[----:B------:R1:W5:Y:S01]  /*0210*/  LDG.E R0, [R2.64] ;  /* 0x0000000802007981 */ /* 0x000362000c1e1900 */
[----:B------:R-:W-:Y:S05]  /*0220*/  BRA `(.L_x_852) ;  /* 0x0000009000007947 */ /* 0x000fea0003800000 */
.L_x_851:
        /* <DEDUP_REMOVED lines=8> */
.L_x_853:
[----:B------:R-:W-:-:S05]  /*02b0*/  MOV R0, c[0x0][0x54c] ;  /* 0x0001530000007a02 */ /* 0x000fca0000000f00 */
.L_x_852:
[----:B-----5:R-:W-:Y:S01]  /*02c0*/  IMAD R0, R0, c[0x0][0x548], RZ ;  /* 0x0001520000007a24 */ /* 0x020fe200078e02ff */
[----:B------:R-:W-:-:S04]  /*02d0*/  SHF.L.U32 R135, R220, 0x7, RZ ;  /* 0x00000007dc877819 */ /* 0x000fc800000006ff */
[----:B------:R-:W-:-:S04]  /*02e0*/  ISETP.GE.AND P0, PT, R135, R0, PT ;  /* 0x000000008700720c */ /* 0x000fc80003f06270 */
[----:B------:R-:W-:-:S04]  /*02f0*/  SEL R203, R203, 0xffffffff, !P0 ;  /* 0xffffffffcbcb7807 */ /* 0x000fc80004000000 */
.L_x_850:
[----:B------:R-:W-:-:S13]  /*0300*/  ISETP.GE.AND P0, PT, R203, RZ, PT ;  /* 0x000000ffcb00720c */ /* 0x000fda0003f06270 */
[----:B------:R-:W-:Y:S05]  /*0310*/  @!P0 EXIT ;  /* 0x000000000000894d */ /* 0x000fea0003800000 */
[----:B------:R-:W-:Y:S01]  /*0320*/  ISETP.NE.U32.AND P0, PT, RZ, c[0x0][0x370], PT ;  /* 0x0000dc00ff007a0c */ /* 0x000fe20003f05070 */
[----:B------:R-:W-:Y:S01]  /*0330*/  IMAD.MOV.U32 R8, RZ, RZ, RZ ;  /* 0x000000ffff087224 */ /* 0x000fe200078e00ff */
        /* <DEDUP_REMOVED lines=8> */
[----:B-1----:R-:W-:Y:S01]  /*03c0*/  IMAD.WIDE R2, R203, R6, c[0x0][0x350] ;  /* 0x0000d400cb027625 */ /* 0x002fe200078e0206 */
[----:B------:R-:W-:-:S02]  /*03d0*/  ISETP.NE.AND.EX P3, PT, RZ, c[0x0][0x34c], PT, P3 ;  /* 0x0000d300ff007a0c */ /* 0x000fc40003f65330 */
[----:B------:R-:W-:Y:S02]  /*03e0*/  ISETP.NE.AND.EX P4, PT, RZ, c[0x0][0x354], PT, P4 ;  /* 0x0000d500ff007a0c */ /* 0x000fe40003f85340 */
[----:B------:R-:W-:Y:S01]  /*03f0*/  MOV R4, RZ ;  /* 0x000000ff00047202 */ /* 0x000fe20000000f00 */
[----:B------:R-:W-:-:S04]  /*0400*/  @P1 IMAD.WIDE R14, R203, R6, c[0x0][0x370] ;  /* 0x0000dc00cb0e1625 */ /* 0x000fc800078e0206 */
[----:B------:R-:W-:Y:S01]  /*0410*/  @P0 IMAD.WIDE R12, R203, R6, c[0x0][0x360] ;  /* 0x0000d800cb0c0625 */ /* 0x000fe200078e0206 */
[----:B------:R1:W5:Y:S04]  /*0420*/  @P1 LDG.E R8, [R14.64] ;  /* 0x000000080e081981 */ /* 0x000368000c1e1900 */
[----:B------:R1:W5:Y:S04]  /*0430*/  @P0 LDG.E R204, [R12.64] ;  /* 0x000000080ccc0981 */ /* 0x000368000c1e1900 */
[----:B------:R1:W5:Y:S04]  /*0440*/  @P3 LDG.E R4, [R10.64] ;  /* 0x000000080a043981 */ /* 0x000368000c1e1900 */
[----:B------:R1:W5:Y:S01]  /*0450*/  @P4 LDG.E R7, [R2.64] ;  /* 0x0000000802074981 */ /* 0x000362000c1e1900 */
[----:B------:R-:W-:Y:S01]  /*0460*/  MOV R195, c[0x0][0x1d0] ;  /* 0x0000740000c37a02 */ /* 0x000fe20000000f00 */
[----:B------:R-:W-:Y:S05]  /*0470*/  @P0 BRA `(.L_x_854) ;  /* 0x0000004000000947 */ /* 0x000fea0003800000 */
[----:B------:R-:W-:Y:S05]  /*0480*/  @!P3 BRA `(.L_x_854) ;  /* 0x000000300000b947 */ /* 0x000fea0003800000 */
[----:B-----5:R-:W2:Y:S04]  /*0490*/  LDG.E R204, [R10.64] ;  /* 0x000000080acc7981 */ /* 0x020ea8000c1e1900 */
[----:B------:R-:W2:Y:S02]  /*04a0*/  LDG.E R5, [R10.64+0x4] ;  /* 0x000004080a057981 */ /* 0x000ea4000c1e1900 */
[----:B--2---:R-:W-:-:S02]  /*04b0*/  IADD3 R204, -R204, R5, RZ ;  /* 0x00000005cccc7210 */ /* 0x004fc40007ffe1ff */
.L_x_854:
[----:B------:R-:W-:-:S04]  /*04c0*/  ISETP.NE.U32.AND P0, PT, RZ, c[0x0][0x368], PT ;  /* 0x0000da00ff007a0c */ /* 0x000fc80003f05070 */
[----:B------:R-:W-:-:S13]  /*04d0*/  ISETP.NE.AND.EX P0, PT, RZ, c[0x0][0x36c], PT, P0 ;  /* 0x0000db00ff007a0c */ /* 0x000fda0003f05300 */
[----:B------:R-:W-:Y:S05]  /*04e0*/  @!P0 BRA `(.L_x_855) ;  /* 0x0000003000008947 */ /* 0x000fea0003800000 */
[----:B-1----:R-:W-:-:S05]  /*04f0*/  IMAD.WIDE R2, R203, R6, c[0x0][0x368] ;  /* 0x0000da00cb027625 */ /* 0x002fca00078e0206 */
[----:B------:R1:W5:Y:S01]  /*0500*/  LDG.E R195, [R2.64] ;  /* 0x0000000802c37981 */ /* 0x000362000c1e1900 */
[----:B------:R-:W-:Y:S05]  /*0510*/  BRA `(.L_x_856) ;  /* 0x0000004000007947 */ /* 0x000fea0003800000 */
.L_x_855:
[----:B------:R-:W-:Y:S05]  /*0520*/  @!P4 BRA `(.L_x_856) ;  /* 0x000000300000c947 */ /* 0x000fea0003800000 */
[----:B------:R-:W2:Y:S04]  /*0530*/  LDG.E R195, [R2.64] ;  /* 0x0000000802c37981 */ /* 0x000ea8000c1e1900 */
[----:B------:R-:W2:Y:S02]  /*0540*/  LDG.E R0, [R2.64+0x4] ;  /* 0x0000040802007981 */ /* 0x000ea4000c1e1900 */
[----:B--2---:R-:W-:Y:S02]  /*0550*/  IADD3 R195, -R195, R0, RZ ;  /* 0x00000000c3c37210 */ /* 0x004fe40007ffe1ff */
.L_x_856:
[----:B------:R-:W-:Y:S01]  /*0560*/  IMAD.MOV.U32 R197, RZ, RZ, c[0x0][0x2c4] ;  /* 0x0000b100ffc57624 */ /* 0x000fe200078e00ff */
[----:B------:R-:W-:Y:S01]  /*0570*/  LOP3.LUT R0, R0, 0xfffffff7, RZ, 0xc0, !PT ;  /* 0xfffffff700007812 */ /* 0x000fe200078ec0ff */
[----:B------:R-:W-:Y:S01]  /*0580*/  IMAD.MOV.U32 R196, RZ, RZ, c[0x0][0x32c] ;  /* 0x0000cb00ffc47624 */ /* 0x000fe200078e00ff */
[----:B------:R-:W-:Y:S01]  /*0590*/  IADD3 R5, R135, 0x7f, RZ ;  /* 0x0000007f87057810 */ /* 0x000fe20007ffe0ff */
[----:B-----5:R-:W-:Y:S01]  /*05a0*/  IMAD.IADD R195, R195, 0x1, -R8 ;  /* 0x00000001c3c37824 */ /* 0x020fe200078e0a08 */
[----:B------:R-:W-:-:S02]  /*05b0*/  ISETP.NE.AND P2, PT, R197, 0x1, PT ;  /* 0x00000001c500780c */ /* 0x000fc40003f45270 */
[----:B------:R-:W-:Y:S02]  /*05c0*/  ISETP.GE.AND P1, PT, R196, 0x1, PT ;  /* 0x00000001c400780c */ /* 0x000fe40003f26270 */
[----:B-1----:R-:W-:-:S09]  /*05d0*/  IADD3 R2, R195, 0x1, -R204 ;  /* 0x00000001c3027810 */ /* 0x002fd20007ffe8cc */
[----:B------:R-:W-:Y:S02]  /*05e0*/  @P2 IADD3 R3, R135, 0x7f, RZ ;  /* 0x0000007f87032810 */ /* 0x000fe40007ffe0ff */
[----:B------:R-:W-:-:S03]  /*05f0*/  @P2 LOP3.LUT R0, R0, 0x8, RZ, 0xfc, !PT ;  /* 0x0000000800002812 */ /* 0x000fc600078efcff */
[----:B------:R-:W-:Y:S01]  /*0600*/  @P2 IMAD.HI.U32 R3, R3, c[0x0][0x2c8], RZ ;  /* 0x0000b20003032a27 */ /* 0x000fe200078e00ff */
[----:B------:R-:W-:-:S04]  /*0610*/  LOP3.LUT R0, R0, 0xfffffffb, RZ, 0xc0, !PT ;  /* 0xfffffffb00007812 */ /* 0x000fc800078ec0ff */
[----:B------:R-:W-:Y:S02]  /*0620*/  @P2 SHF.R.U32.HI R5, RZ, c[0x0][0x2cc], R3 ;  /* 0x0000b300ff052a19 */ /* 0x000fe40000011603 */
[----:B------:R-:W-:-:S03]  /*0630*/  @P1 LOP3.LUT R0, R0, 0x4, RZ, 0xfc, !PT ;  /* 0x0000000400001812 */ /* 0x000fc600078efcff */
[----:B------:R-:W-:Y:S02]  /*0640*/  IMAD.IADD R5, R2, 0x1, R5 ;  /* 0x0000000102057824 */ /* 0x000fe400078e0205 */
[----:B------:R-:W-:-:S03]  /*0650*/  IMAD.IADD R2, R7, 0x1, R8 ;  /* 0x0000000107027824 */ /* 0x000fc600078e0208 */
[----:B------:R-:W-:Y:S01]  /*0660*/  IADD3 R8, R5, c[0x0][0x328], RZ ;  /* 0x0000ca0005087a10 */ /* 0x000fe20007ffe0ff */
[----:B------:R-:W-:Y:S05]  /*0670*/  @!P1 BRA `(.L_x_857) ;  /* 0x000000e000009947 */ /* 0x000fea0003800000 */
[C---:B------:R-:W-:Y:S02]  /*0680*/  ISETP.GT.AND P0, PT, R5.reuse, RZ, PT ;  /* 0x000000ff0500720c */ /* 0x040fe40003f04270 */
[----:B------:R-:W-:-:S11]  /*0690*/  IADD3 R3, R5, -0x1, RZ ;  /* 0xffffffff05037810 */ /* 0x000fd60007ffe0ff */
[----:B------:R-:W-:Y:S05]  /*06a0*/  @P0 BRA `(.L_x_858) ;  /* 0x0000006000000947 */ /* 0x000fea0003800000 */
[----:B------:R-:W-:Y:S01]  /*06b0*/  ISETP.NE.AND P0, PT, R196, 0x1, PT ;  /* 0x00000001c400780c */ /* 0x000fe20003f05270 */
[----:B------:R-:W-:-:S12]  /*06c0*/  IMAD.MOV R5, RZ, RZ, -R5 ;  /* 0x000000ffff057224 */ /* 0x000fd800078e0a05 */
[----:B------:R-:W-:-:S05]  /*06d0*/  @P0 IMAD.HI.U32 R3, R5, c[0x0][0x330], RZ ;  /* 0x0000cc0005030a27 */ /* 0x000fca00078e00ff */
[----:B------:R-:W-:-:S04]  /*06e0*/  @P0 SHF.R.U32.HI R5, RZ, c[0x0][0x334], R3 ;  /* 0x0000cd00ff050a19 */ /* 0x000fc80000011603 */
[----:B------:R-:W-:Y:S01]  /*06f0*/  LOP3.LUT R3, RZ, R5, RZ, 0x33, !PT ;  /* 0x00000005ff037212 */ /* 0x000fe200078e33ff */
[----:B------:R-:W-:Y:S05]  /*0700*/  BRA `(.L_x_859) ;  /* 0x0000003000007947 */ /* 0x000fea0003800000 */
.L_x_858:
[----:B------:R-:W-:-:S13]  /*0710*/  ISETP.NE.AND P0, PT, R196, 0x1, PT ;  /* 0x00000001c400780c */ /* 0x000fda0003f05270 */
[----:B------:R-:W-:-:S05]  /*0720*/  @P0 IMAD.HI.U32 R5, R3, c[0x0][0x330], RZ ;  /* 0x0000cc0003050a27 */ /* 0x000fca00078e00ff */
[----:B------:R-:W-:-:S05]  /*0730*/  @P0 SHF.R.U32.HI R3, RZ, c[0x0][0x334], R5 ;  /* 0x0000cd00ff030a19 */ /* 0x000fca0000011605 */
.L_x_859:
[----:B------:R-:W-:-:S05]  /*0740*/  IMAD R3, R3, R196, c[0x0][0x32c] ;  /* 0x0000cb0003037624 */ /* 0x000fca00078e02c4 */
[----:B------:R-:W-:-:S04]  /*0750*/  IMNMX R8, R8, R3, PT ;  /* 0x0000000308087217 */ /* 0x000fc80003800200 */
.L_x_857:
[----:B------:R-:W-:Y:S01]  /*0760*/  IADD3 R8, R8, 0x3f, RZ ;  /* 0x0000003f08087810 */ /* 0x000fe20007ffe0ff */
[----:B------:R-:W-:Y:S01]  /*0770*/  @P2 IMAD.HI.U32 R9, R135, c[0x0][0x2c8], RZ ;  /* 0x0000b20087092a27 */ /* 0x000fe200078e00ff */
[C---:B------:R-:W-:Y:S02]  /*0780*/  IADD3 R10, R195.reuse, 0x3f, RZ ;  /* 0x0000003fc30a7810 */ /* 0x040fe40007ffe0ff */
[----:B------:R-:W-:Y:S01]  /*0790*/  SHF.R.S32.HI R5, RZ, 0x1f, R8 ;  /* 0x0000001fff057819 */ /* 0x000fe20000011408 */
[----:B------:R-:W-:Y:S01]  /*07a0*/  IMAD.MOV.U32 R3, RZ, RZ, R135 ;  /* 0x000000ffff037224 */ /* 0x000fe200078e0087 */
[----:B------:R-:W-:Y:S01]  /*07b0*/  SHF.R.S32.HI R7, RZ, 0x1f, R10 ;  /* 0x0000001fff077819 */ /* 0x000fe2000001140a */
[----:B------:R-:W-:Y:S01]  /*07c0*/  IMAD.IADD R132, R195, 0x1, -R204 ;  /* 0x00000001c3847824 */ /* 0x000fe200078e0acc */
[----:B------:R-:W-:Y:S02]  /*07d0*/  @P2 SHF.R.U32.HI R3, RZ, c[0x0][0x2cc], R9 ;  /* 0x0000b300ff032a19 */ /* 0x000fe40000011609 */
[----:B------:R-:W-:-:S02]  /*07e0*/  LEA.HI R5, R5, R8, RZ, 0x6 ;  /* 0x0000000805057211 */ /* 0x000fc400078f30ff */
[----:B------:R-:W-:Y:S01]  /*07f0*/  LEA.HI R10, R7, R10, RZ, 0x6 ;  /* 0x0000000a070a7211 */ /* 0x000fe200078f30ff */
[----:B------:R-:W-:Y:S01]  /*0800*/  IMAD.IADD R7, R132, 0x1, R3 ;  /* 0x0000000184077824 */ /* 0x000fe200078e0203 */
[----:B------:R-:W-:Y:S02]  /*0810*/  SHF.R.S32.HI R5, RZ, 0x6, R5 ;  /* 0x00000006ff057819 */ /* 0x000fe40000011405 */
[----:B------:R-:W-:Y:S02]  /*0820*/  SHF.R.S32.HI R10, RZ, 0x6, R10 ;  /* 0x00000006ff0a7819 */ /* 0x000fe4000001140a */
[----:B------:R-:W-:Y:S02]  /*0830*/  IADD3 R3, R7, -c[0x0][0x324], RZ ;  /* 0x8000c90007037a10 */ /* 0x000fe40007ffe0ff */
[----:B------:R-:W-:Y:S01]  /*0840*/  IMNMX R133, R10, R5, PT ;  /* 0x000000050a857217 */ /* 0x000fe20003800200 */
[----:B------:R-:W-:Y:S05]  /*0850*/  @!P1 BRA `(.L_x_860) ;  /* 0x000000d000009947 */ /* 0x000fea0003800000 */
[----:B------:R-:W-:-:S13]  /*0860*/  ISETP.GT.AND P0, PT, R7, -0x1, PT ;  /* 0xffffffff0700780c */ /* 0x000fda0003f04270 */
[----:B------:R-:W-:Y:S05]  /*0870*/  @P0 BRA `(.L_x_861) ;  /* 0x0000006000000947 */ /* 0x000fea0003800000 */
[----:B------:R-:W-:Y:S02]  /*0880*/  ISETP.NE.AND P0, PT, R196, 0x1, PT ;  /* 0x00000001c400780c */ /* 0x000fe40003f05270 */
[----:B------:R-:W-:-:S11]  /*0890*/  LOP3.LUT R7, RZ, R7, RZ, 0x33, !PT ;  /* 0x00000007ff077212 */ /* 0x000fd600078e33ff */
[----:B------:R-:W-:-:S05]  /*08a0*/  @P0 IMAD.HI.U32 R5, R7, c[0x0][0x330], RZ ;  /* 0x0000cc0007050a27 */ /* 0x000fca00078e00ff */
[----:B------:R-:W-:-:S04]  /*08b0*/  @P0 SHF.R.U32.HI R7, RZ, c[0x0][0x334], R5 ;  /* 0x0000cd00ff070a19 */ /* 0x000fc80000011605 */
[----:B------:R-:W-:Y:S01]  /*08c0*/  LOP3.LUT R7, RZ, R7, RZ, 0x33, !PT ;  /* 0x00000007ff077212 */ /* 0x000fe200078e33ff */
[----:B------:R-:W-:Y:S05]  /*08d0*/  BRA `(.L_x_862) ;  /* 0x0000003000007947 */ /* 0x000fea0003800000 */
.L_x_861:
[----:B------:R-:W-:-:S13]  /*08e0*/  ISETP.NE.AND P0, PT, R196, 0x1, PT ;  /* 0x00000001c400780c */ /* 0x000fda0003f05270 */
[----:B------:R-:W-:-:S05]  /*08f0*/  @P0 IMAD.HI.U32 R5, R7, c[0x0][0x330], RZ ;  /* 0x0000cc0007050a27 */ /* 0x000fca00078e00ff */
[----:B------:R-:W-:-:S05]  /*0900*/  @P0 SHF.R.U32.HI R7, RZ, c[0x0][0x334], R5 ;  /* 0x0000cd00ff070a19 */ /* 0x000fca0000011605 */
.L_x_862:
[----:B------:R-:W-:-:S05]  /*0910*/  IMAD R8, R7, c[0x0][0x32c], RZ ;  /* 0x0000cb0007087a24 */ /* 0x000fca00078e02ff */
[----:B------:R-:W-:-:S04]  /*0920*/  IMNMX R3, R3, R8, !PT ;  /* 0x0000000803037217 */ /* 0x000fc80007800200 */
.L_x_860:
[----:B------:R-:W-:Y:S01]  /*0930*/  SHF.R.S32.HI R194, RZ, 0x1f, R3 ;  /* 0x0000001fffc27819 */ /* 0x000fe20000011403 */
[----:B------:R-:W-:Y:S01]  /*0940*/  CS2R R98, SRZ ;  /* 0x0000000000627805 */ /* 0x000fe2000001ff00 */
[----:B------:R-:W-:Y:S01]  /*0950*/  PLOP3.LUT P2, PT, PT, PT, PT, 0x80, 0x0 ;  /* 0x000000000000781c */ /* 0x000fe20003f4f070 */
[----:B------:R-:W-:Y:S01]  /*0960*/  IMAD.MOV.U32 R5, RZ, RZ, RZ ;  /* 0x000000ffff057224 */ /* 0x000fe200078e00ff */
[----:B------:R-:W-:Y:S01]  /*0970*/  LEA.HI R194, R194, R3, RZ, 0x6 ;  /* 0x00000003c2c27211 */ /* 0x000fe200078f30ff */
[----:B------:R-:W-:Y:S01]  /*0980*/  IMAD.MOV.U32 R96, RZ, RZ, RZ ;  /* 0x000000ffff607224 */ /* 0x000fe200078e00ff */
[----:B------:R-:W-:Y:S01]  /*0990*/  CS2R R94, SRZ ;  /* 0x00000000005e7805 */ /* 0x000fe2000001ff00 */
[----:B------:R-:W-:Y:S01]  /*09a0*/  CS2R R92, SRZ ;  /* 0x00000000005c7805 */ /* 0x000fe2000001ff00 */
[----:B------:R-:W-:Y:S01]  /*09b0*/  SHF.R.S32.HI R194, RZ, 0x6, R194 ;  /* 0x00000006ffc27819 */ /* 0x000fe200000114c2 */
[----:B------:R-:W-:Y:S01]  /*09c0*/  CS2R R90, SRZ ;  /* 0x00000000005a7805 */ /* 0x000fe2000001ff00 */
[----:B------:R-:W-:Y:S01]  /*09d0*/  CS2R R88, SRZ ;  /* 0x0000000000587805 */ /* 0x000fe2000001ff00 */
[----:B------:R-:W-:Y:S01]  /*09e0*/  CS2R R86, SRZ ;  /* 0x0000000000567805 */ /* 0x000fe2000001ff00 */
[----:B------:R-:W-:Y:S01]  /*09f0*/  IMNMX R194, RZ, R194, !PT ;  /* 0x000000c2ffc27217 */ /* 0x000fe20007800200 */
[----:B------:R-:W-:Y:S01]  /*0a00*/  CS2R R84, SRZ ;  /* 0x0000000000547805 */ /* 0x000fe2000001ff00 */
[----:B------:R-:W-:Y:S01]  /*0a10*/  CS2R R82, SRZ ;  /* 0x0000000000527805 */ /* 0x000fe2000001ff00 */
[----:B------:R-:W-:Y:S01]  /*0a20*/  CS2R R8, SRZ ;  /* 0x0000000000087805 */ /* 0x000fe2000001ff00 */
[----:B------:R-:W-:Y:S01]  /*0a30*/  ISETP.GT.AND P0, PT, R133, R194, PT ;  /* 0x000000c28500720c */ /* 0x000fe20003f04270 */
[----:B------:R-:W-:Y:S01]  /*0a40*/  IMAD.MOV.U32 R7, RZ, RZ, RZ ;  /* 0x000000ffff077224 */ /* 0x000fe200078e00ff */
        /* <DEDUP_REMOVED lines=42> */
[----:B------:R-:W-:-:S05]  /*0cf0*/  @P0 IMAD.WIDE R12, R203, R6, c[0x0][0x340] ;  /* 0x0000d000cb0c0625 */ /* 0x000fca00078e0206 */
[----:B------:R1:W2:Y:S01]  /*0d00*/  @P0 LDG.E R6, [R12.64] ;  /* 0x000000080c060981 */ /* 0x0002a2000c1e1900 */
[----:B------:R-:W-:Y:S01]  /*0d10*/  SHF.R.S32.HI R83, RZ, 0x1f, R80 ;  /* 0x0000001fff537819 */ /* 0x000fe20000011450 */
[C---:B------:R-:W-:Y:S01]  /*0d20*/  IMAD.WIDE.U32 R24, R4.reuse, c[0x0][0x178], RZ ;  /* 0x00005e0004187a25 */ /* 0x040fe200078e00ff */
[----:B------:R-:W-:Y:S01]  /*0d30*/  SHF.R.S32.HI R5, RZ, 0x1f, R4 ;  /* 0x0000001fff057819 */ /* 0x000fe20000011404 */
[----:B------:R-:W3:Y:S01]  /*0d40*/  S2R R3, SR_CTAID.Y ;  /* 0x0000000000037919 */ /* 0x000ee20000002600 */
[CC--:B------:R-:W-:Y:S01]  /*0d50*/  LEA.HI R7, R83.reuse, R80.reuse, RZ, 0x3 ;  /* 0x0000005053077211 */ /* 0x0c0fe200078f18ff */
[----:B------:R-:W-:Y:S01]  /*0d60*/  BSSY B0, `(.L_x_864) ;  /* 0x000009c000007945 */ /* 0x000fe20003800000 */
[----:B------:R-:W-:Y:S01]  /*0d70*/  LEA.HI R11, R83, R80, RZ, 0x4 ;  /* 0x00000050530b7211 */ /* 0x000fe200078f20ff */
[----:B------:R-:W-:Y:S01]  /*0d80*/  IMAD R5, R5, c[0x0][0x178], RZ ;  /* 0x00005e0005057a24 */ /* 0x000fe200078e02ff */
[----:B------:R-:W-:Y:S02]  /*0d90*/  SHF.R.S32.HI R14, RZ, 0x3, R7 ;  /* 0x00000003ff0e7819 */ /* 0x000fe40000011407 */
[----:B------:R-:W-:Y:S01]  /*0da0*/  LOP3.LUT R193, R7, 0xfffffff8, RZ, 0xc0, !PT ;  /* 0xfffffff807c17812 */ /* 0x000fe200078ec0ff */
[----:B------:R-:W-:Y:S01]  /*0db0*/  IMAD R5, R4, c[0x0][0x17c], R5 ;  /* 0x00005f0004057a24 */ /* 0x000fe200078e0205 */
[----:B------:R-:W-:-:S02]  /*0dc0*/  SHF.R.S32.HI R8, RZ, 0x4, R11 ;  /* 0x00000004ff087819 */ /* 0x000fc4000001140b */
[----:B------:R-:W-:Y:S01]  /*0dd0*/  IADD3 R27, P1, R2, R14, RZ ;  /* 0x0000000e021b7210 */ /* 0x000fe20007f3e0ff */
[----:B------:R-:W-:Y:S01]  /*0de0*/  IMAD.IADD R193, R80, 0x1, -R193 ;  /* 0x0000000150c17824 */ /* 0x000fe200078e0ac1 */
[----:B------:R-:W-:Y:S01]  /*0df0*/  LEA.HI R9, R11, R8, RZ, 0x1 ;  /* 0x000000080b097211 */ /* 0x000fe200078f08ff */
[----:B------:R-:W-:Y:S01]  /*0e00*/  IMAD.IADD R25, R25, 0x1, R5 ;  /* 0x0000000119197824 */ /* 0x000fe200078e0205 */
[----:B------:R-:W-:Y:S01]  /*0e10*/  ISETP.NE.AND P5, PT, R197, 0x1, PT ;  /* 0x00000001c500780c */ /* 0x000fe20003fa5270 */
[----:B------:R-:W-:Y:S01]  /*0e20*/  IMAD.SHL.U32 R16, R193, 0x8, RZ ;  /* 0x00000008c1107824 */ /* 0x000fe200078e00ff */
[----:B------:R-:W-:Y:S01]  /*0e30*/  LOP3.LUT R9, R9, 0xfffffffe, RZ, 0xc0, !PT ;  /* 0xfffffffe09097812 */ /* 0x000fe200078ec0ff */
[----:B------:R-:W-:Y:S01]  /*0e40*/  IMAD.SHL.U32 R20, R193, 0x40, RZ ;  /* 0x00000040c1147824 */ /* 0x000fe200078e00ff */
[----:B------:R-:W-:Y:S01]  /*0e50*/  LOP3.LUT R11, R11, 0xfffffff0, RZ, 0xc0, !PT ;  /* 0xfffffff00b0b7812 */ /* 0x000fe200078ec0ff */
[----:B-1----:R-:W-:Y:S01]  /*0e60*/  IMAD.SHL.U32 R13, R14, 0x40, RZ ;  /* 0x000000400e0d7824 */ /* 0x002fe200078e00ff */
[----:B------:R-:W-:Y:S01]  /*0e70*/  SHF.R.S32.HI R18, RZ, 0x1f, R203 ;  /* 0x0000001fff127819 */ /* 0x000fe200000114cb */
[----:B------:R-:W-:Y:S01]  /*0e80*/  IMAD.IADD R4, R8, 0x1, -R9 ;  /* 0x0000000108047824 */ /* 0x000fe200078e0a09 */
[----:B------:R-:W-:Y:S01]  /*0e90*/  SHF.R.S32.HI R9, RZ, 0x1f, R2 ;  /* 0x0000001fff097819 */ /* 0x000fe20000011402 */
[----:B------:R-:W-:Y:S01]  /*0ea0*/  IMAD.IADD R22, R80, 0x1, -R11 ;  /* 0x0000000150167824 */ /* 0x000fe200078e0a0b */
[----:B------:R-:W-:Y:S01]  /*0eb0*/  LOP3.LUT R13, R13, 0x1c0, RZ, 0xc0, !PT ;  /* 0x000001c00d0d7812 */ /* 0x000fe200078ec0ff */
[----:B---3--:R-:W-:Y:S01]  /*0ec0*/  IMAD.WIDE.U32 R24, R3, c[0x0][0x1b8], R24 ;  /* 0x00006e0003187a25 */ /* 0x008fe200078e0018 */
[----:B------:R-:W-:-:S02]  /*0ed0*/  IADD3 R8, R16, 0x80, RZ ;  /* 0x0000008010087810 */ /* 0x000fc40007ffe0ff */
[----:B------:R-:W-:Y:S02]  /*0ee0*/  LOP3.LUT R5, R13, 0x38, R16, 0xf8, !PT ;  /* 0x000000380d057812 */ /* 0x000fe400078ef810 */
[----:B------:R-:W-:Y:S02]  /*0ef0*/  SHF.R.U32.HI R202, RZ, 0x3, R13 ;  /* 0x00000003ffca7819 */ /* 0x000fe4000001160d */
[----:B------:R-:W-:Y:S02]  /*0f00*/  LEA.HI.X.SX32 R10, R14, R9, 0x1, P1 ;  /* 0x000000090e0a7211 */ /* 0x000fe400008f0eff */
[----:B------:R-:W-:Y:S02]  /*0f10*/  LOP3.LUT R202, R5, R202, RZ, 0x3c, !PT ;  /* 0x000000ca05ca7212 */ /* 0x000fe400078e3cff */
[----:B------:R-:W-:Y:S01]  /*0f20*/  SHF.R.S32.HI R5, RZ, 0x1f, R3 ;  /* 0x0000001fff057819 */ /* 0x000fe20000011403 */
[----:B------:R-:W-:Y:S01]  /*0f30*/  IMAD R12, R10, c[0x0][0x1e0], RZ ;  /* 0x000078000a0c7a24 */ /* 0x000fe200078e02ff */
[----:B------:R-:W-:Y:S01]  /*0f40*/  ISETP.GE.AND P6, PT, R8, c[0x0][0x1d4], PT ;  /* 0x0000750008007a0c */ /* 0x000fe20003fc6270 */
[----:B------:R-:W-:Y:S01]  /*0f50*/  IMAD R10, R10, c[0x0][0x208], RZ ;  /* 0x000082000a0a7a24 */ /* 0x000fe200078e02ff */
[----:B------:R-:W-:Y:S01]  /*0f60*/  ISETP.GE.AND P1, PT, R8, c[0x0][0x198], PT ;  /* 0x0000660008007a0c */ /* 0x000fe20003f26270 */
[----:B------:R-:W-:Y:S01]  /*0f70*/  IMAD R8, R193, 0x20, R14 ;  /* 0x00000020c1087824 */ /* 0x000fe200078e020e */
[----:B------:R-:W-:Y:S01]  /*0f80*/  SHF.R.S32.HI R15, RZ, 0x1f, R22 ;  /* 0x0000001fff0f7819 */ /* 0x000fe20000011416 */
[----:B------:R-:W-:Y:S01]  /*0f90*/  IMAD R2, R5, c[0x0][0x1b8], RZ ;  /* 0x00006e0005027a24 */ /* 0x000fe200078e02ff */
[----:B------:R-:W-:Y:S01]  /*0fa0*/  SHF.R.S32.HI R17, RZ, 0x1f, R16 ;  /* 0x0000001fff117819 */ /* 0x000fe20000011410 */
[----:B------:R-:W-:Y:S01]  /*0fb0*/  IMAD.IADD R8, R135, 0x1, R8 ;  /* 0x0000000187087824 */ /* 0x000fe200078e0208 */
[----:B------:R-:W-:Y:S01]  /*0fc0*/  LOP3.LUT R20, R20, 0x1c0, RZ, 0xc0, !PT ;  /* 0x000001c014147812 */ /* 0x000fe200078ec0ff */
[----:B------:R-:W-:Y:S01]  /*0fd0*/  IMAD R9, R3, c[0x0][0x1bc], R2 ;  /* 0x00006f0003097a24 */ /* 0x000fe200078e0202 */
[----:B------:R-:W-:Y:S01]  /*0fe0*/  LOP3.LUT R0, R0, 0xffffffef, RZ, 0xc0, !PT ;  /* 0xffffffef00007812 */ /* 0x000fe200078ec0ff */
[----:B------:R-:W-:Y:S01]  /*0ff0*/  @P5 IMAD.HI.U32 R2, R8, c[0x0][0x2c8], RZ ;  /* 0x0000b20008025a27 */ /* 0x000fe200078e00ff */
[----:B------:R-:W-:-:S02]  /*1000*/  LOP3.LUT R7, R20, 0x8, R7, 0xf8, !PT ;  /* 0x0000000814077812 */ /* 0x000fc400078ef807 */
[----:B------:R-:W-:Y:S01]  /*1010*/  SHF.R.U32.HI R20, RZ, 0x3, R20 ;  /* 0x00000003ff147819 */ /* 0x000fe20000011614 */
[----:B------:R-:W-:Y:S01]  /*1020*/  IMAD.MOV.U32 R13, RZ, RZ, R8 ;  /* 0x000000ffff0d7224 */ /* 0x000fe200078e0008 */
[----:B------:R-:W-:Y:S01]  /*1030*/  @P5 SHF.R.U32.HI R13, RZ, c[0x0][0x2cc], R2 ;  /* 0x0000b300ff0d5a19 */ /* 0x000fe20000011602 */
[----:B------:R-:W-:Y:S01]  /*1040*/  IMAD.IADD R25, R25, 0x1, R9 ;  /* 0x0000000119197824 */ /* 0x000fe200078e0209 */
[----:B------:R-:W-:Y:S01]  /*1050*/  LEA.HI R2, R15, R22, RZ, 0x3 ;  /* 0x000000160f027211 */ /* 0x000fe200078f18ff */
[C---:B------:R-:W-:Y:S01]  /*1060*/  IMAD R12, R27.reuse, c[0x0][0x1e4], R12 ;  /* 0x000079001b0c7a24 */ /* 0x040fe200078e020c */
[----:B------:R-:W-:Y:S01]  /*1070*/  SEL R15, R18, RZ, !P3 ;  /* 0x000000ff120f7207 */ /* 0x000fe20005800000 */
[C---:B------:R-:W-:Y:S01]  /*1080*/  IMAD R10, R27.reuse, c[0x0][0x20c], R10 ;  /* 0x000083001b0a7a24 */ /* 0x040fe200078e020a */
[----:B------:R-:W-:Y:S01]  /*1090*/  LOP3.LUT R19, R2, 0xfffffff8, RZ, 0xc0, !PT ;  /* 0xfffffff802137812 */ /* 0x000fe200078ec0ff */
[----:B------:R-:W-:Y:S01]  /*10a0*/  IMAD.WIDE.U32 R28, R27, c[0x0][0x1e0], R16 ;  /* 0x000078001b1c7a25 */ /* 0x000fe200078e0010 */
[----:B------:R-:W-:-:S02]  /*10b0*/  SEL R9, R203, RZ, !P3 ;  /* 0x000000ffcb097207 */ /* 0x000fc40005800000 */
[----:B------:R-:W-:Y:S01]  /*10c0*/  IADD3 R19, R22, -R19, RZ ;  /* 0x8000001316137210 */ /* 0x000fe20007ffe0ff */
[----:B------:R-:W-:Y:S01]  /*10d0*/  IMAD R22, R15, c[0x0][0x1c0], RZ ;  /* 0x000070000f167a24 */ /* 0x000fe200078e02ff */
[----:B------:R-:W-:Y:S01]  /*10e0*/  LOP3.LUT R7, R7, R20, RZ, 0x3c, !PT ;  /* 0x0000001407077212 */ /* 0x000fe200078e3cff */
[----:B------:R-:W-:Y:S01]  /*10f0*/  IMAD.WIDE.U32 R24, R9, c[0x0][0x1c0], R24 ;  /* 0x0000700009187a25 */ /* 0x000fe200078e0018 */
[----:B------:R-:W-:Y:S02]  /*1100*/  LOP3.LUT P3, RZ, R19, 0x4, RZ, 0xc0, !PT ;  /* 0x0000000413ff7812 */ /* 0x000fe4000786c0ff */
[----:B------:R-:W-:Y:S01]  /*1110*/  LEA R190, R4, R7, 0x9 ;  /* 0x0000000704be7211 */ /* 0x000fe200078e48ff */
[----:B------:R-:W-:Y:S01]  /*1120*/  IMAD R22, R9, c[0x0][0x1c4], R22 ;  /* 0x0000710009167a24 */ /* 0x000fe200078e0216 */
[----:B------:R-:W-:Y:S01]  /*1130*/  SHF.R.S32.HI R9, RZ, 0x1f, R13 ;  /* 0x0000001fff097819 */ /* 0x000fe2000001140d */
[----:B------:R-:W-:Y:S01]  /*1140*/  IMAD.WIDE.U32 R26, R27, c[0x0][0x208], R16 ;  /* 0x000082001b1a7a25 */ /* 0x000fe200078e0010 */
[----:B------:R-:W-:-:S02]  /*1150*/  LOP3.LUT P2, RZ, R19, 0x2, RZ, 0xc0, !PT ;  /* 0x0000000213ff7812 */ /* 0x000fc4000784c0ff */
[CC--:B------:R-:W-:Y:S01]  /*1160*/  LEA.HI R21, R83.reuse, R80.reuse, RZ, 0x6 ;  /* 0x0000005053157211 */ /* 0x0c0fe200078f30ff */
[----:B------:R-:W-:Y:S01]  /*1170*/  IMAD.MOV R15, RZ, RZ, -R13 ;  /* 0x000000ffff0f7224 */ /* 0x000fe200078e0a0d */
[----:B------:R-:W-:Y:S01]  /*1180*/  LEA.HI R82, R83, R80, RZ, 0x5 ;  /* 0x0000005053527211 */ /* 0x000fe200078f28ff */
[----:B------:R-:W-:Y:S01]  /*1190*/  IMAD.IADD R27, R27, 0x1, R10 ;  /* 0x000000011b1b7824 */ /* 0x000fe200078e020a */
[----:B------:R-:W-:Y:S01]  /*11a0*/  P2R R11, PR, RZ, 0x2 ;  /* 0x00000002ff0b7803 */ /* 0x000fe20000000000 */
[----:B------:R-:W-:Y:S01]  /*11b0*/  IMAD R10, R9, c[0x0][0x1b0], RZ ;  /* 0x00006c00090a7a24 */ /* 0x000fe200078e02ff */
[----:B------:R-:W-:Y:S01]  /*11c0*/  SHF.R.S32.HI R81, RZ, 0x5, R82 ;  /* 0x00000005ff517819 */ /* 0x000fe20000011452 */
[----:B------:R-:W-:Y:S01]  /*11d0*/  IMAD R15, R15, c[0x0][0x2c4], R8 ;  /* 0x0000b1000f0f7a24 */ /* 0x000fe200078e0208 */
[----:B------:R-:W-:Y:S01]  /*11e0*/  LOP3.LUT P1, RZ, R193, 0x4, RZ, 0xc0, !PT ;  /* 0x00000004c1ff7812 */ /* 0x000fe2000782c0ff */
[----:B------:R-:W-:Y:S01]  /*11f0*/  IMAD.IADD R29, R29, 0x1, R12 ;  /* 0x000000011d1d7824 */ /* 0x000fe200078e020c */
[----:B------:R-:W-:Y:S01]  /*1200*/  ISETP.GE.AND P5, PT, R16, c[0x0][0x1d4], PT ;  /* 0x0000750010007a0c */ /* 0x000fe20003fa6270 */
[----:B------:R-:W-:-:S02]  /*1210*/  IMAD.IADD R25, R25, 0x1, R22 ;  /* 0x0000000119197824 */ /* 0x000fc400078e0216 */
[----:B------:R-:W-:Y:S02]  /*1220*/  IMAD R12, R5, c[0x0][0x210], RZ ;  /* 0x00008400050c7a24 */ /* 0x000fe400078e02ff */
[----:B------:R-:W-:-:S04]  /*1230*/  IMAD.WIDE.U32 R208, R3, c[0x0][0x1e8], R28 ;  /* 0x00007a0003d07a25 */ /* 0x000fc800078e001c */
[C---:B------:R-:W-:Y:S02]  /*1240*/  IMAD R10, R13.reuse, c[0x0][0x1b4], R10 ;  /* 0x00006d000d0a7a24 */ /* 0x040fe400078e020a */
[----:B------:R-:W-:-:S04]  /*1250*/  IMAD.WIDE.U32 R24, R13, c[0x0][0x1b0], R24 ;  /* 0x00006c000d187a25 */ /* 0x000fc800078e0018 */
[----:B------:R-:W-:Y:S02]  /*1260*/  IMAD.IADD R25, R25, 0x1, R10 ;  /* 0x0000000119197824 */ /* 0x000fe400078e020a */
[----:B------:R-:W-:Y:S02]  /*1270*/  IMAD R12, R3, c[0x0][0x214], R12 ;  /* 0x00008500030c7a24 */ /* 0x000fe400078e020c */
[----:B------:R-:W-:-:S04]  /*1280*/  IMAD.WIDE.U32 R24, R15, c[0x0][0x1a8], R24 ;  /* 0x00006a000f187a25 */ /* 0x000fc800078e0018 */
[----:B------:R-:W-:-:S04]  /*1290*/  IMAD.WIDE.U32 R26, R3, c[0x0][0x210], R26 ;  /* 0x00008400031a7a25 */ /* 0x000fc800078e001a */
[----:B------:R-:W-:Y:S02]  /*12a0*/  IMAD.SHL.U32 R19, R19, 0x40, RZ ;  /* 0x0000004013137824 */ /* 0x000fe400078e00ff */
[----:B------:R-:W-:Y:S02]  /*12b0*/  IMAD.SHL.U32 R4, R4, 0x8, RZ ;  /* 0x0000000804047824 */ /* 0x000fe400078e00ff */
[----:B------:R-:W-:Y:S01]  /*12c0*/  IMAD.IADD R13, R27, 0x1, R12 ;  /* 0x000000011b0d7824 */ /* 0x000fe200078e020c */
[----:B------:R-:W-:Y:S01]  /*12d0*/  LOP3.LUT R19, R19, 0x1c0, RZ, 0xc0, !PT ;  /* 0x000001c013137812 */ /* 0x000fe200078ec0ff */
[----:B------:R-:W-:Y:S02]  /*12e0*/  IMAD.MOV.U32 R12, RZ, RZ, R26 ;  /* 0x000000ffff0c7224 */ /* 0x000fe400078e001a */
[----:B------:R-:W-:Y:S01]  /*12f0*/  IMAD.SHL.U32 R21, R21, 0x8, RZ ;  /* 0x0000000815157824 */ /* 0x000fe200078e00ff */
[----:B------:R-:W-:Y:S02]  /*1300*/  LOP3.LUT R4, R19, 0x8, R4, 0xf8, !PT ;  /* 0x0000000813047812 */ /* 0x000fe400078ef804 */
[----:B------:R-:W-:-:S02]  /*1310*/  SHF.R.U32.HI R19, RZ, 0x3, R19 ;  /* 0x00000003ff137819 */ /* 0x000fc40000011613 */
[----:B------:R-:W-:Y:S02]  /*1320*/  LOP3.LUT R202, R202, 0xfffffe00, R21, 0xf8, !PT ;  /* 0xfffffe00caca7812 */ /* 0x000fe400078ef815 */
[----:B------:R-:W-:Y:S02]  /*1330*/  LOP3.LUT R4, R4, R19, RZ, 0x3c, !PT ;  /* 0x0000001304047212 */ /* 0x000fe400078e3cff */
[--C-:B--2---:R-:W-:Y:S01]  /*1340*/  @P0 SHF.R.S32.HI R9, RZ, 0x1f, R6.reuse ;  /* 0x0000001fff090819 */ /* 0x104fe20000011406 */
[----:B------:R-:W-:Y:S02]  /*1350*/  @P0 IMAD.MOV.U32 R8, RZ, RZ, R6 ;  /* 0x000000ffff080224 */ /* 0x000fe400078e0006 */
[----:B------:R-:W-:Y:S01]  /*1360*/  IMAD R6, R5, c[0x0][0x1e8], RZ ;  /* 0x00007a0005067a24 */ /* 0x000fe200078e02ff */
[----:B------:R-:W-:Y:S01]  /*1370*/  SHF.R.S32.HI R5, RZ, 0x1f, R15 ;  /* 0x0000001fff057819 */ /* 0x000fe2000001140f */
[----:B------:R-:W-:Y:S02]  /*1380*/  @!P0 IMAD.MOV.U32 R8, RZ, RZ, R203 ;  /* 0x000000ffff088224 */ /* 0x000fe400078e00cb */
[----:B------:R-:W-:-:S02]  /*1390*/  IMAD R6, R3, c[0x0][0x1ec], R6 ;  /* 0x00007b0003067a24 */ /* 0x000fc400078e0206 */
[----:B------:R-:W-:Y:S01]  /*13a0*/  @!P0 IMAD.MOV.U32 R9, RZ, RZ, R18 ;  /* 0x000000ffff098224 */ /* 0x000fe200078e0012 */
[----:B------:R-:W-:Y:S01]  /*13b0*/  SEL R207, R8, RZ, !P4 ;  /* 0x000000ff08cf7207 */ /* 0x000fe20006000000 */
[----:B------:R-:W-:Y:S02]  /*13c0*/  IMAD.IADD R209, R209, 0x1, R6 ;  /* 0x00000001d1d17824 */ /* 0x000fe400078e0206 */
[----:B------:R-:W-:Y:S01]  /*13d0*/  IMAD R6, R5, c[0x0][0x1a8], RZ ;  /* 0x00006a0005067a24 */ /* 0x000fe200078e02ff */
[----:B------:R-:W-:Y:S01]  /*13e0*/  SEL R8, R9, RZ, !P4 ;  /* 0x000000ff09087207 */ /* 0x000fe20006000000 */
[----:B------:R-:W-:Y:S01]  /*13f0*/  IMAD.SHL.U32 R3, R2, 0x40, RZ ;  /* 0x0000004002037824 */ /* 0x000fe200078e00ff */
[----:B------:R-:W-:Y:S01]  /*1400*/  LEA R9, P0, R24, c[0x0][0x160], 0x1 ;  /* 0x0000580018097a11 */ /* 0x000fe200078008ff */
[----:B------:R-:W-:Y:S01]  /*1410*/  IMAD R6, R15, c[0x0][0x1ac], R6 ;  /* 0x00006b000f067a24 */ /* 0x000fe200078e0206 */
[----:B------:R-:W-:Y:S01]  /*1420*/  LEA.HI R2, R83, R80, RZ, 0x3 ;  /* 0x0000005053027211 */ /* 0x000fe200078f18ff */
[----:B------:R-:W-:Y:S01]  /*1430*/  IMAD.WIDE.U32 R208, R207, c[0x0][0x1f0], R208 ;  /* 0x00007c00cfd07a25 */ /* 0x000fe200078e00d0 */
[----:B------:R-:W-:Y:S01]  /*1440*/  LOP3.LUT R4, R4, 0xfffffe00, R3, 0xf8, !PT ;  /* 0xfffffe0004047812 */ /* 0x000fe200078ef803 */
[----:B------:R1:W2:Y:S01]  /*1450*/  SHFL.IDX PT, R18, R9, RZ, 0x181f ;  /* 0x00181fff09127589 */ /* 0x0002a200000e0000 */
[----:B------:R-:W-:Y:S01]  /*1460*/  LOP3.LUT R5, R2, 0xfffffff8, RZ, 0xc0, !PT ;  /* 0xfffffff802057812 */ /* 0x000fe200078ec0ff */
[----:B------:R-:W-:Y:S01]  /*1470*/  IMAD.IADD R7, R25, 0x1, R6 ;  /* 0x0000000119077824 */ /* 0x000fe200078e0206 */
[----:B------:R-:W-:Y:S01]  /*1480*/  MOV R2, 0x10 ;  /* 0x0000001000027802 */ /* 0x000fe20000000f00 */
[----:B------:R-:W-:Y:S01]  /*1490*/  IMAD R6, R8, c[0x0][0x1f0], RZ ;  /* 0x00007c0008067a24 */ /* 0x000fe200078e02ff */
[----:B------:R-:W-:Y:S01]  /*14a0*/  IADD3 R15, R16, 0x40, RZ ;  /* 0x00000040100f7810 */ /* 0x000fe20007ffe0ff */
[----:B------:R-:W-:Y:S01]  /*14b0*/  IMAD.IADD R10, R80, 0x1, -R5 ;  /* 0x00000001500a7824 */ /* 0x000fe200078e0a05 */
[----:B------:R-:W-:Y:S01]  /*14c0*/  LEA.HI.X R7, R24, c[0x0][0x164], R7, 0x1, P0 ;  /* 0x0000590018077a11 */ /* 0x000fe200000f0c07 */
[----:B------:R-:W-:Y:S01]  /*14d0*/  IMAD R213, R207, c[0x0][0x1f4], R6 ;  /* 0x00007d00cfd57a24 */ /* 0x000fe200078e0206 */
[----:B------:R-:W-:Y:S01]  /*14e0*/  LOP3.LUT P0, RZ, R193, 0x2, RZ, 0xc0, !PT ;  /* 0x00000002c1ff7812 */ /* 0x000fe2000780c0ff */
[----:B------:R-:W-:Y:S01]  /*14f0*/  IMAD R6, R204, c[0x0][0x2c4], RZ ;  /* 0x0000b100cc067a24 */ /* 0x000fe200078e02ff */
[----:B------:R-:W-:Y:S01]  /*1500*/  SEL R2, R2, 0xfffffff0, !P2 ;  /* 0xfffffff002027807 */ /* 0x000fe20005000000 */
[----:B------:R-:W-:Y:S01]  /*1510*/  IMAD.IADD R5, R135, 0x1, R14 ;  /* 0x0000000187057824 */ /* 0x000fe200078e020e */
[----:B------:R1:W3:Y:S01]  /*1520*/  SHFL.IDX PT, R19, R7, RZ, 0x181f ;  /* 0x00181fff07137589 */ /* 0x0002e200000e0000 */
[----:B------:R-:W-:Y:S01]  /*1530*/  IMAD R8, R8, c[0x0][0x218], RZ ;  /* 0x0000860008087a24 */ /* 0x000fe200078e02ff */
[----:B------:R-:W-:Y:S01]  /*1540*/  ISETP.GE.AND P4, PT, R15, c[0x0][0x1d4], PT ;  /* 0x000075000f007a0c */ /* 0x000fe20003f86270 */
[----:B------:R-:W-:-:S02]  /*1550*/  IMAD.MOV.U32 R3, RZ, RZ, 0x20 ;  /* 0x00000020ff037424 */ /* 0x000fc400078e00ff */
[----:B------:R-:W-:Y:S02]  /*1560*/  IMAD R211, R207, c[0x0][0x21c], R8 ;  /* 0x00008700cfd37a24 */ /* 0x000fe400078e0208 */
[----:B------:R-:W-:Y:S01]  /*1570*/  IMAD.SHL.U32 R10, R10, 0x8, RZ ;  /* 0x000000080a0a7824 */ /* 0x000fe200078e00ff */
[----:B------:R-:W-:Y:S01]  /*1580*/  SEL R3, R3, 0xffffffe0, !P3 ;  /* 0xffffffe003037807 */ /* 0x000fe20005800000 */
[----:B------:R-:W-:Y:S01]  /*1590*/  IMAD.WIDE.U32 R206, R207, c[0x0][0x218], R12 ;  /* 0x00008600cfce7a25 */ /* 0x000fe200078e000c */
[----:B------:R-:W-:Y:S02]  /*15a0*/  @P0 LOP3.LUT R0, R0, 0x10, RZ, 0xfc, !PT ;  /* 0x0000001000000812 */ /* 0x000fe400078efcff */
[----:B------:R-:W-:Y:S01]  /*15b0*/  ISETP.GE.AND P0, PT, R5, R6, PT ;  /* 0x000000060500720c */ /* 0x000fe20003f06270 */
[----:B------:R-:W-:Y:S01]  /*15c0*/  IMAD.IADD R213, R209, 0x1, R213 ;  /* 0x00000001d1d57824 */ /* 0x000fe200078e02d5 */
[----:B------:R-:W-:Y:S01]  /*15d0*/  ISETP.GE.AND P2, PT, R10, c[0x0][0x198], PT ;  /* 0x000066000a007a0c */ /* 0x000fe20003f46270 */
[----:B------:R-:W-:Y:S01]  /*15e0*/  IMAD.IADD R211, R207, 0x1, R211 ;  /* 0x00000001cfd37824 */ /* 0x000fe200078e02d3 */
[----:B------:R-:W-:-:S09]  /*15f0*/  ISETP.GE.AND P3, PT, R15, c[0x0][0x198], PT ;  /* 0x000066000f007a0c */ /* 0x000fd20003f66270 */
[----:B------:R-:W-:Y:S05]  /*1600*/  @P0 BRA `(.L_x_865) ;  /* 0x0000011000000947 */ /* 0x000fea0003800000 */
[C---:B-123--:R-:W-:Y:S02]  /*1610*/  IADD3 R0, R10.reuse, 0x80, RZ ;  /* 0x000000800a007810 */ /* 0x04efe40007ffe0ff */
[----:B------:R-:W-:Y:S02]  /*1620*/  SHF.R.S32.HI R8, RZ, 0x1f, R15 ;  /* 0x0000001fff087819 */ /* 0x000fe4000001140f */
[----:B------:R-:W-:Y:S02]  /*1630*/  LEA R20, P0, R10, R18, 0x1 ;  /* 0x000000120a147211 */ /* 0x000fe400078008ff */
[----:B------:R-:W-:Y:S02]  /*1640*/  SHF.R.S32.HI R13, RZ, 0x1f, R0 ;  /* 0x0000001fff0d7819 */ /* 0x000fe40000011400 */
[----:B------:R-:W-:Y:S02]  /*1650*/  LEA.HI R8, R8, R15, RZ, 0x3 ;  /* 0x0000000f08087211 */ /* 0x000fe400078f18ff */
[----:B------:R-:W-:-:S02]  /*1660*/  LEA.HI.X R21, R10, R19, R17, 0x1, P0 ;  /* 0x000000130a157211 */ /* 0x000fc400000f0c11 */
        /* <DEDUP_REMOVED lines=11> */
.L_x_865:
[----:B-123--:R-:W-:Y:S05]  /*1720*/  BSYNC B0 ;  /* 0x0000000000007941 */ /* 0x00efea0003800000 */
.L_x_864:
[----:B------:R-:W-:Y:S01]  /*1730*/  IADD3 R13, R5, 0x20, RZ ;  /* 0x00000020050d7810 */ /* 0x000fe20007ffe0ff */
[----:B------:R1:W2:Y:S01]  /*1740*/  SHFL.IDX PT, R19, R7, 0x1, 0x181f ;  /* 0x00381f0007137f89 */ /* 0x0002a200000e0000 */
[----:B------:R-:W-:Y:S02]  /*1750*/  BSSY B0, `(.L_x_866) ;  /* 0x0000015000007945 */ /* 0x000fe40003800000 */
[----:B------:R-:W-:Y:S01]  /*1760*/  ISETP.GE.AND P0, PT, R13, R6, PT ;  /* 0x000000060d00720c */ /* 0x000fe20003f06270 */
[----:B------:R1:W3:-:S12]  /*1770*/  SHFL.IDX PT, R18, R9, 0x1, 0x181f ;  /* 0x00381f0009127f89 */ /* 0x0002d800000e0000 */
[----:B------:R-:W-:Y:S05]  /*1780*/  @P0 BRA `(.L_x_867) ;  /* 0x0000011000000947 */ /* 0x000fea0003800000 */
[----:B------:R-:W-:Y:S01]  /*1790*/  IADD3 R13, R10, 0x80, RZ ;  /* 0x000000800a0d7810 */ /* 0x000fe20007ffe0ff */
[----:B------:R-:W-:Y:S01]  /*17a0*/  IMAD.SHL.U32 R12, R202, 0x2, RZ ;  /* 0x00000002ca0c7824 */ /* 0x000fe200078e00ff */
[----:B------:R-:W-:Y:S02]  /*17b0*/  SHF.R.S32.HI R8, RZ, 0x1f, R15 ;  /* 0x0000001fff087819 */ /* 0x000fe4000001140f */
[----:B---3--:R-:W-:Y:S02]  /*17c0*/  LEA R20, P0, R10, R18, 0x1 ;  /* 0x000000120a147211 */ /* 0x008fe400078008ff */
[----:B------:R-:W-:Y:S02]  /*17d0*/  SHF.R.S32.HI R0, RZ, 0x1f, R13 ;  /* 0x0000001fff007819 */ /* 0x000fe4000001140d */
[----:B------:R-:W-:Y:S02]  /*17e0*/  LEA.HI R8, R8, R15, RZ, 0x3 ;  /* 0x0000000f08087211 */ /* 0x000fe400078f18ff */
[----:B--2---:R-:W-:-:S02]  /*17f0*/  LEA.HI.X R21, R10, R19, R17, 0x1, P0 ;  /* 0x000000130a157211 */ /* 0x004fc400000f0c11 */
[----:B------:R-:W-:Y:S02]  /*1800*/  LEA.HI R0, R0, R13, RZ, 0x3 ;  /* 0x0000000d00007211 */ /* 0x000fe400078f18ff */
[----:B------:R-:W-:Y:S01]  /*1810*/  ISETP.NE.AND P0, PT, R11, RZ, PT ;  /* 0x000000ff0b00720c */ /* 0x000fe20003f05270 */
[----:B------:R-:W-:Y:S01]  /*1820*/  @!PT LDS RZ, [RZ] ;  /* 0x00000000fffff984 */ /* 0x000fe20000000800 */
[----:B------:R2:W-:Y:S01]  /*1830*/  LDGSTS.E.BYPASS.LTC128B.128 [R12+0x19100], [R20.64], !P2 ;  /* 0x19100000140c7fae */ /* 0x0005e2000d101d48 */
[----:B------:R-:W-:Y:S02]  /*1840*/  LOP3.LUT R8, R8, 0xfffffff8, RZ, 0xc0, !PT ;  /* 0xfffffff808087812 */ /* 0x000fe400078ec0ff */
[----:B------:R-:W-:-:S03]  /*1850*/  LOP3.LUT R0, R0, 0xfffffff8, RZ, 0xc0, !PT ;  /* 0xfffffff800007812 */ /* 0x000fc600078ec0ff */
[----:B------:R-:W-:-:S04]  /*1860*/  IMAD.WIDE R22, R8, 0x2, R18 ;  /* 0x0000000208167825 */ /* 0x000fc800078e0212 */
[----:B------:R-:W-:Y:S01]  /*1870*/  IMAD.WIDE R18, R0, 0x2, R18 ;  /* 0x0000000200127825 */ /* 0x000fe200078e0212 */
[----:B------:R2:W-:Y:S04]  /*1880*/  LDGSTS.E.BYPASS.LTC128B.128 [R12+0x1d100], [R22.64], !P3 ;  /* 0x1d100000160c7fae */ /* 0x0005e8000d901d48 */
[----:B------:R2:W-:Y:S02]  /*1890*/  LDGSTS.E.BYPASS.LTC128B.128 [R12+0x21100], [R18.64], !P0 ;  /* 0x21100000120c7fae */ /* 0x0005e4000c101d48 */
.L_x_867:
[----:B------:R-:W-:Y:S05]  /*18a0*/  BSYNC B0 ;  /* 0x0000000000007941 */ /* 0x000fea0003800000 */
.L_x_866:
[----:B------:R-:W-:Y:S01]  /*18b0*/  IADD3 R13, R5, 0x40, RZ ;  /* 0x00000040050d7810 */ /* 0x000fe20007ffe0ff */
[----:B--2---:R2:W4:Y:S01]  /*18c0*/  SHFL.IDX PT, R19, R7, 0x2, 0x181f ;  /* 0x00581f0007137f89 */ /* 0x00452200000e0000 */
[----:B------:R-:W-:Y:S02]  /*18d0*/  BSSY B0, `(.L_x_868) ;  /* 0x0000015000007945 */ /* 0x000fe40003800000 */
[----:B------:R-:W-:Y:S01]  /*18e0*/  ISETP.GE.AND P0, PT, R13, R6, PT ;  /* 0x000000060d00720c */ /* 0x000fe20003f06270 */
[----:B---3--:R2:W3:-:S12]  /*18f0*/  SHFL.IDX PT, R18, R9, 0x2, 0x181f ;  /* 0x00581f0009127f89 */ /* 0x0084d800000e0000 */
[----:B------:R-:W-:Y:S05]  /*1900*/  @P0 BRA `(.L_x_869) ;  /* 0x0000011000000947 */ /* 0x000fea0003800000 */
[----:B------:R-:W-:Y:S01]  /*1910*/  IADD3 R13, R10, 0x80, RZ ;  /* 0x000000800a0d7810 */ /* 0x000fe20007ffe0ff */
[----:B------:R-:W-:Y:S01]  /*1920*/  IMAD.SHL.U32 R12, R202, 0x2, RZ ;  /* 0x00000002ca0c7824 */ /* 0x000fe200078e00ff */
[----:B------:R-:W-:Y:S02]  /*1930*/  SHF.R.S32.HI R8, RZ, 0x1f, R15 ;  /* 0x0000001fff087819 */ /* 0x000fe4000001140f */
[----:B---3--:R-:W-:Y:S02]  /*1940*/  LEA R20, P0, R10, R18, 0x1 ;  /* 0x000000120a147211 */ /* 0x008fe400078008ff */
[----:B------:R-:W-:Y:S02]  /*1950*/  SHF.R.S32.HI R0, RZ, 0x1f, R13 ;  /* 0x0000001fff007819 */ /* 0x000fe4000001140d */
[----:B------:R-:W-:Y:S02]  /*1960*/  LEA.HI R8, R8, R15, RZ, 0x3 ;  /* 0x0000000f08087211 */ /* 0x000fe400078f18ff */
[----:B----4-:R-:W-:-:S02]  /*1970*/  LEA.HI.X R21, R10, R19, R17, 0x1, P0 ;  /* 0x000000130a157211 */ /* 0x010fc400000f0c11 */
        /* <DEDUP_REMOVED lines=10> */
.L_x_869:
[----:B------:R-:W-:Y:S05]  /*1a20*/  BSYNC B0 ;  /* 0x0000000000007941 */ /* 0x000fea0003800000 */
.L_x_868:
[----:B---3--:R3:W5:Y:S01]  /*1a30*/  SHFL.IDX PT, R18, R9, 0x3, 0x181f ;  /* 0x00781f0009127f89 */ /* 0x00876200000e0000 */
[----:B------:R-:W-:Y:S01]  /*1a40*/  IADD3 R5, R5, 0x60, RZ ;  /* 0x0000006005057810 */ /* 0x000fe20007ffe0ff */
[----:B------:R-:W-:Y:S01]  /*1a50*/  IMAD.SHL.U32 R144, R202, 0x2, RZ ;  /* 0x00000002ca907824 */ /* 0x000fe200078e00ff */
[----:B------:R-:W-:Y:S01]  /*1a60*/  P2R R0, PR, RZ, 0x40 ;  /* 0x00000040ff007803 */ /* 0x000fe20000000000 */
[----:B----4-:R-:W4:Y:S01]  /*1a70*/  SHFL.IDX PT, R19, R7, 0x3, 0x181f ;  /* 0x00781f0007137f89 */ /* 0x010f2200000e0000 */
[----:B------:R-:W-:Y:S01]  /*1a80*/  ISETP.GE.AND P0, PT, R5, R6, PT ;  /* 0x000000060500720c */ /* 0x000fe20003f06270 */
[----:B------:R-:W-:Y:S01]  /*1a90*/  IMAD.MOV.U32 R6, RZ, RZ, 0x6 ;  /* 0x00000006ff067424 */ /* 0x000fe200078e00ff */
[----:B------:R-:W-:Y:S01]  /*1aa0*/  IADD3 R12, R10, 0x80, RZ ;  /* 0x000000800a0c7810 */ /* 0x000fe20007ffe0ff */
[----:B------:R-:W-:Y:S01]  /*1ab0*/  IMAD.MOV.U32 R210, RZ, RZ, R206 ;  /* 0x000000ffffd27224 */ /* 0x000fe200078e00ce */
[----:B------:R-:W-:Y:S01]  /*1ac0*/  P2R R8, PR, RZ, 0x2 ;  /* 0x00000002ff087803 */ /* 0x000fe20000000000 */
[----:B------:R-:W-:Y:S01]  /*1ad0*/  IMAD.MOV.U32 R201, RZ, RZ, c[0x0][0x1e0] ;  /* 0x00007800ffc97624 */ /* 0x000fe200078e00ff */
[----:B------:R-:W-:Y:S01]  /*1ae0*/  ISETP.NE.AND P1, PT, R11, RZ, PT ;  /* 0x000000ff0b00720c */ /* 0x000fe20003f25270 */
[----:B------:R-:W-:Y:S01]  /*1af0*/  IMAD.MOV.U32 R11, RZ, RZ, c[0x0][0x208] ;  /* 0x00008200ff0b7624 */ /* 0x000fe200078e00ff */
[----:B------:R-:W-:Y:S01]  /*1b00*/  IADD3 R21, R133, -0x1, RZ ;  /* 0xffffffff85157810 */ /* 0x000fe20007ffe0ff */
[----:B------:R-:W-:Y:S01]  /*1b10*/  IMAD.MOV.U32 R212, RZ, RZ, R208 ;  /* 0x000000ffffd47224 */ /* 0x000fe200078e00d0 */
[----:B------:R-:W-:Y:S01]  /*1b20*/  ULDC UR6, c[0x0][0x324] ;  /* 0x0000c90000067ab9 */ /* 0x000fe20000000800 */
[----:B------:R-:W-:Y:S01]  /*1b30*/  IMAD.MOV.U32 R198, RZ, RZ, 0x5 ;  /* 0x00000005ffc67424 */ /* 0x000fe200078e00ff */
[----:B------:R-:W-:Y:S01]  /*1b40*/  ULOP3.LUT UR6, URZ, UR6, URZ, 0x33, !UPT ;  /* 0x000000063f067292 */ /* 0x000fe2000f8e333f */
[----:B------:R-:W-:Y:S01]  /*1b50*/  IMAD.SHL.U32 R199, R11, 0x20, RZ ;  /* 0x000000200bc77824 */ /* 0x000fe200078e00ff */
[----:B------:R-:W-:Y:S01]  /*1b60*/  IADD3 R215, R144, 0x100, RZ ;  /* 0x0000010090d77810 */ /* 0x000fe20007ffe0ff */
[----:B------:R-:W-:Y:S01]  /*1b70*/  IMAD.MOV.U32 R134, RZ, RZ, 0x40 ;  /* 0x00000040ff867424 */ /* 0x000fe200078e00ff */
[-C--:B------:R-:W-:Y:S01]  /*1b80*/  SHF.L.U64.HI R200, R201, R198.reuse, c[0x0][0x1e4] ;  /* 0x00007900c9c87619 */ /* 0x080fe200000102c6 */
[----:B------:R-:W-:Y:S01]  /*1b90*/  IMAD.SHL.U32 R77, R199, 0x2, RZ ;  /* 0x00000002c74d7824 */ /* 0x000fe200078e00ff */
[C---:B------:R-:W-:Y:S01]  /*1ba0*/  SHF.L.U64.HI R198, R11.reuse, R198, c[0x0][0x20c] ;  /* 0x000083000bc67619 */ /* 0x040fe200000102c6 */
[----:B-123--:R-:W-:Y:S01]  /*1bb0*/  IMAD.SHL.U32 R9, R11, 0x40, RZ ;  /* 0x000000400b097824 */ /* 0x00efe200078e00ff */
[----:B-----5:R-:W-:Y:S01]  /*1bc0*/  @!P0 LEA R16, P6, R10, R18, 0x1 ;  /* 0x000000120a108211 */ /* 0x020fe200078c08ff */
[----:B------:R-:W-:-:S02]  /*1bd0*/  IMAD.SHL.U32 R190, R190, 0x2, RZ ;  /* 0x00000002bebe7824 */ /* 0x000fc400078e00ff */
[----:B------:R-:W-:Y:S01]  /*1be0*/  IMAD.MOV.U32 R191, RZ, RZ, 0x20 ;  /* 0x00000020ffbf7424 */ /* 0x000fe200078e00ff */
[----:B----4-:R-:W-:Y:S01]  /*1bf0*/  @!P0 LEA.HI.X R17, R10, R19, R17, 0x1, P6 ;  /* 0x000000130a118211 */ /* 0x010fe200030f0c11 */
[----:B------:R-:W-:Y:S01]  /*1c00*/  IMAD.SHL.U32 R189, R2, 0x2, RZ ;  /* 0x0000000202bd7824 */ /* 0x000fe200078e00ff */
[----:B------:R-:W-:Y:S02]  /*1c10*/  ISETP.NE.AND P6, PT, R0, RZ, PT ;  /* 0x000000ff0000720c */ /* 0x000fe40003fc5270 */
[----:B------:R-:W-:Y:S01]  /*1c20*/  @!P0 SHF.R.S32.HI R0, RZ, 0x1f, R15 ;  /* 0x0000001fff008819 */ /* 0x000fe2000001140f */
[----:B------:R-:W-:Y:S01]  /*1c30*/  @!PT LDS RZ, [RZ] ;  /* 0x00000000fffff984 */ /* 0x000fe20000000800 */
[----:B------:R1:W-:Y:S03]  /*1c40*/  @!P0 LDGSTS.E.BYPASS.LTC128B.128 [R144+0x1b100], [R16.64], !P2 ;  /* 0x1b10000010908fae */ /* 0x0003e6000d101d48 */
[----:B------:R-:W-:Y:S02]  /*1c50*/  @!P0 LEA.HI R5, R0, R15, RZ, 0x3 ;  /* 0x0000000f00058211 */ /* 0x000fe400078f18ff */
[----:B------:R-:W-:-:S02]  /*1c60*/  SHF.R.S32.HI R0, RZ, 0x1f, R21 ;  /* 0x0000001fff007819 */ /* 0x000fc40000011415 */
[----:B------:R-:W-:-:S05]  /*1c70*/  @!P0 LOP3.LUT R5, R5, 0xfffffff8, RZ, 0xc0, !PT ;  /* 0xfffffff805058812 */ /* 0x000fca00078ec0ff */
[----:B------:R-:W-:Y:S01]  /*1c80*/  @!P0 IMAD.WIDE R22, R5, 0x2, R18 ;  /* 0x0000000205168825 */ /* 0x000fe200078e0212 */
[----:B------:R-:W-:-:S04]  /*1c90*/  @!P0 SHF.R.S32.HI R5, RZ, 0x1f, R12 ;  /* 0x0000001fff058819 */ /* 0x000fc8000001140c */
[----:B------:R-:W-:Y:S01]  /*1ca0*/  @!P0 LEA.HI R5, R5, R12, RZ, 0x3 ;  /* 0x0000000c05058211 */ /* 0x000fe200078f18ff */
[----:B------:R2:W-:Y:S03]  /*1cb0*/  @!P0 LDGSTS.E.BYPASS.LTC128B.128 [R144+0x1f100], [R22.64], !P3 ;  /* 0x1f10000016908fae */ /* 0x0005e6000d901d48 */
[----:B------:R-:W-:-:S05]  /*1cc0*/  @!P0 LOP3.LUT R5, R5, 0xfffffff8, RZ, 0xc0, !PT ;  /* 0xfffffff805058812 */ /* 0x000fca00078ec0ff */
[----:B------:R-:W-:Y:S01]  /*1cd0*/  @!P0 IMAD.WIDE R18, R5, 0x2, R18 ;  /* 0x0000000205128825 */ /* 0x000fe200078e0212 */
[----:B-1----:R-:W-:Y:S02]  /*1ce0*/  SHF.L.U64.HI R16, R11, R6, c[0x0][0x20c] ;  /* 0x000083000b107619 */ /* 0x002fe40000010206 */
[----:B------:R-:W-:Y:S02]  /*1cf0*/  SHF.L.U64.HI R11, R199, 0x1, R198 ;  /* 0x00000001c70b7819 */ /* 0x000fe400000102c6 */
[----:B------:R1:W-:Y:S01]  /*1d00*/  @!P0 LDGSTS.E.BYPASS.LTC128B.128 [R144+0x23100], [R18.64], !P1 ;  /* 0x2310000012908fae */ /* 0x0003e2000c901d48 */
[----:B------:R-:W-:-:S03]  /*1d10*/  IMAD R5, R16, R21, RZ ;  /* 0x0000001510057224 */ /* 0x000fc600078e02ff */
[----:B------:R-:W0:Y:S01]  /*1d20*/  LDGDEPBAR ;  /* 0x00000000000079af */ /* 0x000e220000000000 */
[-C--:B------:R-:W-:Y:S02]  /*1d30*/  IMAD R5, R0, R9.reuse, R5 ;  /* 0x0000000900057224 */ /* 0x080fe400078e0205 */
[----:B--2---:R-:W-:-:S04]  /*1d40*/  IMAD.WIDE.U32 R22, R21, R9, R210 ;  /* 0x0000000915167225 */ /* 0x004fc800078e00d2 */
[----:B------:R-:W-:Y:S01]  /*1d50*/  IMAD.IADD R5, R23, 0x1, R5 ;  /* 0x0000000117057824 */ /* 0x000fe200078e0205 */
[----:B------:R-:W-:Y:S01]  /*1d60*/  BAR.SYNC.DEFER_BLOCKING 0x0 ;  /* 0x0000000000007b1d */ /* 0x000fe20000010000 */
[----:B-1----:R-:W-:-:S04]  /*1d70*/  LEA R18, P0, R22, c[0x0][0x1f8], 0x1 ;  /* 0x00007e0016127a11 */ /* 0x002fc800078008ff */
[----:B------:R-:W-:Y:S02]  /*1d80*/  LEA.HI.X R19, R22, c[0x0][0x1fc], R5, 0x1, P0 ;  /* 0x00007f0016137a11 */ /* 0x000fe400000f0c05 */
[----:B------:R-:W-:-:S13]  /*1d90*/  ISETP.GT.AND P0, PT, R21, R194, PT ;  /* 0x000000c21500720c */ /* 0x000fda0003f04270 */
[----:B------:R-:W-:-:S04]  /*1da0*/  @P0 IADD3 R7, R133, -0x2, RZ ;  /* 0xfffffffe85070810 */ /* 0x000fc80007ffe0ff */
[----:B------:R-:W-:Y:S01]  /*1db0*/  @P0 SHF.R.S32.HI R5, RZ, 0x1f, R7 ;  /* 0x0000001fff050819 */ /* 0x000fe20000011407 */
[----:B------:R-:W-:Y:S02]  /*1dc0*/  @P0 IMAD R16, R16, R7, RZ ;  /* 0x0000000710100224 */ /* 0x000fe400078e02ff */
[----:B------:R-:W-:-:S04]  /*1dd0*/  @P0 IMAD.WIDE.U32 R22, R7, R9, R210 ;  /* 0x0000000907160225 */ /* 0x000fc800078e00d2 */
[----:B------:R-:W-:Y:S01]  /*1de0*/  @P0 IMAD R5, R5, R9, R16 ;  /* 0x0000000905050224 */ /* 0x000fe200078e0210 */
[----:B------:R-:W-:Y:S01]  /*1df0*/  @P0 LEA R48, P2, R22, c[0x0][0x1f8], 0x1 ;  /* 0x00007e0016300a11 */ /* 0x000fe200078408ff */
[----:B------:R-:W-:Y:S01]  /*1e00*/  IMAD.SHL.U32 R7, R201, 0x40, RZ ;  /* 0x00000040c9077824 */ /* 0x000fe200078e00ff */
[----:B------:R-:W-:Y:S01]  /*1e10*/  @P0 IADD3 R16, R133, -0x2, RZ ;  /* 0xfffffffe85100810 */ /* 0x000fe20007ffe0ff */
[----:B------:R-:W-:-:S03]  /*1e20*/  @P0 IMAD.IADD R5, R23, 0x1, R5 ;  /* 0x0000000117050824 */ /* 0x000fc600078e0205 */
[----:B------:R-:W-:Y:S02]  /*1e30*/  @P0 SHF.R.S32.HI R9, RZ, 0x1f, R16 ;  /* 0x0000001fff090819 */ /* 0x000fe40000011410 */
[----:B------:R-:W-:Y:S01]  /*1e40*/  @P0 LEA.HI.X R49, R22, c[0x0][0x1fc], R5, 0x1, P2 ;  /* 0x00007f0016310a11 */ /* 0x000fe200010f0c05 */
[----:B------:R-:W-:Y:S01]  /*1e50*/  @P0 IMAD.WIDE.U32 R22, R16, R7, R212 ;  /* 0x0000000710160225 */ /* 0x000fe200078e00d4 */
[----:B------:R-:W-:-:S03]  /*1e60*/  SHF.L.U64.HI R5, R201, R6, c[0x0][0x1e4] ;  /* 0x00007900c9057619 */ /* 0x000fc60000010206 */
[----:B------:R-:W-:Y:S02]  /*1e70*/  IMAD.SHL.U32 R201, R201, 0x20, RZ ;  /* 0x00000020c9c97824 */ /* 0x000fe400078e00ff */
[C---:B------:R-:W-:Y:S01]  /*1e80*/  @P0 IMAD R6, R5.reuse, R16, RZ ;  /* 0x0000001005060224 */ /* 0x040fe200078e02ff */
[----:B------:R-:W-:Y:S01]  /*1e90*/  @P0 LEA R16, P2, R22, c[0x0][0x1c8], 0x1 ;  /* 0x0000720016100a11 */ /* 0x000fe200078408ff */
[----:B------:R-:W-:Y:S02]  /*1ea0*/  IMAD R13, R5, R21, RZ ;  /* 0x00000015050d7224 */ /* 0x000fe400078e02ff */
[-C--:B------:R-:W-:Y:S01]  /*1eb0*/  @P0 IMAD R6, R9, R7.reuse, R6 ;  /* 0x0000000709060224 */ /* 0x080fe200078e0206 */
[----:B------:R-:W-:Y:S01]  /*1ec0*/  P2R R9, PR, RZ, 0x1 ;  /* 0x00000001ff097803 */ /* 0x000fe20000000000 */
[----:B------:R-:W-:Y:S02]  /*1ed0*/  IMAD R13, R0, R7, R13 ;  /* 0x00000007000d7224 */ /* 0x000fe400078e020d */
[----:B------:R-:W-:-:S05]  /*1ee0*/  @P0 IMAD.IADD R6, R23, 0x1, R6 ;  /* 0x0000000117060824 */ /* 0x000fca00078e0206 */
[----:B------:R-:W-:Y:S01]  /*1ef0*/  @P0 LEA.HI.X R17, R22, c[0x0][0x1cc], R6, 0x1, P2 ;  /* 0x0000730016110a11 */ /* 0x000fe200010f0c06 */
[C---:B------:R-:W-:Y:S02]  /*1f00*/  IMAD.SHL.U32 R6, R21.reuse, 0x40, RZ ;  /* 0x0000004015067824 */ /* 0x040fe400078e00ff */
[----:B------:R-:W-:-:S03]  /*1f10*/  IMAD.WIDE.U32 R20, R21, R7, R212 ;  /* 0x0000000715147225 */ /* 0x000fc600078e00d4 */
[----:B------:R-:W-:Y:S01]  /*1f20*/  IADD3 R0, -R6, R195, -R14 ;  /* 0x000000c306007210 */ /* 0x000fe20007ffe90e */
[----:B------:R-:W-:-:S03]  /*1f30*/  IMAD.IADD R13, R21, 0x1, R13 ;  /* 0x00000001150d7824 */ /* 0x000fc600078e020d */
[----:B------:R-:W-:-:S13]  /*1f40*/  ISETP.GE.AND P3, PT, R0, 0x1, PT ;  /* 0x000000010000780c */ /* 0x000fda0003f66270 */
[----:B------:R-:W-:-:S04]  /*1f50*/  @P3 LEA R22, P2, R20, c[0x0][0x1c8], 0x1 ;  /* 0x0000720014163a11 */ /* 0x000fc800078408ff */
[----:B------:R-:W-:Y:S02]  /*1f60*/  @P3 LEA.HI.X R23, R20, c[0x0][0x1cc], R13, 0x1, P2 ;  /* 0x0000730014173a11 */ /* 0x000fe400010f0c0d */
[----:B------:R-:W-:-:S03]  /*1f70*/  ISETP.GT.AND P2, PT, R0, 0x20, PT ;  /* 0x000000200000780c */ /* 0x000fc60003f44270 */
[----:B------:R-:W-:Y:S01]  /*1f80*/  @!PT LDS RZ, [RZ] ;  /* 0x00000000fffff984 */ /* 0x000fe20000000800 */
[----:B------:R-:W-:Y:S01]  /*1f90*/  @!PT LDS RZ, [RZ] ;  /* 0x00000000fffff984 */ /* 0x000fe20000000800 */
[----:B------:R-:W-:Y:S01]  /*1fa0*/  @!PT LDS RZ, [RZ] ;  /* 0x00000000fffff984 */ /* 0x000fe20000000800 */
[----:B------:R1:W-:Y:S04]  /*1fb0*/  @P3 LDGSTS.E.BYPASS.LTC128B.128 [R144+0xc100], [R22.64], !P5 ;  /* 0x0c10000016903fae */ /* 0x0003e8000e901d48 */
[----:B------:R1:W-:Y:S04]  /*1fc0*/  @P3 LDGSTS.E.BYPASS.LTC128B.128 [R144+0xe100], [R22.64+0x80], !P4 ;  /* 0x0e10008016903fae */ /* 0x0003e8000e101d48 */
[----:B------:R1:W-:Y:S01]  /*1fd0*/  @P3 LDGSTS.E.BYPASS.LTC128B.128 [R144+0x10100], [R22.64+0x100], !P6 ;  /* 0x1010010016903fae */ /* 0x0003e2000f101d48 */
[----:B------:R-:W-:Y:S02]  /*1fe0*/  ISETP.GE.AND P3, PT, R15, c[0x0][0x1d4], PT ;  /* 0x000075000f007a0c */ /* 0x000fe40003f66270 */
[----:B------:R-:W-:-:S04]  /*1ff0*/  @P2 IADD3 R14, P1, R201, R20, RZ ;  /* 0x00000014c90e2210 */ /* 0x000fc80007f3e0ff */
[----:B------:R-:W-:Y:S01]  /*2000*/  @P2 LEA R20, P0, R14, c[0x0][0x1c8], 0x1 ;  /* 0x000072000e142a11 */ /* 0x000fe200078008ff */
[----:B------:R-:W-:Y:S01]  /*2010*/  @P2 IMAD.X R13, R200, 0x1, R13, P1 ;  /* 0x00000001c80d2824 */ /* 0x000fe200008e060d */
[----:B------:R-:W-:-:S04]  /*2020*/  ISETP.GE.AND P1, PT, R10, c[0x0][0x1d4], PT ;  /* 0x000075000a007a0c */ /* 0x000fc80003f26270 */
[----:B------:R-:W-:-:S05]  /*2030*/  @P2 LEA.HI.X R21, R14, c[0x0][0x1cc], R13, 0x1, P0 ;  /* 0x000073000e152a11 */ /* 0x000fca00000f0c0d */
[----:B------:R1:W-:Y:S04]  /*2040*/  @P2 LDGSTS.E.BYPASS.LTC128B.128 [R144+0xd100], [R20.64], !P5 ;  /* 0x0d10000014902fae */ /* 0x0003e8000e901d48 */
[----:B------:R1:W-:Y:S04]  /*2050*/  @P2 LDGSTS.E.BYPASS.LTC128B.128 [R144+0xf100], [R20.64+0x80], !P4 ;  /* 0x0f10008014902fae */ /* 0x0003e8000e101d48 */
[----:B------:R1:W-:Y:S01]  /*2060*/  @P2 LDGSTS.E.BYPASS.LTC128B.128 [R144+0x11100], [R20.64+0x100], !P6 ;  /* 0x1110010014902fae */ /* 0x0003e2000f101d48 */
[C---:B------:R-:W-:Y:S02]  /*2070*/  ISETP.LT.OR P2, PT, R0.reuse, 0x1, P1 ;  /* 0x000000010000780c */ /* 0x040fe40000f41670 */
[C---:B------:R-:W-:Y:S01]  /*2080*/  ISETP.LT.OR P1, PT, R0.reuse, 0x21, P1 ;  /* 0x000000210000780c */ /* 0x040fe20000f21670 */
[----:B------:R-:W0:Y:S10]  /*2090*/  LDGDEPBAR ;  /* 0x00000000000079af */ /* 0x000e340000000000 */
[----:B------:R2:W-:Y:S01]  /*20a0*/  LDGSTS.E.BYPASS.LTC128B.128 [R144+0x100], [R18.64], !P2 ;  /* 0x0010000012907fae */ /* 0x0005e2000d101d48 */
[----:B------:R-:W-:-:S02]  /*20b0*/  ISETP.LT.OR P2, PT, R0, 0x1, P3 ;  /* 0x000000010000780c */ /* 0x000fc40001f41670 */
[----:B------:R-:W-:-:S11]  /*20c0*/  ISETP.LT.OR P3, PT, R0, 0x21, P3 ;  /* 0x000000210000780c */ /* 0x000fd60001f61670 */
[----:B------:R2:W-:Y:S01]  /*20d0*/  LDGSTS.E.BYPASS.LTC128B.128 [R144+0x2100], [R18.64+0x80], !P2 ;  /* 0x0210008012907fae */ /* 0x0005e2000d101d48 */
[----:B------:R-:W-:-:S04]  /*20e0*/  ISETP.GE.AND P2, PT, R12, c[0x0][0x1d4], PT ;  /* 0x000075000c007a0c */ /* 0x000fc80003f46270 */
[C---:B------:R-:W-:Y:S02]  /*20f0*/  ISETP.LT.OR P0, PT, R0.reuse, 0x1, P2 ;  /* 0x000000010000780c */ /* 0x040fe40001701670 */
[----:B------:R-:W-:Y:S01]  /*2100*/  ISETP.LT.OR P2, PT, R0, 0x21, P2 ;  /* 0x000000210000780c */ /* 0x000fe20001741670 */
[----:B------:R-:W-:-:S04]  /*2110*/  IMAD R0, R81, 0x400, R4 ;  /* 0x0000040051007824 */ /* 0x000fc800078e0204 */
[C---:B------:R-:W-:Y:S01]  /*2120*/  IMAD.SHL.U32 R56, R0.reuse, 0x2, RZ ;  /* 0x0000000200387824 */ /* 0x040fe200078e00ff */
[----:B------:R-:W-:-:S05]  /*2130*/  LEA R192, R0, 0x18100, 0x1 ;  /* 0x0001810000c07811 */ /* 0x000fca00078e08ff */
[----:B------:R2:W-:Y:S01]  /*2140*/  LDGSTS.E.BYPASS.LTC128B.128 [R144+0x4100], [R18.64+0x100], !P0 ;  /* 0x0410010012907fae */ /* 0x0005e2000c101d48 */
[----:B------:R-:W-:Y:S01]  /*2150*/  IADD3 R12, P0, R77, R18, RZ ;  /* 0x000000124d0c7210 */ /* 0x000fe20007f1e0ff */
[----:B------:R-:W-:Y:S02]  /*2160*/  IMAD.IADD R188, R192, 0x1, R189 ;  /* 0x00000001c0bc7824 */ /* 0x000fe400078e02bd */
[----:B------:R-:W-:Y:S02]  /*2170*/  IMAD R187, R3, 0x2, R192 ;  /* 0x0000000203bb7824 */ /* 0x000fe400078e02c0 */
[----:B------:R-:W-:Y:S01]  /*2180*/  IMAD.X R13, R11, 0x1, R19, P0 ;  /* 0x000000010b0d7824 */ /* 0x000fe200000e0613 */
[----:B------:R-:W-:Y:S01]  /*2190*/  ISETP.NE.AND P0, PT, R9, RZ, PT ;  /* 0x000000ff0900720c */ /* 0x000fe20003f05270 */
[----:B------:R-:W-:-:S03]  /*21a0*/  IMAD R186, R3, 0x2, R188 ;  /* 0x0000000203ba7824 */ /* 0x000fc600078e02bc */
[----:B------:R3:W-:Y:S01]  /*21b0*/  LDGSTS.E.BYPASS.LTC128B.128 [R144+0x1100], [R12.64], !P1 ;  /* 0x011000000c907fae */ /* 0x0007e2000c901d48 */
[----:B------:R-:W-:-:S03]  /*21c0*/  ISETP.NE.AND P1, PT, R8, RZ, PT ;  /* 0x000000ff0800720c */ /* 0x000fc60003f25270 */
[----:B------:R3:W-:Y:S01]  /*21d0*/  LDGSTS.E.BYPASS.LTC128B.128 [R144+0x3100], [R12.64+0x80], !P3 ;  /* 0x031000800c907fae */ /* 0x0007e2000d901d48 */
[----:B------:R-:W-:Y:S02]  /*21e0*/  SEL R134, R134, 0xffffffc0, !P1 ;  /* 0xffffffc086867807 */ /* 0x000fe40004800000 */
[----:B------:R-:W-:Y:S01]  /*21f0*/  LOP3.LUT P3, RZ, R193, 0x2, RZ, 0xc0, !PT ;  /* 0x00000002c1ff7812 */ /* 0x000fe2000786c0ff */
[----:B------:R3:W-:Y:S01]  /*2200*/  LDGSTS.E.BYPASS.LTC128B.128 [R144+0x5100], [R12.64+0x100], !P2 ;  /* 0x051001000c907fae */ /* 0x0007e2000d101d48 */
[----:B------:R-:W-:Y:S01]  /*2210*/  @P0 IADD3 R76, P1, R77, R48, RZ ;  /* 0x000000304d4c0210 */ /* 0x000fe20007f3e0ff */
[C---:B------:R-:W-:Y:S01]  /*2220*/  IMAD.IADD R2, R190.reuse, 0x1, R134 ;  /* 0x00000001be027824 */ /* 0x040fe200078e0286 */
[----:B------:R-:W-:Y:S01]  /*2230*/  SEL R191, R191, 0xffffffe0, !P3 ;  /* 0xffffffe0bfbf7807 */ /* 0x000fe20005800000 */
[----:B------:R-:W0:Y:S01]  /*2240*/  LDGDEPBAR ;  /* 0x00000000000079af */ /* 0x000e220000000000 */
[----:B------:R-:W-:Y:S01]  /*2250*/  ISETP.NE.AND P2, PT, R197, 0x1, PT ;  /* 0x00000001c500780c */ /* 0x000fe20003f45270 */
[----:B------:R-:W-:Y:S01]  /*2260*/  @P0 IMAD.X R77, R11, 0x1, R49, P1 ;  /* 0x000000010b4d0824 */ /* 0x000fe200008e0631 */
[----:B------:R-:W-:Y:S01]  /*2270*/  @P0 LEA R8, P1, R201, R16, 0x1 ;  /* 0x00000010c9080211 */ /* 0x000fe200078208ff */
[----:B------:R2:W-:Y:S01]  /*2280*/  @P0 LDGSTS.E.BYPASS.LTC128B.128 [R144+0x12100], [R16.64], !P5 ;  /* 0x1210000010900fae */ /* 0x0005e2000e901d48 */
[----:B------:R-:W-:Y:S01]  /*2290*/  IMAD.IADD R85, R190, 0x1, R191 ;  /* 0x00000001be557824 */ /* 0x000fe200078e02bf */
[----:B------:R-:W-:-:S02]  /*22a0*/  ISETP.GE.AND P3, PT, R196, 0x1, PT ;  /* 0x00000001c400780c */ /* 0x000fc40003f66270 */
[----:B------:R-:W-:Y:S01]  /*22b0*/  @P0 LEA.HI.X R9, R201, R17, R200, 0x1, P1 ;  /* 0x00000011c9090211 */ /* 0x000fe200008f0cc8 */
[----:B------:R2:W-:Y:S01]  /*22c0*/  @P0 LDGSTS.E.BYPASS.LTC128B.128 [R144+0x14100], [R16.64+0x80], !P4 ;  /* 0x1410008010900fae */ /* 0x0005e2000e101d48 */
[----:B------:R-:W-:-:S03]  /*22d0*/  IMAD.IADD R0, R134, 0x1, R85 ;  /* 0x0000000186007824 */ /* 0x000fc600078e0255 */
[----:B------:R2:W-:Y:S04]  /*22e0*/  @P0 LDGSTS.E.BYPASS.LTC128B.128 [R144+0x16100], [R16.64+0x100], !P6 ;  /* 0x1610010010900fae */ /* 0x0005e8000f101d48 */
[----:B------:R4:W-:Y:S04]  /*22f0*/  @P0 LDGSTS.E.BYPASS.LTC128B.128 [R144+0x13100], [R8.64], !P5 ;  /* 0x1310000008900fae */ /* 0x0009e8000e901d48 */
[----:B------:R4:W-:Y:S04]  /*2300*/  @P0 LDGSTS.E.BYPASS.LTC128B.128 [R144+0x15100], [R8.64+0x80], !P4 ;  /* 0x1510008008900fae */ /* 0x0009e8000e101d48 */
[----:B------:R4:W-:Y:S04]  /*2310*/  @P0 LDGSTS.E.BYPASS.LTC128B.128 [R144+0x17100], [R8.64+0x100], !P6 ;  /* 0x1710010008900fae */ /* 0x0009e8000f101d48 */
[----:B------:R-:W0:Y:S01]  /*2320*/  LDGDEPBAR ;  /* 0x00000000000079af */ /* 0x000e220000000000 */
[----:B------:R-:W-:-:S04]  /*2330*/  DEPBAR.LE SB0, 0x3 ;  /* 0x000080c00000791a */ /* 0x000fc80000000000 */
[----:B------:R-:W-:-:S04]  /*2340*/  DEPBAR.LE SB0, 0x2 ;  /* 0x000080800000791a */ /* 0x000fc80000000000 */
[----:B------:R-:W-:Y:S06]  /*2350*/  BAR.SYNC.DEFER_BLOCKING 0x0 ;  /* 0x0000000000007b1d */ /* 0x000fec0000010000 */
[----:B------:R-:W-:Y:S04]  /*2360*/  LDSM.16.M88.4 R56, [R56+0x18100] ;  /* 0x018100003838783b */ /* 0x000fe80000000200 */
[----:B------:R-:W5:Y:S04]  /*2370*/  LDSM.16.M88.4 R28, [R190+0xc100] ;  /* 0x00c10000be1c783b */ /* 0x000f680000000200 */
[----:B-1----:R-:W1:Y:S04]  /*2380*/  LDSM.16.M88.4 R20, [R190+0xc900] ;  /* 0x00c90000be14783b */ /* 0x002e680000000200 */
[----:B------:R-:W2:Y:S04]  /*2390*/  LDSM.16.M88.4 R64, [R190+0xd100] ;  /* 0x00d10000be40783b */ /* 0x000ea80000000200 */
[----:B------:R-:W1:Y:S04]  /*23a0*/  LDSM.16.M88.4 R40, [R190+0xd900] ;  /* 0x00d90000be28783b */ /* 0x000e680000000200 */
[----:B---3--:R-:W-:Y:S04]  /*23b0*/  LDSM.16.M88.4 R12, [R188] ;  /* 0x00000000bc0c783b */ /* 0x008fe80000000200 */
[----:B----4-:R-:W3:Y:S04]  /*23c0*/  LDSM.16.M88.4 R8, [R85+0xc100] ;  /* 0x00c100005508783b */ /* 0x010ee80000000200 */
[----:B------:R-:W4:Y:S04]  /*23d0*/  LDSM.16.M88.4 R44, [R85+0xc900] ;  /* 0x00c90000552c783b */ /* 0x000f280000000200 */
[----:B------:R-:W3:Y:S01]  /*23e0*/  LDSM.16.M88.4 R36, [R85+0xd100] ;  /* 0x00d100005524783b */ /* 0x000ee20000000200 */
[C---:B-----5:R-:W-:Y:S08]  /*23f0*/  HMMA.16816.F32 R32, R56.reuse, R28, RZ ;  /* 0x0000001c3820723c */ /* 0x060ff000000018ff */
[C---:B------:R-:W-:Y:S08]  /*2400*/  HMMA.16816.F32 R28, R56.reuse, R30, RZ ;  /* 0x0000001e381c723c */ /* 0x040ff000000018ff */
[C---:B-1----:R-:W-:Y:S08]  /*2410*/  HMMA.16816.F32 R24, R56.reuse, R20, RZ ;  /* 0x000000143818723c */ /* 0x042ff000000018ff */
[C---:B--2---:R-:W-:Y:S08]  /*2420*/  HMMA.16816.F32 R16, R56.reuse, R64, RZ ;  /* 0x000000403810723c */ /* 0x044ff000000018ff */
[C---:B------:R-:W-:Y:S08]  /*2430*/  HMMA.16816.F32 R20, R56.reuse, R22, RZ ;  /* 0x000000163814723c */ /* 0x040ff000000018ff */
[C---:B------:R-:W-:Y:S08]  /*2440*/  HMMA.16816.F32 R64, R56.reuse, R66, RZ ;  /* 0x000000423840723c */ /* 0x040ff000000018ff */
[C---:B------:R-:W-:Y:S08]  /*2450*/  HMMA.16816.F32 R60, R56.reuse, R40, RZ ;  /* 0x00000028383c723c */ /* 0x040ff000000018ff */
[----:B------:R-:W-:Y:S01]  /*2460*/  HMMA.16816.F32 R56, R56, R42, RZ ;  /* 0x0000002a3838723c */ /* 0x000fe200000018ff */
[----:B------:R-:W1:Y:S04]  /*2470*/  LDSM.16.M88.4 R40, [R85+0xd900] ;  /* 0x00d900005528783b */ /* 0x000e680000000200 */
[----:B------:R-:W-:Y:S01]  /*2480*/  @!PT LDS RZ, [RZ] ;  /* 0x00000000fffff984 */ /* 0x000fe20000000800 */
[----:B------:R-:W-:Y:S01]  /*2490*/  @!PT LDS RZ, [RZ] ;  /* 0x00000000fffff984 */ /* 0x000fe20000000800 */
[----:B------:R-:W-:Y:S01]  /*24a0*/  @!PT LDS RZ, [RZ] ;  /* 0x00000000fffff984 */ /* 0x000fe20000000800 */
[----:B------:R2:W-:Y:S03]  /*24b0*/  @P0 LDGSTS.E.BYPASS.LTC128B.128 [R144+0x6100], [R48.64], !P5 ;  /* 0x0610000030900fae */ /* 0x0005e6000e901d48 */
[C---:B---3--:R-:W-:Y:S01]  /*24c0*/  HMMA.16816.F32 R32, R12.reuse, R8, R32 ;  /* 0x000000080c20723c */ /* 0x048fe20000001820 */
[----:B------:R2:W-:Y:S04]  /*24d0*/  @P0 LDGSTS.E.BYPASS.LTC128B.128 [R144+0x8100], [R48.64+0x80], !P4 ;  /* 0x0810008030900fae */ /* 0x0005e8000e101d48 */
[----:B------:R2:W-:Y:S03]  /*24e0*/  @P0 LDGSTS.E.BYPASS.LTC128B.128 [R144+0xa100], [R48.64+0x100], !P6 ;  /* 0x0a10010030900fae */ /* 0x0005e6000f101d48 */
[C---:B------:R-:W-:Y:S01]  /*24f0*/  HMMA.16816.F32 R28, R12.reuse, R10, R28 ;  /* 0x0000000a0c1c723c */ /* 0x040fe2000000181c */
[----:B------:R3:W-:Y:S04]  /*2500*/  @P0 LDGSTS.E.BYPASS.LTC128B.128 [R144+0x7100], [R76.64], !P5 ;  /* 0x071000004c900fae */ /* 0x0007e8000e901d48 */
[----:B------:R3:W-:Y:S03]  /*2510*/  @P0 LDGSTS.E.BYPASS.LTC128B.128 [R144+0x9100], [R76.64+0x80], !P4 ;  /* 0x091000804c900fae */ /* 0x0007e6000e101d48 */
[C---:B----4-:R-:W-:Y:S01]  /*2520*/  HMMA.16816.F32 R24, R12.reuse, R44, R24 ;  /* 0x0000002c0c18723c */ /* 0x050fe20000001818 */
[----:B------:R3:W-:Y:S04]  /*2530*/  @P0 LDGSTS.E.BYPASS.LTC128B.128 [R144+0xb100], [R76.64+0x100], !P6 ;  /* 0x0b1001004c900fae */ /* 0x0007e8000f101d48 */
[----:B------:R-:W-:Y:S03]  /*2540*/  LDSM.16.M88.4 R8, [R187] ;  /* 0x00000000bb08783b */ /* 0x000fe60000000200 */
[C---:B------:R-:W-:Y:S01]  /*2550*/  HMMA.16816.F32 R20, R12.reuse, R46, R20 ;  /* 0x0000002e0c14723c */ /* 0x040fe20000001814 */
[----:B------:R-:W4:Y:S04]  /*2560*/  LDSM.16.M88.4 R72, [R2+0xc100] ;  /* 0x00c100000248783b */ /* 0x000f280000000200 */
[----:B------:R-:W5:Y:S03]  /*2570*/  LDSM.16.M88.4 R68, [R2+0xc900] ;  /* 0x00c900000244783b */ /* 0x000f660000000200 */
[C---:B------:R-:W-:Y:S01]  /*2580*/  HMMA.16816.F32 R16, R12.reuse, R36, R16 ;  /* 0x000000240c10723c */ /* 0x040fe20000001810 */
[----:B------:R-:W5:Y:S04]  /*2590*/  LDSM.16.M88.4 R52, [R2+0xd100] ;  /* 0x00d100000234783b */ /* 0x000f680000000200 */
[----:B--2---:R-:W2:Y:S03]  /*25a0*/  LDSM.16.M88.4 R48, [R2+0xd900] ;  /* 0x00d900000230783b */ /* 0x004ea60000000200 */
[C---:B------:R-:W-:Y:S01]  /*25b0*/  HMMA.16816.F32 R64, R12.reuse, R38, R64 ;  /* 0x000000260c40723c */ /* 0x040fe20000001840 */
[----:B------:R-:W-:Y:S04]  /*25c0*/  LDSM.16.M88.4 R36, [R186] ;  /* 0x00000000ba24783b */ /* 0x000fe80000000200 */
[----:B------:R-:W2:Y:S03]  /*25d0*/  LDSM.16.M88.4 R44, [R0+0xc100] ;  /* 0x00c10000002c783b */ /* 0x000ea60000000200 */
[C---:B-1----:R-:W-:Y:S01]  /*25e0*/  HMMA.16816.F32 R60, R12.reuse, R40, R60 ;  /* 0x000000280c3c723c */ /* 0x042fe2000000183c */
[----:B---3--:R-:W-:Y:S04]  /*25f0*/  LDSM.16.M88.4 R76, [R85+0x11100] ;  /* 0x01110000554c783b */ /* 0x008fe80000000200 */
[----:B------:R-:W0:Y:S03]  /*2600*/  LDGDEPBAR ;  /* 0x00000000000079af */ /* 0x000e260000000000 */
[----:B------:R-:W-:Y:S01]  /*2610*/  HMMA.16816.F32 R56, R12, R42, R56 ;  /* 0x0000002a0c38723c */ /* 0x000fe20000001838 */
[----:B------:R-:W1:Y:S04]  /*2620*/  LDSM.16.M88.4 R40, [R0+0xc900] ;  /* 0x00c900000028783b */ /* 0x000e680000000200 */
[----:B------:R-:W3:Y:S03]  /*2630*/  LDSM.16.M88.4 R12, [R0+0xd100] ;  /* 0x00d10000000c783b */ /* 0x000ee60000000200 */
[C---:B----4-:R-:W-:Y:S08]  /*2640*/  HMMA.16816.F32 R32, R8.reuse, R72, R32 ;  /* 0x000000480820723c */ /* 0x050ff00000001820 */
[C---:B------:R-:W-:Y:S01]  /*2650*/  HMMA.16816.F32 R28, R8.reuse, R74, R28 ;  /* 0x0000004a081c723c */ /* 0x040fe2000000181c */
[----:B------:R-:W4:Y:S07]  /*2660*/  LDSM.16.M88.4 R72, [R0+0xd900] ;  /* 0x00d900000048783b */ /* 0x000f2e0000000200 */
[C---:B-----5:R-:W-:Y:S08]  /*2670*/  HMMA.16816.F32 R24, R8.reuse, R68, R24 ;  /* 0x000000440818723c */ /* 0x060ff00000001818 */
[C---:B------:R-:W-:Y:S01]  /*2680*/  HMMA.16816.F32 R20, R8.reuse, R70, R20 ;  /* 0x000000460814723c */ /* 0x040fe20000001814 */
[----:B------:R-:W-:Y:S07]  /*2690*/  LDSM.16.M88.4 R68, [R190+0xe900] ;  /* 0x00e90000be44783b */ /* 0x000fee0000000200 */
[C---:B------:R-:W-:Y:S08]  /*26a0*/  HMMA.16816.F32 R16, R8.reuse, R52, R16 ;  /* 0x000000340810723c */ /* 0x040ff00000001810 */
[C---:B------:R-:W-:Y:S01]  /*26b0*/  HMMA.16816.F32 R64, R8.reuse, R54, R64 ;  /* 0x000000360840723c */ /* 0x040fe20000001840 */
[----:B------:R-:W-:Y:S07]  /*26c0*/  LDSM.16.M88.4 R52, [R190+0xf900] ;  /* 0x00f90000be34783b */ /* 0x000fee0000000200 */
[C---:B--2---:R-:W-:Y:S08]  /*26d0*/  HMMA.16816.F32 R60, R8.reuse, R48, R60 ;  /* 0x00000030083c723c */ /* 0x044ff0000000183c */
[----:B------:R-:W-:Y:S01]  /*26e0*/  HMMA.16816.F32 R56, R8, R50, R56 ;  /* 0x000000320838723c */ /* 0x000fe20000001838 */
[----:B------:R-:W-:Y:S04]  /*26f0*/  LDSM.16.M88.4 R48, [R192+0x4000] ;  /* 0x00400000c030783b */ /* 0x000fe80000000200 */
[----:B------:R-:W2:Y:S03]  /*2700*/  LDSM.16.M88.4 R8, [R190+0xe100] ;  /* 0x00e10000be08783b */ /* 0x000ea60000000200 */
[C---:B------:R-:W-:Y:S08]  /*2710*/  HMMA.16816.F32 R32, R36.reuse, R44, R32 ;  /* 0x0000002c2420723c */ /* 0x040ff00000001820 */
[C---:B------:R-:W-:Y:S01]  /*2720*/  HMMA.16816.F32 R28, R36.reuse, R46, R28 ;  /* 0x0000002e241c723c */ /* 0x040fe2000000181c */
[----:B------:R-:W5:Y:S07]  /*2730*/  LDSM.16.M88.4 R44, [R190+0xf100] ;  /* 0x00f10000be2c783b */ /* 0x000f6e0000000200 */
[C---:B-1----:R-:W-:Y:S08]  /*2740*/  HMMA.16816.F32 R24, R36.reuse, R40, R24 ;  /* 0x000000282418723c */ /* 0x042ff00000001818 */
[C---:B------:R-:W-:Y:S01]  /*2750*/  HMMA.16816.F32 R20, R36.reuse, R42, R20 ;  /* 0x0000002a2414723c */ /* 0x040fe20000001814 */
[----:B------:R-:W-:Y:S07]  /*2760*/  LDSM.16.M88.4 R40, [R188+0x4000] ;  /* 0x00400000bc28783b */ /* 0x000fee0000000200 */
[C---:B---3--:R-:W-:Y:S08]  /*2770*/  HMMA.16816.F32 R16, R36.reuse, R12, R16 ;  /* 0x0000000c2410723c */ /* 0x048ff00000001810 */
[C---:B------:R-:W-:Y:S01]  /*2780*/  HMMA.16816.F32 R64, R36.reuse, R14, R64 ;  /* 0x0000000e2440723c */ /* 0x040fe20000001840 */
[----:B------:R-:W1:Y:S07]  /*2790*/  LDSM.16.M88.4 R12, [R85+0xe100] ;  /* 0x00e10000550c783b */ /* 0x000e6e0000000200 */
[C---:B----4-:R-:W-:Y:S08]  /*27a0*/  HMMA.16816.F32 R60, R36.reuse, R72, R60 ;  /* 0x00000048243c723c */ /* 0x050ff0000000183c */
[----:B------:R-:W-:Y:S01]  /*27b0*/  HMMA.16816.F32 R56, R36, R74, R56 ;  /* 0x0000004a2438723c */ /* 0x000fe20000001838 */
[----:B------:R-:W3:Y:S04]  /*27c0*/  LDSM.16.M88.4 R36, [R85+0xe900] ;  /* 0x00e900005524783b */ /* 0x000ee80000000200 */
[----:B------:R-:W-:Y:S03]  /*27d0*/  LDSM.16.M88.4 R72, [R85+0xf900] ;  /* 0x00f900005548783b */ /* 0x000fe60000000200 */
[C---:B--2---:R-:W-:Y:S08]  /*27e0*/  HMMA.16816.F32 R32, R48.reuse, R8, R32 ;  /* 0x000000083020723c */ /* 0x044ff00000001820 */
[C---:B------:R-:W-:Y:S01]  /*27f0*/  HMMA.16816.F32 R28, R48.reuse, R10, R28 ;  /* 0x0000000a301c723c */ /* 0x040fe2000000181c */
[----:B------:R-:W2:Y:S07]  /*2800*/  LDSM.16.M88.4 R8, [R85+0xf100] ;  /* 0x00f100005508783b */ /* 0x000eae0000000200 */
[C---:B------:R-:W-:Y:S08]  /*2810*/  HMMA.16816.F32 R24, R48.reuse, R68, R24 ;  /* 0x000000443018723c */ /* 0x040ff00000001818 */
[C---:B------:R-:W-:Y:S01]  /*2820*/  HMMA.16816.F32 R20, R48.reuse, R70, R20 ;  /* 0x000000463014723c */ /* 0x040fe20000001814 */
[----:B------:R-:W-:Y:S07]  /*2830*/  LDSM.16.M88.4 R68, [R2+0xe100] ;  /* 0x00e100000244783b */ /* 0x000fee0000000200 */
[C---:B-----5:R-:W-:Y:S08]  /*2840*/  HMMA.16816.F32 R16, R48.reuse, R44, R16 ;  /* 0x0000002c3010723c */ /* 0x060ff00000001810 */
[----:B------:R-:W-:Y:S01]  /*2850*/  HMMA.16816.F32 R64, R48, R46, R64 ;  /* 0x0000002e3040723c */ /* 0x000fe20000001840 */
[----:B------:R-:W4:Y:S07]  /*2860*/  LDSM.16.M88.4 R44, [R187+0x4000] ;  /* 0x00400000bb2c783b */ /* 0x000f2e0000000200 */
[C---:B-1----:R-:W-:Y:S08]  /*2870*/  HMMA.16816.F32 R32, R40.reuse, R12, R32 ;  /* 0x0000000c2820723c */ /* 0x042ff00000001820 */
[----:B------:R-:W-:Y:S01]  /*2880*/  HMMA.16816.F32 R28, R40, R14, R28 ;  /* 0x0000000e281c723c */ /* 0x000fe2000000181c */
[----:B------:R-:W1:Y:S07]  /*2890*/  LDSM.16.M88.4 R12, [R2+0xe900] ;  /* 0x00e90000020c783b */ /* 0x000e6e0000000200 */
[C---:B------:R-:W-:Y:S08]  /*28a0*/  HMMA.16816.F32 R60, R48.reuse, R52, R60 ;  /* 0x00000034303c723c */ /* 0x040ff0000000183c */
[----:B------:R-:W-:Y:S01]  /*28b0*/  HMMA.16816.F32 R56, R48, R54, R56 ;  /* 0x000000363038723c */ /* 0x000fe20000001838 */
[----:B------:R-:W5:Y:S04]  /*28c0*/  LDSM.16.M88.4 R52, [R2+0xf100] ;  /* 0x00f100000234783b */ /* 0x000f680000000200 */
[----:B------:R-:W-:Y:S03]  /*28d0*/  LDSM.16.M88.4 R48, [R2+0xf900] ;  /* 0x00f900000230783b */ /* 0x000fe60000000200 */
[C---:B---3--:R-:W-:Y:S08]  /*28e0*/  HMMA.16816.F32 R24, R40.reuse, R36, R24 ;  /* 0x000000242818723c */ /* 0x048ff00000001818 */
[C---:B------:R-:W-:Y:S01]  /*28f0*/  HMMA.16816.F32 R20, R40.reuse, R38, R20 ;  /* 0x000000262814723c */ /* 0x040fe20000001814 */
[----:B------:R-:W-:Y:S07]  /*2900*/  LDSM.16.M88.4 R36, [R0+0xe100] ;  /* 0x00e100000024783b */ /* 0x000fee0000000200 */
[C---:B--2---:R-:W-:Y:S08]  /*2910*/  HMMA.16816.F32 R16, R40.reuse, R8, R16 ;  /* 0x000000082810723c */ /* 0x044ff00000001810 */
[----:B------:R-:W-:Y:S01]  /*2920*/  HMMA.16816.F32 R64, R40, R10, R64 ;  /* 0x0000000a2840723c */ /* 0x000fe20000001840 */
[----:B------:R-:W2:Y:S07]  /*2930*/  LDSM.16.M88.4 R8, [R186+0x4000] ;  /* 0x00400000ba08783b */ /* 0x000eae0000000200 */
[C---:B----4-:R-:W-:Y:S08]  /*2940*/  HMMA.16816.F32 R32, R44.reuse, R68, R32 ;  /* 0x000000442c20723c */ /* 0x050ff00000001820 */
[----:B------:R-:W-:Y:S01]  /*2950*/  HMMA.16816.F32 R28, R44, R70, R28 ;  /* 0x000000462c1c723c */ /* 0x000fe2000000181c */
[----:B------:R-:W-:Y:S07]  /*2960*/  LDSM.16.M88.4 R68, [R0+0xf900] ;  /* 0x00f900000044783b */ /* 0x000fee0000000200 */
[C---:B------:R-:W-:Y:S08]  /*2970*/  HMMA.16816.F32 R60, R40.reuse, R72, R60 ;  /* 0x00000048283c723c */ /* 0x040ff0000000183c */
[----:B------:R-:W-:Y:S01]  /*2980*/  HMMA.16816.F32 R56, R40, R74, R56 ;  /* 0x0000004a2838723c */ /* 0x000fe20000001838 */
[----:B------:R-:W3:Y:S04]  /*2990*/  LDSM.16.M88.4 R40, [R0+0xe900] ;  /* 0x00e900000028783b */ /* 0x000ee80000000200 */
[----:B------:R-:W-:Y:S03]  /*29a0*/  LDSM.16.M88.4 R72, [R188+0x8000] ;  /* 0x00800000bc48783b */ /* 0x000fe60000000200 */
[C---:B-1----:R-:W-:Y:S08]  /*29b0*/  HMMA.16816.F32 R24, R44.reuse, R12, R24 ;  /* 0x0000000c2c18723c */ /* 0x042ff00000001818 */
[C---:B------:R-:W-:Y:S01]  /*29c0*/  HMMA.16816.F32 R20, R44.reuse, R14, R20 ;  /* 0x0000000e2c14723c */ /* 0x040fe20000001814 */
[----:B------:R-:W1:Y:S07]  /*29d0*/  LDSM.16.M88.4 R12, [R0+0xf100] ;  /* 0x00f10000000c783b */ /* 0x000e6e0000000200 */
[C---:B-----5:R-:W-:Y:S08]  /*29e0*/  HMMA.16816.F32 R16, R44.reuse, R52, R16 ;  /* 0x000000342c10723c */ /* 0x060ff00000001810 */
[----:B------:R-:W-:Y:S01]  /*29f0*/  HMMA.16816.F32 R64, R44, R54, R64 ;  /* 0x000000362c40723c */ /* 0x000fe20000001840 */
[----:B------:R-:W-:Y:S07]  /*2a00*/  LDSM.16.M88.4 R52, [R190+0x10100] ;  /* 0x01010000be34783b */ /* 0x000fee0000000200 */
[C---:B--2---:R-:W-:Y:S08]  /*2a10*/  HMMA.16816.F32 R32, R8.reuse, R36, R32 ;  /* 0x000000240820723c */ /* 0x044ff00000001820 */
[----:B------:R-:W-:Y:S01]  /*2a20*/  HMMA.16816.F32 R28, R8, R38, R28 ;  /* 0x00000026081c723c */ /* 0x000fe2000000181c */
[----:B------:R-:W2:Y:S07]  /*2a30*/  LDSM.16.M88.4 R36, [R192+0x8000] ;  /* 0x00800000c024783b */ /* 0x000eae0000000200 */
[C---:B------:R-:W-:Y:S08]  /*2a40*/  HMMA.16816.F32 R60, R44.reuse, R48, R60 ;  /* 0x000000302c3c723c */ /* 0x040ff0000000183c */
[----:B------:R-:W-:Y:S01]  /*2a50*/  HMMA.16816.F32 R56, R44, R50, R56 ;  /* 0x000000322c38723c */ /* 0x000fe20000001838 */
[----:B------:R-:W4:Y:S04]  /*2a60*/  LDSM.16.M88.4 R48, [R190+0x10900] ;  /* 0x01090000be30783b */ /* 0x000f280000000200 */
[----:B------:R-:W-:Y:S03]  /*2a70*/  LDSM.16.M88.4 R44, [R190+0x11100] ;  /* 0x01110000be2c783b */ /* 0x000fe60000000200 */
[C---:B---3--:R-:W-:Y:S08]  /*2a80*/  HMMA.16816.F32 R24, R8.reuse, R40, R24 ;  /* 0x000000280818723c */ /* 0x048ff00000001818 */
[C---:B------:R-:W-:Y:S01]  /*2a90*/  HMMA.16816.F32 R20, R8.reuse, R42, R20 ;  /* 0x0000002a0814723c */ /* 0x040fe20000001814 */
[----:B------:R-:W-:Y:S07]  /*2aa0*/  LDSM.16.M88.4 R40, [R190+0x11900] ;  /* 0x01190000be28783b */ /* 0x000fee0000000200 */
[C---:B-1----:R-:W-:Y:S08]  /*2ab0*/  HMMA.16816.F32 R16, R8.reuse, R12, R16 ;  /* 0x0000000c0810723c */ /* 0x042ff00000001810 */
[C---:B------:R-:W-:Y:S01]  /*2ac0*/  HMMA.16816.F32 R64, R8.reuse, R14, R64 ;  /* 0x0000000e0840723c */ /* 0x040fe20000001840 */
[----:B------:R-:W1:Y:S07]  /*2ad0*/  LDSM.16.M88.4 R12, [R85+0x10100] ;  /* 0x01010000550c783b */ /* 0x000e6e0000000200 */
[C---:B------:R-:W-:Y:S08]  /*2ae0*/  HMMA.16816.F32 R60, R8.reuse, R68, R60 ;  /* 0x00000044083c723c */ /* 0x040ff0000000183c */
[----:B------:R-:W-:Y:S01]  /*2af0*/  HMMA.16816.F32 R56, R8, R70, R56 ;  /* 0x000000460838723c */ /* 0x000fe20000001838 */
[----:B------:R-:W3:Y:S04]  /*2b00*/  LDSM.16.M88.4 R8, [R85+0x10900] ;  /* 0x010900005508783b */ /* 0x000ee80000000200 */
[----:B------:R-:W-:Y:S03]  /*2b10*/  LDSM.16.M88.4 R68, [R85+0x11900] ;  /* 0x011900005544783b */ /* 0x000fe60000000200 */
[C---:B--2---:R-:W-:Y:S08]  /*2b20*/  HMMA.16816.F32 R32, R36.reuse, R52, R32 ;  /* 0x000000342420723c */ /* 0x044ff00000001820 */
[C---:B------:R-:W-:Y:S01]  /*2b30*/  HMMA.16816.F32 R28, R36.reuse, R54, R28 ;  /* 0x00000036241c723c */ /* 0x040fe2000000181c */
[----:B------:R-:W-:Y:S07]  /*2b40*/  LDSM.16.M88.4 R52, [R187+0x8000] ;  /* 0x00800000bb34783b */ /* 0x000fee0000000200 */
[C---:B----4-:R-:W-:Y:S08]  /*2b50*/  HMMA.16816.F32 R24, R36.reuse, R48, R24 ;  /* 0x000000302418723c */ /* 0x050ff00000001818 */
[----:B------:R-:W-:Y:S01]  /*2b60*/  HMMA.16816.F32 R20, R36, R50, R20 ;  /* 0x000000322414723c */ /* 0x000fe20000001814 */
[----:B------:R-:W2:Y:S07]  /*2b70*/  LDSM.16.M88.4 R48, [R2+0x10100] ;  /* 0x010100000230783b */ /* 0x000eae0000000200 */
[----:B-1----:R-:W-:Y:S08]  /*2b80*/  HMMA.16816.F32 R32, R72, R12, R32 ;  /* 0x0000000c4820723c */ /* 0x002ff00000001820 */
[C---:B------:R-:W-:Y:S08]  /*2b90*/  HMMA.16816.F32 R16, R36.reuse, R44, R16 ;  /* 0x0000002c2410723c */ /* 0x040ff00000001810 */
[----:B------:R-:W-:Y:S01]  /*2ba0*/  HMMA.16816.F32 R64, R36, R46, R64 ;  /* 0x0000002e2440723c */ /* 0x000fe20000001840 */
[----:B------:R-:W1:Y:S07]  /*2bb0*/  LDSM.16.M88.4 R44, [R2+0x10900] ;  /* 0x01090000022c783b */ /* 0x000e6e0000000200 */
[C---:B------:R-:W-:Y:S01]  /*2bc0*/  HMMA.16816.F32 R28, R72.reuse, R14, R28 ;  /* 0x0000000e481c723c */ /* 0x040fe2000000181c */
[----:B------:R-:W-:Y:S07]  /*2bd0*/  LDSM.16.M88.4 R12, [R0+0x10100] ;  /* 0x01010000000c783b */ /* 0x000fee0000000200 */
[C---:B---3--:R-:W-:Y:S08]  /*2be0*/  HMMA.16816.F32 R24, R72.reuse, R8, R24 ;  /* 0x000000084818723c */ /* 0x048ff00000001818 */
[----:B------:R-:W-:Y:S01]  /*2bf0*/  HMMA.16816.F32 R20, R72, R10, R20 ;  /* 0x0000000a4814723c */ /* 0x000fe20000001814 */
[----:B------:R-:W3:Y:S07]  /*2c00*/  LDSM.16.M88.4 R8, [R186+0x8000] ;  /* 0x00800000ba08783b */ /* 0x000eee0000000200 */
[C---:B------:R-:W-:Y:S08]  /*2c10*/  HMMA.16816.F32 R60, R36.reuse, R40, R60 ;  /* 0x00000028243c723c */ /* 0x040ff0000000183c */
[----:B------:R-:W-:Y:S01]  /*2c20*/  HMMA.16816.F32 R56, R36, R42, R56 ;  /* 0x0000002a2438723c */ /* 0x000fe20000001838 */
[----:B------:R-:W4:Y:S04]  /*2c30*/  LDSM.16.M88.4 R40, [R2+0x11100] ;  /* 0x011100000228783b */ /* 0x000f280000000200 */
[----:B------:R5:W1:Y:S03]  /*2c40*/  LDSM.16.M88.4 R36, [R2+0x11900] ;  /* 0x011900000224783b */ /* 0x000a660000000200 */
[C---:B--2---:R-:W-:Y:S08]  /*2c50*/  HMMA.16816.F32 R32, R52.reuse, R48, R32 ;  /* 0x000000303420723c */ /* 0x044ff00000001820 */
[----:B------:R-:W-:Y:S08]  /*2c60*/  HMMA.16816.F32 R28, R52, R50, R28 ;  /* 0x00000032341c723c */ /* 0x000ff0000000181c */
[C---:B------:R-:W-:Y:S08]  /*2c70*/  HMMA.16816.F32 R16, R72.reuse, R76, R16 ;  /* 0x0000004c4810723c */ /* 0x040ff00000001810 */
[C---:B------:R-:W-:Y:S08]  /*2c80*/  HMMA.16816.F32 R64, R72.reuse, R78, R64 ;  /* 0x0000004e4840723c */ /* 0x040ff00000001840 */
[C---:B------:R-:W-:Y:S08]  /*2c90*/  HMMA.16816.F32 R60, R72.reuse, R68, R60 ;  /* 0x00000044483c723c */ /* 0x040ff0000000183c */
[----:B------:R-:W-:Y:S01]  /*2ca0*/  HMMA.16816.F32 R56, R72, R70, R56 ;  /* 0x000000464838723c */ /* 0x000fe20000001838 */
[----:B------:R-:W2:Y:S07]  /*2cb0*/  LDSM.16.M88.4 R68, [R0+0x10900] ;  /* 0x010900000044783b */ /* 0x000eae0000000200 */
[----:B-1----:R-:W-:Y:S07]  /*2cc0*/  HMMA.16816.F32 R24, R52, R44, R24 ;  /* 0x0000002c3418723c */ /* 0x002fee0000001818 */
[----:B------:R-:W-:Y:S01]  /*2cd0*/  LOP3.LUT R45, R82, 0xffffffe0, RZ, 0xc0, !PT ;  /* 0xffffffe0522d7812 */ /* 0x000fe200078ec0ff */
[----:B---3--:R-:W-:Y:S04]  /*2ce0*/  HMMA.16816.F32 R32, R8, R12, R32 ;  /* 0x0000000c0820723c */ /* 0x008fe80000001820 */
[----:B-----5:R-:W-:-:S03]  /*2cf0*/  IMAD.IADD R2, R80, 0x1, -R45 ;  /* 0x0000000150027824 */ /* 0x020fc600078e0a2d */
[----:B------:R-:W-:Y:S01]  /*2d00*/  LEA.HI R13, R83, R80, RZ, 0x2 ;  /* 0x00000050530d7211 */ /* 0x000fe200078f10ff */
[----:B------:R-:W-:Y:S01]  /*2d10*/  HMMA.16816.F32 R28, R8, R14, R28 ;  /* 0x0000000e081c723c */ /* 0x000fe2000000181c */
[----:B------:R-:W-:Y:S02]  /*2d20*/  SHF.R.S32.HI R12, RZ, 0x1f, R81 ;  /* 0x0000001fff0c7819 */ /* 0x000fe40000011451 */
[----:B------:R-:W-:Y:S02]  /*2d30*/  LOP3.LUT R13, R13, 0xfffffffc, RZ, 0xc0, !PT ;  /* 0xfffffffc0d0d7812 */ /* 0x000fe400078ec0ff */
[----:B------:R-:W-:Y:S02]  /*2d40*/  LEA.HI R12, R12, R81, RZ, 0x3 ;  /* 0x000000510c0c7211 */ /* 0x000fe400078f18ff */
[----:B------:R-:W-:Y:S01]  /*2d50*/  SHF.R.S32.HI R15, RZ, 0x1f, R2 ;  /* 0x0000001fff0f7819 */ /* 0x000fe20000011402 */
[----:B------:R-:W-:Y:S01]  /*2d60*/  IMAD.IADD R13, R80, 0x1, -R13 ;  /* 0x00000001500d7824 */ /* 0x000fe200078e0a0d */
[----:B----4-:R-:W-:Y:S01]  /*2d70*/  HMMA.16816.F32 R16, R52, R40, R16 ;  /* 0x000000283410723c */ /* 0x010fe20000001810 */
[----:B------:R-:W-:-:S02]  /*2d80*/  LOP3.LUT R44, R12, 0xffffff8, RZ, 0xc0, !PT ;  /* 0x0ffffff80c2c7812 */ /* 0x000fc400078ec0ff */
[----:B------:R-:W-:Y:S02]  /*2d90*/  LEA.HI R12, R15, R2, RZ, 0x2 ;  /* 0x000000020f0c7211 */ /* 0x000fe400078f10ff */
[----:B------:R-:W-:Y:S01]  /*2da0*/  LEA.HI R14, R13, R13, RZ, 0x1 ;  /* 0x0000000d0d0e7211 */ /* 0x000fe200078f08ff */
[----:B------:R-:W-:Y:S01]  /*2db0*/  IMAD.IADD R81, R81, 0x1, -R44 ;  /* 0x0000000151517824 */ /* 0x000fe200078e0a2c */
[----:B------:R-:W-:Y:S01]  /*2dc0*/  LOP3.LUT R15, R12, 0x7ffffffc, RZ, 0xc0, !PT ;  /* 0x7ffffffc0c0f7812 */ /* 0x000fe200078ec0ff */
[----:B------:R-:W-:Y:S01]  /*2dd0*/  HMMA.16816.F32 R64, R52, R42, R64 ;  /* 0x0000002a3440723c */ /* 0x000fe20000001840 */
[----:B------:R-:W1:Y:S01]  /*2de0*/  LDSM.16.M88.4 R40, [R0+0x11100] ;  /* 0x011100000028783b */ /* 0x000e620000000200 */
[----:B------:R-:W-:Y:S02]  /*2df0*/  LOP3.LUT R14, R14, 0x1ffffffe, RZ, 0xc0, !PT ;  /* 0x1ffffffe0e0e7812 */ /* 0x000fe400078ec0ff */
[----:B------:R-:W-:-:S04]  /*2e00*/  IMAD.IADD R214, R2, 0x1, -R15 ;  /* 0x0000000102d67824 */ /* 0x000fc800078e0a0f */
[----:B------:R-:W-:Y:S01]  /*2e10*/  HMMA.16816.F32 R60, R52, R36, R60 ;  /* 0x00000024343c723c */ /* 0x000fe2000000183c */
[----:B------:R-:W-:-:S05]  /*2e20*/  IMAD.SHL.U32 R214, R214, 0x2, RZ ;  /* 0x00000002d6d67824 */ /* 0x000fca00078e00ff */
[----:B------:R-:W-:Y:S02]  /*2e30*/  IADD3 R2, -R214, R195, -R6 ;  /* 0x000000c3d6027210 */ /* 0x000fe40007ffe906 */
[C---:B------:R-:W-:Y:S01]  /*2e40*/  HMMA.16816.F32 R56, R52.reuse, R38, R56 ;  /* 0x000000263438723c */ /* 0x040fe20000001838 */
[----:B------:R3:W4:Y:S07]  /*2e50*/  LDSM.16.M88.4 R36, [R0+0x11900] ;  /* 0x011900000024783b */ /* 0x00072e0000000200 */
[----:B------:R-:W-:Y:S08]  /*2e60*/  HMMA.16816.F32 R20, R52, R46, R20 ;  /* 0x0000002e3414723c */ /* 0x000ff00000001814 */
[----:B--2---:R-:W-:Y:S01]  /*2e70*/  HMMA.16816.F32 R24, R8, R68, R24 ;  /* 0x000000440818723c */ /* 0x004fe20000001818 */
[----:B---3--:R-:W-:-:S07]  /*2e80*/  LEA.HI.SX32 R0, R12, R135, 0x1e ;  /* 0x000000870c007211 */ /* 0x008fce00078ff2ff */
[----:B-1----:R-:W-:Y:S01]  /*2e90*/  HMMA.16816.F32 R16, R8, R40, R16 ;  /* 0x000000280810723c */ /* 0x002fe20000001810 */
[----:B------:R-:W-:Y:S02]  /*2ea0*/  IMAD R81, R81, 0x10, R0 ;  /* 0x0000001051517824 */ /* 0x000fe400078e0200 */
[----:B------:R-:W-:-:S05]  /*2eb0*/  IMAD.IADD R0, R13, 0x1, -R14 ;  /* 0x000000010d007824 */ /* 0x000fca00078e0a0e */
[----:B------:R-:W-:Y:S01]  /*2ec0*/  HMMA.16816.F32 R20, R8, R70, R20 ;  /* 0x000000460814723c */ /* 0x000fe20000001814 */
[----:B------:R-:W-:-:S04]  /*2ed0*/  IMAD R205, R0, 0x8, R81 ;  /* 0x0000000800cd7824 */ /* 0x000fc800078e0251 */
[----:B------:R-:W-:-:S03]  /*2ee0*/  @P2 IMAD.HI.U32 R13, R205, c[0x0][0x2c8], RZ ;  /* 0x0000b200cd0d2a27 */ /* 0x000fc600078e00ff */
[----:B------:R-:W-:Y:S01]  /*2ef0*/  HMMA.16816.F32 R64, R8, R42, R64 ;  /* 0x0000002a0840723c */ /* 0x000fe20000001840 */
[----:B------:R-:W-:Y:S01]  /*2f00*/  IMAD.MOV.U32 R0, RZ, RZ, R205 ;  /* 0x000000ffff007224 */ /* 0x000fe200078e00cd */
[----:B------:R-:W-:-:S05]  /*2f10*/  @P2 SHF.R.U32.HI R0, RZ, c[0x0][0x2cc], R13 ;  /* 0x0000b300ff002a19 */ /* 0x000fca000001160d */
[----:B------:R-:W1:Y:S01]  /*2f20*/  SHFL.IDX PT, R13, R0, RZ, 0x1c1f ;  /* 0x001c1fff000d7589 */ /* 0x000e6200000e0000 */
[C---:B----4-:R-:W-:Y:S08]  /*2f30*/  HMMA.16816.F32 R60, R8.reuse, R36, R60 ;  /* 0x00000024083c723c */ /* 0x050ff0000000183c */
[----:B------:R-:W-:Y:S07]  /*2f40*/  HMMA.16816.F32 R56, R8, R38, R56 ;  /* 0x000000260838723c */ /* 0x000fee0000001838 */
[----:B------:R-:W-:-:S04]  /*2f50*/  IADD3 R9, R195, 0x1, -R6 ;  /* 0x00000001c3097810 */ /* 0x000fc80007ffe806 */
[----:B------:R-:W-:-:S04]  /*2f60*/  IADD3 R8, -R204, R9, -R214 ;  /* 0x00000009cc087210 */ /* 0x000fc80007ffe9d6 */
[C---:B------:R-:W-:Y:S02]  /*2f70*/  IADD3 R10, R8.reuse, c[0x0][0x328], RZ ;  /* 0x0000ca00080a7a10 */ /* 0x040fe40007ffe0ff */
[----:B------:R-:W-:-:S03]  /*2f80*/  IADD3 R8, R8, UR6, RZ ;  /* 0x0000000608087c10 */ /* 0x000fc6000fffe0ff */
[--C-:B-1----:R-:W-:Y:S02]  /*2f90*/  IMAD.IADD R9, R10, 0x1, R13.reuse ;  /* 0x000000010a097824 */ /* 0x102fe400078e020d */
[----:B------:R-:W-:-:S03]  /*2fa0*/  IMAD.IADD R12, R8, 0x1, R13 ;  /* 0x00000001080c7824 */ /* 0x000fc600078e020d */
[----:B------:R-:W-:Y:S01]  /*2fb0*/  IMNMX R14, R9, R2, PT ;  /* 0x00000002090e7217 */ /* 0x000fe20003800200 */
[----:B------:R-:W-:Y:S05]  /*2fc0*/  @!P3 BRA `(.L_x_870) ;  /* 0x000001500000b947 */ /* 0x000fea0003800000 */
[----:B------:R-:W-:Y:S01]  /*2fd0*/  IADD3 R13, -R204, R195, R13 ;  /* 0x000000c3cc0d7210 */ /* 0x000fe20007ffe10d */
[----:B------:R-:W-:Y:S03]  /*2fe0*/  BSSY B0, `(.L_x_871) ;  /* 0x000000e000007945 */ /* 0x000fe60003800000 */
        /* <DEDUP_REMOVED lines=9> */
.L_x_872:
[----:B------:R-:W-:-:S04]  /*3080*/  MOV R9, c[0x0][0x32c] ;  /* 0x0000cb0000097a02 */ /* 0x000fc80000000f00 */
[----:B------:R-:W-:-:S13]  /*3090*/  ISETP.NE.AND P0, PT, R9, 0x1, PT ;  /* 0x000000010900780c */ /* 0x000fda0003f05270 */
[----:B------:R-:W-:-:S05]  /*30a0*/  @P0 IMAD.HI.U32 R9, R13, c[0x0][0x330], RZ ;  /* 0x0000cc000d090a27 */ /* 0x000fca00078e00ff */
[----:B------:R-:W-:Y:S02]  /*30b0*/  @P0 SHF.R.U32.HI R13, RZ, c[0x0][0x334], R9 ;  /* 0x0000cd00ff0d0a19 */ /* 0x000fe40000011609 */
.L_x_873:
[----:B------:R-:W-:Y:S05]  /*30c0*/  BSYNC B0 ;  /* 0x0000000000007941 */ /* 0x000fea0003800000 */
.L_x_871:
[----:B------:R-:W-:-:S04]  /*30d0*/  IMAD R11, R13, c[0x0][0x32c], -R6 ;  /* 0x0000cb000d0b7a24 */ /* 0x000fc800078e0a06 */
[----:B------:R-:W-:-:S05]  /*30e0*/  IMAD.IADD R11, R11, 0x1, -R214 ;  /* 0x000000010b0b7824 */ /* 0x000fca00078e0ad6 */
[----:B------:R-:W-:Y:S02]  /*30f0*/  IADD3 R9, R11, c[0x0][0x32c], RZ ;  /* 0x0000cb000b097a10 */ /* 0x000fe40007ffe0ff */
[----:B------:R-:W-:Y:S02]  /*3100*/  IMNMX R12, R12, R11, !PT ;  /* 0x0000000b0c0c7217 */ /* 0x000fe40007800200 */
[----:B------:R-:W-:Y:S02]  /*3110*/  IMNMX R14, R14, R9, PT ;  /* 0x000000090e0e7217 */ /* 0x000fe40003800200 */
.L_x_870:
[----:B------:R-:W-:-:S04]  /*3120*/  ISETP.GT.AND P1, PT, R133, RZ, PT ;  /* 0x000000ff8500720c */ /* 0x000fc80003f24270 */
[----:B------:R-:W-:-:S04]  /*3130*/  ISETP.GT.AND P0, PT, R12, RZ, P1 ;  /* 0x000000ff0c00720c */ /* 0x000fc80000f04270 */
[----:B------:R-:W-:-:S04]  /*3140*/  ISETP.LT.OR P0, PT, R14, 0x1, P0 ;  /* 0x000000010e00780c */ /* 0x000fc80000701670 */
[----:B------:R-:W-:Y:S02]  /*3150*/  FSEL R32, R32, -INF , !P0 ;  /* 0xff80000020207808 */ /* 0x000fe40004000000 */
[----:B------:R-:W-:-:S04]  /*3160*/  ISETP.GT.AND P0, PT, R12, 0x1, P1 ;  /* 0x000000010c00780c */ /* 0x000fc80000f04270 */
        /* <DEDUP_REMOVED lines=26> */
[----:B------:R-:W-:Y:S01]  /*3310*/  ISETP.GT.AND P0, PT, R12, 0x28, P1 ;  /* 0x000000280c00780c */ /* 0x000fe20000f04270 */
[----:B------:R-:W1:Y:S03]  /*3320*/  SHFL.IDX PT, R17, R0, 0x1, 0x1c1f ;  /* 0x003c1f0000117f89 */ /* 0x000e6600000e0000 */
[----:B------:R-:W-:-:S04]  /*3330*/  ISETP.LT.OR P0, PT, R14, 0x29, P0 ;  /* 0x000000290e00780c */ /* 0x000fc80000701670 */
[----:B------:R-:W-:Y:S02]  /*3340*/  FSEL R171, R64, -INF , !P0 ;  /* 0xff80000040ab7808 */ /* 0x000fe40004000000 */
[----:B------:R-:W-:-:S04]  /*3350*/  ISETP.GT.AND P0, PT, R12, 0x29, P1 ;  /* 0x000000290c00780c */ /* 0x000fc80000f04270 */
[----:B------:R-:W-:-:S04]  /*3360*/  ISETP.LT.OR P0, PT, R14, 0x2a, P0 ;  /* 0x0000002a0e00780c */ /* 0x000fc80000701670 */
[----:B------:R-:W-:Y:S02]  /*3370*/  FSEL R167, R65, -INF , !P0 ;  /* 0xff80000041a77808 */ /* 0x000fe40004000000 */
[----:B------:R-:W-:-:S04]  /*3380*/  ISETP.GT.AND P0, PT, R12, 0x30, P1 ;  /* 0x000000300c00780c */ /* 0x000fc80000f04270 */
[----:B------:R-:W-:Y:S01]  /*3390*/  ISETP.LT.OR P0, PT, R14, 0x31, P0 ;  /* 0x000000310e00780c */ /* 0x000fe20000701670 */
[----:B-1----:R-:W-:-:S03]  /*33a0*/  IMAD.IADD R15, R10, 0x1, R17 ;  /* 0x000000010a0f7824 */ /* 0x002fc600078e0211 */
[----:B------:R-:W-:Y:S02]  /*33b0*/  FSEL R177, R60, -INF , !P0 ;  /* 0xff8000003cb17808 */ /* 0x000fe40004000000 */
[----:B------:R-:W-:Y:S02]  /*33c0*/  ISETP.GT.AND P0, PT, R12, 0x31, P1 ;  /* 0x000000310c00780c */ /* 0x000fe40000f04270 */
[----:B------:R-:W-:Y:S01]  /*33d0*/  IMNMX R2, R15, R2, PT ;  /* 0x000000020f027217 */ /* 0x000fe20003800200 */
[----:B------:R-:W-:Y:S01]  /*33e0*/  IMAD.IADD R15, R8, 0x1, R17 ;  /* 0x00000001080f7824 */ /* 0x000fe200078e0211 */
[----:B------:R-:W-:-:S04]  /*33f0*/  ISETP.LT.OR P0, PT, R14, 0x32, P0 ;  /* 0x000000320e00780c */ /* 0x000fc80000701670 */
[----:B------:R-:W-:Y:S02]  /*3400*/  FSEL R175, R61, -INF , !P0 ;  /* 0xff8000003daf7808 */ /* 0x000fe40004000000 */
[----:B------:R-:W-:-:S04]  /*3410*/  ISETP.GT.AND P0, PT, R12, 0x38, P1 ;  /* 0x000000380c00780c */ /* 0x000fc80000f04270 */
[----:B------:R-:W-:-:S04]  /*3420*/  ISETP.LT.OR P0, PT, R14, 0x39, P0 ;  /* 0x000000390e00780c */ /* 0x000fc80000701670 */
[----:B------:R-:W-:Y:S02]  /*3430*/  FSEL R143, R56, -INF , !P0 ;  /* 0xff800000388f7808 */ /* 0x000fe40004000000 */
[----:B------:R-:W-:-:S04]  /*3440*/  ISETP.GT.AND P0, PT, R12, 0x39, P1 ;  /* 0x000000390c00780c */ /* 0x000fc80000f04270 */
[----:B------:R-:W-:-:S04]  /*3450*/  ISETP.LT.OR P0, PT, R14, 0x3a, P0 ;  /* 0x0000003a0e00780c */ /* 0x000fc80000701670 */
[----:B------:R-:W-:Y:S01]  /*3460*/  FSEL R141, R57, -INF , !P0 ;  /* 0xff800000398d7808 */ /* 0x000fe20004000000 */
        /* <DEDUP_REMOVED lines=12> */
.L_x_876:
[----:B------:R-:W-:-:S04]  /*3530*/  MOV R0, c[0x0][0x32c] ;  /* 0x0000cb0000007a02 */ /* 0x000fc80000000f00 */
[----:B------:R-:W-:-:S13]  /*3540*/  ISETP.NE.AND P0, PT, R0, 0x1, PT ;  /* 0x000000010000780c */ /* 0x000fda0003f05270 */
[----:B------:R-:W-:-:S05]  /*3550*/  @P0 IMAD.HI.U32 R0, R17, c[0x0][0x330], RZ ;  /* 0x0000cc0011000a27 */ /* 0x000fca00078e00ff */
[----:B------:R-:W-:Y:S02]  /*3560*/  @P0 SHF.R.U32.HI R17, RZ, c[0x0][0x334], R0 ;  /* 0x0000cd00ff110a19 */ /* 0x000fe40000011600 */
.L_x_877:
[----:B------:R-:W-:Y:S05]  /*3570*/  BSYNC B0 ;  /* 0x0000000000007941 */ /* 0x000fea0003800000 */
.L_x_875:
[----:B------:R-:W-:-:S04]  /*3580*/  IMAD R17, R17, c[0x0][0x32c], -R6 ;  /* 0x0000cb0011117a24 */ /* 0x000fc800078e0a06 */
[----:B------:R-:W-:-:S05]  /*3590*/  IMAD.IADD R0, R17, 0x1, -R214 ;  /* 0x0000000111007824 */ /* 0x000fca00078e0ad6 */
[----:B------:R-:W-:Y:S02]  /*35a0*/  IADD3 R17, R0, c[0x0][0x32c], RZ ;  /* 0x0000cb0000117a10 */ /* 0x000fe40007ffe0ff */
[----:B------:R-:W-:Y:S02]  /*35b0*/  IMNMX R15, R15, R0, !PT ;  /* 0x000000000f0f7217 */ /* 0x000fe40007800200 */
[----:B------:R-:W-:Y:S02]  /*35c0*/  IMNMX R2, R2, R17, PT ;  /* 0x0000001102027217 */ /* 0x000fe40003800200 */
.L_x_874:
[----:B------:R-:W-:Y:S01]  /*35d0*/  ISETP.GT.AND P0, PT, R15, 0x8, P1 ;  /* 0x000000080f00780c */ /* 0x000fe20000f04270 */
[----:B------:R-:W-:-:S04]  /*35e0*/  DEPBAR.LE SB0, 0x2 ;  /* 0x000080800000791a */ /* 0x000fc80000000000 */
[----:B------:R-:W-:Y:S01]  /*35f0*/  BAR.SYNC.DEFER_BLOCKING 0x0 ;  /* 0x0000000000007b1d */ /* 0x000fe20000010000 */
[----:B------:R-:W-:Y:S01]  /*3600*/  ISETP.LT.OR P0, PT, R2, 0x9, P0 ;  /* 0x000000090200780c */ /* 0x000fe20000701670 */
[----:B------:R-:W-:Y:S01]  /*3610*/  IMAD.SHL.U32 R185, R4, 0x2, RZ ;  /* 0x0000000204b97824 */ /* 0x000fe200078e00ff */
[----:B------:R-:W-:Y:S02]  /*3620*/  IADD3 R0, R133, -0x3, RZ ;  /* 0xfffffffd85007810 */ /* 0x000fe40007ffe0ff */
[----:B------:R-:W-:Y:S01]  /*3630*/  FSEL R30, R30, -INF , !P0 ;  /* 0xff8000001e1e7808 */ /* 0x000fe20004000000 */
[--C-:B------:R-:W-:Y:S01]  /*3640*/  IMAD R184, R3, 0x2, R185.reuse ;  /* 0x0000000203b87824 */ /* 0x100fe200078e02b9 */
[----:B------:R-:W-:Y:S01]  /*3650*/  ISETP.GT.AND P0, PT, R15, 0x9, P1 ;  /* 0x000000090f00780c */ /* 0x000fe20000f04270 */
[----:B------:R-:W-:Y:S01]  /*3660*/  IMAD.IADD R172, R189, 0x1, R185 ;  /* 0x00000001bdac7824 */ /* 0x000fe200078e02b9 */
[----:B------:R-:W-:Y:S01]  /*3670*/  IADD3 R219, R133, -0x2, RZ ;  /* 0xfffffffe85db7810 */ /* 0x000fe20007ffe0ff */
[----:B------:R-:W-:Y:S01]  /*3680*/  IMAD.IADD R163, R189, 0x1, R184 ;  /* 0x00000001bda37824 */ /* 0x000fe200078e02b8 */
[----:B------:R-:W-:Y:S01]  /*3690*/  ISETP.LT.OR P0, PT, R2, 0xa, P0 ;  /* 0x0000000a0200780c */ /* 0x000fe20000701670 */
[----:B------:R-:W-:-:S03]  /*36a0*/  IMAD R3, R3, 0x2, R172 ;  /* 0x0000000203037824 */ /* 0x000fc600078e02ac */
[----:B------:R-:W-:Y:S02]  /*36b0*/  FSEL R6, R31, -INF , !P0 ;  /* 0xff8000001f067808 */ /* 0x000fe40004000000 */
[----:B------:R-:W-:-:S04]  /*36c0*/  ISETP.GT.AND P0, PT, R15, 0x10, P1 ;  /* 0x000000100f00780c */ /* 0x000fc80000f04270 */
[----:B------:R-:W-:Y:S01]  /*36d0*/  ISETP.LT.OR P0, PT, R2, 0x11, P0 ;  /* 0x000000110200780c */ /* 0x000fe20000701670 */
[----:B------:R-:W-:Y:S03]  /*36e0*/  LDSM.16.MT88.4 R40, [R185+0x2100] ;  /* 0x00210000b928783b */ /* 0x000fe60000004200 */
[----:B------:R-:W-:Y:S02]  /*36f0*/  FSEL R26, R26, -INF , !P0 ;  /* 0xff8000001a1a7808 */ /* 0x000fe40004000000 */
[----:B------:R-:W-:Y:S01]  /*3700*/  ISETP.GT.AND P0, PT, R15, 0x11, P1 ;  /* 0x000000110f00780c */ /* 0x000fe20000f04270 */
[----:B------:R-:W-:Y:S03]  /*3710*/  LDSM.16.MT88.4 R124, [R185+0x100] ;  /* 0x00010000b97c783b */ /* 0x000fe60000004200 */
[----:B------:R-:W-:Y:S01]  /*3720*/  ISETP.LT.OR P0, PT, R2, 0x12, P0 ;  /* 0x000000120200780c */ /* 0x000fe20000701670 */
[----:B------:R-:W-:Y:S03]  /*3730*/  LDSM.16.MT88.4 R104, [R172+0x100] ;  /* 0x00010000ac68783b */ /* 0x000fe60000004200 */
[----:B------:R-:W-:Y:S01]  /*3740*/  FSEL R12, R27, -INF , !P0 ;  /* 0xff8000001b0c7808 */ /* 0x000fe20004000000 */
[----:B------:R-:W-:Y:S01]  /*3750*/  LDSM.16.MT88.4 R112, [R184+0x100] ;  /* 0x00010000b870783b */ /* 0x000fe20000004200 */
[----:B------:R-:W-:-:S03]  /*3760*/  ISETP.GT.AND P0, PT, R15, 0x18, P1 ;  /* 0x000000180f00780c */ /* 0x000fc60000f04270 */
[----:B------:R-:W-:Y:S01]  /*3770*/  LDSM.16.MT88.4 R120, [R3+0x100] ;  /* 0x000100000378783b */ /* 0x000fe20000004200 */
[----:B------:R-:W-:-:S03]  /*3780*/  ISETP.LT.OR P0, PT, R2, 0x19, P0 ;  /* 0x000000190200780c */ /* 0x000fc60000701670 */
[----:B------:R-:W-:Y:S01]  /*3790*/  LDSM.16.MT88.4 R48, [R172+0x2100] ;  /* 0x00210000ac30783b */ /* 0x000fe20000004200 */
        /* <DEDUP_REMOVED lines=21> */
[----:B------:R-:W-:Y:S03]  /*38f0*/  LDSM.16.MT88.4 R64, [R163+0x2100] ;  /* 0x00210000a340783b */ /* 0x000fe60000004200 */
        /* <DEDUP_REMOVED lines=17> */
[----:B------:R-:W-:Y:S01]  /*3a10*/  ISETP.GE.AND P0, PT, R0, R194, PT ;  /* 0x000000c20000720c */ /* 0x000fe20003f06270 */
[----:B------:R-:W-:-:S12]  /*3a20*/  LDSM.16.MT88.4 R56, [R184+0x2100] ;  /* 0x00210000b838783b */ /* 0x000fd80000004200 */
[----:B------:R-:W-:Y:S01]  /*3a30*/  @P0 SHF.R.S32.HI R2, RZ, 0x1f, R0 ;  /* 0x0000001fff020819 */ /* 0x000fe20000011400 */
[----:B------:R-:W-:Y:S02]  /*3a40*/  @P0 IMAD R5, R5, R0, RZ ;  /* 0x0000000005050224 */ /* 0x000fe400078e02ff */
[----:B------:R-:W-:-:S04]  /*3a50*/  @P0 IMAD.WIDE.U32 R16, R0, R7, R212 ;  /* 0x0000000700100225 */ /* 0x000fc800078e00d4 */
[----:B------:R-:W-:Y:S01]  /*3a60*/  @P0 IMAD R0, R2, R7, R5 ;  /* 0x0000000702000224 */ /* 0x000fe200078e0205 */
[----:B------:R-:W-:Y:S02]  /*3a70*/  @P0 LEA R148, P1, R16, c[0x0][0x1c8], 0x1 ;  /* 0x0000720010940a11 */ /* 0x000fe400078208ff */
[----:B------:R-:W-:Y:S01]  /*3a80*/  FMNMX.FTZ R5, R34, R14, !PT ;  /* 0x0000000e22057209 */ /* 0x000fe20007810000 */
[----:B------:R-:W-:-:S03]  /*3a90*/  @P0 IMAD.IADD R0, R17, 0x1, R0 ;  /* 0x0000000111000824 */ /* 0x000fc600078e0200 */
[----:B------:R-:W-:Y:S02]  /*3aa0*/  FMNMX.FTZ R5, R30, R5, !PT ;  /* 0x000000051e057209 */ /* 0x000fe40007810000 */
[----:B------:R-:W-:Y:S02]  /*3ab0*/  @P0 LEA.HI.X R149, R16, c[0x0][0x1cc], R0, 0x1, P1 ;  /* 0x0000730010950a11 */ /* 0x000fe400008f0c00 */
[----:B------:R-:W-:Y:S02]  /*3ac0*/  FMNMX.FTZ R0, R32, R33, !PT ;  /* 0x0000002120007209 */ /* 0x000fe40007810000 */
[----:B------:R-:W-:Y:S02]  /*3ad0*/  FMNMX.FTZ R5, R6, R5, !PT ;  /* 0x0000000506057209 */ /* 0x000fe40007810000 */
[----:B------:R-:W-:Y:S02]  /*3ae0*/  FMNMX.FTZ R0, R13, R0, !PT ;  /* 0x000000000d007209 */ /* 0x000fe40007810000 */
[----:B------:R-:W-:-:S02]  /*3af0*/  FMNMX.FTZ R5, R26, R5, !PT ;  /* 0x000000051a057209 */ /* 0x000fc40007810000 */
[----:B------:R-:W-:Y:S02]  /*3b00*/  FMNMX.FTZ R0, R29, R0, !PT ;  /* 0x000000001d007209 */ /* 0x000fe40007810000 */
[----:B------:R-:W-:Y:S02]  /*3b10*/  FMNMX.FTZ R5, R12, R5, !PT ;  /* 0x000000050c057209 */ /* 0x000fe40007810000 */
        /* <DEDUP_REMOVED lines=21> */
[----:B------:R-:W-:Y:S01]  /*3c70*/  @P0 LEA R146, P1, R201, R148, 0x1 ;  /* 0x00000094c9920211 */ /* 0x000fe200078208ff */
[----:B------:R-:W1:Y:S01]  /*3c80*/  SHFL.BFLY PT, R5, R16, 0x2, 0x1f ;  /* 0x0c401f0010057f89 */ /* 0x000e6200000e0000 */
[----:B------:R-:W-:-:S02]  /*3c90*/  FMNMX.FTZ R0, R141, R0, !PT ;  /* 0x000000008d007209 */ /* 0x000fc40007810000 */
[----:B------:R-:W-:-:S03]  /*3ca0*/  @P0 LEA.HI.X R147, R201, R149, R200, 0x1, P1 ;  /* 0x00000095c9930211 */ /* 0x000fc600008f0cc8 */
[----:B------:R-:W2:Y:S01]  /*3cb0*/  SHFL.BFLY PT, R7, R0, 0x2, 0x1f ;  /* 0x0c401f0000077f89 */ /* 0x000ea200000e0000 */
[----:B-1----:R-:W-:-:S03]  /*3cc0*/  FMNMX.FTZ R5, R16, R5, !PT ;  /* 0x0000000510057209 */ /* 0x002fc60007810000 */
[----:B------:R-:W-:Y:S01]  /*3cd0*/  LDSM.16.MT88.4 R16, [R184+0x2900] ;  /* 0x00290000b810783b */ /* 0x000fe20000004200 */
[----:B--2---:R-:W-:-:S03]  /*3ce0*/  FMNMX.FTZ R7, R0, R7, !PT ;  /* 0x0000000700077209 */ /* 0x004fc60007810000 */
[----:B------:R-:W1:Y:S04]  /*3cf0*/  SHFL.BFLY PT, R0, R5, 0x1, 0x1f ;  /* 0x0c201f0005007f89 */ /* 0x000e6800000e0000 */
[----:B------:R-:W2:Y:S01]  /*3d00*/  SHFL.BFLY PT, R2, R7, 0x1, 0x1f ;  /* 0x0c201f0007027f89 */ /* 0x000ea200000e0000 */
[----:B-1----:R-:W-:Y:S02]  /*3d10*/  FMNMX.FTZ R0, R5, R0, !PT ;  /* 0x0000000005007209 */ /* 0x002fe40007810000 */
[----:B--2---:R-:W-:-:S03]  /*3d20*/  FMNMX.FTZ R2, R7, R2, !PT ;  /* 0x0000000207027209 */ /* 0x004fc60007810000 */
[----:B------:R-:W-:Y:S01]  /*3d30*/  FMUL.FTZ R169, R0, c[0x0][0x2d0] ;  /* 0x0000b40000a97a20 */ /* 0x000fe20000410000 */
[C---:B------:R-:W-:Y:S01]  /*3d40*/  FSETP.NEU.FTZ.AND P1, PT, R2.reuse, -INF , PT ;  /* 0xff8000000200780b */ /* 0x040fe20003f3d000 */
[----:B------:R-:W-:-:S05]  /*3d50*/  FMUL.FTZ R180, R2, c[0x0][0x2d0] ;  /* 0x0000b40002b47a20 */ /* 0x000fca0000410000 */
[----:B------:R-:W-:Y:S02]  /*3d60*/  FSEL R180, R180, RZ, P1 ;  /* 0x000000ffb4b47208 */ /* 0x000fe40000800000 */
[----:B------:R-:W-:-:S03]  /*3d70*/  FSETP.NEU.FTZ.AND P1, PT, R0, -INF , PT ;  /* 0xff8000000000780b */ /* 0x000fc60003f3d000 */
[--C-:B------:R-:W-:Y:S01]  /*3d80*/  FFMA.FTZ R160, R32, c[0x0][0x2d0], -R180.reuse ;  /* 0x0000b40020a07a23 */ /* 0x100fe200000108b4 */
[----:B------:R-:W-:Y:S01]  /*3d90*/  FSEL R169, R169, RZ, P1 ;  /* 0x000000ffa9a97208 */ /* 0x000fe20000800000 */
[--C-:B------:R-:W-:Y:S02]  /*3da0*/  FFMA.FTZ R159, R33, c[0x0][0x2d0], -R180.reuse ;  /* 0x0000b400219f7a23 */ /* 0x100fe400000108b4 */
[--C-:B------:R-:W-:Y:S02]  /*3db0*/  FFMA.FTZ R157, R13, c[0x0][0x2d0], -R180.reuse ;  /* 0x0000b4000d9d7a23 */ /* 0x100fe400000108b4 */
[----:B------:R-:W-:Y:S01]  /*3dc0*/  FFMA.FTZ R154, R29, c[0x0][0x2d0], -R180 ;  /* 0x0000b4001d9a7a23 */ /* 0x000fe200000108b4 */
[----:B------:R-:W-:Y:S01]  /*3dd0*/  MUFU.EX2 R160, R160 ;  /* 0x000000a000a07308 */ /* 0x000fe20000000800 */
[--C-:B------:R-:W-:Y:S02]  /*3de0*/  FFMA.FTZ R162, R34, c[0x0][0x2d0], -R169.reuse ;  /* 0x0000b40022a27a23 */ /* 0x100fe400000108a9 */
[--C-:B------:R-:W-:Y:S01]  /*3df0*/  FFMA.FTZ R161, R14, c[0x0][0x2d0], -R169.reuse ;  /* 0x0000b4000ea17a23 */ /* 0x100fe200000108a9 */
[----:B------:R-:W-:Y:S01]  /*3e00*/  LDSM.16.MT88.4 R32, [R184+0x900] ;  /* 0x00090000b820783b */ /* 0x000fe20000004200 */
[----:B------:R-:W-:-:S02]  /*3e10*/  FFMA.FTZ R164, R30, c[0x0][0x2d0], -R169 ;  /* 0x0000b4001ea47a23 */ /* 0x000fc400000108a9 */
[--C-:B------:R-:W-:Y:S01]  /*3e20*/  FFMA.FTZ R155, R6, c[0x0][0x2d0], -R169.reuse ;  /* 0x0000b400069b7a23 */ /* 0x100fe200000108a9 */
[----:B------:R-:W1:Y:S01]  /*3e30*/  MUFU.EX2 R159, R159 ;  /* 0x0000009f009f7308 */ /* 0x000e620000000800 */
[----:B------:R2:W3:Y:S01]  /*3e40*/  LDSM.16.MT88.4 R4, [R3+0x4100] ;  /* 0x004100000304783b */ /* 0x0004e20000004200 */
[--C-:B------:R-:W-:Y:S02]  /*3e50*/  FFMA.FTZ R158, R11, c[0x0][0x2d0], -R180.reuse ;  /* 0x0000b4000b9e7a23 */ /* 0x100fe400000108b4 */
[--C-:B------:R-:W-:Y:S01]  /*3e60*/  FFMA.FTZ R152, R9, c[0x0][0x2d0], -R180.reuse ;  /* 0x0000b40009987a23 */ /* 0x100fe200000108b4 */
[----:B------:R-:W-:Y:S01]  /*3e70*/  LDSM.16.MT88.4 R28, [R163+0x900] ;  /* 0x00090000a31c783b */ /* 0x000fe20000004200 */
[----:B------:R-:W-:Y:S02]  /*3e80*/  FFMA.FTZ R150, R10, c[0x0][0x2d0], -R169 ;  /* 0x0000b4000a967a23 */ /* 0x000fe400000108a9 */
[----:B------:R-:W-:Y:S01]  /*3e90*/  MUFU.EX2 R157, R157 ;  /* 0x0000009d009d7308 */ /* 0x000fe20000000800 */
[----:B------:R-:W-:-:S02]  /*3ea0*/  FFMA.FTZ R153, R25, c[0x0][0x2d0], -R180 ;  /* 0x0000b40019997a23 */ /* 0x000fc400000108b4 */
[--C-:B------:R-:W-:Y:S02]  /*3eb0*/  FFMA.FTZ R145, R21, c[0x0][0x2d0], -R180.reuse ;  /* 0x0000b40015917a23 */ /* 0x100fe400000108b4 */
[--C-:B------:R-:W-:Y:S01]  /*3ec0*/  FFMA.FTZ R156, R26, c[0x0][0x2d0], -R169.reuse ;  /* 0x0000b4001a9c7a23 */ /* 0x100fe200000108a9 */
[----:B------:R-:W-:Y:S01]  /*3ed0*/  LDSM.16.MT88.4 R20, [R185+0x900] ;  /* 0x00090000b914783b */ /* 0x000fe20000004200 */
[--C-:B------:R-:W-:Y:S01]  /*3ee0*/  FFMA.FTZ R151, R12, c[0x0][0x2d0], -R169.reuse ;  /* 0x0000b4000c977a23 */ /* 0x100fe200000108a9 */
[----:B------:R-:W4:Y:S01]  /*3ef0*/  MUFU.EX2 R154, R154 ;  /* 0x0000009a009a7308 */ /* 0x000f220000000800 */
[----:B-1----:R-:W-:Y:S01]  /*3f00*/  F2FP.PACK_AB R96, R159, R160 ;  /* 0x000000a09f60723e */ /* 0x002fe200000000ff */
[----:B------:R-:W-:Y:S01]  /*3f10*/  LDSM.16.MT88.4 R12, [R163+0x2900] ;  /* 0x00290000a30c783b */ /* 0x000fe20000004200 */
[--C-:B------:R-:W-:Y:S02]  /*3f20*/  FFMA.FTZ R168, R173, c[0x0][0x2d0], -R180.reuse ;  /* 0x0000b400ada87a23 */ /* 0x100fe400000108b4 */
[--C-:B------:R-:W-:Y:S01]  /*3f30*/  FFMA.FTZ R166, R171, c[0x0][0x2d0], -R180.reuse ;  /* 0x0000b400aba67a23 */ /* 0x100fe200000108b4 */
[----:B------:R-:W-:Y:S01]  /*3f40*/  LDSM.16.MT88.4 R24, [R172+0x2900] ;  /* 0x00290000ac18783b */ /* 0x000fe20000004200 */
[----:B------:R-:W-:Y:S01]  /*3f50*/  FFMA.FTZ R165, R165, c[0x0][0x2d0], -R180 ;  /* 0x0000b400a5a57a23 */ /* 0x000fe200000108b4 */
[----:B------:R-:W-:Y:S01]  /*3f60*/  MUFU.EX2 R162, R162 ;  /* 0x000000a200a27308 */ /* 0x000fe20000000800 */
[----:B--2---:R-:W-:-:S02]  /*3f70*/  FFMA.FTZ R3, R8, c[0x0][0x2d0], -R169 ;  /* 0x0000b40008037a23 */ /* 0x004fc400000108a9 */
[----:B------:R-:W1:Y:S01]  /*3f80*/  LDSM.16.MT88.4 R8, [R185+0x2900] ;  /* 0x00290000b908783b */ /* 0x000e620000004200 */
[----:B------:R-:W-:Y:S02]  /*3f90*/  FFMA.FTZ R167, R167, c[0x0][0x2d0], -R180 ;  /* 0x0000b400a7a77a23 */ /* 0x000fe400000108b4 */
[--C-:B------:R-:W-:Y:S02]  /*3fa0*/  FFMA.FTZ R171, R216, c[0x0][0x2d0], -R169.reuse ;  /* 0x0000b400d8ab7a23 */ /* 0x100fe400000108a9 */
[----:B------:R-:W2:Y:S01]  /*3fb0*/  MUFU.EX2 R161, R161 ;  /* 0x000000a100a17308 */ /* 0x000ea20000000800 */
[----:B----4-:R-:W-:Y:S01]  /*3fc0*/  F2FP.PACK_AB R98, R154, R157 ;  /* 0x0000009d9a62723e */ /* 0x010fe200000000ff */
[--C-:B------:R-:W-:Y:S02]  /*3fd0*/  FFMA.FTZ R174, R174, c[0x0][0x2d0], -R169.reuse ;  /* 0x0000b400aeae7a23 */ /* 0x100fe400000108a9 */
[--C-:B------:R-:W-:Y:S02]  /*3fe0*/  FFMA.FTZ R173, R182, c[0x0][0x2d0], -R169.reuse ;  /* 0x0000b400b6ad7a23 */ /* 0x100fe400000108a9 */
[----:B------:R-:W-:-:S02]  /*3ff0*/  FFMA.FTZ R178, R178, c[0x0][0x2d0], -R169 ;  /* 0x0000b400b2b27a23 */ /* 0x000fc400000108a9 */
        /* <DEDUP_REMOVED lines=65> */
[C---:B---3--:R-:W-:Y:S07]  /*4410*/  HMMA.16816.F32 R92, R96.reuse, R4, RZ ;  /* 0x00000004605c723c */ /* 0x048fee00000018ff */
        /* <DEDUP_REMOVED lines=8> */
[----:B-----5:R-:W-:Y:S01]  /*44a0*/  F2FP.PACK_AB R7, R3, R150 ;  /* 0x000000960307723e */ /* 0x020fe200000000ff */
[----:B------:R-:W-:Y:S02]  /*44b0*/  FADD.FTZ R152, R152, R153 ;  /* 0x0000009998987221 */ /* 0x000fe40000010000 */
[----:B------:R-:W-:Y:S02]  /*44c0*/  FADD.FTZ R150, R150, R151 ;  /* 0x0000009796967221 */ /* 0x000fe40000010000 */
[----:B------:R-:W-:-:S02]  /*44d0*/  FADD.FTZ R152, R145, R152 ;  /* 0x0000009891987221 */ /* 0x000fc40000010000 */
[----:B-1----:R-:W-:Y:S01]  /*44e0*/  HMMA.16816.F32 R36, R4, R8, R36 ;  /* 0x000000080424723c */ /* 0x002fe20000001824 */
[----:B------:R-:W-:Y:S02]  /*44f0*/  FADD.FTZ R150, R3, R150 ;  /* 0x0000009603967221 */ /* 0x000fe40000010000 */
[----:B------:R-:W-:-:S05]  /*4500*/  @P2 IMAD.HI.U32 R3, R135, c[0x0][0x2c8], RZ ;  /* 0x0000b20087032a27 */ /* 0x000fca00078e00ff */
[----:B------:R-:W-:Y:S01]  /*4510*/  HMMA.16816.F32 R40, R4, R10, R40 ;  /* 0x0000000a0428723c */ /* 0x000fe20000001828 */
[----:B------:R-:W1:Y:S01]  /*4520*/  LDSM.16.MT88.4 R8, [R172+0x4900] ;  /* 0x00490000ac08783b */ /* 0x000e620000004200 */
[----:B------:R-:W-:-:S05]  /*4530*/  @P2 SHF.R.U32.HI R135, RZ, c[0x0][0x2cc], R3 ;  /* 0x0000b300ff872a19 */ /* 0x000fca0000011603 */
[----:B------:R-:W-:Y:S01]  /*4540*/  IMAD.IADD R132, R132, 0x1, R135 ;  /* 0x0000000184847824 */ /* 0x000fe200078e0287 */
        /* <DEDUP_REMOVED lines=84> */
[C---:B------:R-:W-:Y:S01]  /*4a90*/  F2FP.PACK_AB R5, R179.reuse, R176 ;  /* 0x000000b0b305723e */ /* 0x040fe200000000ff */
        /* <DEDUP_REMOVED lines=16> */
[----:B------:R-:W2:Y:S04]  /*4ba0*/  LDSM.16.MT88.4 R16, [R163+0x5900] ;  /* 0x00590000a310783b */ /* 0x000ea80000004200 */
[----:B------:R-:W-:Y:S01]  /*4bb0*/  @!PT LDS RZ, [RZ] ;  /* 0x00000000fffff984 */ /* 0x000fe20000000800 */
[----:B------:R-:W-:Y:S01]  /*4bc0*/  @!PT LDS RZ, [RZ] ;  /* 0x00000000fffff984 */ /* 0x000fe20000000800 */
[----:B------:R-:W-:Y:S01]  /*4bd0*/  @!PT LDS RZ, [RZ] ;  /* 0x00000000fffff984 */ /* 0x000fe20000000800 */
[----:B------:R1:W-:Y:S03]  /*4be0*/  @P0 LDGSTS.E.BYPASS.LTC128B.128 [R144+0xc100], [R148.64], !P5 ;  /* 0x0c10000094900fae */ /* 0x0003e6000e901d48 */
[C---:B------:R-:W-:Y:S01]  /*4bf0*/  HMMA.16816.F32 R44, R4.reuse, R140, R44 ;  /* 0x0000008c042c723c */ /* 0x040fe2000000182c */
[----:B------:R1:W-:Y:S04]  /*4c00*/  @P0 LDGSTS.E.BYPASS.LTC128B.128 [R144+0xe100], [R148.64+0x80], !P4 ;  /* 0x0e10008094900fae */ /* 0x0003e8000e101d48 */
[----:B------:R1:W-:Y:S03]  /*4c10*/  @P0 LDGSTS.E.BYPASS.LTC128B.128 [R144+0x10100], [R148.64+0x100], !P6 ;  /* 0x1010010094900fae */ /* 0x0003e6000f101d48 */
[C---:B------:R-:W-:Y:S01]  /*4c20*/  HMMA.16816.F32 R48, R4.reuse, R142, R48 ;  /* 0x0000008e0430723c */ /* 0x040fe20000001830 */
[----:B------:R1:W-:Y:S04]  /*4c30*/  @P0 LDGSTS.E.BYPASS.LTC128B.128 [R144+0xd100], [R146.64], !P5 ;  /* 0x0d10000092900fae */ /* 0x0003e8000e901d48 */
[----:B------:R1:W-:Y:S03]  /*4c40*/  @P0 LDGSTS.E.BYPASS.LTC128B.128 [R144+0xf100], [R146.64+0x80], !P4 ;  /* 0x0f10008092900fae */ /* 0x0003e6000e101d48 */
[C---:B------:R-:W-:Y:S01]  /*4c50*/  HMMA.16816.F32 R76, R4.reuse, R136, R76 ;  /* 0x00000088044c723c */ /* 0x040fe2000000184c */
[----:B------:R1:W-:Y:S04]  /*4c60*/  @P0 LDGSTS.E.BYPASS.LTC128B.128 [R144+0x11100], [R146.64+0x100], !P6 ;  /* 0x1110010092900fae */ /* 0x0003e8000f101d48 */
[----:B------:R-:W0:Y:S03]  /*4c70*/  LDGDEPBAR ;  /* 0x00000000000079af */ /* 0x000e260000000000 */
        /* <DEDUP_REMOVED lines=14> */
[----:B------:R-:W-:Y:S07]  /*4d60*/  HMMA.16816.F32 R96, R4, R18, R96 ;  /* 0x000000120460723c */ /* 0x000fee0000001860 */
[----:B------:R-:W-:Y:S01]  /*4d70*/  IADD3 R4, R132, c[0x0][0x328], RZ ;  /* 0x0000ca0084047a10 */ /* 0x000fe20007ffe0ff */
[----:B------:R-:W-:Y:S05]  /*4d80*/  @!P3 BRA `(.L_x_878) ;  /* 0x000000f00000b947 */ /* 0x000fea0003800000 */
[C---:B------:R-:W-:Y:S01]  /*4d90*/  ISETP.GT.AND P0, PT, R132.reuse, RZ, PT ;  /* 0x000000ff8400720c */ /* 0x040fe20003f04270 */
[----:B------:R-:W-:Y:S01]  /*4da0*/  IMAD.MOV.U32 R3, RZ, RZ, c[0x0][0x32c] ;  /* 0x0000cb00ff037624 */ /* 0x000fe200078e00ff */
        /* <DEDUP_REMOVED lines=8> */
.L_x_879:
[----:B------:R-:W-:-:S13]  /*4e30*/  ISETP.NE.AND P0, PT, R3, 0x1, PT ;  /* 0x000000010300780c */ /* 0x000fda0003f05270 */
[----:B------:R-:W-:-:S05]  /*4e40*/  @P0 IMAD.HI.U32 R5, R6, c[0x0][0x330], RZ ;  /* 0x0000cc0006050a27 */ /* 0x000fca00078e00ff */
[----:B------:R-:W-:-:S05]  /*4e50*/  @P0 SHF.R.U32.HI R6, RZ, c[0x0][0x334], R5 ;  /* 0x0000cd00ff060a19 */ /* 0x000fca0000011605 */
.L_x_880:
[----:B------:R-:W-:-:S05]  /*4e60*/  IMAD R3, R6, R3, c[0x0][0x32c] ;  /* 0x0000cb0006037624 */ /* 0x000fca00078e0203 */
[----:B------:R-:W-:-:S04]  /*4e70*/  IMNMX R4, R4, R3, PT ;  /* 0x0000000304047217 */ /* 0x000fc80003800200 */
.L_x_878:
[----:B------:R-:W-:Y:S01]  /*4e80*/  SHF.R.S32.HI R3, RZ, 0x1f, R4 ;  /* 0x0000001fff037819 */ /* 0x000fe20000011404 */
[----:B------:R-:W-:Y:S01]  /*4e90*/  UMOV UR5, 0x1 ;  /* 0x0000000100057882 */ /* 0x000fe20000000000 */
[----:B------:R-:W-:Y:S02]  /*4ea0*/  IMAD.MOV.U32 R216, RZ, RZ, RZ ;  /* 0x000000ffffd87224 */ /* 0x000fe400078e00ff */
[----:B------:R-:W-:-:S04]  /*4eb0*/  LEA.HI R3, R3, R4, RZ, 0x6 ;  /* 0x0000000403037211 */ /* 0x000fc800078f30ff */
[----:B------:R-:W-:-:S04]  /*4ec0*/  SHF.R.S32.HI R3, RZ, 0x6, R3 ;  /* 0x00000006ff037819 */ /* 0x000fc80000011403 */
[----:B------:R-:W-:-:S04]  /*4ed0*/  IMNMX R230, R194, R3, !PT ;  /* 0x00000003c2e67217 */ /* 0x000fc80007800200 */
[----:B------:R-:W-:-:S13]  /*4ee0*/  ISETP.GE.AND P0, PT, R219, R230, PT ;  /* 0x000000e6db00720c */ /* 0x000fda0003f06270 */
[----:B------:R-:W-:Y:S05]  /*4ef0*/  @!P0 BRA `(.L_x_881) ;  /* 0x000035c000008947 */ /* 0x000fea0003800000 */
[----:B------:R-:W-:Y:S01]  /*4f00*/  ISETP.NE.AND P3, PT, R197, 0x1, PT ;  /* 0x00000001c500780c */ /* 0x000fe20003f65270 */
[----:B------:R-:W-:Y:S01]  /*4f10*/  IMAD.MOV.U32 R191, RZ, RZ, 0x20 ;  /* 0x00000020ffbf7424 */ /* 0x000fe200078e00ff */
[----:B------:R-:W-:Y:S01]  /*4f20*/  LOP3.LUT P1, RZ, R193, 0x2, RZ, 0xc0, !PT ;  /* 0x00000002c1ff7812 */ /* 0x000fe2000782c0ff */
[----:B------:R-:W-:Y:S01]  /*4f30*/  IMAD.MOV.U32 R3, RZ, RZ, R0 ;  /* 0x000000ffff037224 */ /* 0x000fe200078e0000 */
[C---:B------:R-:W-:Y:S01]  /*4f40*/  IADD3 R229, P0, R206.reuse, 0x40, RZ ;  /* 0x00000040cee57810 */ /* 0x040fe20007f1e0ff */
[----:B------:R-:W-:Y:S01]  /*4f50*/  IMAD.MOV.U32 R216, RZ, RZ, RZ ;  /* 0x000000ffffd87224 */ /* 0x000fe200078e00ff */
[----:B------:R-:W-:Y:S01]  /*4f60*/  SEL R191, R191, 0xffffffe0, !P1 ;  /* 0xffffffe0bfbf7807 */ /* 0x000fe20004800000 */
[----:B------:R-:W-:Y:S01]  /*4f70*/  UMOV UR5, 0x1 ;  /* 0x0000000100057882 */ /* 0x000fe20000000000 */
[----:B------:R-:W-:Y:S01]  /*4f80*/  IADD3 R227, P2, R206, 0x80, RZ ;  /* 0x00000080cee37810 */ /* 0x000fe20007f5e0ff */
[----:B------:R-:W-:Y:S01]  /*4f90*/  IMAD.X R228, RZ, RZ, R211, P0 ;  /* 0x000000ffffe47224 */ /* 0x000fe200000e06d3 */
[----:B------:R-:W-:-:S02]  /*4fa0*/  IADD3 R225, P1, R208, 0x40, RZ ;  /* 0x00000040d0e17810 */ /* 0x000fc40007f3e0ff */
[----:B------:R-:W-:Y:S01]  /*4fb0*/  IADD3 R223, P0, R208, 0x80, RZ ;  /* 0x00000080d0df7810 */ /* 0x000fe20007f1e0ff */
[----:B------:R-:W-:Y:S01]  /*4fc0*/  @P3 IMAD.HI.U32 R221, R205, c[0x0][0x2c8], RZ ;  /* 0x0000b200cddd3a27 */ /* 0x000fe200078e00ff */
[----:B------:R-:W-:Y:S02]  /*4fd0*/  MOV R132, R2 ;  /* 0x0000000200847202 */ /* 0x000fe40000000f00 */
[----:B------:R-:W-:Y:S01]  /*4fe0*/  IADD3.X R222, RZ, R213, RZ, P0, !PT ;  /* 0x000000d5ffde7210 */ /* 0x000fe200007fe4ff */
[----:B------:R-:W-:Y:S01]  /*4ff0*/  IMAD.X R226, RZ, RZ, R211, P2 ;  /* 0x000000ffffe27224 */ /* 0x000fe200010e06d3 */
[----:B------:R-:W-:Y:S01]  /*5000*/  @P3 SHF.R.U32.HI R221, RZ, c[0x0][0x2cc], R221 ;  /* 0x0000b300ffdd3a19 */ /* 0x000fe200000116dd */
[----:B------:R-:W-:Y:S02]  /*5010*/  IMAD.X R224, RZ, RZ, R213, P1 ;  /* 0x000000ffffe07224 */ /* 0x000fe400008e06d5 */
.L_x_890:
[----:B------:R-:W-:Y:S04]  /*5020*/  DEPBAR.LE SB0, 0x2 ;  /* 0x000080800000791a */ /* 0x000fe80000000000 */
[----:B------:R-:W-:Y:S01]  /*5030*/  BAR.SYNC.DEFER_BLOCKING 0x0 ;  /* 0x0000000000007b1d */ /* 0x000fe20000010000 */
[----:B------:R-:W-:Y:S01]  /*5040*/  UIMAD UR4, UR5, 0x6000, URZ ;  /* 0x00006000050478a4 */ /* 0x000fe2000f8e023f */
[----:B------:R-:W-:Y:S02]  /*5050*/  ISETP.GE.AND P0, PT, R194, R219, PT ;  /* 0x000000dbc200720c */ /* 0x000fe40003f06270 */
[----:B------:R-:W-:Y:S02]  /*5060*/  ISETP.NE.AND P2, PT, R197, 0x1, PT ;  /* 0x00000001c500780c */ /* 0x000fe40003f45270 */
[----:B------:R-:W-:Y:S02]  /*5070*/  ISETP.GE.AND P3, PT, R196, 0x1, PT ;  /* 0x00000001c400780c */ /* 0x000fe40003f66270 */
[----:B------:R-:W-:Y:S05]  /*5080*/  IADD3 R135, R190, UR4, RZ ;  /* 0x00000004be877c10 */ /* 0x000fea000fffe0ff */
[--C-:B------:R-:W-:Y:S02]  /*5090*/  IMAD.IADD R133, R191, 0x1, R135.reuse ;  /* 0x00000001bf857824 */ /* 0x100fe400078e0287 */
[----:B------:R-:W-:Y:S01]  /*50a0*/  @!P0 IADD3 R176, R219, -0x1, RZ ;  /* 0xffffffffdbb08810 */ /* 0x000fe20007ffe0ff */
[C---:B------:R-:W-:Y:S01]  /*50b0*/  IMAD.IADD R0, R134.reuse, 0x1, R135 ;  /* 0x0000000186007824 */ /* 0x040fe200078e0287 */
[----:B------:R-:W-:Y:S01]  /*50c0*/  IADD3 R135, R191, R135, R134 ;  /* 0x00000087bf877210 */ /* 0x000fe20007ffe086 */
[----:B------:R-:W-:Y:S01]  /*50d0*/  IMAD.IADD R2, R134, 0x1, R133 ;  /* 0x0000000186027824 */ /* 0x000fe200078e0285 */
[----:B------:R-:W-:Y:S01]  /*50e0*/  @!P0 SHF.R.S32.HI R183, RZ, 0x1f, R176 ;  /* 0x0000001fffb78819 */ /* 0x000fe200000114b0 */
[----:B------:R-:W-:Y:S04]  /*50f0*/  LDSM.16.M88.4 R136, [R192] ;  /* 0x00000000c088783b */ /* 0x000fe80000000200 */
[----:B------:R-:W-:Y:S01]  /*5100*/  @!P0 IMAD R183, R183, c[0x0][0x208], RZ ;  /* 0x00008200b7b78a24 */ /* 0x000fe200078e02ff */
[----:B------:R-:W1:Y:S03]  /*5110*/  LDSM.16.M88.4 R140, [R190+UR4+0xc100] ;  /* 0x00c10004be8c783b */ /* 0x000e660008000200 */
[C---:B------:R-:W-:Y:S02]  /*5120*/  @!P0 IMAD R183, R176.reuse, c[0x0][0x20c], R183 ;  /* 0x00008300b0b78a24 */ /* 0x040fe400078e02b7 */
[----:B------:R-:W-:Y:S01]  /*5130*/  @!P0 IMAD.WIDE.U32 R176, R176, c[0x0][0x208], RZ ;  /* 0x00008200b0b08a25 */ /* 0x000fe200078e00ff */
[----:B------:R-:W2:Y:S03]  /*5140*/  LDSM.16.M88.4 R144, [R190+UR4+0xc900] ;  /* 0x00c90004be90783b */ /* 0x000ea60008000200 */
[----:B------:R-:W-:Y:S02]  /*5150*/  @!P0 IMAD.SHL.U32 R182, R176, 0x40, RZ ;  /* 0x00000040b0b68824 */ /* 0x000fe400078e00ff */
[----:B------:R-:W-:Y:S01]  /*5160*/  @!P0 IMAD.IADD R183, R177, 0x1, R183 ;  /* 0x00000001b1b78824 */ /* 0x000fe200078e02b7 */
[----:B------:R-:W3:Y:S02]  /*5170*/  LDSM.16.M88.4 R148, [R190+UR4+0xd100] ;  /* 0x00d10004be94783b */ /* 0x000ee40008000200 */
[----:B------:R-:W-:Y:S02]  /*5180*/  @!P0 IADD3 R178, P1, R182, R206, RZ ;  /* 0x000000ceb6b28210 */ /* 0x000fe40007f3e0ff */
[----:B------:R-:W-:Y:S01]  /*5190*/  @!P0 SHF.L.U64.HI R183, R176, 0x6, R183 ;  /* 0x00000006b0b78819 */ /* 0x000fe200000102b7 */
[----:B------:R-:W4:Y:S04]  /*51a0*/  LDSM.16.M88.4 R152, [R190+UR4+0xd900] ;  /* 0x00d90004be98783b */ /* 0x000f280008000200 */
[C---:B------:R-:W-:Y:S01]  /*51b0*/  @!P0 IMAD.X R177, R183.reuse, 0x1, R211, P1 ;  /* 0x00000001b7b18824 */ /* 0x040fe200008e06d3 */
[C---:B------:R-:W-:Y:S01]  /*51c0*/  @!P0 LEA R176, P1, R178.reuse, c[0x0][0x1f8], 0x1 ;  /* 0x00007e00b2b08a11 */ /* 0x040fe200078208ff */
[----:B------:R-:W-:Y:S03]  /*51d0*/  LDSM.16.M88.4 R156, [R133+0xd100] ;  /* 0x00d10000859c783b */ /* 0x000fe60000000200 */
[----:B------:R-:W-:Y:S02]  /*51e0*/  @!P0 LEA.HI.X R177, R178, c[0x0][0x1fc], R177, 0x1, P1 ;  /* 0x00007f00b2b18a11 */ /* 0x000fe400008f0cb1 */
[----:B------:R-:W-:Y:S01]  /*51f0*/  LDSM.16.M88.4 R160, [R133+0xd900] ;  /* 0x00d9000085a0783b */ /* 0x000fe20000000200 */
[C---:B------:R-:W-:Y:S05]  /*5200*/  @!P0 IADD3 R179, P1, R182.reuse, R229, RZ ;  /* 0x000000e5b6b38210 */ /* 0x040fea0007f3e0ff */
[----:B------:R-:W-:Y:S01]  /*5210*/  @!P0 IMAD.X R180, R183, 0x1, R228, P1 ;  /* 0x00000001b7b48824 */ /* 0x000fe200008e06e4 */
[C---:B------:R-:W-:Y:S04]  /*5220*/  @!P0 LEA R178, P1, R179.reuse, c[0x0][0x1f8], 0x1 ;  /* 0x00007e00b3b28a11 */ /* 0x040fe800078208ff */
[----:B------:R-:W-:Y:S02]  /*5230*/  @!P0 LEA.HI.X R179, R179, c[0x0][0x1fc], R180, 0x1, P1 ;  /* 0x00007f00b3b38a11 */ /* 0x000fe400008f0cb4 */
[----:B------:R-:W-:Y:S01]  /*5240*/  @!P0 IADD3 R181, P1, R182, R227, RZ ;  /* 0x000000e3b6b58210 */ /* 0x000fe20007f3e0ff */
[C---:B-1----:R-:W-:Y:S04]  /*5250*/  HMMA.16816.F32 R4, R136.reuse, R140, RZ ;  /* 0x0000008c8804723c */ /* 0x042fe800000018ff */
[----:B------:R-:W-:Y:S01]  /*5260*/  @!P0 IMAD.X R232, R183, 0x1, R226, P1 ;  /* 0x00000001b7e88824 */ /* 0x000fe200008e06e2 */
[C---:B------:R-:W-:Y:S03]  /*5270*/  @!P0 LEA R180, P1, R181.reuse, c[0x0][0x1f8], 0x1 ;  /* 0x00007e00b5b48a11 */ /* 0x040fe600078208ff */
[C---:B------:R-:W-:Y:S01]  /*5280*/  HMMA.16816.F32 R8, R136.reuse, R142, RZ ;  /* 0x0000008e8808723c */ /* 0x040fe200000018ff */
[----:B------:R-:W-:Y:S03]  /*5290*/  LDSM.16.M88.4 R140, [R188] ;  /* 0x00000000bc8c783b */ /* 0x000fe60000000200 */
[----:B------:R-:W-:Y:S02]  /*52a0*/  @!P0 LEA.HI.X R181, R181, c[0x0][0x1fc], R232, 0x1, P1 ;  /* 0x00007f00b5b58a11 */ /* 0x000fe400008f0ce8 */
[----:B------:R-:W-:Y:S02]  /*52b0*/  @!P0 IADD3 R182, P1, R199, R182, RZ ;  /* 0x000000b6c7b68210 */ /* 0x000fe40007f3e0ff */
[C---:B--2---:R-:W-:Y:S04]  /*52c0*/  HMMA.16816.F32 R12, R136.reuse, R144, RZ ;  /* 0x00000090880c723c */ /* 0x044fe800000018ff */
[----:B------:R-:W-:Y:S01]  /*52d0*/  @!P0 IMAD.X R183, R198, 0x1, R183, P1 ;  /* 0x00000001c6b78824 */ /* 0x000fe200008e06b7 */
[C---:B------:R-:W-:Y:S03]  /*52e0*/  @!P0 IADD3 R231, P1, R182.reuse, R206, RZ ;  /* 0x000000ceb6e78210 */ /* 0x040fe60007f3e0ff */
[C---:B------:R-:W-:Y:S01]  /*52f0*/  HMMA.16816.F32 R16, R136.reuse, R146, RZ ;  /* 0x000000928810723c */ /* 0x040fe200000018ff */
[----:B------:R-:W1:Y:S03]  /*5300*/  LDSM.16.M88.4 R144, [R133+0xc100] ;  /* 0x00c100008590783b */ /* 0x000e660000000200 */
[----:B------:R-:W-:Y:S01]  /*5310*/  @!P0 IMAD.X R234, R183, 0x1, R211, P1 ;  /* 0x00000001b7ea8824 */ /* 0x000fe200008e06d3 */
[C---:B------:R-:W-:Y:S03]  /*5320*/  @!P0 LEA R232, P1, R231.reuse, c[0x0][0x1f8], 0x1 ;  /* 0x00007e00e7e88a11 */ /* 0x040fe600078208ff */
[C---:B---3--:R-:W-:Y:S01]  /*5330*/  HMMA.16816.F32 R20, R136.reuse, R148, RZ ;  /* 0x000000948814723c */ /* 0x048fe200000018ff */
[----:B------:R-:W-:Y:S03]  /*5340*/  @!P0 LEA.HI.X R233, R231, c[0x0][0x1fc], R234, 0x1, P1 ;  /* 0x00007f00e7e98a11 */ /* 0x000fe600008f0cea */
[C---:B------:R-:W-:Y:S04]  /*5350*/  @!P0 IADD3 R231, P1, R182.reuse, R229, RZ ;  /* 0x000000e5b6e78210 */ /* 0x040fe80007f3e0ff */
[C---:B------:R-:W-:Y:S01]  /*5360*/  HMMA.16816.F32 R24, R136.reuse, R150, RZ ;  /* 0x000000968818723c */ /* 0x040fe200000018ff */
[----:B------:R-:W2:Y:S03]  /*5370*/  LDSM.16.M88.4 R148, [R133+0xc900] ;  /* 0x00c900008594783b */ /* 0x000ea60000000200 */
[----:B------:R-:W-:Y:S01]  /*5380*/  @!P0 IMAD.X R236, R183, 0x1, R228, P1 ;  /* 0x00000001b7ec8824 */ /* 0x000fe200008e06e4 */
[C---:B------:R-:W-:Y:S03]  /*5390*/  @!P0 LEA R234, P1, R231.reuse, c[0x0][0x1f8], 0x1 ;  /* 0x00007e00e7ea8a11 */ /* 0x040fe600078208ff */
[C---:B----4-:R-:W-:Y:S01]  /*53a0*/  HMMA.16816.F32 R28, R136.reuse, R152, RZ ;  /* 0x00000098881c723c */ /* 0x050fe200000018ff */
[----:B------:R-:W-:Y:S03]  /*53b0*/  @!P0 LEA.HI.X R235, R231, c[0x0][0x1fc], R236, 0x1, P1 ;  /* 0x00007f00e7eb8a11 */ /* 0x000fe600008f0cec */
[----:B------:R-:W-:Y:S04]  /*53c0*/  @!P0 IADD3 R182, P1, R182, R227, RZ ;  /* 0x000000e3b6b68210 */ /* 0x000fe80007f3e0ff */
[----:B------:R-:W-:Y:S01]  /*53d0*/  HMMA.16816.F32 R32, R136, R154, RZ ;  /* 0x0000009a8820723c */ /* 0x000fe200000018ff */
[----:B------:R-:W-:Y:S03]  /*53e0*/  @!P0 IMAD.X R231, R183, 0x1, R226, P1 ;  /* 0x00000001b7e78824 */ /* 0x000fe600008e06e2 */
[----:B------:R-:W-:Y:S01]  /*53f0*/  @!P0 IMAD R183, R216, 0x6000, R215 ;  /* 0x00006000d8b78824 */ /* 0x000fe200078e02d7 */
[C---:B------:R-:W-:Y:S03]  /*5400*/  @!P0 LEA R236, P1, R182.reuse, c[0x0][0x1f8], 0x1 ;  /* 0x00007e00b6ec8a11 */ /* 0x040fe600078208ff */
[C---:B-1----:R-:W-:Y:S01]  /*5410*/  HMMA.16816.F32 R4, R140.reuse, R144, R4 ;  /* 0x000000908c04723c */ /* 0x042fe20000001804 */
[----:B------:R-:W-:Y:S01]  /*5420*/  @!PT LDS RZ, [RZ] ;  /* 0x00000000fffff984 */ /* 0x000fe20000000800 */
[----:B------:R-:W-:Y:S01]  /*5430*/  @!PT LDS RZ, [RZ] ;  /* 0x00000000fffff984 */ /* 0x000fe20000000800 */
[----:B------:R-:W-:Y:S01]  /*5440*/  @!PT LDS RZ, [RZ] ;  /* 0x00000000fffff984 */ /* 0x000fe20000000800 */
[----:B------:R1:W-:Y:S04]  /*5450*/  @!P0 LDGSTS.E.BYPASS.LTC128B.128 [R183], [R176.64], !P5 ;  /* 0x00000000b0b78fae */ /* 0x0003e8000e901d48 */
[----:B------:R-:W-:Y:S01]  /*5460*/  @!P0 LEA.HI.X R237, R182, c[0x0][0x1fc], R231, 0x1, P1 ;  /* 0x00007f00b6ed8a11 */ /* 0x000fe200008f0ce7 */
[----:B------:R1:W-:Y:S02]  /*5470*/  @!P0 LDGSTS.E.BYPASS.LTC128B.128 [R183+0x2000], [R178.64], !P4 ;  /* 0x02000000b2b78fae */ /* 0x0003e4000e101d48 */
[C---:B------:R-:W-:Y:S03]  /*5480*/  HMMA.16816.F32 R8, R140.reuse, R146, R8 ;  /* 0x000000928c08723c */ /* 0x040fe60000001808 */
[----:B------:R3:W-:Y:S05]  /*5490*/  @!P0 LDGSTS.E.BYPASS.LTC128B.128 [R183+0x4000], [R180.64], !P6 ;  /* 0x04000000b4b78fae */ /* 0x0007ea000f101d48 */
[C---:B--2---:R-:W-:Y:S01]  /*54a0*/  HMMA.16816.F32 R12, R140.reuse, R148, R12 ;  /* 0x000000948c0c723c */ /* 0x044fe2000000180c */
[----:B------:R3:W-:Y:S05]  /*54b0*/  @!P0 LDGSTS.E.BYPASS.LTC128B.128 [R183+0x1000], [R232.64], !P5 ;  /* 0x01000000e8b78fae */ /* 0x0007ea000e901d48 */
[----:B------:R3:W-:Y:S02]  /*54c0*/  @!P0 LDGSTS.E.BYPASS.LTC128B.128 [R183+0x3000], [R234.64], !P4 ;  /* 0x03000000eab78fae */ /* 0x0007e4000e101d48 */
[C---:B------:R-:W-:Y:S03]  /*54d0*/  HMMA.16816.F32 R16, R140.reuse, R150, R16 ;  /* 0x000000968c10723c */ /* 0x040fe60000001810 */
[----:B------:R3:W-:Y:S01]  /*54e0*/  @!P0 LDGSTS.E.BYPASS.LTC128B.128 [R183+0x5000], [R236.64], !P6 ;  /* 0x05000000ecb78fae */ /* 0x0007e2000f101d48 */
[C---:B------:R-:W-:Y:S02]  /*54f0*/  ISETP.GE.AND P0, PT, R216.reuse, 0x1, PT ;  /* 0x00000001d800780c */ /* 0x040fe40003f06270 */
[----:B------:R-:W-:Y:S02]  /*5500*/  IADD3 R216, R216, 0x1, RZ ;  /* 0x00000001d8d87810 */ /* 0x000fe40007ffe0ff */
[C---:B------:R-:W-:Y:S01]  /*5510*/  HMMA.16816.F32 R20, R140.reuse, R156, R20 ;  /* 0x0000009c8c14723c */ /* 0x040fe20000001814 */
[----:B------:R-:W-:Y:S03]  /*5520*/  LDSM.16.M88.4 R136, [R187] ;  /* 0x00000000bb88783b */ /* 0x000fe60000000200 */
[----:B------:R-:W-:Y:S02]  /*5530*/  SEL R216, R216, RZ, !P0 ;  /* 0x000000ffd8d87207 */ /* 0x000fe40004000000 */
[----:B------:R-:W2:Y:S02]  /*5540*/  LDSM.16.M88.4 R152, [R0+0xc100] ;  /* 0x00c100000098783b */ /* 0x000ea40000000200 */
[C---:B------:R-:W-:Y:S03]  /*5550*/  HMMA.16816.F32 R24, R140.reuse, R158, R24 ;  /* 0x0000009e8c18723c */ /* 0x040fe60000001818 */
[----:B------:R-:W4:Y:S05]  /*5560*/  LDSM.16.M88.4 R164, [R0+0xc900] ;  /* 0x00c9000000a4783b */ /* 0x000f2a0000000200 */
[C---:B------:R-:W-:Y:S01]  /*5570*/  HMMA.16816.F32 R28, R140.reuse, R160, R28 ;  /* 0x000000a08c1c723c */ /* 0x040fe2000000181c */
[----:B------:R-:W5:Y:S05]  /*5580*/  LDSM.16.M88.4 R168, [R0+0xd100] ;  /* 0x00d1000000a8783b */ /* 0x000f6a0000000200 */
[----:B------:R-:W4:Y:S02]  /*5590*/  LDSM.16.M88.4 R172, [R0+0xd900] ;  /* 0x00d9000000ac783b */ /* 0x000f240000000200 */
[----:B------:R-:W-:Y:S03]  /*55a0*/  HMMA.16816.F32 R32, R140, R162, R32 ;  /* 0x000000a28c20723c */ /* 0x000fe60000001820 */
[----:B------:R-:W-:Y:S05]  /*55b0*/  LDSM.16.M88.4 R144, [R186] ;  /* 0x00000000ba90783b */ /* 0x000fea0000000200 */
[----:B------:R-:W5:Y:S05]  /*55c0*/  LDSM.16.M88.4 R148, [R2+0xc100] ;  /* 0x00c100000294783b */ /* 0x000f6a0000000200 */
[----:B------:R-:W5:Y:S05]  /*55d0*/  LDSM.16.M88.4 R156, [R2+0xc900] ;  /* 0x00c90000029c783b */ /* 0x000f6a0000000200 */
[----:B-1----:R-:W1:Y:S01]  /*55e0*/  LDSM.16.M88.4 R176, [R2+0xd100] ;  /* 0x00d1000002b0783b */ /* 0x002e620000000200 */
[C---:B--2---:R-:W-:Y:S04]  /*55f0*/  HMMA.16816.F32 R4, R136.reuse, R152, R4 ;  /* 0x000000988804723c */ /* 0x044fe80000001804 */
[----:B---3--:R-:W2:Y:S05]  /*5600*/  LDSM.16.M88.4 R180, [R2+0xd900] ;  /* 0x00d9000002b4783b */ /* 0x008eaa0000000200 */
[----:B------:R-:W-:Y:S01]  /*5610*/  LDSM.16.M88.4 R140, [R192+0x4000] ;  /* 0x00400000c08c783b */ /* 0x000fe20000000200 */
[C---:B------:R-:W-:Y:S04]  /*5620*/  HMMA.16816.F32 R8, R136.reuse, R154, R8 ;  /* 0x0000009a8808723c */ /* 0x040fe80000001808 */
[----:B------:R-:W3:Y:S04]  /*5630*/  LDSM.16.M88.4 R152, [R190+UR4+0xe100] ;  /* 0x00e10004be98783b */ /* 0x000ee80008000200 */
[C---:B----4-:R-:W-:Y:S01]  /*5640*/  HMMA.16816.F32 R12, R136.reuse, R164, R12 ;  /* 0x000000a4880c723c */ /* 0x050fe2000000180c */
[----:B------:R-:W4:Y:S05]  /*5650*/  LDSM.16.M88.4 R160, [R190+UR4+0xe900] ;  /* 0x00e90004bea0783b */ /* 0x000f2a0008000200 */
[----:B------:R-:W0:Y:S02]  /*5660*/  LDGDEPBAR ;  /* 0x00000000000079af */ /* 0x000e240000000000 */
[C---:B------:R-:W-:Y:S03]  /*5670*/  HMMA.16816.F32 R16, R136.reuse, R166, R16 ;  /* 0x000000a68810723c */ /* 0x040fe60000001810 */
[----:B------:R-:W1:Y:S05]  /*5680*/  LDSM.16.M88.4 R164, [R190+UR4+0xf100] ;  /* 0x00f10004bea4783b */ /* 0x000e6a0008000200 */
[C---:B-----5:R-:W-:Y:S08]  /*5690*/  HMMA.16816.F32 R20, R136.reuse, R168, R20 ;  /* 0x000000a88814723c */ /* 0x060ff00000001814 */
[C---:B------:R-:W-:Y:S01]  /*56a0*/  HMMA.16816.F32 R24, R136.reuse, R170, R24 ;  /* 0x000000aa8818723c */ /* 0x040fe20000001818 */
[----:B------:R-:W5:Y:S07]  /*56b0*/  LDSM.16.M88.4 R168, [R190+UR4+0xf900] ;  /* 0x00f90004bea8783b */ /* 0x000f6e0008000200 */
[C---:B------:R-:W-:Y:S08]  /*56c0*/  HMMA.16816.F32 R28, R136.reuse, R172, R28 ;  /* 0x000000ac881c723c */ /* 0x040ff0000000181c */
[----:B------:R-:W-:Y:S01]  /*56d0*/  HMMA.16816.F32 R32, R136, R174, R32 ;  /* 0x000000ae8820723c */ /* 0x000fe20000001820 */
[----:B------:R-:W-:Y:S05]  /*56e0*/  LDSM.16.M88.4 R136, [R188+0x4000] ;  /* 0x00400000bc88783b */ /* 0x000fea0000000200 */
[----:B------:R-:W-:Y:S02]  /*56f0*/  LDSM.16.M88.4 R172, [R133+0xf100] ;  /* 0x00f1000085ac783b */ /* 0x000fe40000000200 */
[C---:B------:R-:W-:Y:S08]  /*5700*/  HMMA.16816.F32 R4, R144.reuse, R148, R4 ;  /* 0x000000949004723c */ /* 0x040ff00000001804 */
[C---:B------:R-:W-:Y:S01]  /*5710*/  HMMA.16816.F32 R8, R144.reuse, R150, R8 ;  /* 0x000000969008723c */ /* 0x040fe20000001808 */
[----:B------:R-:W3:Y:S07]  /*5720*/  LDSM.16.M88.4 R148, [R133+0xe100] ;  /* 0x00e100008594783b */ /* 0x000eee0000000200 */
[C---:B------:R-:W-:Y:S08]  /*5730*/  HMMA.16816.F32 R12, R144.reuse, R156, R12 ;  /* 0x0000009c900c723c */ /* 0x040ff0000000180c */
[C---:B------:R-:W-:Y:S01]  /*5740*/  HMMA.16816.F32 R16, R144.reuse, R158, R16 ;  /* 0x0000009e9010723c */ /* 0x040fe20000001810 */
[----:B------:R-:W4:Y:S07]  /*5750*/  LDSM.16.M88.4 R156, [R133+0xe900] ;  /* 0x00e90000859c783b */ /* 0x000f2e0000000200 */
[C---:B-1----:R-:W-:Y:S08]  /*5760*/  HMMA.16816.F32 R20, R144.reuse, R176, R20 ;  /* 0x000000b09014723c */ /* 0x042ff00000001814 */
[C---:B------:R-:W-:Y:S01]  /*5770*/  HMMA.16816.F32 R24, R144.reuse, R178, R24 ;  /* 0x000000b29018723c */ /* 0x040fe20000001818 */
[----:B------:R-:W1:Y:S07]  /*5780*/  LDSM.16.M88.4 R176, [R133+0xf900] ;  /* 0x00f9000085b0783b */ /* 0x000e6e0000000200 */
[C---:B--2---:R-:W-:Y:S08]  /*5790*/  HMMA.16816.F32 R28, R144.reuse, R180, R28 ;  /* 0x000000b4901c723c */ /* 0x044ff0000000181c */
[----:B------:R-:W-:Y:S01]  /*57a0*/  HMMA.16816.F32 R32, R144, R182, R32 ;  /* 0x000000b69020723c */ /* 0x000fe20000001820 */
[----:B------:R-:W-:Y:S05]  /*57b0*/  LDSM.16.M88.4 R144, [R187+0x4000] ;  /* 0x00400000bb90783b */ /* 0x000fea0000000200 */
[----:B------:R-:W-:Y:S02]  /*57c0*/  LDSM.16.M88.4 R180, [R0+0xf900] ;  /* 0x00f9000000b4783b */ /* 0x000fe40000000200 */
[C---:B---3--:R-:W-:Y:S08]  /*57d0*/  HMMA.16816.F32 R4, R140.reuse, R152, R4 ;  /* 0x000000988c04723c */ /* 0x048ff00000001804 */
[C---:B------:R-:W-:Y:S01]  /*57e0*/  HMMA.16816.F32 R8, R140.reuse, R154, R8 ;  /* 0x0000009a8c08723c */ /* 0x040fe20000001808 */
[----:B------:R-:W2:Y:S07]  /*57f0*/  LDSM.16.M88.4 R152, [R0+0xe100] ;  /* 0x00e100000098783b */ /* 0x000eae0000000200 */
[C---:B----4-:R-:W-:Y:S08]  /*5800*/  HMMA.16816.F32 R12, R140.reuse, R160, R12 ;  /* 0x000000a08c0c723c */ /* 0x050ff0000000180c */
[C---:B------:R-:W-:Y:S01]  /*5810*/  HMMA.16816.F32 R16, R140.reuse, R162, R16 ;  /* 0x000000a28c10723c */ /* 0x040fe20000001810 */
[----:B------:R-:W3:Y:S07]  /*5820*/  LDSM.16.M88.4 R160, [R0+0xe900] ;  /* 0x00e9000000a0783b */ /* 0x000eee0000000200 */
[C---:B------:R-:W-:Y:S08]  /*5830*/  HMMA.16816.F32 R20, R140.reuse, R164, R20 ;  /* 0x000000a48c14723c */ /* 0x040ff00000001814 */
[C---:B------:R-:W-:Y:S01]  /*5840*/  HMMA.16816.F32 R24, R140.reuse, R166, R24 ;  /* 0x000000a68c18723c */ /* 0x040fe20000001818 */
[----:B------:R-:W4:Y:S07]  /*5850*/  LDSM.16.M88.4 R164, [R0+0xf100] ;  /* 0x00f1000000a4783b */ /* 0x000f2e0000000200 */
[C---:B-----5:R-:W-:Y:S08]  /*5860*/  HMMA.16816.F32 R28, R140.reuse, R168, R28 ;  /* 0x000000a88c1c723c */ /* 0x060ff0000000181c */
[----:B------:R-:W-:Y:S01]  /*5870*/  HMMA.16816.F32 R32, R140, R170, R32 ;  /* 0x000000aa8c20723c */ /* 0x000fe20000001820 */
[----:B------:R-:W-:Y:S05]  /*5880*/  LDSM.16.M88.4 R140, [R186+0x4000] ;  /* 0x00400000ba8c783b */ /* 0x000fea0000000200 */
[----:B------:R-:W-:Y:S02]  /*5890*/  LDSM.16.M88.4 R168, [R135+0xf100] ;  /* 0x00f1000087a8783b */ /* 0x000fe40000000200 */
[C---:B------:R-:W-:Y:S08]  /*58a0*/  HMMA.16816.F32 R4, R136.reuse, R148, R4 ;  /* 0x000000948804723c */ /* 0x040ff00000001804 */
[C---:B------:R-:W-:Y:S01]  /*58b0*/  HMMA.16816.F32 R8, R136.reuse, R150, R8 ;  /* 0x000000968808723c */ /* 0x040fe20000001808 */
[----:B------:R-:W5:Y:S07]  /*58c0*/  LDSM.16.M88.4 R148, [R2+0xe100] ;  /* 0x00e100000294783b */ /* 0x000f6e0000000200 */
        /* <DEDUP_REMOVED lines=8> */
[----:B------:R-:W-:Y:S05]  /*5950*/  LDSM.16.M88.4 R136, [R192+0x8000] ;  /* 0x00800000c088783b */ /* 0x000fea0000000200 */
[----:B------:R-:W-:Y:S02]  /*5960*/  LDSM.16.M88.4 R176, [R190+UR4+0x11900] ;  /* 0x01190004beb0783b */ /* 0x000fe40008000200 */
[C---:B--2---:R-:W-:Y:S08]  /*5970*/  HMMA.16816.F32 R4, R144.reuse, R152, R4 ;  /* 0x000000989004723c */ /* 0x044ff00000001804 */
[C---:B------:R-:W-:Y:S01]  /*5980*/  HMMA.16816.F32 R8, R144.reuse, R154, R8 ;  /* 0x0000009a9008723c */ /* 0x040fe20000001808 */
[----:B------:R-:W1:Y:S07]  /*5990*/  LDSM.16.M88.4 R152, [R190+UR4+0x10100] ;  /* 0x01010004be98783b */ /* 0x000e6e0008000200 */
[C---:B---3--:R-:W-:Y:S08]  /*59a0*/  HMMA.16816.F32 R12, R144.reuse, R160, R12 ;  /* 0x000000a0900c723c */ /* 0x048ff0000000180c */
[C---:B------:R-:W-:Y:S01]  /*59b0*/  HMMA.16816.F32 R16, R144.reuse, R162, R16 ;  /* 0x000000a29010723c */ /* 0x040fe20000001810 */
[----:B------:R-:W2:Y:S07]  /*59c0*/  LDSM.16.M88.4 R160, [R190+UR4+0x10900] ;  /* 0x01090004bea0783b */ /* 0x000eae0008000200 */
[C---:B----4-:R-:W-:Y:S08]  /*59d0*/  HMMA.16816.F32 R20, R144.reuse, R164, R20 ;  /* 0x000000a49014723c */ /* 0x050ff00000001814 */
[C---:B------:R-:W-:Y:S01]  /*59e0*/  HMMA.16816.F32 R24, R144.reuse, R166, R24 ;  /* 0x000000a69018723c */ /* 0x040fe20000001818 */
[----:B------:R-:W3:Y:S07]  /*59f0*/  LDSM.16.M88.4 R164, [R190+UR4+0x11100] ;  /* 0x01110004bea4783b */ /* 0x000eee0008000200 */
[C---:B------:R-:W-:Y:S08]  /*5a00*/  HMMA.16816.F32 R28, R144.reuse, R180, R28 ;  /* 0x000000b4901c723c */ /* 0x040ff0000000181c */
[----:B------:R-:W-:Y:S01]  /*5a10*/  HMMA.16816.F32 R32, R144, R182, R32 ;  /* 0x000000b69020723c */ /* 0x000fe20000001820 */
[----:B------:R-:W-:Y:S05]  /*5a20*/  LDSM.16.M88.4 R144, [R188+0x8000] ;  /* 0x00800000bc90783b */ /* 0x000fea0000000200 */
[----:B------:R-:W-:Y:S02]  /*5a30*/  LDSM.16.M88.4 R180, [R133+0x11900] ;  /* 0x0119000085b4783b */ /* 0x000fe40000000200 */
[C---:B-----5:R-:W-:Y:S08]  /*5a40*/  HMMA.16816.F32 R4, R140.reuse, R148, R4 ;  /* 0x000000948c04723c */ /* 0x060ff00000001804 */
[C---:B------:R-:W-:Y:S01]  /*5a50*/  HMMA.16816.F32 R8, R140.reuse, R150, R8 ;  /* 0x000000968c08723c */ /* 0x040fe20000001808 */
[----:B------:R-:W4:Y:S07]  /*5a60*/  LDSM.16.M88.4 R148, [R133+0x10100] ;  /* 0x010100008594783b */ /* 0x000f2e0000000200 */
[C---:B------:R-:W-:Y:S08]  /*5a70*/  HMMA.16816.F32 R12, R140.reuse, R156, R12 ;  /* 0x0000009c8c0c723c */ /* 0x040ff0000000180c */
[C---:B------:R-:W-:Y:S01]  /*5a80*/  HMMA.16816.F32 R16, R140.reuse, R158, R16 ;  /* 0x0000009e8c10723c */ /* 0x040fe20000001810 */
[----:B------:R-:W5:Y:S07]  /*5a90*/  LDSM.16.M88.4 R156, [R133+0x10900] ;  /* 0x01090000859c783b */ /* 0x000f6e0000000200 */
        /* <DEDUP_REMOVED lines=15> */
[C---:B------:R-:W-:Y:S07]  /*5b90*/  HMMA.16816.F32 R28, R136.reuse, R176, R28 ;  /* 0x000000b0881c723c */ /* 0x040fee000000181c */
[----:B------:R-:W-:Y:S01]  /*5ba0*/  IMAD.MOV.U32 R176, RZ, RZ, R205 ;  /* 0x000000ffffb07224 */ /* 0x000fe200078e00cd */
[----:B------:R-:W-:Y:S01]  /*5bb0*/  HMMA.16816.F32 R32, R136, R178, R32 ;  /* 0x000000b28820723c */ /* 0x000fe20000001820 */
[----:B------:R-:W-:Y:S03]  /*5bc0*/  LDSM.16.M88.4 R136, [R0+0x11100] ;  /* 0x011100000088783b */ /* 0x000fe60000000200 */
[----:B------:R-:W-:Y:S02]  /*5bd0*/  @P2 IMAD.MOV.U32 R176, RZ, RZ, R221 ;  /* 0x000000ffffb02224 */ /* 0x000fe400078e00dd */
[----:B------:R-:W-:Y:S02]  /*5be0*/  IMAD.SHL.U32 R177, R219, 0x40, RZ ;  /* 0x00000040dbb17824 */ /* 0x000fe400078e00ff */
[C---:B----4-:R-:W-:Y:S05]  /*5bf0*/  HMMA.16816.F32 R4, R144.reuse, R148, R4 ;  /* 0x000000949004723c */ /* 0x050fea0000001804 */
[----:B------:R-:W-:Y:S03]  /*5c00*/  IADD3 R178, -R214, 0x1, -R177 ;  /* 0x00000001d6b27810 */ /* 0x000fe60007ffe9b1 */
[C---:B------:R-:W-:Y:S01]  /*5c10*/  HMMA.16816.F32 R8, R144.reuse, R150, R8 ;  /* 0x000000969008723c */ /* 0x040fe20000001808 */
[----:B------:R-:W-:Y:S03]  /*5c20*/  LDSM.16.M88.4 R148, [R186+0x8000] ;  /* 0x00800000ba94783b */ /* 0x000fe60000000200 */
[----:B------:R-:W-:Y:S04]  /*5c30*/  IADD3 R178, -R204, R178, R195 ;  /* 0x000000b2ccb27210 */ /* 0x000fe80007ffe1c3 */
[C---:B-----5:R-:W-:Y:S04]  /*5c40*/  HMMA.16816.F32 R12, R144.reuse, R156, R12 ;  /* 0x0000009c900c723c */ /* 0x060fe8000000180c */
[C---:B------:R-:W-:Y:S02]  /*5c50*/  IADD3 R179, R178.reuse, c[0x0][0x328], RZ ;  /* 0x0000ca00b2b37a10 */ /* 0x040fe40007ffe0ff */
[----:B------:R-:W-:Y:S02]  /*5c60*/  IADD3 R178, R178, UR6, RZ ;  /* 0x00000006b2b27c10 */ /* 0x000fe4000fffe0ff */
[C---:B------:R-:W-:Y:S01]  /*5c70*/  HMMA.16816.F32 R16, R144.reuse, R158, R16 ;  /* 0x0000009e9010723c */ /* 0x040fe20000001810 */
[----:B------:R-:W-:Y:S07]  /*5c80*/  LDSM.16.M88.4 R156, [R135+0x10900] ;  /* 0x01090000879c783b */ /* 0x000fee0000000200 */
[C---:B------:R-:W-:Y:S08]  /*5c90*/  HMMA.16816.F32 R20, R144.reuse, R168, R20 ;  /* 0x000000a89014723c */ /* 0x040ff00000001814 */
[C---:B------:R-:W-:Y:S08]  /*5ca0*/  HMMA.16816.F32 R24, R144.reuse, R170, R24 ;  /* 0x000000aa9018723c */ /* 0x040ff00000001818 */
[C---:B------:R-:W-:Y:S08]  /*5cb0*/  HMMA.16816.F32 R28, R144.reuse, R180, R28 ;  /* 0x000000b4901c723c */ /* 0x040ff0000000181c */
[----:B------:R-:W-:Y:S01]  /*5cc0*/  HMMA.16816.F32 R32, R144, R182, R32 ;  /* 0x000000b69020723c */ /* 0x000fe20000001820 */
[----:B------:R-:W-:Y:S05]  /*5cd0*/  LDSM.16.M88.4 R144, [R0+0x11900] ;  /* 0x011900000090783b */ /* 0x000fea0000000200 */
[----:B------:R-:W3:Y:S02]  /*5ce0*/  SHFL.IDX PT, R182, R176, RZ, 0x1c1f ;  /* 0x001c1fffb0b67589 */ /* 0x000ee400000e0000 */
[C---:B-1----:R-:W-:Y:S08]  /*5cf0*/  HMMA.16816.F32 R4, R140.reuse, R152, R4 ;  /* 0x000000988c04723c */ /* 0x042ff00000001804 */
[C---:B------:R-:W-:Y:S01]  /*5d00*/  HMMA.16816.F32 R8, R140.reuse, R154, R8 ;  /* 0x0000009a8c08723c */ /* 0x040fe20000001808 */
[----:B------:R-:W1:Y:S07]  /*5d10*/  LDSM.16.M88.4 R152, [R2+0x10100] ;  /* 0x010100000298783b */ /* 0x000e6e0000000200 */
[C---:B--2---:R-:W-:Y:S04]  /*5d20*/  HMMA.16816.F32 R12, R140.reuse, R160, R12 ;  /* 0x000000a08c0c723c */ /* 0x044fe8000000180c */
[--C-:B---3--:R-:W-:Y:S04]  /*5d30*/  IMAD.IADD R181, R179, 0x1, R182.reuse ;  /* 0x00000001b3b57824 */ /* 0x108fe800078e02b6 */
[C---:B------:R-:W-:Y:S01]  /*5d40*/  HMMA.16816.F32 R16, R140.reuse, R162, R16 ;  /* 0x000000a28c10723c */ /* 0x040fe20000001810 */
[----:B------:R-:W2:Y:S03]  /*5d50*/  LDSM.16.M88.4 R160, [R135+0x11900] ;  /* 0x0119000087a0783b */ /* 0x000ea60000000200 */
[----:B------:R-:W-:Y:S04]  /*5d60*/  IMAD.IADD R180, R178, 0x1, R182 ;  /* 0x00000001b2b47824 */ /* 0x000fe800078e02b6 */
[C---:B------:R-:W-:Y:S08]  /*5d70*/  HMMA.16816.F32 R20, R140.reuse, R136, R20 ;  /* 0x000000888c14723c */ /* 0x040ff00000001814 */
[C---:B------:R-:W-:Y:S08]  /*5d80*/  HMMA.16816.F32 R24, R140.reuse, R138, R24 ;  /* 0x0000008a8c18723c */ /* 0x040ff00000001818 */
[C---:B------:R-:W-:Y:S08]  /*5d90*/  HMMA.16816.F32 R28, R140.reuse, R144, R28 ;  /* 0x000000908c1c723c */ /* 0x040ff0000000181c */
[----:B------:R-:W-:Y:S08]  /*5da0*/  HMMA.16816.F32 R32, R140, R146, R32 ;  /* 0x000000928c20723c */ /* 0x000ff00000001820 */
[C---:B-1----:R-:W-:Y:S08]  /*5db0*/  HMMA.16816.F32 R4, R148.reuse, R152, R4 ;  /* 0x000000989404723c */ /* 0x042ff00000001804 */
[C---:B------:R-:W-:Y:S08]  /*5dc0*/  HMMA.16816.F32 R8, R148.reuse, R154, R8 ;  /* 0x0000009a9408723c */ /* 0x040ff00000001808 */
[C---:B------:R-:W-:Y:S08]  /*5dd0*/  HMMA.16816.F32 R12, R148.reuse, R156, R12 ;  /* 0x0000009c940c723c */ /* 0x040ff0000000180c */
[C---:B------:R-:W-:Y:S08]  /*5de0*/  HMMA.16816.F32 R16, R148.reuse, R158, R16 ;  /* 0x0000009e9410723c */ /* 0x040ff00000001810 */
[C---:B------:R-:W-:Y:S08]  /*5df0*/  HMMA.16816.F32 R20, R148.reuse, R164, R20 ;  /* 0x000000a49414723c */ /* 0x040ff00000001814 */
[C---:B------:R-:W-:Y:S08]  /*5e00*/  HMMA.16816.F32 R24, R148.reuse, R166, R24 ;  /* 0x000000a69418723c */ /* 0x040ff00000001818 */
[C---:B--2---:R-:W-:Y:S08]  /*5e10*/  HMMA.16816.F32 R28, R148.reuse, R160, R28 ;  /* 0x000000a0941c723c */ /* 0x044ff0000000181c */
[----:B------:R-:W-:Y:S01]  /*5e20*/  HMMA.16816.F32 R32, R148, R162, R32 ;  /* 0x000000a29420723c */ /* 0x000fe20000001820 */
[----:B------:R-:W-:-:S07]  /*5e30*/  @!P3 BRA `(.L_x_882) ;  /* 0x000001800000b947 */ /* 0x000fce0003800000 */
[----:B------:R-:W-:Y:S01]  /*5e40*/  IADD3 R182, -R204, R195, R182 ;  /* 0x000000c3ccb67210 */ /* 0x000fe20007ffe1b6 */
[----:B------:R-:W-:Y:S03]  /*5e50*/  BSSY B0, `(.L_x_883) ;  /* 0x0000011000007945 */ /* 0x000fe60003800000 */
        /* <DEDUP_REMOVED lines=11> */
.L_x_884:
[----:B------:R-:W-:Y:S04]  /*5f10*/  MOV R0, c[0x0][0x32c] ;  /* 0x0000cb0000007a02 */ /* 0x000fe80000000f00 */
[----:B------:R-:W-:Y:S11]  /*5f20*/  ISETP.NE.AND P0, PT, R0, 0x1, PT ;  /* 0x000000010000780c */ /* 0x000ff60003f05270 */
[----:B------:R-:W-:Y:S02]  /*5f30*/  @!UPT UIADD3 URZ, URZ, URZ, URZ ;  /* 0x0000003f3f3ff290 */ /* 0x000fe4000fffe03f */
[----:B------:R-:W-:Y:S05]  /*5f40*/  @P0 IMAD.HI.U32 R0, R182, c[0x0][0x330], RZ ;  /* 0x0000cc00b6000a27 */ /* 0x000fea00078e00ff */
[----:B------:R-:W-:Y:S02]  /*5f50*/  @P0 SHF.R.U32.HI R182, RZ, c[0x0][0x334], R0 ;  /* 0x0000cd00ffb60a19 */ /* 0x000fe40000011600 */
.L_x_885:
[----:B------:R-:W-:Y:S05]  /*5f60*/  BSYNC B0 ;  /* 0x0000000000007941 */ /* 0x000fea0003800000 */
.L_x_883:
[----:B------:R-:W-:Y:S04]  /*5f70*/  IMAD R133, R182, c[0x0][0x32c], -R177 ;  /* 0x0000cb00b6857a24 */ /* 0x000fe800078e0ab1 */
[----:B------:R-:W-:Y:S05]  /*5f80*/  IMAD.IADD R133, R133, 0x1, -R214 ;  /* 0x0000000185857824 */ /* 0x000fea00078e0ad6 */
[----:B------:R-:W-:Y:S02]  /*5f90*/  IADD3 R0, R133, c[0x0][0x32c], RZ ;  /* 0x0000cb0085007a10 */ /* 0x000fe40007ffe0ff */
[----:B------:R-:W-:Y:S02]  /*5fa0*/  IMNMX R180, R180, R133, !PT ;  /* 0x00000085b4b47217 */ /* 0x000fe40007800200 */
[----:B------:R-:W-:Y:S02]  /*5fb0*/  IMNMX R181, R181, R0, PT ;  /* 0x00000000b5b57217 */ /* 0x000fe40003800200 */
.L_x_882:
[----:B------:R-:W-:Y:S01]  /*5fc0*/  ISETP.GT.AND P2, PT, R219, -0x1, PT ;  /* 0xffffffffdb00780c */ /* 0x000fe20003f44270 */
[----:B------:R-:W1:Y:S03]  /*5fd0*/  SHFL.IDX PT, R2, R176, 0x1, 0x1c1f ;  /* 0x003c1f00b0027f89 */ /* 0x000e6600000e0000 */
[----:B------:R-:W-:Y:S04]  /*5fe0*/  ISETP.GT.AND P0, PT, R180, RZ, P2 ;  /* 0x000000ffb400720c */ /* 0x000fe80001704270 */
[C---:B------:R-:W-:Y:S04]  /*5ff0*/  ISETP.LT.OR P0, PT, R181.reuse, 0x1, P0 ;  /* 0x00000001b500780c */ /* 0x040fe80000701670 */
[----:B------:R-:W-:Y:S02]  /*6000*/  FSEL R135, R4, -INF , !P0 ;  /* 0xff80000004877808 */ /* 0x000fe40004000000 */
[C---:B------:R-:W-:Y:S04]  /*6010*/  ISETP.GT.AND P0, PT, R180.reuse, 0x1, P2 ;  /* 0x00000001b400780c */ /* 0x040fe80001704270 */
[----:B------:R-:W-:Y:S04]  /*6020*/  ISETP.LT.OR P0, PT, R181, 0x2, P0 ;  /* 0x00000002b500780c */ /* 0x000fe80000701670 */
[----:B------:R-:W-:Y:S02]  /*6030*/  FSEL R133, R5, -INF , !P0 ;  /* 0xff80000005857808 */ /* 0x000fe40004000000 */
[----:B------:R-:W-:Y:S01]  /*6040*/  ISETP.GT.AND P0, PT, R180, 0x8, P2 ;  /* 0x00000008b400780c */ /* 0x000fe20001704270 */
[--C-:B-1----:R-:W-:Y:S02]  /*6050*/  IMAD.IADD R179, R179, 0x1, R2.reuse ;  /* 0x00000001b3b37824 */ /* 0x102fe400078e0202 */
[----:B------:R-:W-:Y:S01]  /*6060*/  IMAD.IADD R0, R178, 0x1, R2 ;  /* 0x00000001b2007824 */ /* 0x000fe200078e0202 */
[C---:B------:R-:W-:Y:S04]  /*6070*/  ISETP.LT.OR P0, PT, R181.reuse, 0x9, P0 ;  /* 0x00000009b500780c */ /* 0x040fe80000701670 */
[----:B------:R-:W-:Y:S02]  /*6080*/  FSEL R5, R8, -INF , !P0 ;  /* 0xff80000008057808 */ /* 0x000fe40004000000 */
[C---:B------:R-:W-:Y:S04]  /*6090*/  ISETP.GT.AND P0, PT, R180.reuse, 0x9, P2 ;  /* 0x00000009b400780c */ /* 0x040fe80001704270 */
[----:B------:R-:W-:Y:S04]  /*60a0*/  ISETP.LT.OR P0, PT, R181, 0xa, P0 ;  /* 0x0000000ab500780c */ /* 0x000fe80000701670 */
[----:B------:R-:W-:Y:S02]  /*60b0*/  FSEL R9, R9, -INF , !P0 ;  /* 0xff80000009097808 */ /* 0x000fe40004000000 */
[----:B------:R-:W-:Y:S04]  /*60c0*/  ISETP.GT.AND P0, PT, R180, 0x10, P2 ;  /* 0x00000010b400780c */ /* 0x000fe80001704270 */
        /* <DEDUP_REMOVED lines=32> */
[----:B------:R-:W-:Y:S04]  /*62d0*/  ISETP.GT.AND P0, PT, R180, 0x39, P2 ;  /* 0x00000039b400780c */ /* 0x000fe80001704270 */
[----:B------:R-:W-:Y:S04]  /*62e0*/  ISETP.LT.OR P0, PT, R181, 0x3a, P0 ;  /* 0x0000003ab500780c */ /* 0x000fe80000701670 */
[----:B------:R-:W-:Y:S01]  /*62f0*/  FSEL R147, R33, -INF , !P0 ;  /* 0xff80000021937808 */ /* 0x000fe20004000000 */
[----:B------:R-:W-:-:S05]  /*6300*/  @!P3 BRA `(.L_x_886) ;  /* 0x000001800000b947 */ /* 0x000fca0003800000 */
        /* <DEDUP_REMOVED lines=13> */
.L_x_888:
[----:B------:R-:W-:Y:S04]  /*63e0*/  MOV R2, c[0x0][0x32c] ;  /* 0x0000cb0000027a02 */ /* 0x000fe80000000f00 */
[----:B------:R-:W-:Y:S11]  /*63f0*/  ISETP.NE.AND P0, PT, R2, 0x1, PT ;  /* 0x000000010200780c */ /* 0x000ff60003f05270 */
[----:B------:R-:W-:Y:S02]  /*6400*/  @!UPT UIADD3 URZ, URZ, URZ, URZ ;  /* 0x0000003f3f3ff290 */ /* 0x000fe4000fffe03f */
[----:B------:R-:W-:Y:S05]  /*6410*/  @P0 IMAD.HI.U32 R2, R4, c[0x0][0x330], RZ ;  /* 0x0000cc0004020a27 */ /* 0x000fea00078e00ff */
[----:B------:R-:W-:Y:S02]  /*6420*/  @P0 SHF.R.U32.HI R4, RZ, c[0x0][0x334], R2 ;  /* 0x0000cd00ff040a19 */ /* 0x000fe40000011602 */
.L_x_889:
[----:B------:R-:W-:Y:S05]  /*6430*/  BSYNC B0 ;  /* 0x0000000000007941 */ /* 0x000fea0003800000 */
.L_x_887:
[----:B------:R-:W-:Y:S04]  /*6440*/  IMAD R177, R4, c[0x0][0x32c], -R177 ;  /* 0x0000cb0004b17a24 */ /* 0x000fe800078e0ab1 */
[----:B------:R-:W-:Y:S05]  /*6450*/  IMAD.IADD R177, R177, 0x1, -R214 ;  /* 0x00000001b1b17824 */ /* 0x000fea00078e0ad6 */
[----:B------:R-:W-:Y:S02]  /*6460*/  IADD3 R2, R177, c[0x0][0x32c], RZ ;  /* 0x0000cb00b1027a10 */ /* 0x000fe40007ffe0ff */
[----:B------:R-:W-:Y:S02]  /*6470*/  IMNMX R0, R0, R177, !PT ;  /* 0x000000b100007217 */ /* 0x000fe40007800200 */
[----:B------:R-:W-:Y:S02]  /*6480*/  IMNMX R179, R179, R2, PT ;  /* 0x00000002b3b37217 */ /* 0x000fe40003800200 */
.L_x_886:
[----:B------:R-:W-:Y:S01]  /*6490*/  ISETP.GT.AND P0, PT, R0, RZ, P2 ;  /* 0x000000ff0000720c */ /* 0x000fe20001704270 */
[----:B------:R-:W-:Y:S04]  /*64a0*/  DEPBAR.LE SB0, 0x2 ;  /* 0x000080800000791a */ /* 0x000fe80000000000 */
[----:B------:R-:W-:Y:S01]  /*64b0*/  BAR.SYNC.DEFER_BLOCKING 0x0 ;  /* 0x0000000000007b1d */ /* 0x000fe20000010000 */
[----:B------:R-:W-:Y:S01]  /*64c0*/  ISETP.LT.OR P0, PT, R179, 0x1, P0 ;  /* 0x00000001b300780c */ /* 0x000fe20000701670 */
[----:B------:R-:W-:Y:S01]  /*64d0*/  UIADD3 UR7, UR5, 0x1, URZ ;  /* 0x0000000105077890 */ /* 0x000fe2000fffe03f */
[----:B------:R-:W-:Y:S01]  /*64e0*/  FMNMX.FTZ R2, R135, R132, !PT ;  /* 0x0000008487027209 */ /* 0x000fe20007810000 */
[----:B------:R-:W-:Y:S01]  /*64f0*/  UISETP.GE.AND UP0, UPT, UR5, 0x1, UPT ;  /* 0x000000010500788c */ /* 0x000fe2000bf06270 */
[----:B------:R-:W-:Y:S02]  /*6500*/  FSEL R12, R6, -INF , !P0 ;  /* 0xff800000060c7808 */ /* 0x000fe40004000000 */
[C---:B------:R-:W-:Y:S01]  /*6510*/  ISETP.GT.AND P0, PT, R0.reuse, 0x1, P2 ;  /* 0x000000010000780c */ /* 0x040fe20001704270 */
[----:B------:R-:W-:Y:S01]  /*6520*/  USEL UR5, UR7, URZ, !UP0 ;  /* 0x0000003f07057287 */ /* 0x000fe2000c000000 */
[----:B------:R-:W-:Y:S02]  /*6530*/  FMNMX.FTZ R2, R133, R2, !PT ;  /* 0x0000000285027209 */ /* 0x000fe40007810000 */
[----:B------:R-:W-:Y:S02]  /*6540*/  ISETP.LT.OR P0, PT, R179, 0x2, P0 ;  /* 0x00000002b300780c */ /* 0x000fe40000701670 */
[----:B------:R-:W-:Y:S02]  /*6550*/  FMNMX.FTZ R2, R5, R2, !PT ;  /* 0x0000000205027209 */ /* 0x000fe40007810000 */
[----:B------:R-:W-:Y:S02]  /*6560*/  FSEL R8, R7, -INF , !P0 ;  /* 0xff80000007087808 */ /* 0x000fe40004000000 */
[----:B------:R-:W-:Y:S02]  /*6570*/  ISETP.GT.AND P0, PT, R0, 0x8, P2 ;  /* 0x000000080000780c */ /* 0x000fe40001704270 */
[----:B------:R-:W-:Y:S02]  /*6580*/  FMNMX.FTZ R2, R9, R2, !PT ;  /* 0x0000000209027209 */ /* 0x000fe40007810000 */
[----:B------:R-:W-:Y:S02]  /*6590*/  ISETP.LT.OR P0, PT, R179, 0x9, P0 ;  /* 0x00000009b300780c */ /* 0x000fe40000701670 */
[----:B------:R-:W-:Y:S02]  /*65a0*/  FMNMX.FTZ R2, R161, R2, !PT ;  /* 0x00000002a1027209 */ /* 0x000fe40007810000 */
[----:B------:R-:W-:Y:S02]  /*65b0*/  FSEL R10, R10, -INF , !P0 ;  /* 0xff8000000a0a7808 */ /* 0x000fe40004000000 */
[C---:B------:R-:W-:Y:S02]  /*65c0*/  ISETP.GT.AND P0, PT, R0.reuse, 0x9, P2 ;  /* 0x000000090000780c */ /* 0x040fe40001704270 */
[----:B------:R-:W-:Y:S02]  /*65d0*/  FMNMX.FTZ R2, R163, R2, !PT ;  /* 0x00000002a3027209 */ /* 0x000fe40007810000 */
[----:B------:R-:W-:Y:S02]  /*65e0*/  ISETP.LT.OR P0, PT, R179, 0xa, P0 ;  /* 0x0000000ab300780c */ /* 0x000fe40000701670 */
[----:B------:R-:W-:Y:S02]  /*65f0*/  FMNMX.FTZ R2, R143, R2, !PT ;  /* 0x000000028f027209 */ /* 0x000fe40007810000 */
[----:B------:R-:W-:Y:S02]  /*6600*/  FSEL R6, R11, -INF , !P0 ;  /* 0xff8000000b067808 */ /* 0x000fe40004000000 */
[----:B------:R-:W-:Y:S02]  /*6610*/  ISETP.GT.AND P0, PT, R0, 0x10, P2 ;  /* 0x000000100000780c */ /* 0x000fe40001704270 */
[----:B------:R-:W-:Y:S02]  /*6620*/  FMNMX.FTZ R11, R12, R3, !PT ;  /* 0x000000030c0b7209 */ /* 0x000fe40007810000 */
[C---:B------:R-:W-:Y:S02]  /*6630*/  ISETP.LT.OR P0, PT, R179.reuse, 0x11, P0 ;  /* 0x00000011b300780c */ /* 0x040fe40000701670 */
[----:B------:R-:W-:Y:S02]  /*6640*/  FMNMX.FTZ R11, R8, R11, !PT ;  /* 0x0000000b080b7209 */ /* 0x000fe40007810000 */
[----:B------:R-:W-:Y:S02]  /*6650*/  FSEL R170, R14, -INF , !P0 ;  /* 0xff8000000eaa7808 */ /* 0x000fe40004000000 */
[----:B------:R-:W-:Y:S02]  /*6660*/  ISETP.GT.AND P0, PT, R0, 0x11, P2 ;  /* 0x000000110000780c */ /* 0x000fe40001704270 */
        /* <DEDUP_REMOVED lines=42> */
[----:B------:R-:W-:Y:S02]  /*6910*/  ISETP.GT.AND P1, PT, R0, 0x38, P2 ;  /* 0x000000380000780c */ /* 0x000fe40001724270 */
[----:B------:R-:W-:Y:S02]  /*6920*/  FMNMX.FTZ R11, R172, R11, !PT ;  /* 0x0000000bac0b7209 */ /* 0x000fe40007810000 */
[----:B------:R-:W-:Y:S02]  /*6930*/  FMNMX.FTZ R2, R147, R4, !PT ;  /* 0x0000000493027209 */ /* 0x000fe40007810000 */
[----:B------:R-:W-:Y:S02]  /*6940*/  FSEL R156, R31, -INF , !P0 ;  /* 0xff8000001f9c7808 */ /* 0x000fe40004000000 */
[----:B------:R-:W-:Y:S01]  /*6950*/  ISETP.GT.AND P0, PT, R0, 0x39, P2 ;  /* 0x000000390000780c */ /* 0x000fe20001704270 */
[----:B------:R-:W1:Y:S01]  /*6960*/  SHFL.BFLY PT, R7, R2, 0x2, 0x1f ;  /* 0x0c401f0002077f89 */ /* 0x000e6200000e0000 */
[C---:B------:R-:W-:Y:S02]  /*6970*/  ISETP.LT.OR P1, PT, R179.reuse, 0x39, P1 ;  /* 0x00000039b300780c */ /* 0x040fe40000f21670 */
[----:B------:R-:W-:Y:S02]  /*6980*/  FMNMX.FTZ R11, R158, R11, !PT ;  /* 0x0000000b9e0b7209 */ /* 0x000fe40007810000 */
[----:B------:R-:W-:Y:S02]  /*6990*/  FSEL R146, R34, -INF , !P1 ;  /* 0xff80000022927808 */ /* 0x000fe40004800000 */
[----:B------:R-:W-:Y:S01]  /*69a0*/  ISETP.LT.OR P0, PT, R179, 0x3a, P0 ;  /* 0x0000003ab300780c */ /* 0x000fe20000701670 */
[----:B------:R-:W-:Y:S01]  /*69b0*/  LDSM.16.MT88.4 R28, [R184+UR4+0x100] ;  /* 0x00010004b81c783b */ /* 0x000fe20008004200 */
[----:B------:R-:W-:Y:S02]  /*69c0*/  FMNMX.FTZ R11, R156, R11, !PT ;  /* 0x0000000b9c0b7209 */ /* 0x000fe40007810000 */
[----:B------:R-:W-:Y:S02]  /*69d0*/  FSEL R144, R35, -INF , !P0 ;  /* 0xff80000023907808 */ /* 0x000fe40004000000 */
[----:B------:R-:W-:Y:S02]  /*69e0*/  FMNMX.FTZ R15, R146, R11, !PT ;  /* 0x0000000b920f7209 */ /* 0x000fe40007810000 */
[----:B------:R-:W-:Y:S02]  /*69f0*/  IADD3 R16, R184, UR4, RZ ;  /* 0x00000004b8107c10 */ /* 0x000fe4000fffe0ff */
        /* <DEDUP_REMOVED lines=12> */
[--C-:B------:R-:W-:Y:S01]  /*6ac0*/  FFMA.FTZ R153, R135, c[0x0][0x2d0], -R162.reuse ;  /* 0x0000b40087997a23 */ /* 0x100fe200000108a2 */
[----:B------:R-:W-:Y:S01]  /*6ad0*/  IADD3 R135, R189, R16, RZ ;  /* 0x00000010bd877210 */ /* 0x000fe20007ffe0ff */
        /* <DEDUP_REMOVED lines=13> */
[----:B------:R-:W-:Y:S02]  /*6bb0*/  FADD.FTZ R4, -R4, R3 ;  /* 0x0000000304047221 */ /* 0x000fe40000010100 */
[--C-:B------:R-:W-:Y:S02]  /*6bc0*/  FFMA.FTZ R155, R12, c[0x0][0x2d0], -R145.reuse ;  /* 0x0000b4000c9b7a23 */ /* 0x100fe40000010891 */
[----:B------:R-:W2:Y:S01]  /*6bd0*/  LDSM.16.MT88.4 R12, [R185+UR4+0x100] ;  /* 0x00010004b90c783b */ /* 0x000ea20008004200 */
        /* <DEDUP_REMOVED lines=9> */
[--C-:B------:R-:W-:Y:S02]  /*6c70*/  FFMA.FTZ R163, R143, c[0x0][0x2d0], -R162.reuse ;  /* 0x0000b4008fa37a23 */ /* 0x100fe400000108a2 */
[--C-:B------:R-:W-:Y:S01]  /*6c80*/  FFMA.FTZ R165, R170, c[0x0][0x2d0], -R145.reuse ;  /* 0x0000b400aaa57a23 */ /* 0x100fe20000010891 */
[----:B------:R-:W3:Y:S01]  /*6c90*/  MUFU.EX2 R148, R148 ;  /* 0x0000009400947308 */ /* 0x000ee20000000800 */
[----:B------:R-:W4:Y:S01]  /*6ca0*/  LDSM.16.MT88.4 R20, [R133+0x100] ;  /* 0x000100008514783b */ /* 0x000f220000004200 */
[--C-:B------:R-:W-:Y:S01]  /*6cb0*/  FFMA.FTZ R170, R140, c[0x0][0x2d0], -R145.reuse ;  /* 0x0000b4008caa7a23 */ /* 0x100fe20000010891 */
[----:B-1----:R-:W-:Y:S01]  /*6cc0*/  F2FP.PACK_AB R136, R150, R153 ;  /* 0x000000999688723e */ /* 0x002fe200000000ff */
[--C-:B------:R-:W-:Y:S02]  /*6cd0*/  FFMA.FTZ R168, R168, c[0x0][0x2d0], -R145.reuse ;  /* 0x0000b400a8a87a23 */ /* 0x100fe40000010891 */
[--C-:B------:R-:W-:Y:S02]  /*6ce0*/  FFMA.FTZ R175, R175, c[0x0][0x2d0], -R162.reuse ;  /* 0x0000b400afaf7a23 */ /* 0x100fe400000108a2 */
[--C-:B------:R-:W-:Y:S01]  /*6cf0*/  FFMA.FTZ R180, R173, c[0x0][0x2d0], -R162.reuse ;  /* 0x0000b400adb47a23 */ /* 0x100fe200000108a2 */
[----:B------:R-:W-:Y:S01]  /*6d00*/  LDSM.16.MT88.4 R140, [R184+UR4+0x2900] ;  /* 0x00290004b88c783b */ /* 0x000fe20008004200 */
[----:B------:R-:W1:Y:S01]  /*6d10*/  MUFU.EX2 R132, R132 ;  /* 0x0000008400847308 */ /* 0x000e620000000800 */
[--C-:B------:R-:W-:Y:S02]  /*6d20*/  FFMA.FTZ R171, R171, c[0x0][0x2d0], -R162.reuse ;  /* 0x0000b400abab7a23 */ /* 0x100fe400000108a2 */
[--C-:B------:R-:W-:Y:S02]  /*6d30*/  FFMA.FTZ R182, R169, c[0x0][0x2d0], -R162.reuse ;  /* 0x0000b400a9b67a23 */ /* 0x100fe400000108a2 */
[--C-:B------:R-:W-:Y:S02]  /*6d40*/  FFMA.FTZ R169, R178, c[0x0][0x2d0], -R145.reuse ;  /* 0x0000b400b2a97a23 */ /* 0x100fe40000010891 */
[--C-:B------:R-:W-:Y:S02]  /*6d50*/  FFMA.FTZ R176, R176, c[0x0][0x2d0], -R145.reuse ;  /* 0x0000b400b0b07a23 */ /* 0x100fe40000010891 */
[--C-:B------:R-:W-:Y:S01]  /*6d60*/  FFMA.FTZ R173, R174, c[0x0][0x2d0], -R145.reuse ;  /* 0x0000b400aead7a23 */ /* 0x100fe20000010891 */
[----:B------:R-:W-:Y:S01]  /*6d70*/  MUFU.EX2 R155, R155 ;  /* 0x0000009b009b7308 */ /* 0x000fe20000000800 */
[--C-:B------:R-:W-:Y:S02]  /*6d80*/  FFMA.FTZ R172, R172, c[0x0][0x2d0], -R145.reuse ;  /* 0x0000b400acac7a23 */ /* 0x100fe40000010891 */
[--C-:B------:R-:W-:Y:S01]  /*6d90*/  FFMA.FTZ R160, R160, c[0x0][0x2d0], -R162.reuse ;  /* 0x0000b400a0a07a23 */ /* 0x100fe200000108a2 */
[----:B---3--:R-:W-:Y:S01]  /*6da0*/  F2FP.PACK_AB R138, R148, R151 ;  /* 0x00000097948a723e */ /* 0x008fe200000000ff */
[--C-:B------:R-:W-:Y:S02]  /*6db0*/  FFMA.FTZ R159, R159, c[0x0][0x2d0], -R162.reuse ;  /* 0x0000b4009f9f7a23 */ /* 0x100fe400000108a2 */
[--C-:B------:R-:W-:Y:S02]  /*6dc0*/  FFMA.FTZ R157, R157, c[0x0][0x2d0], -R162.reuse ;  /* 0x0000b4009d9d7a23 */ /* 0x100fe400000108a2 */
[----:B------:R-:W-:Y:S01]  /*6dd0*/  FFMA.FTZ R162, R147, c[0x0][0x2d0], -R162 ;  /* 0x0000b40093a27a23 */ /* 0x000fe200000108a2 */
[----:B------:R-:W3:Y:S01]  /*6de0*/  MUFU.EX2 R154, R154 ;  /* 0x0000009a009a7308 */ /* 0x000ee20000000800 */
[--C-:B------:R-:W-:Y:S02]  /*6df0*/  FFMA.FTZ R158, R158, c[0x0][0x2d0], -R145.reuse ;  /* 0x0000b4009e9e7a23 */ /* 0x100fe40000010891 */
[--C-:B------:R-:W-:Y:S02]  /*6e00*/  FFMA.FTZ R177, R156, c[0x0][0x2d0], -R145.reuse ;  /* 0x0000b4009cb17a23 */ /* 0x100fe40000010891 */
[C---:B-1----:R-:W-:Y:S02]  /*6e10*/  FMUL.FTZ R4, R132.reuse, R128 ;  /* 0x0000008084047220 */ /* 0x042fe40000410000 */
        /* <DEDUP_REMOVED lines=10> */
[----:B------:R-:W-:Y:S01]  /*6ec0*/  FMUL.FTZ R33, R132, R121 ;  /* 0x0000007984217220 */ /* 0x000fe20000410000 */
[----:B---3--:R-:W-:Y:S01]  /*6ed0*/  F2FP.PACK_AB R137, R154, R155 ;  /* 0x0000009b9a89723e */ /* 0x008fe200000000ff */
[C---:B------:R-:W-:Y:S02]  /*6ee0*/  FMUL.FTZ R36, R132.reuse, R36 ;  /* 0x0000002484247220 */ /* 0x040fe40000410000 */
[----:B------:R-:W-:Y:S02]  /*6ef0*/  FMUL.FTZ R37, R132, R37 ;  /* 0x0000002584257220 */ /* 0x000fe40000410000 */
[--C-:B------:R-:W-:Y:S01]  /*6f00*/  FFMA.FTZ R156, R146, c[0x0][0x2d0], -R145.reuse ;  /* 0x0000b400929c7a23 */ /* 0x100fe20000010891 */
[----:B------:R-:W3:Y:S01]  /*6f10*/  MUFU.EX2 R3, R3 ;  /* 0x0000000300037308 */ /* 0x000ee20000000800 */
[----:B------:R-:W-:Y:S02]  /*6f20*/  FFMA.FTZ R145, R144, c[0x0][0x2d0], -R145 ;  /* 0x0000b40090917a23 */ /* 0x000fe40000010891 */
[C---:B------:R-:W-:Y:S02]  /*6f30*/  FMUL.FTZ R40, R132.reuse, R40 ;  /* 0x0000002884287220 */ /* 0x040fe40000410000 */
[C---:B------:R-:W-:Y:S02]  /*6f40*/  FMUL.FTZ R41, R132.reuse, R41 ;  /* 0x0000002984297220 */ /* 0x040fe40000410000 */
[C---:B------:R-:W-:Y:S02]  /*6f50*/  FMUL.FTZ R44, R132.reuse, R44 ;  /* 0x0000002c842c7220 */ /* 0x040fe40000410000 */
[C---:B------:R-:W-:Y:S01]  /*6f60*/  FMUL.FTZ R45, R132.reuse, R45 ;  /* 0x0000002d842d7220 */ /* 0x040fe20000410000 */
[----:B------:R5:W-:Y:S01]  /*6f70*/  MUFU.EX2 R179, R145 ;  /* 0x0000009100b37308 */ /* 0x000be20000000800 */
        /* <DEDUP_REMOVED lines=16> */
[----:B------:R-:W-:Y:S02]  /*7080*/  LDSM.16.MT88.4 R124, [R185+UR4+0x2900] ;  /* 0x00290004b97c783b */ /* 0x000fe40008004200 */
[C---:B------:R-:W-:Y:S02]  /*7090*/  FMUL.FTZ R18, R3.reuse, R106 ;  /* 0x0000006a03127220 */ /* 0x040fe40000410000 */
[C---:B------:R-:W-:Y:S01]  /*70a0*/  FMUL.FTZ R12, R132.reuse, R100 ;  /* 0x00000064840c7220 */ /* 0x040fe20000410000 */
[C---:B------:R-:W-:Y:S01]  /*70b0*/  HMMA.16816.F32 R8, R136.reuse, R14, R8 ;  /* 0x0000000e8808723c */ /* 0x040fe20000001808 */
[----:B------:R-:W-:Y:S02]  /*70c0*/  MUFU.EX2 R163, R163 ;  /* 0x000000a300a37308 */ /* 0x000fe40000000800 */
[----:B-----5:R-:W-:Y:S01]  /*70d0*/  LDSM.16.MT88.4 R144, [R133+0x3900] ;  /* 0x003900008590783b */ /* 0x020fe20000004200 */
[C---:B------:R-:W-:Y:S02]  /*70e0*/  FMUL.FTZ R13, R132.reuse, R101 ;  /* 0x00000065840d7220 */ /* 0x040fe40000410000 */
[C---:B------:R-:W-:Y:S02]  /*70f0*/  FMUL.FTZ R19, R3.reuse, R107 ;  /* 0x0000006b03137220 */ /* 0x040fe40000410000 */
[C---:B------:R-:W-:Y:S03]  /*7100*/  FMUL.FTZ R14, R3.reuse, R102 ;  /* 0x00000066030e7220 */ /* 0x040fe60000410000 */
[----:B------:R-:W-:Y:S01]  /*7110*/  LDSM.16.MT88.4 R104, [R185+UR4+0x2100] ;  /* 0x00210004b968783b */ /* 0x000fe20008004200 */
[C---:B------:R-:W-:Y:S01]  /*7120*/  FMUL.FTZ R15, R3.reuse, R103 ;  /* 0x00000067030f7220 */ /* 0x040fe20000410000 */
[----:B------:R-:W2:Y:S01]  /*7130*/  MUFU.EX2 R166, R166 ;  /* 0x000000a600a67308 */ /* 0x000ea20000000800 */
[C---:B------:R-:W-:Y:S02]  /*7140*/  FMUL.FTZ R26, R3.reuse, R114 ;  /* 0x00000072031a7220 */ /* 0x040fe40000410000 */
[C---:B------:R-:W-:Y:S02]  /*7150*/  FMUL.FTZ R27, R3.reuse, R115 ;  /* 0x00000073031b7220 */ /* 0x040fe40000410000 */
[C---:B------:R-:W-:Y:S01]  /*7160*/  FMUL.FTZ R34, R3.reuse, R122 ;  /* 0x0000007a03227220 */ /* 0x040fe20000410000 */
[C---:B----4-:R-:W-:Y:S01]  /*7170*/  HMMA.16816.F32 R12, R136.reuse, R20, R12 ;  /* 0x00000014880c723c */ /* 0x050fe2000000180c */
[----:B------:R-:W3:Y:S02]  /*7180*/  LDSM.16.MT88.4 R100, [R135+0x100] ;  /* 0x000100008764783b */ /* 0x000ee40000004200 */
[C---:B------:R-:W-:Y:S01]  /*7190*/  FMUL.FTZ R35, R3.reuse, R123 ;  /* 0x0000007b03237220 */ /* 0x040fe20000410000 */
[----:B------:R-:W-:Y:S01]  /*71a0*/  MUFU.EX2 R165, R165 ;  /* 0x000000a500a57308 */ /* 0x000fe20000000800 */
[C---:B------:R-:W-:Y:S02]  /*71b0*/  FMUL.FTZ R38, R3.reuse, R38 ;  /* 0x0000002603267220 */ /* 0x040fe40000410000 */
[C---:B------:R-:W-:Y:S01]  /*71c0*/  FMUL.FTZ R20, R132.reuse, R108 ;  /* 0x0000006c84147220 */ /* 0x040fe20000410000 */
[C---:B------:R-:W-:Y:S01]  /*71d0*/  HMMA.16816.F32 R16, R136.reuse, R22, R16 ;  /* 0x000000168810723c */ /* 0x040fe20000001810 */
[----:B------:R-:W-:Y:S03]  /*71e0*/  LDSM.16.MT88.4 R112, [R185+UR4+0x900] ;  /* 0x00090004b970783b */ /* 0x000fe60008004200 */
[C---:B------:R-:W-:Y:S02]  /*71f0*/  FMUL.FTZ R21, R132.reuse, R109 ;  /* 0x0000006d84157220 */ /* 0x040fe40000410000 */
[C---:B------:R-:W-:Y:S01]  /*7200*/  FMUL.FTZ R39, R3.reuse, R39 ;  /* 0x0000002703277220 */ /* 0x040fe20000410000 */
[----:B------:R-:W4:Y:S01]  /*7210*/  MUFU.EX2 R168, R168 ;  /* 0x000000a800a87308 */ /* 0x000f220000000800 */
[C---:B------:R-:W-:Y:S01]  /*7220*/  FMUL.FTZ R22, R3.reuse, R110 ;  /* 0x0000006e03167220 */ /* 0x040fe20000410000 */
[----:B------:R-:W-:Y:S03]  /*7230*/  LDSM.16.MT88.4 R120, [R184+UR4+0x900] ;  /* 0x00090004b878783b */ /* 0x000fe60008004200 */
[C---:B------:R-:W-:Y:S02]  /*7240*/  FMUL.FTZ R23, R3.reuse, R111 ;  /* 0x0000006f03177220 */ /* 0x040fe40000410000 */
[C---:B------:R-:W-:Y:S02]  /*7250*/  FMUL.FTZ R42, R3.reuse, R42 ;  /* 0x0000002a032a7220 */ /* 0x040fe40000410000 */
[C---:B------:R-:W-:Y:S01]  /*7260*/  FMUL.FTZ R43, R3.reuse, R43 ;  /* 0x0000002b032b7220 */ /* 0x040fe20000410000 */
[----:B------:R-:W5:Y:S01]  /*7270*/  LDSM.16.MT88.4 R108, [R133+0x2100] ;  /* 0x00210000856c783b */ /* 0x000f620000004200 */
[C---:B------:R-:W-:Y:S01]  /*7280*/  FMUL.FTZ R46, R3.reuse, R46 ;  /* 0x0000002e032e7220 */ /* 0x040fe20000410000 */
[C---:B------:R-:W-:Y:S01]  /*7290*/  HMMA.16816.F32 R20, R136.reuse, R28, R20 ;  /* 0x0000001c8814723c */ /* 0x040fe20000001814 */
[----:B------:R-:W-:Y:S02]  /*72a0*/  MUFU.EX2 R167, R167 ;  /* 0x000000a700a77308 */ /* 0x000fe40000000800 */
[C---:B------:R-:W-:Y:S02]  /*72b0*/  FMUL.FTZ R47, R3.reuse, R47 ;  /* 0x0000002f032f7220 */ /* 0x040fe40000410000 */
[C---:B------:R-:W-:Y:S02]  /*72c0*/  FMUL.FTZ R50, R3.reuse, R50 ;  /* 0x0000003203327220 */ /* 0x040fe40000410000 */
[C---:B------:R-:W-:Y:S01]  /*72d0*/  FMUL.FTZ R28, R132.reuse, R116 ;  /* 0x00000074841c7220 */ /* 0x040fe20000410000 */
[C---:B------:R-:W-:Y:S03]  /*72e0*/  HMMA.16816.F32 R24, R136.reuse, R30, R24 ;  /* 0x0000001e8818723c */ /* 0x040fe60000001818 */
[----:B------:R-:W1:Y:S01]  /*72f0*/  MUFU.EX2 R170, R170 ;  /* 0x000000aa00aa7308 */ /* 0x000e620000000800 */
        /* <DEDUP_REMOVED lines=10> */
[----:B------:R-:W3:Y:S01]  /*73a0*/  MUFU.EX2 R180, R180 ;  /* 0x000000b400b47308 */ /* 0x000ee20000000800 */
[C---:B------:R-:W-:Y:S02]  /*73b0*/  FMUL.FTZ R59, R3.reuse, R59 ;  /* 0x0000003b033b7220 */ /* 0x040fe40000410000 */
[C---:B------:R-:W-:Y:S01]  /*73c0*/  FMUL.FTZ R61, R132.reuse, R61 ;  /* 0x0000003d843d7220 */ /* 0x040fe20000410000 */
[C---:B------:R-:W-:Y:S01]  /*73d0*/  HMMA.16816.F32 R32, R136.reuse, R102, R32 ;  /* 0x000000668820723c */ /* 0x040fe20000001820 */
[----:B------:R-:W1:Y:S03]  /*73e0*/  LDSM.16.MT88.4 R100, [R184+UR4+0x2100] ;  /* 0x00210004b864783b */ /* 0x000e660008004200 */
[C---:B------:R-:W-:Y:S02]  /*73f0*/  FMUL.FTZ R62, R3.reuse, R62 ;  /* 0x0000003e033e7220 */ /* 0x040fe40000410000 */
[C---:B------:R-:W-:Y:S01]  /*7400*/  FMUL.FTZ R63, R3.reuse, R63 ;  /* 0x0000003f033f7220 */ /* 0x040fe20000410000 */
[----:B------:R-:W-:Y:S01]  /*7410*/  MUFU.EX2 R171, R171 ;  /* 0x000000ab00ab7308 */ /* 0x000fe20000000800 */
[C---:B------:R-:W-:Y:S04]  /*7420*/  HMMA.16816.F32 R36, R136.reuse, R104, R36 ;  /* 0x000000688824723c */ /* 0x040fe80000001824 */
[C---:B------:R-:W-:Y:S02]  /*7430*/  FMUL.FTZ R64, R132.reuse, R64 ;  /* 0x0000004084407220 */ /* 0x040fe40000410000 */
[C---:B------:R-:W-:Y:S02]  /*7440*/  FMUL.FTZ R65, R132.reuse, R65 ;  /* 0x0000004184417220 */ /* 0x040fe40000410000 */
[C---:B------:R-:W-:Y:S01]  /*7450*/  HMMA.16816.F32 R40, R136.reuse, R106, R40 ;  /* 0x0000006a8828723c */ /* 0x040fe20000001828 */
[----:B------:R-:W2:Y:S01]  /*7460*/  LDSM.16.MT88.4 R104, [R135+0x2100] ;  /* 0x002100008768783b */ /* 0x000ea20000004200 */
[----:B------:R-:W2:Y:S02]  /*7470*/  MUFU.EX2 R182, R182 ;  /* 0x000000b600b67308 */ /* 0x000ea40000000800 */
[C---:B------:R-:W-:Y:S02]  /*7480*/  FMUL.FTZ R66, R3.reuse, R66 ;  /* 0x0000004203427220 */ /* 0x040fe40000410000 */
[C---:B------:R-:W-:Y:S02]  /*7490*/  FMUL.FTZ R67, R3.reuse, R67 ;  /* 0x0000004303437220 */ /* 0x040fe40000410000 */
[C---:B-----5:R-:W-:Y:S04]  /*74a0*/  HMMA.16816.F32 R44, R136.reuse, R108, R44 ;  /* 0x0000006c882c723c */ /* 0x060fe8000000182c */
[C---:B------:R-:W-:Y:S01]  /*74b0*/  FMUL.FTZ R68, R132.reuse, R68 ;  /* 0x0000004484447220 */ /* 0x040fe20000410000 */
[----:B------:R-:W-:Y:S01]  /*74c0*/  MUFU.EX2 R169, R169 ;  /* 0x000000a900a97308 */ /* 0x000fe20000000800 */
[C---:B------:R-:W-:Y:S02]  /*74d0*/  FMUL.FTZ R69, R132.reuse, R69 ;  /* 0x0000004584457220 */ /* 0x040fe40000410000 */
[C---:B------:R-:W-:Y:S01]  /*74e0*/  HMMA.16816.F32 R48, R136.reuse, R110, R48 ;  /* 0x0000006e8830723c */ /* 0x040fe20000001830 */
[----:B------:R-:W5:Y:S03]  /*74f0*/  LDSM.16.MT88.4 R108, [R185+UR4+0x4100] ;  /* 0x00410004b96c783b */ /* 0x000f660008004200 */
[C---:B------:R-:W-:Y:S02]  /*7500*/  FMUL.FTZ R70, R3.reuse, R70 ;  /* 0x0000004603467220 */ /* 0x040fe40000410000 */
[C---:B------:R-:W-:Y:S01]  /*7510*/  FMUL.FTZ R71, R3.reuse, R71 ;  /* 0x0000004703477220 */ /* 0x040fe20000410000 */
[----:B------:R-:W3:Y:S01]  /*7520*/  MUFU.EX2 R176, R176 ;  /* 0x000000b000b07308 */ /* 0x000ee20000000800 */
[C---:B------:R-:W-:Y:S01]  /*7530*/  FMUL.FTZ R72, R132.reuse, R72 ;  /* 0x0000004884487220 */ /* 0x040fe20000410000 */
[C---:B-1----:R-:W-:Y:S03]  /*7540*/  HMMA.16816.F32 R52, R136.reuse, R100, R52 ;  /* 0x000000648834723c */ /* 0x042fe60000001834 */
[C---:B------:R-:W-:Y:S02]  /*7550*/  FMUL.FTZ R73, R132.reuse, R73 ;  /* 0x0000004984497220 */ /* 0x040fe40000410000 */
[C---:B------:R-:W-:Y:S02]  /*7560*/  FMUL.FTZ R74, R3.reuse, R74 ;  /* 0x0000004a034a7220 */ /* 0x040fe40000410000 */
[C---:B------:R-:W-:Y:S01]  /*7570*/  FMUL.FTZ R75, R3.reuse, R75 ;  /* 0x0000004b034b7220 */ /* 0x040fe20000410000 */
[C---:B------:R-:W-:Y:S01]  /*7580*/  HMMA.16816.F32 R56, R136.reuse, R102, R56 ;  /* 0x000000668838723c */ /* 0x040fe20000001838 */
[----:B------:R-:W1:Y:S01]  /*7590*/  LDSM.16.MT88.4 R100, [R133+0x4100] ;  /* 0x004100008564783b */ /* 0x000e620000004200 */
[----:B------:R-:W-:Y:S02]  /*75a0*/  MUFU.EX2 R173, R173 ;  /* 0x000000ad00ad7308 */ /* 0x000fe40000000800 */
[C---:B------:R-:W-:Y:S02]  /*75b0*/  FMUL.FTZ R76, R132.reuse, R76 ;  /* 0x0000004c844c7220 */ /* 0x040fe40000410000 */
[C---:B------:R-:W-:Y:S02]  /*75c0*/  FMUL.FTZ R77, R132.reuse, R77 ;  /* 0x0000004d844d7220 */ /* 0x040fe40000410000 */
[C---:B--2---:R-:W-:Y:S04]  /*75d0*/  HMMA.16816.F32 R60, R136.reuse, R104, R60 ;  /* 0x00000068883c723c */ /* 0x044fe8000000183c */
[C---:B------:R-:W-:Y:S01]  /*75e0*/  FMUL.FTZ R78, R3.reuse, R78 ;  /* 0x0000004e034e7220 */ /* 0x040fe20000410000 */
[----:B------:R-:W2:Y:S01]  /*75f0*/  MUFU.EX2 R172, R172 ;  /* 0x000000ac00ac7308 */ /* 0x000ea20000000800 */
[C---:B------:R-:W-:Y:S02]  /*7600*/  FMUL.FTZ R79, R3.reuse, R79 ;  /* 0x0000004f034f7220 */ /* 0x040fe40000410000 */
[C---:B------:R-:W-:Y:S01]  /*7610*/  HMMA.16816.F32 R64, R136.reuse, R106, R64 ;  /* 0x0000006a8840723c */ /* 0x040fe20000001840 */
[----:B------:R-:W2:Y:S03]  /*7620*/  LDSM.16.MT88.4 R104, [R184+UR4+0x4100] ;  /* 0x00410004b868783b */ /* 0x000ea60008004200 */
[C---:B------:R-:W-:Y:S02]  /*7630*/  FMUL.FTZ R80, R132.reuse, R80 ;  /* 0x0000005084507220 */ /* 0x040fe40000410000 */
[C---:B------:R-:W-:Y:S01]  /*7640*/  FMUL.FTZ R81, R132.reuse, R81 ;  /* 0x0000005184517220 */ /* 0x040fe20000410000 */
[----:B------:R-:W-:Y:S01]  /*7650*/  MUFU.EX2 R160, R160 ;  /* 0x000000a000a07308 */ /* 0x000fe20000000800 */
[C---:B-----5:R-:W-:Y:S04]  /*7660*/  HMMA.16816.F32 R68, R136.reuse, R108, R68 ;  /* 0x0000006c8844723c */ /* 0x060fe80000001844 */
[C---:B------:R-:W-:Y:S02]  /*7670*/  FMUL.FTZ R82, R3.reuse, R82 ;  /* 0x0000005203527220 */ /* 0x040fe40000410000 */
[C---:B------:R-:W-:Y:S02]  /*7680*/  FMUL.FTZ R83, R3.reuse, R83 ;  /* 0x0000005303537220 */ /* 0x040fe40000410000 */
[C---:B------:R-:W-:Y:S01]  /*7690*/  HMMA.16816.F32 R72, R136.reuse, R110, R72 ;  /* 0x0000006e8848723c */ /* 0x040fe20000001848 */
[----:B------:R-:W5:Y:S01]  /*76a0*/  LDSM.16.MT88.4 R108, [R135+0x4100] ;  /* 0x00410000876c783b */ /* 0x000f620000004200 */
[----:B------:R-:W3:Y:S02]  /*76b0*/  MUFU.EX2 R159, R159 ;  /* 0x0000009f009f7308 */ /* 0x000ee40000000800 */
[C---:B------:R-:W-:Y:S02]  /*76c0*/  FMUL.FTZ R84, R132.reuse, R84 ;  /* 0x0000005484547220 */ /* 0x040fe40000410000 */
[C---:B------:R-:W-:Y:S02]  /*76d0*/  FMUL.FTZ R85, R132.reuse, R85 ;  /* 0x0000005584557220 */ /* 0x040fe40000410000 */
[C---:B------:R-:W-:Y:S01]  /*76e0*/  FMUL.FTZ R86, R3.reuse, R86 ;  /* 0x0000005603567220 */ /* 0x040fe20000410000 */
[C---:B-1----:R-:W-:Y:S03]  /*76f0*/  HMMA.16816.F32 R76, R136.reuse, R100, R76 ;  /* 0x00000064884c723c */ /* 0x042fe6000000184c */
[C---:B------:R-:W-:Y:S01]  /*7700*/  FMUL.FTZ R87, R3.reuse, R87 ;  /* 0x0000005703577220 */ /* 0x040fe20000410000 */
[----:B------:R-:W-:Y:S01]  /*7710*/  MUFU.EX2 R157, R157 ;  /* 0x0000009d009d7308 */ /* 0x000fe20000000800 */
[C---:B------:R-:W-:Y:S02]  /*7720*/  FMUL.FTZ R88, R132.reuse, R88 ;  /* 0x0000005884587220 */ /* 0x040fe40000410000 */
[----:B------:R-:W-:Y:S01]  /*7730*/  FMUL.FTZ R89, R132, R89 ;  /* 0x0000005984597220 */ /* 0x000fe20000410000 */
[C---:B------:R-:W-:Y:S04]  /*7740*/  HMMA.16816.F32 R80, R136.reuse, R102, R80 ;  /* 0x000000668850723c */ /* 0x040fe80000001850 */
[C---:B------:R-:W-:Y:S01]  /*7750*/  FMUL.FTZ R90, R3.reuse, R90 ;  /* 0x0000005a035a7220 */ /* 0x040fe20000410000 */
[----:B------:R-:W-:Y:S01]  /*7760*/  F2FP.PACK_AB R100, R164, R161 ;  /* 0x000000a1a464723e */ /* 0x000fe200000000ff */
[C---:B------:R-:W-:Y:S01]  /*7770*/  FMUL.FTZ R91, R3.reuse, R91 ;  /* 0x0000005b035b7220 */ /* 0x040fe20000410000 */
[----:B------:R-:W-:Y:S01]  /*7780*/  F2FP.PACK_AB R102, R166, R163 ;  /* 0x000000a3a666723e */ /* 0x000fe200000000ff */
[C---:B--2---:R-:W-:Y:S01]  /*7790*/  HMMA.16816.F32 R84, R136.reuse, R104, R84 ;  /* 0x000000688854723c */ /* 0x044fe20000001854 */
[----:B------:R-:W-:Y:S03]  /*77a0*/  MUFU.EX2 R162, R162 ;  /* 0x000000a200a27308 */ /* 0x000fe60000000800 */
[----:B------:R-:W-:Y:S01]  /*77b0*/  FMUL.FTZ R92, R132, R92 ;  /* 0x0000005c845c7220 */ /* 0x000fe20000410000 */
[----:B----4-:R-:W-:Y:S01]  /*77c0*/  F2FP.PACK_AB R101, R168, R165 ;  /* 0x000000a5a865723e */ /* 0x010fe200000000ff */
[----:B------:R-:W-:Y:S01]  /*77d0*/  FMUL.FTZ R93, R132, R93 ;  /* 0x0000005d845d7220 */ /* 0x000fe20000410000 */
[----:B------:R-:W-:Y:S01]  /*77e0*/  F2FP.PACK_AB R103, R170, R167 ;  /* 0x000000a7aa67723e */ /* 0x000fe200000000ff */
[C---:B------:R-:W-:Y:S01]  /*77f0*/  HMMA.16816.F32 R88, R136.reuse, R106, R88 ;  /* 0x0000006a8858723c */ /* 0x040fe20000001858 */
[----:B------:R-:W1:Y:S02]  /*7800*/  LDSM.16.MT88.4 R104, [R135+0x900] ;  /* 0x000900008768783b */ /* 0x000e640000004200 */
[----:B------:R-:W-:Y:S01]  /*7810*/  MUFU.EX2 R158, R158 ;  /* 0x0000009e009e7308 */ /* 0x000fe20000000800 */
[C---:B------:R-:W-:Y:S02]  /*7820*/  FMUL.FTZ R94, R3.reuse, R94 ;  /* 0x0000005e035e7220 */ /* 0x040fe40000410000 */
[C---:B------:R-:W-:Y:S02]  /*7830*/  FMUL.FTZ R95, R3.reuse, R95 ;  /* 0x0000005f035f7220 */ /* 0x040fe40000410000 */
[C---:B------:R-:W-:Y:S04]  /*7840*/  FMUL.FTZ R96, R132.reuse, R96 ;  /* 0x0000006084607220 */ /* 0x040fe80000410000 */
[C---:B------:R-:W-:Y:S01]  /*7850*/  FMUL.FTZ R97, R132.reuse, R97 ;  /* 0x0000006184617220 */ /* 0x040fe20000410000 */
[C---:B-----5:R-:W-:Y:S01]  /*7860*/  HMMA.16816.F32 R92, R136.reuse, R108, R92 ;  /* 0x0000006c885c723c */ /* 0x060fe2000000185c */
[----:B------:R-:W2:Y:S02]  /*7870*/  MUFU.EX2 R177, R177 ;  /* 0x000000b100b17308 */ /* 0x000ea40000000800 */
[C---:B------:R-:W-:Y:S02]  /*7880*/  FMUL.FTZ R98, R3.reuse, R98 ;  /* 0x0000006203627220 */ /* 0x040fe40000410000 */
[C---:B------:R-:W-:Y:S02]  /*7890*/  FMUL.FTZ R99, R3.reuse, R99 ;  /* 0x0000006303637220 */ /* 0x040fe40000410000 */
[----:B------:R-:W-:Y:S02]  /*78a0*/  FFMA.FTZ R155, R3, R218, R155 ;  /* 0x000000da039b7223 */ /* 0x000fe4000001009b */
[----:B------:R-:W-:Y:S02]  /*78b0*/  FFMA.FTZ R153, R132, R217, R153 ;  /* 0x000000d984997223 */ /* 0x000fe40000010099 */
[----:B------:R-:W4:Y:S01]  /*78c0*/  MUFU.EX2 R156, R156 ;  /* 0x0000009c009c7308 */ /* 0x000f220000000800 */
[----:B------:R-:W-:Y:S01]  /*78d0*/  HMMA.16816.F32 R96, R136, R110, R96 ;  /* 0x0000006e8860723c */ /* 0x000fe20000001860 */
[----:B------:R-:W5:Y:S02]  /*78e0*/  LDSM.16.MT88.4 R108, [R135+0x2900] ;  /* 0x00290000876c783b */ /* 0x000f640000004200 */
[----:B------:R-:W-:Y:S01]  /*78f0*/  MOV R132, R2 ;  /* 0x0000000200847202 */ /* 0x000fe20000000f00 */
[----:B------:R-:W-:Y:S02]  /*7900*/  FADD.FTZ R150, R150, R153 ;  /* 0x0000009996967221 */ /* 0x000fe40000010000 */
[----:B------:R-:W-:Y:S02]  /*7910*/  FADD.FTZ R154, R154, R155 ;  /* 0x0000009b9a9a7221 */ /* 0x000fe40000010000 */
[C---:B------:R-:W-:Y:S01]  /*7920*/  HMMA.16816.F32 R4, R100.reuse, R112, R4 ;  /* 0x000000706404723c */ /* 0x040fe20000001804 */
[----:B------:R-:W-:Y:S04]  /*7930*/  LDSM.16.MT88.4 R136, [R184+UR4+0x3100] ;  /* 0x00310004b888783b */ /* 0x000fe80008004200 */
        /* <DEDUP_REMOVED lines=10> */
[----:B------:R-:W-:Y:S03]  /*79e0*/  LDSM.16.MT88.4 R116, [R184+UR4+0x4900] ;  /* 0x00490004b874783b */ /* 0x000fe60008004200 */
        /* <DEDUP_REMOVED lines=9> */
[C---:B-1----:R-:W-:Y:S08]  /*7a80*/  HMMA.16816.F32 R28, R100.reuse, R104, R28 ;  /* 0x00000068641c723c */ /* 0x042ff0000000181c */
[C---:B------:R-:W-:Y:S01]  /*7a90*/  HMMA.16816.F32 R32, R100.reuse, R106, R32 ;  /* 0x0000006a6420723c */ /* 0x040fe20000001820 */
[----:B------:R-:W1:Y:S07]  /*7aa0*/  LDSM.16.MT88.4 R104, [R185+UR4+0x4900] ;  /* 0x00490004b968783b */ /* 0x000e6e0008004200 */
        /* <DEDUP_REMOVED lines=9> */
[C---:B-----5:R-:W-:Y:S08]  /*7b40*/  HMMA.16816.F32 R60, R100.reuse, R108, R60 ;  /* 0x0000006c643c723c */ /* 0x060ff0000000183c */
[C---:B------:R-:W-:Y:S01]  /*7b50*/  HMMA.16816.F32 R64, R100.reuse, R110, R64 ;  /* 0x0000006e6440723c */ /* 0x040fe20000001840 */
[----:B------:R-:W5:Y:S07]  /*7b60*/  LDSM.16.MT88.4 R108, [R135+0x4900] ;  /* 0x00490000876c783b */ /* 0x000f6e0000004200 */
[C---:B-1----:R-:W-:Y:S08]  /*7b70*/  HMMA.16816.F32 R68, R100.reuse, R104, R68 ;  /* 0x000000686444723c */ /* 0x042ff00000001844 */
[C---:B------:R-:W-:Y:S01]  /*7b80*/  HMMA.16816.F32 R72, R100.reuse, R106, R72 ;  /* 0x0000006a6448723c */ /* 0x040fe20000001848 */
[----:B------:R-:W1:Y:S07]  /*7b90*/  LDSM.16.MT88.4 R104, [R185+UR4+0x1100] ;  /* 0x00110004b968783b */ /* 0x000e6e0008004200 */
[C---:B------:R-:W-:Y:S08]  /*7ba0*/  HMMA.16816.F32 R76, R100.reuse, R112, R76 ;  /* 0x00000070644c723c */ /* 0x040ff0000000184c */
[C---:B------:R-:W-:Y:S01]  /*7bb0*/  HMMA.16816.F32 R80, R100.reuse, R114, R80 ;  /* 0x000000726450723c */ /* 0x040fe20000001850 */
[----:B------:R-:W1:Y:S07]  /*7bc0*/  LDSM.16.MT88.4 R112, [R133+0x1100] ;  /* 0x001100008570783b */ /* 0x000e6e0000004200 */
[C---:B------:R-:W-:Y:S08]  /*7bd0*/  HMMA.16816.F32 R84, R100.reuse, R116, R84 ;  /* 0x000000746454723c */ /* 0x040ff00000001854 */
[C---:B------:R-:W-:Y:S01]  /*7be0*/  HMMA.16816.F32 R88, R100.reuse, R118, R88 ;  /* 0x000000766458723c */ /* 0x040fe20000001858 */
[----:B------:R-:W2:Y:S07]  /*7bf0*/  LDSM.16.MT88.4 R116, [R135+0x1100] ;  /* 0x001100008774783b */ /* 0x000eae0000004200 */
[C---:B-----5:R-:W-:Y:S08]  /*7c00*/  HMMA.16816.F32 R92, R100.reuse, R108, R92 ;  /* 0x0000006c645c723c */ /* 0x060ff0000000185c */
[----:B------:R-:W-:Y:S01]  /*7c10*/  HMMA.16816.F32 R96, R100, R110, R96 ;  /* 0x0000006e6460723c */ /* 0x000fe20000001860 */
[----:B------:R-:W5:Y:S06]  /*7c20*/  LDSM.16.MT88.4 R108, [R135+0x3100] ;  /* 0x00310000876c783b */ /* 0x000f6c0000004200 */
[----:B---3--:R-:W-:Y:S01]  /*7c30*/  F2FP.PACK_AB R100, R180, R175 ;  /* 0x000000afb464723e */ /* 0x008fe200000000ff */
        /* <DEDUP_REMOVED lines=8> */
[C---:B-1----:R-:W-:Y:S03]  /*7cc0*/  HMMA.16816.F32 R4, R100.reuse, R104, R4 ;  /* 0x000000686404723c */ /* 0x042fe60000001804 */
[----:B------:R-:W-:Y:S02]  /*7cd0*/  FADD.FTZ R173, R173, R176 ;  /* 0x000000b0adad7221 */ /* 0x000fe40000010000 */
[----:B------:R-:W-:Y:S02]  /*7ce0*/  FADD.FTZ R171, R182, R171 ;  /* 0x000000abb6ab7221 */ /* 0x000fe40000010000 */
[----:B------:R-:W-:Y:S01]  /*7cf0*/  FADD.FTZ R173, R172, R173 ;  /* 0x000000adacad7221 */ /* 0x000fe20000010000 */
[C---:B------:R-:W-:Y:S01]  /*7d00*/  HMMA.16816.F32 R8, R100.reuse, R106, R8 ;  /* 0x0000006a6408723c */ /* 0x040fe20000001808 */
[----:B------:R-:W1:Y:S07]  /*7d10*/  LDSM.16.MT88.4 R104, [R185+UR4+0x5100] ;  /* 0x00510004b968783b */ /* 0x000e6e0008004200 */
[C---:B------:R-:W-:Y:S08]  /*7d20*/  HMMA.16816.F32 R12, R100.reuse, R112, R12 ;  /* 0x00000070640c723c */ /* 0x040ff0000000180c */
[C---:B------:R-:W-:Y:S01]  /*7d30*/  HMMA.16816.F32 R16, R100.reuse, R114, R16 ;  /* 0x000000726410723c */ /* 0x040fe20000001810 */
[----:B------:R-:W3:Y:S07]  /*7d40*/  LDSM.16.MT88.4 R112, [R133+0x5100] ;  /* 0x005100008570783b */ /* 0x000eee0000004200 */
[C---:B------:R-:W-:Y:S08]  /*7d50*/  HMMA.16816.F32 R20, R100.reuse, R120, R20 ;  /* 0x000000786414723c */ /* 0x040ff00000001814 */
[C---:B------:R-:W-:Y:S01]  /*7d60*/  HMMA.16816.F32 R24, R100.reuse, R122, R24 ;  /* 0x0000007a6418723c */ /* 0x040fe20000001818 */
[----:B------:R-:W-:Y:S07]  /*7d70*/  LDSM.16.MT88.4 R120, [R135+0x1900] ;  /* 0x001900008778783b */ /* 0x000fee0000004200 */
[C---:B--2---:R-:W-:Y:S08]  /*7d80*/  HMMA.16816.F32 R28, R100.reuse, R116, R28 ;  /* 0x00000074641c723c */ /* 0x044ff0000000181c */
[C---:B------:R-:W-:Y:S01]  /*7d90*/  HMMA.16816.F32 R32, R100.reuse, R118, R32 ;  /* 0x000000766420723c */ /* 0x040fe20000001820 */
[----:B------:R-:W2:Y:S07]  /*7da0*/  LDSM.16.MT88.4 R116, [R184+UR4+0x5100] ;  /* 0x00510004b874783b */ /* 0x000eae0008004200 */
[C---:B------:R-:W-:Y:S08]  /*7db0*/  HMMA.16816.F32 R36, R100.reuse, R124, R36 ;  /* 0x0000007c6424723c */ /* 0x040ff00000001824 */
[C---:B------:R-:W-:Y:S01]  /*7dc0*/  HMMA.16816.F32 R40, R100.reuse, R126, R40 ;  /* 0x0000007e6428723c */ /* 0x040fe20000001828 */
[----:B------:R-:W-:Y:S07]  /*7dd0*/  LDSM.16.MT88.4 R124, [R185+UR4+0x1900] ;  /* 0x00190004b97c783b */ /* 0x000fee0008004200 */
        /* <DEDUP_REMOVED lines=8> */
[C---:B-----5:R-:W-:Y:S04]  /*7e60*/  HMMA.16816.F32 R60, R100.reuse, R108, R60 ;  /* 0x0000006c643c723c */ /* 0x060fe8000000183c */
[----:B----4-:R-:W-:Y:S01]  /*7e70*/  F2FP.PACK_AB R139, R179, R156 ;  /* 0x0000009cb38b723e */ /* 0x010fe200000000ff */
[----:B------:R-:W-:Y:S02]  /*7e80*/  FADD.FTZ R158, R158, R173 ;  /* 0x000000ad9e9e7221 */ /* 0x000fe40000010000 */
[----:B------:R-:W-:Y:S01]  /*7e90*/  FADD.FTZ R160, R159, R160 ;  /* 0x000000a09fa07221 */ /* 0x000fe20000010000 */
[C---:B------:R-:W-:Y:S01]  /*7ea0*/  HMMA.16816.F32 R64, R100.reuse, R110, R64 ;  /* 0x0000006e6440723c */ /* 0x040fe20000001840 */
[----:B------:R-:W4:Y:S03]  /*7eb0*/  LDSM.16.MT88.4 R108, [R135+0x5100] ;  /* 0x00510000876c783b */ /* 0x000f260000004200 */
[----:B------:R-:W-:Y:S02]  /*7ec0*/  FADD.FTZ R177, R177, R158 ;  /* 0x0000009eb1b17221 */ /* 0x000fe40000010000 */
[----:B------:R-:W-:Y:S02]  /*7ed0*/  FADD.FTZ R157, R157, R160 ;  /* 0x000000a09d9d7221 */ /* 0x000fe40000010000 */
[C---:B-1----:R-:W-:Y:S04]  /*7ee0*/  HMMA.16816.F32 R68, R100.reuse, R104, R68 ;  /* 0x000000686444723c */ /* 0x042fe80000001844 */
[----:B------:R-:W-:Y:S02]  /*7ef0*/  FADD.FTZ R156, R156, R177 ;  /* 0x000000b19c9c7221 */ /* 0x000fe40000010000 */
[----:B------:R-:W-:Y:S02]  /*7f00*/  FADD.FTZ R217, R162, R157 ;  /* 0x0000009da2d97221 */ /* 0x000fe40000010000 */
[C---:B------:R-:W-:Y:S01]  /*7f10*/  HMMA.16816.F32 R72, R100.reuse, R106, R72 ;  /* 0x0000006a6448723c */ /* 0x040fe20000001848 */
[----:B------:R-:W1:Y:S03]  /*7f20*/  LDSM.16.MT88.4 R104, [R133+0x1900] ;  /* 0x001900008568783b */ /* 0x000e660000004200 */
[----:B------:R-:W-:Y:S04]  /*7f30*/  FADD.FTZ R218, R179, R156 ;  /* 0x0000009cb3da7221 */ /* 0x000fe80000010000 */
[C---:B---3--:R-:W-:Y:S08]  /*7f40*/  HMMA.16816.F32 R76, R100.reuse, R112, R76 ;  /* 0x00000070644c723c */ /* 0x048ff0000000184c */
[C---:B------:R-:W-:Y:S01]  /*7f50*/  HMMA.16816.F32 R80, R100.reuse, R114, R80 ;  /* 0x000000726450723c */ /* 0x040fe20000001850 */
[----:B------:R-:W3:Y:S07]  /*7f60*/  LDSM.16.MT88.4 R112, [R184+UR4+0x1900] ;  /* 0x00190004b870783b */ /* 0x000eee0008004200 */
[C---:B--2---:R-:W-:Y:S08]  /*7f70*/  HMMA.16816.F32 R84, R100.reuse, R116, R84 ;  /* 0x000000746454723c */ /* 0x044ff00000001854 */
[C---:B------:R-:W-:Y:S08]  /*7f80*/  HMMA.16816.F32 R88, R100.reuse, R118, R88 ;  /* 0x000000766458723c */ /* 0x040ff00000001858 */
[C---:B----4-:R-:W-:Y:S08]  /*7f90*/  HMMA.16816.F32 R92, R100.reuse, R108, R92 ;  /* 0x0000006c645c723c */ /* 0x050ff0000000185c */
[----:B------:R-:W-:Y:S08]  /*7fa0*/  HMMA.16816.F32 R96, R100, R110, R96 ;  /* 0x0000006e6460723c */ /* 0x000ff00000001860 */
[C---:B------:R-:W-:Y:S01]  /*7fb0*/  HMMA.16816.F32 R128, R136.reuse, R124, R4 ;  /* 0x0000007c8880723c */ /* 0x040fe20000001804 */
[----:B------:R-:W2:Y:S07]  /*7fc0*/  LDSM.16.MT88.4 R4, [R184+UR4+0x3900] ;  /* 0x00390004b804783b */ /* 0x000eae0008004200 */
[C---:B------:R-:W-:Y:S01]  /*7fd0*/  HMMA.16816.F32 R124, R136.reuse, R126, R8 ;  /* 0x0000007e887c723c */ /* 0x040fe20000001808 */
[----:B------:R-:W4:Y:S07]  /*7fe0*/  LDSM.16.MT88.4 R8, [R135+0x3900] ;  /* 0x003900008708783b */ /* 0x000f2e0000004200 */
[C---:B-1----:R-:W-:Y:S07]  /*7ff0*/  HMMA.16816.F32 R100, R136.reuse, R104, R12 ;  /* 0x000000688864723c */ /* 0x042fee000000180c */
[----:B------:R-:W-:Y:S01]  /*8000*/  IADD3 R13, R219, -0x2, RZ ;  /* 0xfffffffedb0d7810 */ /* 0x000fe20007ffe0ff */
[C---:B------:R-:W-:Y:S03]  /*8010*/  HMMA.16816.F32 R104, R136.reuse, R106, R16 ;  /* 0x0000006a8868723c */ /* 0x040fe60000001810 */
[C---:B------:R-:W-:Y:S05]  /*8020*/  ISETP.GE.AND P0, PT, R13.reuse, R194, PT ;  /* 0x000000c20d00720c */ /* 0x040fea0003f06270 */
[C---:B---3--:R-:W-:Y:S08]  /*8030*/  HMMA.16816.F32 R108, R136.reuse, R112, R20 ;  /* 0x00000070886c723c */ /* 0x048ff00000001814 */
[C---:B------:R-:W-:Y:S04]  /*8040*/  HMMA.16816.F32 R112, R136.reuse, R114, R24 ;  /* 0x000000728870723c */ /* 0x040fe80000001818 */
[----:B------:R-:W-:Y:S01]  /*8050*/  @P0 SHF.R.S32.HI R16, RZ, 0x1f, R13 ;  /* 0x0000001fff100819 */ /* 0x000fe2000001140d */
[C---:B------:R-:W-:Y:S03]  /*8060*/  @P0 IMAD.WIDE.U32 R18, R13.reuse, c[0x0][0x1e0], RZ ;  /* 0x000078000d120a25 */ /* 0x040fe600078e00ff */
[C---:B------:R-:W-:Y:S04]  /*8070*/  HMMA.16816.F32 R116, R136.reuse, R120, R28 ;  /* 0x000000788874723c */ /* 0x040fe8000000181c */
[----:B------:R-:W-:Y:S01]  /*8080*/  @P0 SHF.L.U32 R24, R18, 0x6, RZ ;  /* 0x0000000612180819 */ /* 0x000fe200000006ff */
[----:B------:R-:W-:Y:S03]  /*8090*/  @P0 IMAD R16, R16, c[0x0][0x1e0], RZ ;  /* 0x0000780010100a24 */ /* 0x000fe600078e02ff */
[C---:B------:R-:W-:Y:S04]  /*80a0*/  HMMA.16816.F32 R120, R136.reuse, R122, R32 ;  /* 0x0000007a8878723c */ /* 0x040fe80000001820 */
[----:B------:R-:W-:Y:S02]  /*80b0*/  @P0 IMAD R16, R13, c[0x0][0x1e4], R16 ;  /* 0x000079000d100a24 */ /* 0x000fe400078e0210 */
[----:B------:R-:W1:Y:S02]  /*80c0*/  LDSM.16.MT88.4 R12, [R185+UR4+0x5900] ;  /* 0x00590004b90c783b */ /* 0x000e640008004200 */
[C---:B------:R-:W-:Y:S04]  /*80d0*/  HMMA.16816.F32 R36, R136.reuse, R140, R36 ;  /* 0x0000008c8824723c */ /* 0x040fe80000001824 */
[----:B------:R-:W-:Y:S02]  /*80e0*/  @P0 IADD3 R25, R19, R16, RZ ;  /* 0x0000001013190210 */ /* 0x000fe40007ffe0ff */
[----:B------:R-:W-:Y:S02]  /*80f0*/  @P0 IADD3 R16, P1, R24, R208, RZ ;  /* 0x000000d018100210 */ /* 0x000fe40007f3e0ff */
[C---:B------:R-:W-:Y:S04]  /*8100*/  HMMA.16816.F32 R40, R136.reuse, R142, R40 ;  /* 0x0000008e8828723c */ /* 0x040fe80000001828 */
[----:B------:R-:W-:Y:S04]  /*8110*/  @P0 SHF.L.U64.HI R25, R18, 0x6, R25 ;  /* 0x0000000612190819 */ /* 0x000fe80000010219 */
[C---:B------:R-:W-:Y:S08]  /*8120*/  HMMA.16816.F32 R44, R136.reuse, R144, R44 ;  /* 0x00000090882c723c */ /* 0x040ff0000000182c */
[C---:B------:R-:W-:Y:S08]  /*8130*/  HMMA.16816.F32 R48, R136.reuse, R146, R48 ;  /* 0x000000928830723c */ /* 0x040ff00000001830 */
[C---:B--2---:R-:W-:Y:S07]  /*8140*/  HMMA.16816.F32 R52, R136.reuse, R4, R52 ;  /* 0x000000048834723c */ /* 0x044fee0000001834 */
[C---:B------:R-:W-:Y:S01]  /*8150*/  @P0 IADD3.X R5, R25.reuse, R213, RZ, P1, !PT ;  /* 0x000000d519050210 */ /* 0x040fe20000ffe4ff */
[C---:B------:R-:W-:Y:S04]  /*8160*/  HMMA.16816.F32 R56, R136.reuse, R6, R56 ;  /* 0x000000068838723c */ /* 0x040fe80000001838 */
[C---:B------:R-:W-:Y:S04]  /*8170*/  @P0 LEA R20, P1, R16.reuse, c[0x0][0x1c8], 0x1 ;  /* 0x0000720010140a11 */ /* 0x040fe800078208ff */
[C---:B----4-:R-:W-:Y:S04]  /*8180*/  HMMA.16816.F32 R60, R136.reuse, R8, R60 ;  /* 0x00000008883c723c */ /* 0x050fe8000000183c */
[----:B------:R-:W-:Y:S02]  /*8190*/  @P0 LEA.HI.X R21, R16, c[0x0][0x1cc], R5, 0x1, P1 ;  /* 0x0000730010150a11 */ /* 0x000fe400008f0c05 */
[----:B------:R-:W2:Y:S01]  /*81a0*/  LDSM.16.MT88.4 R16, [R133+0x5900] ;  /* 0x005900008510783b */ /* 0x000ea20000004200 */
[----:B------:R-:W-:Y:S01]  /*81b0*/  @P0 IADD3 R4, P1, R24, R225, RZ ;  /* 0x000000e118040210 */ /* 0x000fe20007f3e0ff */
[C---:B------:R-:W-:Y:S04]  /*81c0*/  HMMA.16816.F32 R64, R136.reuse, R10, R64 ;  /* 0x0000000a8840723c */ /* 0x040fe80000001840 */
[C---:B------:R-:W-:Y:S02]  /*81d0*/  @P0 IADD3.X R5, R25.reuse, R224, RZ, P1, !PT ;  /* 0x000000e019050210 */ /* 0x040fe40000ffe4ff */
[C---:B------:R-:W-:Y:S02]  /*81e0*/  @P0 LEA R22, P1, R4.reuse, c[0x0][0x1c8], 0x1 ;  /* 0x0000720004160a11 */ /* 0x040fe400078208ff */
[C---:B-1----:R-:W-:Y:S04]  /*81f0*/  HMMA.16816.F32 R68, R136.reuse, R12, R68 ;  /* 0x0000000c8844723c */ /* 0x042fe80000001844 */
[----:B------:R-:W-:Y:S02]  /*8200*/  @P0 LEA.HI.X R23, R4, c[0x0][0x1cc], R5, 0x1, P1 ;  /* 0x0000730004170a11 */ /* 0x000fe400008f0c05 */
[----:B------:R-:W-:Y:S02]  /*8210*/  @P0 IADD3 R5, P1, R24, R223, RZ ;  /* 0x000000df18050210 */ /* 0x000fe40007f3e0ff */
[C---:B------:R-:W-:Y:S04]  /*8220*/  HMMA.16816.F32 R72, R136.reuse, R14, R72 ;  /* 0x0000000e8848723c */ /* 0x040fe80000001848 */
[----:B------:R-:W-:Y:S02]  /*8230*/  @P0 IADD3.X R4, R25, R222, RZ, P1, !PT ;  /* 0x000000de19040210 */ /* 0x000fe40000ffe4ff */
[C---:B------:R-:W-:Y:S06]  /*8240*/  @P0 LEA R26, P1, R5.reuse, c[0x0][0x1c8], 0x1 ;  /* 0x00007200051a0a11 */ /* 0x040fec00078208ff */
[----:B------:R-:W-:Y:S02]  /*8250*/  @P0 LEA.HI.X R27, R5, c[0x0][0x1cc], R4, 0x1, P1 ;  /* 0x00007300051b0a11 */ /* 0x000fe400008f0c04 */
[----:B------:R-:W1:Y:S01]  /*8260*/  LDSM.16.MT88.4 R4, [R184+UR4+0x5900] ;  /* 0x00590004b804783b */ /* 0x000e620008004200 */
[----:B------:R-:W-:Y:S04]  /*8270*/  @P0 IADD3 R24, P1, R201, R24, RZ ;  /* 0x00000018c9180210 */ /* 0x000fe80007f3e0ff */
[----:B------:R-:W-:Y:S02]  /*8280*/  @P0 IADD3.X R25, R200, R25, RZ, P1, !PT ;  /* 0x00000019c8190210 */ /* 0x000fe40000ffe4ff */
[----:B------:R-:W-:Y:S01]  /*8290*/  @P0 IADD3 R8, P1, R24, R208, RZ ;  /* 0x000000d018080210 */ /* 0x000fe20007f3e0ff */
[C---:B--2---:R-:W-:Y:S03]  /*82a0*/  HMMA.16816.F32 R76, R136.reuse, R16, R76 ;  /* 0x00000010884c723c */ /* 0x044fe6000000184c */
[C---:B------:R-:W-:Y:S02]  /*82b0*/  @P0 IADD3.X R9, R25.reuse, R213, RZ, P1, !PT ;  /* 0x000000d519090210 */ /* 0x040fe40000ffe4ff */
[C---:B------:R-:W-:Y:S03]  /*82c0*/  @P0 LEA R12, P1, R8.reuse, c[0x0][0x1c8], 0x1 ;  /* 0x00007200080c0a11 */ /* 0x040fe600078208ff */
[C---:B------:R-:W-:Y:S04]  /*82d0*/  HMMA.16816.F32 R80, R136.reuse, R18, R80 ;  /* 0x000000128850723c */ /* 0x040fe80000001850 */
[----:B------:R-:W-:Y:S02]  /*82e0*/  @P0 LEA.HI.X R13, R8, c[0x0][0x1cc], R9, 0x1, P1 ;  /* 0x00007300080d0a11 */ /* 0x000fe400008f0c09 */
[----:B------:R-:W2:Y:S01]  /*82f0*/  LDSM.16.MT88.4 R8, [R135+0x5900] ;  /* 0x005900008708783b */ /* 0x000ea20000004200 */
[----:B------:R-:W-:Y:S01]  /*8300*/  @P0 IADD3 R3, P1, R24, R225, RZ ;  /* 0x000000e118030210 */ /* 0x000fe20007f3e0ff */
[----:B------:R-:W-:Y:S04]  /*8310*/  @P0 IMAD R18, R216, 0x3000, R202 ;  /* 0x00003000d8120824 */ /* 0x000fe800078e02ca */
[----:B------:R-:W-:Y:S02]  /*8320*/  @P0 IADD3.X R16, R25, R224, RZ, P1, !PT ;  /* 0x000000e019100210 */ /* 0x000fe40000ffe4ff */
[C---:B------:R-:W-:Y:S04]  /*8330*/  @P0 LEA R14, P1, R3.reuse, c[0x0][0x1c8], 0x1 ;  /* 0x00007200030e0a11 */ /* 0x040fe800078208ff */
[----:B------:R-:W-:Y:S02]  /*8340*/  @P0 LEA.HI.X R15, R3, c[0x0][0x1cc], R16, 0x1, P1 ;  /* 0x00007300030f0a11 */ /* 0x000fe400008f0c10 */
[----:B------:R-:W-:Y:S02]  /*8350*/  @P0 SHF.L.U32 R3, R18, 0x1, RZ ;  /* 0x0000000112030819 */ /* 0x000fe400000006ff */
[----:B------:R-:W-:Y:S01]  /*8360*/  @P0 IADD3 R24, P1, R24, R223, RZ ;  /* 0x000000df18180210 */ /* 0x000fe20007f3e0ff */
[C---:B-1----:R-:W-:Y:S02]  /*8370*/  HMMA.16816.F32 R84, R136.reuse, R4, R84 ;  /* 0x000000048854723c */ /* 0x042fe40000001854 */
[----:B------:R-:W-:Y:S01]  /*8380*/  @!PT LDS RZ, [RZ] ;  /* 0x00000000fffff984 */ /* 0x000fe20000000800 */
[----:B------:R-:W-:Y:S01]  /*8390*/  @!PT LDS RZ, [RZ] ;  /* 0x00000000fffff984 */ /* 0x000fe20000000800 */
[----:B------:R-:W-:Y:S01]  /*83a0*/  @!PT LDS RZ, [RZ] ;  /* 0x00000000fffff984 */ /* 0x000fe20000000800 */
[----:B------:R1:W-:Y:S01]  /*83b0*/  @P0 LDGSTS.E.BYPASS.LTC128B.128 [R3+0xc100], [R20.64], !P5 ;  /* 0x0c10000014030fae */ /* 0x0003e2000e901d48 */
[----:B------:R-:W-:Y:S02]  /*83c0*/  @P0 IADD3.X R25, R25, R222, RZ, P1, !PT ;  /* 0x000000de19190210 */ /* 0x000fe40000ffe4ff */
[C---:B------:R-:W-:Y:S03]  /*83d0*/  @P0 LEA R16, P1, R24.reuse, c[0x0][0x1c8], 0x1 ;  /* 0x0000720018100a11 */ /* 0x040fe600078208ff */
[C---:B------:R-:W-:Y:S02]  /*83e0*/  HMMA.16816.F32 R88, R136.reuse, R6, R88 ;  /* 0x000000068858723c */ /* 0x040fe40000001858 */
[----:B------:R1:W-:Y:S02]  /*83f0*/  @P0 LDGSTS.E.BYPASS.LTC128B.128 [R3+0xe100], [R22.64], !P4 ;  /* 0x0e10000016030fae */ /* 0x0003e4000e101d48 */
[----:B------:R-:W-:Y:S06]  /*8400*/  @P0 LEA.HI.X R17, R24, c[0x0][0x1cc], R25, 0x1, P1 ;  /* 0x0000730018110a11 */ /* 0x000fec00008f0c19 */
[----:B------:R1:W-:Y:S01]  /*8410*/  @P0 LDGSTS.E.BYPASS.LTC128B.128 [R3+0x10100], [R26.64], !P6 ;  /* 0x101000001a030fae */ /* 0x0003e2000f101d48 */
[C---:B--2---:R-:W-:Y:S07]  /*8420*/  HMMA.16816.F32 R92, R136.reuse, R8, R92 ;  /* 0x00000008885c723c */ /* 0x044fee000000185c */
[----:B------:R1:W-:Y:S01]  /*8430*/  @P0 LDGSTS.E.BYPASS.LTC128B.128 [R3+0xd100], [R12.64], !P5 ;  /* 0x0d1000000c030fae */ /* 0x0003e2000e901d48 */
[----:B------:R-:W-:Y:S07]  /*8440*/  HMMA.16816.F32 R96, R136, R10, R96 ;  /* 0x0000000a8860723c */ /* 0x000fee0000001860 */
[----:B------:R1:W-:Y:S08]  /*8450*/  @P0 LDGSTS.E.BYPASS.LTC128B.128 [R3+0xf100], [R14.64], !P4 ;  /* 0x0f1000000e030fae */ /* 0x0003f0000e101d48 */
[----:B------:R1:W-:Y:S01]  /*8460*/  @P0 LDGSTS.E.BYPASS.LTC128B.128 [R3+0x11100], [R16.64], !P6 ;  /* 0x1110000010030fae */ /* 0x0003e2000f101d48 */
[C---:B------:R-:W-:Y:S02]  /*8470*/  ISETP.GT.AND P0, PT, R219.reuse, R230, PT ;  /* 0x000000e6db00720c */ /* 0x040fe40003f04270 */
[----:B------:R-:W-:Y:S05]  /*8480*/  IADD3 R219, R219, -0x1, RZ ;  /* 0xffffffffdbdb7810 */ /* 0x000fea0007ffe0ff */
[----:B------:R-:W0:Y:S01]  /*8490*/  LDGDEPBAR ;  /* 0x00000000000079af */ /* 0x000e220000000000 */
[----:B-1----:R-:W-:Y:S05]  /*84a0*/  MOV R3, R0 ;  /* 0x0000000000037202 */ /* 0x002fea0000000f00 */
[----:B------:R-:W-:-:S05]  /*84b0*/  @P0 BRA `(.L_x_890) ;  /* 0xffffcb6000000947 */ /* 0x000fca000383ffff */
.L_x_881:
[----:B------:R-:W-:Y:S02]  /*84c0*/  ISETP.NE.AND P1, PT, R197, 0x1, PT ;  /* 0x00000001c500780c */ /* 0x000fe40003f25270 */
[----:B------:R-:W-:-:S02]  /*84d0*/  LEA R6, R220, 0x7f, 0x7 ;  /* 0x0000007fdc067811 */ /* 0x000fc400078e38ff */
[----:B------:R-:W-:Y:S02]  /*84e0*/  ISETP.GE.AND P0, PT, R196, 0x1, PT ;  /* 0x00000001c400780c */ /* 0x000fe40003f06270 */
[----:B------:R-:W-:-:S07]  /*84f0*/  IADD3 R3, R195, 0x1, -R204 ;  /* 0x00000001c3037810 */ /* 0x000fce0007ffe8cc */
[----:B------:R-:W-:-:S05]  /*8500*/  @P1 IMAD.HI.U32 R4, R6, c[0x0][0x2c8], RZ ;  /* 0x0000b20006041a27 */ /* 0x000fca00078e00ff */
[----:B------:R-:W-:-:S05]  /*8510*/  @P1 SHF.R.U32.HI R6, RZ, c[0x0][0x2cc], R4 ;  /* 0x0000b300ff061a19 */ /* 0x000fca0000011604 */
[----:B------:R-:W-:-:S05]  /*8520*/  IMAD.IADD R5, R3, 0x1, R6 ;  /* 0x0000000103057824 */ /* 0x000fca00078e0206 */
[----:B------:R-:W-:Y:S01]  /*8530*/  IADD3 R4, R5, -c[0x0][0x324], RZ ;  /* 0x8000c90005047a10 */ /* 0x000fe20007ffe0ff */
[----:B------:R-:W-:Y:S05]  /*8540*/  @!P0 BRA `(.L_x_891) ;  /* 0x000000f000008947 */ /* 0x000fea0003800000 */
        /* <DEDUP_REMOVED lines=9> */
.L_x_892:
[----:B------:R-:W-:-:S04]  /*85e0*/  MOV R3, c[0x0][0x32c] ;  /* 0x0000cb0000037a02 */ /* 0x000fc80000000f00 */
[----:B------:R-:W-:-:S13]  /*85f0*/  ISETP.NE.AND P0, PT, R3, 0x1, PT ;  /* 0x000000010300780c */ /* 0x000fda0003f05270 */
[----:B------:R-:W-:-:S05]  /*8600*/  @P0 IMAD.HI.U32 R3, R5, c[0x0][0x330], RZ ;  /* 0x0000cc0005030a27 */ /* 0x000fca00078e00ff */
[----:B------:R-:W-:-:S05]  /*8610*/  @P0 SHF.R.U32.HI R5, RZ, c[0x0][0x334], R3 ;  /* 0x0000cd00ff050a19 */ /* 0x000fca0000011603 */
.L_x_893:
[----:B------:R-:W-:-:S05]  /*8620*/  IMAD R5, R5, c[0x0][0x32c], RZ ;  /* 0x0000cb0005057a24 */ /* 0x000fca00078e02ff */
[----:B------:R-:W-:-:S04]  /*8630*/  IMNMX R4, R4, R5, !PT ;  /* 0x0000000504047217 */ /* 0x000fc80007800200 */
.L_x_891:
[----:B------:R-:W-:-:S04]  /*8640*/  IADD3 R4, R4, 0x3f, RZ ;  /* 0x0000003f04047810 */ /* 0x000fc80007ffe0ff */
[----:B------:R-:W-:-:S04]  /*8650*/  SHF.R.S32.HI R3, RZ, 0x1f, R4 ;  /* 0x0000001fff037819 */ /* 0x000fc80000011404 */
[----:B------:R-:W-:-:S04]  /*8660*/  LEA.HI R3, R3, R4, RZ, 0x6 ;  /* 0x0000000403037211 */ /* 0x000fc800078f30ff */
[----:B------:R-:W-:-:S04]  /*8670*/  SHF.R.S32.HI R3, RZ, 0x6, R3 ;  /* 0x00000006ff037819 */ /* 0x000fc80000011403 */
[----:B------:R-:W-:-:S04]  /*8680*/  IMNMX R220, R194, R3, !PT ;  /* 0x00000003c2dc7217 */ /* 0x000fc80007800200 */
[----:B------:R-:W-:-:S13]  /*8690*/  ISETP.GE.AND P0, PT, R219, R220, PT ;  /* 0x000000dcdb00720c */ /* 0x000fda0003f06270 */
[----:B------:R-:W-:Y:S05]  /*86a0*/  @!P0 BRA `(.L_x_894) ;  /* 0x00002b0000008947 */ /* 0x000fea0003800000 */
[----:B------:R-:W-:Y:S01]  /*86b0*/  IMAD.MOV.U32 R191, RZ, RZ, 0x20 ;  /* 0x00000020ffbf7424 */ /* 0x000fe200078e00ff */
[----:B------:R-:W-:Y:S01]  /*86c0*/  LOP3.LUT P0, RZ, R193, 0x2, RZ, 0xc0, !PT ;  /* 0x00000002c1ff7812 */ /* 0x000fe2000780c0ff */
[----:B------:R-:W-:Y:S01]  /*86d0*/  IMAD.MOV.U32 R3, RZ, RZ, R0 ;  /* 0x000000ffff037224 */ /* 0x000fe200078e0000 */
[C---:B------:R-:W-:Y:S01]  /*86e0*/  IADD3 R183, P1, R206.reuse, 0x40, RZ ;  /* 0x00000040ceb77810 */ /* 0x040fe20007f3e0ff */
[----:B------:R-:W-:Y:S01]  /*86f0*/  IMAD.MOV.U32 R221, RZ, RZ, R219 ;  /* 0x000000ffffdd7224 */ /* 0x000fe200078e00db */
[----:B------:R-:W-:Y:S02]  /*8700*/  SEL R191, R191, 0xffffffe0, !P0 ;  /* 0xffffffe0bfbf7807 */ /* 0x000fe40004000000 */
[----:B------:R-:W-:Y:S01]  /*8710*/  IADD3 R181, P0, R206, 0x80, RZ ;  /* 0x00000080ceb57810 */ /* 0x000fe20007f1e0ff */
[--C-:B------:R-:W-:Y:S01]  /*8720*/  IMAD.X R182, RZ, RZ, R211.reuse, P1 ;  /* 0x000000ffffb67224 */ /* 0x100fe200008e06d3 */
[C---:B------:R-:W-:Y:S02]  /*8730*/  IADD3 R179, P1, R208.reuse, 0x40, RZ ;  /* 0x00000040d0b37810 */ /* 0x040fe40007f3e0ff */
[----:B------:R-:W-:Y:S01]  /*8740*/  MOV R133, R2 ;  /* 0x0000000200857202 */ /* 0x000fe20000000f00 */
[----:B------:R-:W-:Y:S01]  /*8750*/  IMAD.X R180, RZ, RZ, R211, P0 ;  /* 0x000000ffffb47224 */ /* 0x000fe200000e06d3 */
[----:B------:R-:W-:Y:S01]  /*8760*/  IADD3 R177, P0, R208, 0x80, RZ ;  /* 0x00000080d0b17810 */ /* 0x000fe20007f1e0ff */
[----:B------:R-:W-:-:S03]  /*8770*/  IMAD.X R178, RZ, RZ, R213, P1 ;  /* 0x000000ffffb27224 */ /* 0x000fc600008e06d5 */
[----:B------:R-:W-:Y:S02]  /*8780*/  IADD3.X R176, RZ, R213, RZ, P0, !PT ;  /* 0x000000d5ffb07210 */ /* 0x000fe400007fe4ff */
.L_x_895:
[----:B------:R-:W-:Y:S04]  /*8790*/  DEPBAR.LE SB0, 0x2 ;  /* 0x000080800000791a */ /* 0x000fe80000000000 */
[----:B------:R-:W-:Y:S01]  /*87a0*/  BAR.SYNC.DEFER_BLOCKING 0x0 ;  /* 0x0000000000007b1d */ /* 0x000fe20000010000 */
[----:B------:R-:W-:Y:S01]  /*87b0*/  UIMAD UR4, UR5, 0x6000, URZ ;  /* 0x00006000050478a4 */ /* 0x000fe2000f8e023f */
[----:B------:R-:W-:Y:S01]  /*87c0*/  ISETP.GE.AND P0, PT, R194, R221, PT ;  /* 0x000000ddc200720c */ /* 0x000fe20003f06270 */
[----:B------:R-:W-:Y:S01]  /*87d0*/  UIADD3 UR7, UR5, 0x1, URZ ;  /* 0x0000000105077890 */ /* 0x000fe2000fffe03f */
[----:B------:R-:W-:Y:S01]  /*87e0*/  IADD3 R219, R221, -0x1, RZ ;  /* 0xffffffffdddb7810 */ /* 0x000fe20007ffe0ff */
[----:B------:R-:W-:Y:S04]  /*87f0*/  UISETP.GE.AND UP0, UPT, UR5, 0x1, UPT ;  /* 0x000000010500788c */ /* 0x000fe8000bf06270 */
[----:B------:R-:W-:Y:S06]  /*8800*/  USEL UR5, UR7, URZ, !UP0 ;  /* 0x0000003f07057287 */ /* 0x000fec000c000000 */
[----:B------:R-:W-:Y:S01]  /*8810*/  @!P0 SHF.R.S32.HI R153, RZ, 0x1f, R219 ;  /* 0x0000001fff998819 */ /* 0x000fe200000114db */
[----:B------:R-:W-:Y:S04]  /*8820*/  @!P0 IMAD.WIDE.U32 R4, R219, c[0x0][0x208], RZ ;  /* 0x00008200db048a25 */ /* 0x000fe800078e00ff */
[----:B------:R-:W-:Y:S01]  /*8830*/  @!P0 IMAD R153, R153, c[0x0][0x208], RZ ;  /* 0x0000820099998a24 */ /* 0x000fe200078e02ff */
[----:B------:R-:W-:Y:S01]  /*8840*/  @!P0 SHF.L.U32 R0, R4, 0x6, RZ ;  /* 0x0000000604008819 */ /* 0x000fe200000006ff */
[----:B------:R-:W-:Y:S01]  /*8850*/  @!P0 IMAD R171, R216, 0x6000, R215 ;  /* 0x00006000d8ab8824 */ /* 0x000fe200078e02d7 */
[----:B------:R-:W-:Y:S01]  /*8860*/  LDSM.16.M88.4 R32, [R192] ;  /* 0x00000000c020783b */ /* 0x000fe20000000200 */
[----:B------:R-:W-:Y:S05]  /*8870*/  @!P0 IMAD R153, R219, c[0x0][0x20c], R153 ;  /* 0x00008300db998a24 */ /* 0x000fea00078e0299 */
[----:B------:R-:W-:Y:S02]  /*8880*/  @!P0 IADD3 R153, R5, R153, RZ ;  /* 0x0000009905998210 */ /* 0x000fe40007ffe0ff */
[----:B------:R-:W1:Y:S01]  /*8890*/  LDSM.16.M88.4 R8, [R190+UR4+0xc100] ;  /* 0x00c10004be08783b */ /* 0x000e620008000200 */
[----:B------:R-:W-:Y:S02]  /*88a0*/  @!P0 IADD3 R5, P1, R0, R206, RZ ;  /* 0x000000ce00058210 */ /* 0x000fe40007f3e0ff */
[----:B------:R-:W-:Y:S04]  /*88b0*/  @!P0 SHF.L.U64.HI R153, R4, 0x6, R153 ;  /* 0x0000000604998819 */ /* 0x000fe80000010299 */
[----:B------:R-:W-:Y:S01]  /*88c0*/  @!P0 IADD3.X R2, R153, R211, RZ, P1, !PT ;  /* 0x000000d399028210 */ /* 0x000fe20000ffe4ff */
[----:B------:R-:W2:Y:S01]  /*88d0*/  LDSM.16.M88.4 R16, [R190+UR4+0xc900] ;  /* 0x00c90004be10783b */ /* 0x000ea20008000200 */
[C---:B------:R-:W-:Y:S04]  /*88e0*/  @!P0 LEA R160, P1, R5.reuse, c[0x0][0x1f8], 0x1 ;  /* 0x00007e0005a08a11 */ /* 0x040fe800078208ff */
[----:B------:R-:W-:Y:S02]  /*88f0*/  @!P0 LEA.HI.X R161, R5, c[0x0][0x1fc], R2, 0x1, P1 ;  /* 0x00007f0005a18a11 */ /* 0x000fe400008f0c02 */
[----:B------:R-:W-:Y:S01]  /*8900*/  IADD3 R2, R190, UR4, RZ ;  /* 0x00000004be027c10 */ /* 0x000fe2000fffe0ff */
[----:B------:R-:W3:Y:S01]  /*8910*/  LDSM.16.M88.4 R24, [R190+UR4+0xd100] ;  /* 0x00d10004be18783b */ /* 0x000ee20008000200 */
[----:B------:R-:W-:Y:S02]  /*8920*/  @!P0 IADD3 R12, P1, R0, R183, RZ ;  /* 0x000000b7000c8210 */ /* 0x000fe40007f3e0ff */
[----:B------:R-:W-:Y:S02]  /*8930*/  IADD3 R135, R191, R2, RZ ;  /* 0x00000002bf877210 */ /* 0x000fe40007ffe0ff */
[C---:B------:R-:W-:Y:S02]  /*8940*/  @!P0 IADD3.X R13, R153.reuse, R182, RZ, P1, !PT ;  /* 0x000000b6990d8210 */ /* 0x040fe40000ffe4ff */
[----:B------:R-:W-:Y:S01]  /*8950*/  IADD3 R172, R134, R135, RZ ;  /* 0x0000008786ac7210 */ /* 0x000fe20007ffe0ff */
[----:B------:R-:W4:Y:S01]  /*8960*/  LDSM.16.M88.4 R136, [R190+UR4+0xd900] ;  /* 0x00d90004be88783b */ /* 0x000f220008000200 */
[C---:B------:R-:W-:Y:S04]  /*8970*/  @!P0 LEA R164, P1, R12.reuse, c[0x0][0x1f8], 0x1 ;  /* 0x00007e000ca48a11 */ /* 0x040fe800078208ff */
[----:B------:R-:W-:Y:S02]  /*8980*/  @!P0 LEA.HI.X R165, R12, c[0x0][0x1fc], R13, 0x1, P1 ;  /* 0x00007f000ca58a11 */ /* 0x000fe400008f0c0d */
[----:B------:R-:W-:Y:S01]  /*8990*/  @!P0 IADD3 R21, P1, R0, R181, RZ ;  /* 0x000000b500158210 */ /* 0x000fe20007f3e0ff */
[----:B------:R-:W-:Y:S03]  /*89a0*/  LDSM.16.M88.4 R140, [R188] ;  /* 0x00000000bc8c783b */ /* 0x000fe60000000200 */
[----:B------:R-:W-:Y:S02]  /*89b0*/  @!P0 IADD3.X R20, R153, R180, RZ, P1, !PT ;  /* 0x000000b499148210 */ /* 0x000fe40000ffe4ff */
[C---:B------:R-:W-:Y:S01]  /*89c0*/  @!P0 LEA R166, P1, R21.reuse, c[0x0][0x1f8], 0x1 ;  /* 0x00007e0015a68a11 */ /* 0x040fe200078208ff */
[C---:B-1----:R-:W-:Y:S02]  /*89d0*/  HMMA.16816.F32 R4, R32.reuse, R8, RZ ;  /* 0x000000082004723c */ /* 0x042fe400000018ff */
[----:B------:R-:W1:Y:S01]  /*89e0*/  LDSM.16.M88.4 R144, [R135+0xc100] ;  /* 0x00c100008790783b */ /* 0x000e620000000200 */
[----:B------:R-:W-:Y:S02]  /*89f0*/  @!P0 LEA.HI.X R167, R21, c[0x0][0x1fc], R20, 0x1, P1 ;  /* 0x00007f0015a78a11 */ /* 0x000fe400008f0c14 */
[----:B------:R-:W-:Y:S03]  /*8a00*/  @!P0 IADD3 R0, P1, R199, R0, RZ ;  /* 0x00000000c7008210 */ /* 0x000fe60007f3e0ff */
[C---:B------:R-:W-:Y:S02]  /*8a10*/  HMMA.16816.F32 R8, R32.reuse, R10, RZ ;  /* 0x0000000a2008723c */ /* 0x040fe400000018ff */
[----:B------:R-:W5:Y:S02]  /*8a20*/  LDSM.16.M88.4 R148, [R135+0xc900] ;  /* 0x00c900008794783b */ /* 0x000f640000000200 */
[----:B------:R-:W-:Y:S02]  /*8a30*/  @!P0 IADD3.X R153, R198, R153, RZ, P1, !PT ;  /* 0x00000099c6998210 */ /* 0x000fe40000ffe4ff */
[----:B------:R-:W-:Y:S02]  /*8a40*/  @!P0 IADD3 R28, P1, R0, R206, RZ ;  /* 0x000000ce001c8210 */ /* 0x000fe40007f3e0ff */
[C---:B--2---:R-:W-:Y:S04]  /*8a50*/  HMMA.16816.F32 R12, R32.reuse, R16, RZ ;  /* 0x00000010200c723c */ /* 0x044fe800000018ff */
[C---:B------:R-:W-:Y:S02]  /*8a60*/  @!P0 IADD3.X R29, R153.reuse, R211, RZ, P1, !PT ;  /* 0x000000d3991d8210 */ /* 0x040fe40000ffe4ff */
[C---:B------:R-:W-:Y:S02]  /*8a70*/  @!P0 LEA R168, P1, R28.reuse, c[0x0][0x1f8], 0x1 ;  /* 0x00007e001ca88a11 */ /* 0x040fe400078208ff */
[C---:B------:R-:W-:Y:S04]  /*8a80*/  HMMA.16816.F32 R16, R32.reuse, R18, RZ ;  /* 0x000000122010723c */ /* 0x040fe800000018ff */
[----:B------:R-:W-:Y:S02]  /*8a90*/  @!P0 LEA.HI.X R169, R28, c[0x0][0x1fc], R29, 0x1, P1 ;  /* 0x00007f001ca98a11 */ /* 0x000fe400008f0c1d */
[C---:B------:R-:W-:Y:S02]  /*8aa0*/  @!P0 IADD3 R155, P1, R0.reuse, R183, RZ ;  /* 0x000000b7009b8210 */ /* 0x040fe40007f3e0ff */
[C---:B---3--:R-:W-:Y:S04]  /*8ab0*/  HMMA.16816.F32 R20, R32.reuse, R24, RZ ;  /* 0x000000182014723c */ /* 0x048fe800000018ff */
[----:B------:R-:W-:Y:S02]  /*8ac0*/  @!P0 IADD3.X R132, R153, R182, RZ, P1, !PT ;  /* 0x000000b699848210 */ /* 0x000fe40000ffe4ff */
[C---:B------:R-:W-:Y:S02]  /*8ad0*/  @!P0 LEA R174, P1, R155.reuse, c[0x0][0x1f8], 0x1 ;  /* 0x00007e009bae8a11 */ /* 0x040fe400078208ff */
[C---:B------:R-:W-:Y:S04]  /*8ae0*/  HMMA.16816.F32 R24, R32.reuse, R26, RZ ;  /* 0x0000001a2018723c */ /* 0x040fe800000018ff */
[----:B------:R-:W-:Y:S02]  /*8af0*/  @!P0 LEA.HI.X R175, R155, c[0x0][0x1fc], R132, 0x1, P1 ;  /* 0x00007f009baf8a11 */ /* 0x000fe400008f0c84 */
[----:B------:R-:W-:Y:S02]  /*8b00*/  @!P0 IADD3 R0, P1, R0, R181, RZ ;  /* 0x000000b500008210 */ /* 0x000fe40007f3e0ff */
[C---:B----4-:R-:W-:Y:S04]  /*8b10*/  HMMA.16816.F32 R28, R32.reuse, R136, RZ ;  /* 0x00000088201c723c */ /* 0x050fe800000018ff */
[----:B------:R-:W-:Y:S02]  /*8b20*/  @!P0 IADD3.X R153, R153, R180, RZ, P1, !PT ;  /* 0x000000b499998210 */ /* 0x000fe40000ffe4ff */
[C---:B------:R-:W-:Y:S02]  /*8b30*/  @!P0 LEA R222, P1, R0.reuse, c[0x0][0x1f8], 0x1 ;  /* 0x00007e0000de8a11 */ /* 0x040fe400078208ff */
[----:B------:R-:W-:Y:S01]  /*8b40*/  HMMA.16816.F32 R32, R32, R138, RZ ;  /* 0x0000008a2020723c */ /* 0x000fe200000018ff */
[----:B------:R-:W2:Y:S03]  /*8b50*/  LDSM.16.M88.4 R136, [R135+0xd100] ;  /* 0x00d100008788783b */ /* 0x000ea60000000200 */
[----:B------:R-:W-:Y:S02]  /*8b60*/  @!P0 LEA.HI.X R223, R0, c[0x0][0x1fc], R153, 0x1, P1 ;  /* 0x00007f0000df8a11 */ /* 0x000fe400008f0c99 */
[-C--:B------:R-:W-:Y:S02]  /*8b70*/  IADD3 R0, R134, R2.reuse, RZ ;  /* 0x0000000286007210 */ /* 0x080fe40007ffe0ff */
[C---:B-1----:R-:W-:Y:S01]  /*8b80*/  HMMA.16816.F32 R4, R140.reuse, R144, R4 ;  /* 0x000000908c04723c */ /* 0x042fe20000001804 */
[----:B------:R-:W1:Y:S04]  /*8b90*/  LDSM.16.M88.4 R152, [R135+0xd900] ;  /* 0x00d900008798783b */ /* 0x000e680000000200 */
[----:B------:R-:W-:Y:S03]  /*8ba0*/  IADD3 R2, R191, R2, R134 ;  /* 0x00000002bf027210 */ /* 0x000fe60007ffe086 */
[C---:B------:R-:W-:Y:S01]  /*8bb0*/  HMMA.16816.F32 R8, R140.reuse, R146, R8 ;  /* 0x000000928c08723c */ /* 0x040fe20000001808 */
[----:B------:R-:W-:Y:S01]  /*8bc0*/  @!PT LDS RZ, [RZ] ;  /* 0x00000000fffff984 */ /* 0x000fe20000000800 */
[----:B------:R-:W-:Y:S01]  /*8bd0*/  @!PT LDS RZ, [RZ] ;  /* 0x00000000fffff984 */ /* 0x000fe20000000800 */
[----:B------:R-:W-:Y:S01]  /*8be0*/  @!PT LDS RZ, [RZ] ;  /* 0x00000000fffff984 */ /* 0x000fe20000000800 */
[----:B------:R3:W-:Y:S07]  /*8bf0*/  @!P0 LDGSTS.E.BYPASS.LTC128B.128 [R171], [R160.64], !P5 ;  /* 0x00000000a0ab8fae */ /* 0x0007ee000e901d48 */
        /* <DEDUP_REMOVED lines=9> */
[----:B------:R2:W-:Y:S07]  /*8c90*/  @!P0 LDGSTS.E.BYPASS.LTC128B.128 [R171+0x5000], [R222.64], !P6 ;  /* 0x05000000deab8fae */ /* 0x0005ee000f101d48 */
[----:B------:R-:W-:Y:S01]  /*8ca0*/  HMMA.16816.F32 R32, R140, R154, R32 ;  /* 0x0000009a8c20723c */ /* 0x000fe20000001820 */
[----:B------:R-:W-:Y:S08]  /*8cb0*/  LDSM.16.M88.4 R144, [R187] ;  /* 0x00000000bb90783b */ /* 0x000ff00000000200 */
[----:B------:R-:W1:Y:S08]  /*8cc0*/  LDSM.16.M88.4 R156, [R0+0xc100] ;  /* 0x00c10000009c783b */ /* 0x000e700000000200 */
[----:B---3--:R-:W3:Y:S08]  /*8cd0*/  LDSM.16.M88.4 R160, [R0+0xc900] ;  /* 0x00c9000000a0783b */ /* 0x008ef00000000200 */
[----:B------:R-:W5:Y:S08]  /*8ce0*/  LDSM.16.M88.4 R148, [R0+0xd100] ;  /* 0x00d100000094783b */ /* 0x000f700000000200 */
[----:B------:R-:W0:Y:S08]  /*8cf0*/  LDGDEPBAR ;  /* 0x00000000000079af */ /* 0x000e300000000000 */
[----:B----4-:R-:W4:Y:S01]  /*8d00*/  LDSM.16.M88.4 R164, [R0+0xd900] ;  /* 0x00d9000000a4783b */ /* 0x010f220000000200 */
[C---:B-1----:R-:W-:Y:S07]  /*8d10*/  HMMA.16816.F32 R4, R144.reuse, R156, R4 ;  /* 0x0000009c9004723c */ /* 0x042fee0000001804 */
[----:B------:R-:W-:Y:S01]  /*8d20*/  LDSM.16.M88.4 R136, [R186] ;  /* 0x00000000ba88783b */ /* 0x000fe20000000200 */
[C---:B------:R-:W-:Y:S07]  /*8d30*/  HMMA.16816.F32 R8, R144.reuse, R158, R8 ;  /* 0x0000009e9008723c */ /* 0x040fee0000001808 */
[----:B--2---:R-:W1:Y:S01]  /*8d40*/  LDSM.16.M88.4 R168, [R172+0xc100] ;  /* 0x00c10000aca8783b */ /* 0x004e620000000200 */
[C---:B---3--:R-:W-:Y:S07]  /*8d50*/  HMMA.16816.F32 R12, R144.reuse, R160, R12 ;  /* 0x000000a0900c723c */ /* 0x048fee000000180c */
[----:B------:R-:W2:Y:S01]  /*8d60*/  LDSM.16.M88.4 R140, [R172+0xc900] ;  /* 0x00c90000ac8c783b */ /* 0x000ea20000000200 */
[C---:B------:R-:W-:Y:S07]  /*8d70*/  HMMA.16816.F32 R16, R144.reuse, R162, R16 ;  /* 0x000000a29010723c */ /* 0x040fee0000001810 */
[----:B------:R-:W3:Y:S01]  /*8d80*/  LDSM.16.M88.4 R152, [R172+0xd100] ;  /* 0x00d10000ac98783b */ /* 0x000ee20000000200 */
[C---:B-----5:R-:W-:Y:S07]  /*8d90*/  HMMA.16816.F32 R20, R144.reuse, R148, R20 ;  /* 0x000000949014723c */ /* 0x060fee0000001814 */
[----:B------:R-:W5:Y:S01]  /*8da0*/  LDSM.16.M88.4 R156, [R172+0xd900] ;  /* 0x00d90000ac9c783b */ /* 0x000f620000000200 */
[C---:B------:R-:W-:Y:S07]  /*8db0*/  HMMA.16816.F32 R24, R144.reuse, R150, R24 ;  /* 0x000000969018723c */ /* 0x040fee0000001818 */
[----:B------:R-:W-:Y:S01]  /*8dc0*/  LDSM.16.M88.4 R148, [R190+UR4+0xe100] ;  /* 0x00e10004be94783b */ /* 0x000fe20008000200 */
[C---:B----4-:R-:W-:Y:S07]  /*8dd0*/  HMMA.16816.F32 R28, R144.reuse, R164, R28 ;  /* 0x000000a4901c723c */ /* 0x050fee000000181c */
[----:B------:R-:W-:Y:S01]  /*8de0*/  LDSM.16.M88.4 R160, [R190+UR4+0xe900] ;  /* 0x00e90004bea0783b */ /* 0x000fe20008000200 */
[----:B------:R-:W-:Y:S07]  /*8df0*/  HMMA.16816.F32 R32, R144, R166, R32 ;  /* 0x000000a69020723c */ /* 0x000fee0000001820 */
[----:B------:R-:W4:Y:S01]  /*8e00*/  LDSM.16.M88.4 R144, [R192+0x4000] ;  /* 0x00400000c090783b */ /* 0x000f220000000200 */
[C---:B-1----:R-:W-:Y:S07]  /*8e10*/  HMMA.16816.F32 R4, R136.reuse, R168, R4 ;  /* 0x000000a88804723c */ /* 0x042fee0000001804 */
[----:B------:R-:W-:Y:S01]  /*8e20*/  LDSM.16.M88.4 R164, [R188+0x4000] ;  /* 0x00400000bca4783b */ /* 0x000fe20000000200 */
[C---:B------:R-:W-:Y:S07]  /*8e30*/  HMMA.16816.F32 R8, R136.reuse, R170, R8 ;  /* 0x000000aa8808723c */ /* 0x040fee0000001808 */
[----:B------:R-:W-:Y:S01]  /*8e40*/  LDSM.16.M88.4 R168, [R135+0xe100] ;  /* 0x00e1000087a8783b */ /* 0x000fe20000000200 */
[C---:B--2---:R-:W-:Y:S08]  /*8e50*/  HMMA.16816.F32 R12, R136.reuse, R140, R12 ;  /* 0x0000008c880c723c */ /* 0x044ff0000000180c */
[C---:B------:R-:W-:Y:S01]  /*8e60*/  HMMA.16816.F32 R16, R136.reuse, R142, R16 ;  /* 0x0000008e8810723c */ /* 0x040fe20000001810 */
[----:B------:R-:W1:Y:S07]  /*8e70*/  LDSM.16.M88.4 R140, [R190+UR4+0xf100] ;  /* 0x00f10004be8c783b */ /* 0x000e6e0008000200 */
[C---:B---3--:R-:W-:Y:S08]  /*8e80*/  HMMA.16816.F32 R20, R136.reuse, R152, R20 ;  /* 0x000000988814723c */ /* 0x048ff00000001814 */
[C---:B------:R-:W-:Y:S01]  /*8e90*/  HMMA.16816.F32 R24, R136.reuse, R154, R24 ;  /* 0x0000009a8818723c */ /* 0x040fe20000001818 */
[----:B------:R-:W2:Y:S07]  /*8ea0*/  LDSM.16.M88.4 R152, [R190+UR4+0xf900] ;  /* 0x00f90004be98783b */ /* 0x000eae0008000200 */
[C---:B-----5:R-:W-:Y:S08]  /*8eb0*/  HMMA.16816.F32 R28, R136.reuse, R156, R28 ;  /* 0x0000009c881c723c */ /* 0x060ff0000000181c */
        /* <DEDUP_REMOVED lines=76> */
[C---:B------:R-:W-:Y:S08]  /*9380*/  HMMA.16816.F32 R24, R144.reuse, R150, R24 ;  /* 0x000000969018723c */ /* 0x040ff00000001818 */
[C---:B------:R-:W-:Y:S08]  /*9390*/  HMMA.16816.F32 R28, R144.reuse, R152, R28 ;  /* 0x00000098901c723c */ /* 0x040ff0000000181c */
[----:B------:R-:W-:Y:S01]  /*93a0*/  HMMA.16816.F32 R32, R144, R154, R32 ;  /* 0x0000009a9020723c */ /* 0x000fe20000001820 */
[----:B------:R-:W3:Y:S07]  /*93b0*/  LDSM.16.M88.4 R144, [R2+0x10900] ;  /* 0x010900000290783b */ /* 0x000eee0000000200 */
[C---:B-----5:R-:W-:Y:S08]  /*93c0*/  HMMA.16816.F32 R4, R160.reuse, R164, R4 ;  /* 0x000000a4a004723c */ /* 0x060ff00000001804 */
[C---:B------:R-:W-:Y:S08]  /*93d0*/  HMMA.16816.F32 R8, R160.reuse, R166, R8 ;  /* 0x000000a6a008723c */ /* 0x040ff00000001808 */
[C---:B----4-:R-:W-:Y:S08]  /*93e0*/  HMMA.16816.F32 R12, R160.reuse, R140, R12 ;  /* 0x0000008ca00c723c */ /* 0x050ff0000000180c */
[C---:B------:R-:W-:Y:S01]  /*93f0*/  HMMA.16816.F32 R16, R160.reuse, R142, R16 ;  /* 0x0000008ea010723c */ /* 0x040fe20000001810 */
[----:B------:R-:W4:Y:S07]  /*9400*/  LDSM.16.M88.4 R140, [R2+0x11100] ;  /* 0x01110000028c783b */ /* 0x000f2e0000000200 */
[C---:B-1----:R-:W-:Y:S08]  /*9410*/  HMMA.16816.F32 R20, R160.reuse, R156, R20 ;  /* 0x0000009ca014723c */ /* 0x042ff00000001814 */
[C---:B------:R-:W-:Y:S08]  /*9420*/  HMMA.16816.F32 R24, R160.reuse, R158, R24 ;  /* 0x0000009ea018723c */ /* 0x040ff00000001818 */
[C---:B--2---:R-:W-:Y:S08]  /*9430*/  HMMA.16816.F32 R28, R160.reuse, R136, R28 ;  /* 0x00000088a01c723c */ /* 0x044ff0000000181c */
[----:B------:R-:W-:Y:S01]  /*9440*/  HMMA.16816.F32 R32, R160, R138, R32 ;  /* 0x0000008aa020723c */ /* 0x000fe20000001820 */
[----:B------:R1:W2:Y:S01]  /*9450*/  LDSM.16.M88.4 R136, [R2+0x11900] ;  /* 0x011900000288783b */ /* 0x0002a20000000200 */
[----:B------:R-:W-:Y:S06]  /*9460*/  DEPBAR.LE SB0, 0x2 ;  /* 0x000080800000791a */ /* 0x000fec0000000000 */
[C---:B------:R-:W-:Y:S01]  /*9470*/  HMMA.16816.F32 R4, R168.reuse, R172, R4 ;  /* 0x000000aca804723c */ /* 0x040fe20000001804 */
[----:B------:R-:W-:Y:S07]  /*9480*/  BAR.SYNC.DEFER_BLOCKING 0x0 ;  /* 0x0000000000007b1d */ /* 0x000fee0000010000 */
[C---:B------:R-:W-:Y:S08]  /*9490*/  HMMA.16816.F32 R8, R168.reuse, R174, R8 ;  /* 0x000000aea808723c */ /* 0x040ff00000001808 */
[C---:B---3--:R-:W-:Y:S08]  /*94a0*/  HMMA.16816.F32 R12, R168.reuse, R144, R12 ;  /* 0x00000090a80c723c */ /* 0x048ff0000000180c */
[C---:B------:R-:W-:Y:S01]  /*94b0*/  HMMA.16816.F32 R16, R168.reuse, R146, R16 ;  /* 0x00000092a810723c */ /* 0x040fe20000001810 */
[----:B------:R-:W-:Y:S03]  /*94c0*/  LDSM.16.MT88.4 R148, [R185+UR4+0x2900] ;  /* 0x00290004b994783b */ /* 0x000fe60008004200 */
[----:B------:R-:W-:Y:S02]  /*94d0*/  FMNMX.FTZ R0, R4, R133, !PT ;  /* 0x0000008504007209 */ /* 0x000fe40007810000 */
[----:B------:R-:W-:Y:S02]  /*94e0*/  FMNMX.FTZ R132, R6, R3, !PT ;  /* 0x0000000306847209 */ /* 0x000fe40007810000 */
[C---:B----4-:R-:W-:Y:S04]  /*94f0*/  HMMA.16816.F32 R20, R168.reuse, R140, R20 ;  /* 0x0000008ca814723c */ /* 0x050fe80000001814 */
[----:B------:R-:W-:Y:S03]  /*9500*/  FMNMX.FTZ R135, R5, R0, !PT ;  /* 0x0000000005877209 */ /* 0x000fe60007810000 */
[----:B------:R-:W-:Y:S01]  /*9510*/  FMNMX.FTZ R141, R7, R132, !PT ;  /* 0x00000084078d7209 */ /* 0x000fe20007810000 */
[C---:B------:R-:W-:Y:S04]  /*9520*/  HMMA.16816.F32 R24, R168.reuse, R142, R24 ;  /* 0x0000008ea818723c */ /* 0x040fe80000001818 */
[----:B------:R-:W-:Y:S02]  /*9530*/  FMNMX.FTZ R0, R8, R135, !PT ;  /* 0x0000008708007209 */ /* 0x000fe40007810000 */
[----:B-1----:R-:W-:Y:S02]  /*9540*/  FMNMX.FTZ R2, R10, R141, !PT ;  /* 0x0000008d0a027209 */ /* 0x002fe40007810000 */
        /* <DEDUP_REMOVED lines=34> */
[----:B-1----:R-:W-:Y:S07]  /*9770*/  FMNMX.FTZ R2, R137, R2, !PT ;  /* 0x0000000289027209 */ /* 0x002fee0007810000 */
[----:B------:R-:W1:Y:S01]  /*9780*/  LDSM.16.MT88.4 R136, [R185+UR4+0x100] ;  /* 0x00010004b988783b */ /* 0x000e620008004200 */
[C---:B------:R-:W-:Y:S02]  /*9790*/  FADD.FTZ R133, -R2.reuse, R133 ;  /* 0x0000008502857221 */ /* 0x040fe40000010100 */
[----:B------:R-:W-:Y:S01]  /*97a0*/  FMUL.FTZ R165, R2, c[0x0][0x2d0] ;  /* 0x0000b40002a57a20 */ /* 0x000fe20000410000 */
[----:B--2---:R-:W-:Y:S01]  /*97b0*/  FMNMX.FTZ R0, R135, R0, !PT ;  /* 0x0000000087007209 */ /* 0x004fe20007810000 */
[----:B------:R-:W-:Y:S02]  /*97c0*/  FMUL.FTZ R132, R133, c[0x0][0x2d0] ;  /* 0x0000b40085847a20 */ /* 0x000fe40000410000 */
[----:B------:R-:W-:Y:S02]  /*97d0*/  FFMA.FTZ R157, R8, c[0x0][0x2d0], -R165 ;  /* 0x0000b400089d7a23 */ /* 0x000fe400000108a5 */
[C---:B------:R-:W-:Y:S02]  /*97e0*/  FADD.FTZ R133, -R0.reuse, R3 ;  /* 0x0000000300857221 */ /* 0x040fe40000010100 */
[----:B------:R-:W-:Y:S01]  /*97f0*/  FMUL.FTZ R160, R0, c[0x0][0x2d0] ;  /* 0x0000b40000a07a20 */ /* 0x000fe20000410000 */
[----:B------:R-:W2:Y:S01]  /*9800*/  MUFU.EX2 R132, R132 ;  /* 0x0000008400847308 */ /* 0x000ea20000000800 */
[----:B------:R-:W-:Y:S02]  /*9810*/  FMUL.FTZ R3, R133, c[0x0][0x2d0] ;  /* 0x0000b40085037a20 */ /* 0x000fe40000410000 */
[--C-:B------:R-:W-:Y:S02]  /*9820*/  FFMA.FTZ R152, R9, c[0x0][0x2d0], -R165.reuse ;  /* 0x0000b40009987a23 */ /* 0x100fe400000108a5 */
[--C-:B------:R-:W-:Y:S02]  /*9830*/  FFMA.FTZ R155, R10, c[0x0][0x2d0], -R160.reuse ;  /* 0x0000b4000a9b7a23 */ /* 0x100fe400000108a0 */
[--C-:B------:R-:W-:Y:S02]  /*9840*/  FFMA.FTZ R156, R11, c[0x0][0x2d0], -R160.reuse ;  /* 0x0000b4000b9c7a23 */ /* 0x100fe400000108a0 */
[--C-:B------:R-:W-:Y:S01]  /*9850*/  FFMA.FTZ R153, R4, c[0x0][0x2d0], -R165.reuse ;  /* 0x0000b40004997a23 */ /* 0x100fe200000108a5 */
[----:B------:R-:W3:Y:S01]  /*9860*/  MUFU.EX2 R3, R3 ;  /* 0x0000000300037308 */ /* 0x000ee20000000800 */
[--C-:B------:R-:W-:Y:S01]  /*9870*/  FFMA.FTZ R154, R5, c[0x0][0x2d0], -R165.reuse ;  /* 0x0000b400059a7a23 */ /* 0x100fe200000108a5 */
[----:B------:R-:W-:Y:S01]  /*9880*/  IADD3 R4, R185, UR4, RZ ;  /* 0x00000004b9047c10 */ /* 0x000fe2000fffe0ff */
[--C-:B------:R-:W-:Y:S02]  /*9890*/  FFMA.FTZ R158, R6, c[0x0][0x2d0], -R160.reuse ;  /* 0x0000b400069e7a23 */ /* 0x100fe400000108a0 */
[--C-:B------:R-:W-:Y:S01]  /*98a0*/  FFMA.FTZ R159, R7, c[0x0][0x2d0], -R160.reuse ;  /* 0x0000b400079f7a23 */ /* 0x100fe200000108a0 */
[----:B------:R-:W-:Y:S01]  /*98b0*/  IADD3 R133, R189, R4, RZ ;  /* 0x00000004bd857210 */ /* 0x000fe20007ffe0ff */
[--C-:B------:R-:W-:Y:S02]  /*98c0*/  FFMA.FTZ R163, R16, c[0x0][0x2d0], -R165.reuse ;  /* 0x0000b40010a37a23 */ /* 0x100fe400000108a5 */
[--C-:B------:R-:W-:Y:S01]  /*98d0*/  FFMA.FTZ R164, R17, c[0x0][0x2d0], -R165.reuse ;  /* 0x0000b40011a47a23 */ /* 0x100fe200000108a5 */
[----:B------:R-:W-:Y:S01]  /*98e0*/  MUFU.EX2 R153, R153 ;  /* 0x0000009900997308 */ /* 0x000fe20000000800 */
[----:B------:R-:W4:Y:S01]  /*98f0*/  LDSM.16.MT88.4 R140, [R133+0x100] ;  /* 0x00010000858c783b */ /* 0x000f220000004200 */
[--C-:B------:R-:W-:Y:S02]  /*9900*/  FFMA.FTZ R168, R18, c[0x0][0x2d0], -R160.reuse ;  /* 0x0000b40012a87a23 */ /* 0x100fe400000108a0 */
[C---:B--2---:R-:W-:Y:S02]  /*9910*/  FMUL.FTZ R4, R132.reuse, R128 ;  /* 0x0000008084047220 */ /* 0x044fe40000410000 */
[C---:B------:R-:W-:Y:S02]  /*9920*/  FMUL.FTZ R5, R132.reuse, R129 ;  /* 0x0000008184057220 */ /* 0x040fe40000410000 */
[C---:B------:R-:W-:Y:S02]  /*9930*/  FMUL.FTZ R8, R132.reuse, R124 ;  /* 0x0000007c84087220 */ /* 0x040fe40000410000 */
[----:B------:R-:W2:Y:S01]  /*9940*/  MUFU.EX2 R154, R154 ;  /* 0x0000009a009a7308 */ /* 0x000ea20000000800 */
[C---:B------:R-:W-:Y:S02]  /*9950*/  FMUL.FTZ R9, R132.reuse, R125 ;  /* 0x0000007d84097220 */ /* 0x040fe40000410000 */
[C---:B------:R-:W-:Y:S02]  /*9960*/  FMUL.FTZ R100, R132.reuse, R100 ;  /* 0x0000006484647220 */ /* 0x040fe40000410000 */
[C---:B---3--:R-:W-:Y:S02]  /*9970*/  FMUL.FTZ R6, R3.reuse, R130 ;  /* 0x0000008203067220 */ /* 0x048fe40000410000 */
[C---:B------:R-:W-:Y:S02]  /*9980*/  FMUL.FTZ R7, R3.reuse, R131 ;  /* 0x0000008303077220 */ /* 0x040fe40000410000 */
[C---:B------:R-:W-:Y:S01]  /*9990*/  FMUL.FTZ R10, R3.reuse, R126 ;  /* 0x0000007e030a7220 */ /* 0x040fe20000410000 */
[----:B------:R-:W-:Y:S01]  /*99a0*/  MUFU.EX2 R157, R157 ;  /* 0x0000009d009d7308 */ /* 0x000fe20000000800 */
[C---:B------:R-:W-:Y:S02]  /*99b0*/  FMUL.FTZ R11, R3.reuse, R127 ;  /* 0x0000007f030b7220 */ /* 0x040fe40000410000 */
[----:B------:R-:W3:Y:S01]  /*99c0*/  LDSM.16.MT88.4 R124, [R184+UR4+0x100] ;  /* 0x00010004b87c783b */ /* 0x000ee20008004200 */
        /* <DEDUP_REMOVED lines=37> */
[----:B------:R-:W-:Y:S01]  /*9c20*/  LDSM.16.MT88.4 R16, [R133+0x900] ;  /* 0x000900008510783b */ /* 0x000fe20000004200 */
[--C-:B------:R-:W-:Y:S02]  /*9c30*/  FFMA.FTZ R170, R22, c[0x0][0x2d0], -R160.reuse ;  /* 0x0000b40016aa7a23 */ /* 0x100fe400000108a0 */
[--C-:B------:R-:W-:Y:S02]  /*9c40*/  FFMA.FTZ R171, R23, c[0x0][0x2d0], -R160.reuse ;  /* 0x0000b40017ab7a23 */ /* 0x100fe400000108a0 */
[--C-:B------:R-:W-:Y:S02]  /*9c50*/  FFMA.FTZ R172, R26, c[0x0][0x2d0], -R160.reuse ;  /* 0x0000b4001aac7a23 */ /* 0x100fe400000108a0 */
[--C-:B------:R-:W-:Y:S02]  /*9c60*/  FFMA.FTZ R173, R27, c[0x0][0x2d0], -R160.reuse ;  /* 0x0000b4001bad7a23 */ /* 0x100fe400000108a0 */
[C---:B------:R-:W-:Y:S01]  /*9c70*/  FMUL.FTZ R40, R132.reuse, R40 ;  /* 0x0000002884287220 */ /* 0x040fe20000410000 */
[----:B------:R-:W2:Y:S01]  /*9c80*/  MUFU.EX2 R164, R164 ;  /* 0x000000a400a47308 */ /* 0x000ea20000000800 */
[----:B------:R-:W-:Y:S01]  /*9c90*/  FMUL.FTZ R41, R132, R41 ;  /* 0x0000002984297220 */ /* 0x000fe20000410000 */
[----:B-----5:R-:W-:Y:S01]  /*9ca0*/  F2FP.PACK_AB R131, R156, R155 ;  /* 0x0000009b9c83723e */ /* 0x020fe200000000ff */
[C---:B------:R-:W-:Y:S02]  /*9cb0*/  FMUL.FTZ R42, R3.reuse, R42 ;  /* 0x0000002a032a7220 */ /* 0x040fe40000410000 */
[----:B------:R-:W-:Y:S02]  /*9cc0*/  FMUL.FTZ R43, R3, R43 ;  /* 0x0000002b032b7220 */ /* 0x000fe40000410000 */
[C---:B------:R-:W-:Y:S02]  /*9cd0*/  FMUL.FTZ R44, R132.reuse, R44 ;  /* 0x0000002c842c7220 */ /* 0x040fe40000410000 */
        /* <DEDUP_REMOVED lines=9> */
[C---:B----4-:R-:W-:Y:S01]  /*9d70*/  HMMA.16816.F32 R100, R128.reuse, R140, R100 ;  /* 0x0000008c8064723c */ /* 0x050fe20000001864 */
[----:B------:R-:W4:Y:S03]  /*9d80*/  LDSM.16.MT88.4 R136, [R135+0x100] ;  /* 0x000100008788783b */ /* 0x000f260000004200 */
        /* <DEDUP_REMOVED lines=8> */
[C---:B---3--:R-:W-:Y:S01]  /*9e10*/  HMMA.16816.F32 R108, R128.reuse, R124, R108 ;  /* 0x0000007c806c723c */ /* 0x048fe2000000186c */
[----:B------:R-:W-:Y:S03]  /*9e20*/  LDSM.16.MT88.4 R144, [R135+0x900] ;  /* 0x000900008790783b */ /* 0x000fe60000004200 */
[C---:B------:R-:W-:Y:S02]  /*9e30*/  FMUL.FTZ R52, R132.reuse, R52 ;  /* 0x0000003484347220 */ /* 0x040fe40000410000 */
[C---:B------:R-:W-:Y:S02]  /*9e40*/  FMUL.FTZ R53, R132.reuse, R53 ;  /* 0x0000003584357220 */ /* 0x040fe40000410000 */
[C---:B------:R-:W-:Y:S01]  /*9e50*/  HMMA.16816.F32 R112, R128.reuse, R126, R112 ;  /* 0x0000007e8070723c */ /* 0x040fe20000001870 */
[----:B------:R-:W3:Y:S01]  /*9e60*/  LDSM.16.MT88.4 R124, [R133+0x2100] ;  /* 0x00210000857c783b */ /* 0x000ee20000004200 */
        /* <DEDUP_REMOVED lines=8> */
[C---:B----4-:R-:W-:Y:S03]  /*9ef0*/  HMMA.16816.F32 R116, R128.reuse, R136, R116 ;  /* 0x000000888074723c */ /* 0x050fe60000001874 */
[C---:B------:R-:W-:Y:S02]  /*9f00*/  FMUL.FTZ R60, R132.reuse, R60 ;  /* 0x0000003c843c7220 */ /* 0x040fe40000410000 */
[C---:B------:R-:W-:Y:S02]  /*9f10*/  FMUL.FTZ R61, R132.reuse, R61 ;  /* 0x0000003d843d7220 */ /* 0x040fe40000410000 */
[C---:B------:R-:W-:Y:S01]  /*9f20*/  FMUL.FTZ R62, R3.reuse, R62 ;  /* 0x0000003e033e7220 */ /* 0x040fe20000410000 */
[C---:B------:R-:W-:Y:S01]  /*9f30*/  HMMA.16816.F32 R120, R128.reuse, R138, R120 ;  /* 0x0000008a8078723c */ /* 0x040fe20000001878 */
[----:B------:R-:W4:Y:S03]  /*9f40*/  LDSM.16.MT88.4 R136, [R184+UR4+0x2100] ;  /* 0x00210004b888783b */ /* 0x000f260008004200 */
[C---:B------:R-:W-:Y:S02]  /*9f50*/  FMUL.FTZ R63, R3.reuse, R63 ;  /* 0x0000003f033f7220 */ /* 0x040fe40000410000 */
[C---:B------:R-:W-:Y:S02]  /*9f60*/  FMUL.FTZ R64, R132.reuse, R64 ;  /* 0x0000004084407220 */ /* 0x040fe40000410000 */
[C---:B-----5:R-:W-:Y:S04]  /*9f70*/  HMMA.16816.F32 R36, R128.reuse, R140, R36 ;  /* 0x0000008c8024723c */ /* 0x060fe80000001824 */
[C---:B------:R-:W-:Y:S02]  /*9f80*/  FMUL.FTZ R65, R132.reuse, R65 ;  /* 0x0000004184417220 */ /* 0x040fe40000410000 */
[C---:B------:R-:W-:Y:S02]  /*9f90*/  FMUL.FTZ R66, R3.reuse, R66 ;  /* 0x0000004203427220 */ /* 0x040fe40000410000 */
[C---:B------:R-:W-:Y:S01]  /*9fa0*/  HMMA.16816.F32 R40, R128.reuse, R142, R40 ;  /* 0x0000008e8028723c */ /* 0x040fe20000001828 */
[----:B------:R-:W5:Y:S03]  /*9fb0*/  LDSM.16.MT88.4 R140, [R135+0x2100] ;  /* 0x00210000878c783b */ /* 0x000f660000004200 */
[C---:B------:R-:W-:Y:S02]  /*9fc0*/  FMUL.FTZ R67, R3.reuse, R67 ;  /* 0x0000004303437220 */ /* 0x040fe40000410000 */
[C---:B------:R-:W-:Y:S02]  /*9fd0*/  FMUL.FTZ R68, R132.reuse, R68 ;  /* 0x0000004484447220 */ /* 0x040fe40000410000 */
[C---:B---3--:R-:W-:Y:S04]  /*9fe0*/  HMMA.16816.F32 R44, R128.reuse, R124, R44 ;  /* 0x0000007c802c723c */ /* 0x048fe8000000182c */
[C---:B------:R-:W-:Y:S02]  /*9ff0*/  FMUL.FTZ R69, R132.reuse, R69 ;  /* 0x0000004584457220 */ /* 0x040fe40000410000 */
[C---:B------:R-:W-:Y:S02]  /*a000*/  FMUL.FTZ R70, R3.reuse, R70 ;  /* 0x0000004603467220 */ /* 0x040fe40000410000 */
[C---:B------:R-:W-:Y:S01]  /*a010*/  HMMA.16816.F32 R48, R128.reuse, R126, R48 ;  /* 0x0000007e8030723c */ /* 0x040fe20000001830 */
[----:B------:R-:W3:Y:S03]  /*a020*/  LDSM.16.MT88.4 R124, [R185+UR4+0x4100] ;  /* 0x00410004b97c783b */ /* 0x000ee60008004200 */
[C---:B------:R-:W-:Y:S02]  /*a030*/  FMUL.FTZ R71, R3.reuse, R71 ;  /* 0x0000004703477220 */ /* 0x040fe40000410000 */
[C---:B------:R-:W-:Y:S02]  /*a040*/  FMUL.FTZ R72, R132.reuse, R72 ;  /* 0x0000004884487220 */ /* 0x040fe40000410000 */
[C---:B------:R-:W-:Y:S01]  /*a050*/  FMUL.FTZ R73, R132.reuse, R73 ;  /* 0x0000004984497220 */ /* 0x040fe20000410000 */
[C---:B----4-:R-:W-:Y:S03]  /*a060*/  HMMA.16816.F32 R52, R128.reuse, R136, R52 ;  /* 0x000000888034723c */ /* 0x050fe60000001834 */
[C---:B------:R-:W-:Y:S02]  /*a070*/  FMUL.FTZ R74, R3.reuse, R74 ;  /* 0x0000004a034a7220 */ /* 0x040fe40000410000 */
[C---:B------:R-:W-:Y:S02]  /*a080*/  FMUL.FTZ R75, R3.reuse, R75 ;  /* 0x0000004b034b7220 */ /* 0x040fe40000410000 */
[C---:B------:R-:W-:Y:S01]  /*a090*/  FMUL.FTZ R76, R132.reuse, R76 ;  /* 0x0000004c844c7220 */ /* 0x040fe20000410000 */
[C---:B------:R-:W-:Y:S01]  /*a0a0*/  HMMA.16816.F32 R56, R128.reuse, R138, R56 ;  /* 0x0000008a8038723c */ /* 0x040fe20000001838 */
[----:B------:R-:W4:Y:S03]  /*a0b0*/  LDSM.16.MT88.4 R136, [R133+0x4100] ;  /* 0x004100008588783b */ /* 0x000f260000004200 */
        /* <DEDUP_REMOVED lines=17> */
[C---:B----4-:R-:W-:Y:S03]  /*a1d0*/  HMMA.16816.F32 R76, R128.reuse, R136, R76 ;  /* 0x00000088804c723c */ /* 0x050fe6000000184c */
[C---:B------:R-:W-:Y:S02]  /*a1e0*/  FMUL.FTZ R88, R132.reuse, R88 ;  /* 0x0000005884587220 */ /* 0x040fe40000410000 */
[----:B------:R-:W-:Y:S02]  /*a1f0*/  FMUL.FTZ R89, R132, R89 ;  /* 0x0000005984597220 */ /* 0x000fe40000410000 */
[----:B------:R-:W-:Y:S01]  /*a200*/  FMUL.FTZ R90, R3, R90 ;  /* 0x0000005a035a7220 */ /* 0x000fe20000410000 */
[C---:B------:R-:W-:Y:S01]  /*a210*/  HMMA.16816.F32 R80, R128.reuse, R138, R80 ;  /* 0x0000008a8050723c */ /* 0x040fe20000001850 */
[----:B------:R-:W4:Y:S03]  /*a220*/  LDSM.16.MT88.4 R136, [R185+UR4+0x900] ;  /* 0x00090004b988783b */ /* 0x000f260008004200 */
[--C-:B------:R-:W-:Y:S02]  /*a230*/  FFMA.FTZ R161, R12, c[0x0][0x2d0], -R165.reuse ;  /* 0x0000b4000ca17a23 */ /* 0x100fe400000108a5 */
[--C-:B------:R-:W-:Y:S02]  /*a240*/  FFMA.FTZ R162, R13, c[0x0][0x2d0], -R165.reuse ;  /* 0x0000b4000da27a23 */ /* 0x100fe400000108a5 */
[C---:B-----5:R-:W-:Y:S02]  /*a250*/  HMMA.16816.F32 R84, R128.reuse, R140, R84 ;  /* 0x0000008c8054723c */ /* 0x060fe40000001854 */
[----:B------:R-:W-:Y:S02]  /*a260*/  MUFU.EX2 R161, R161 ;  /* 0x000000a100a17308 */ /* 0x000fe40000000800 */
[--C-:B------:R-:W-:Y:S01]  /*a270*/  FFMA.FTZ R166, R14, c[0x0][0x2d0], -R160.reuse ;  /* 0x0000b4000ea67a23 */ /* 0x100fe200000108a0 */
[----:B--2---:R-:W-:Y:S01]  /*a280*/  F2FP.PACK_AB R14, R164, R163 ;  /* 0x000000a3a40e723e */ /* 0x004fe200000000ff */
[--C-:B------:R-:W-:Y:S01]  /*a290*/  FFMA.FTZ R167, R15, c[0x0][0x2d0], -R160.reuse ;  /* 0x0000b4000fa77a23 */ /* 0x100fe200000108a0 */
[----:B-1----:R-:W-:Y:S01]  /*a2a0*/  F2FP.PACK_AB R15, R169, R168 ;  /* 0x000000a8a90f723e */ /* 0x002fe200000000ff */
[C---:B------:R-:W-:Y:S04]  /*a2b0*/  FMUL.FTZ R91, R3.reuse, R91 ;  /* 0x0000005b035b7220 */ /* 0x040fe80000410000 */
[----:B------:R-:W-:Y:S01]  /*a2c0*/  MUFU.EX2 R166, R166 ;  /* 0x000000a600a67308 */ /* 0x000fe20000000800 */
[C---:B------:R-:W-:Y:S02]  /*a2d0*/  FMUL.FTZ R92, R132.reuse, R92 ;  /* 0x0000005c845c7220 */ /* 0x040fe40000410000 */
[C---:B------:R-:W-:Y:S01]  /*a2e0*/  HMMA.16816.F32 R88, R128.reuse, R142, R88 ;  /* 0x0000008e8058723c */ /* 0x040fe20000001858 */
[----:B------:R-:W1:Y:S02]  /*a2f0*/  LDSM.16.MT88.4 R140, [R184+UR4+0x900] ;  /* 0x00090004b88c783b */ /* 0x000e640008004200 */
[C---:B------:R-:W-:Y:S02]  /*a300*/  FMUL.FTZ R93, R132.reuse, R93 ;  /* 0x0000005d845d7220 */ /* 0x040fe40000410000 */
[C---:B------:R-:W-:Y:S02]  /*a310*/  FMUL.FTZ R94, R3.reuse, R94 ;  /* 0x0000005e035e7220 */ /* 0x040fe40000410000 */
[----:B------:R-:W2:Y:S01]  /*a320*/  MUFU.EX2 R162, R162 ;  /* 0x000000a200a27308 */ /* 0x000ea20000000800 */
[C---:B------:R-:W-:Y:S04]  /*a330*/  FMUL.FTZ R95, R3.reuse, R95 ;  /* 0x0000005f035f7220 */ /* 0x040fe80000410000 */
[C---:B------:R-:W-:Y:S02]  /*a340*/  FMUL.FTZ R96, R132.reuse, R96 ;  /* 0x0000006084607220 */ /* 0x040fe40000410000 */
[----:B------:R-:W-:Y:S01]  /*a350*/  FMUL.FTZ R97, R132, R97 ;  /* 0x0000006184617220 */ /* 0x000fe20000410000 */
[C---:B---3--:R-:W-:Y:S02]  /*a360*/  HMMA.16816.F32 R92, R128.reuse, R124, R92 ;  /* 0x0000007c805c723c */ /* 0x048fe4000000185c */
[----:B------:R-:W3:Y:S01]  /*a370*/  MUFU.EX2 R167, R167 ;  /* 0x000000a700a77308 */ /* 0x000ee20000000800 */
[C---:B------:R-:W-:Y:S02]  /*a380*/  FMUL.FTZ R98, R3.reuse, R98 ;  /* 0x0000006203627220 */ /* 0x040fe40000410000 */
[C---:B------:R-:W-:Y:S02]  /*a390*/  FMUL.FTZ R99, R3.reuse, R99 ;  /* 0x0000006303637220 */ /* 0x040fe40000410000 */
[----:B------:R-:W-:Y:S02]  /*a3a0*/  FFMA.FTZ R32, R32, c[0x0][0x2d0], -R165 ;  /* 0x0000b40020207a23 */ /* 0x000fe400000108a5 */
[----:B------:R-:W-:Y:S03]  /*a3b0*/  FFMA.FTZ R34, R34, c[0x0][0x2d0], -R160 ;  /* 0x0000b40022227a23 */ /* 0x000fe600000108a0 */
[----:B------:R-:W-:Y:S01]  /*a3c0*/  HMMA.16816.F32 R96, R128, R126, R96 ;  /* 0x0000007e8060723c */ /* 0x000fe20000001860 */
[----:B------:R-:W5:Y:S01]  /*a3d0*/  LDSM.16.MT88.4 R124, [R133+0x2900] ;  /* 0x00290000857c783b */ /* 0x000f620000004200 */
[----:B------:R-:W-:Y:S01]  /*a3e0*/  MUFU.EX2 R32, R32 ;  /* 0x0000002000207308 */ /* 0x000fe20000000800 */
[----:B------:R-:W-:Y:S01]  /*a3f0*/  FFMA.FTZ R158, R3, R218, R158 ;  /* 0x000000da039e7223 */ /* 0x000fe2000001009e */
[----:B--2---:R-:W-:Y:S01]  /*a400*/  F2FP.PACK_AB R12, R162, R161 ;  /* 0x000000a1a20c723e */ /* 0x004fe200000000ff */
[----:B------:R-:W-:Y:S02]  /*a410*/  FFMA.FTZ R153, R132, R217, R153 ;  /* 0x000000d984997223 */ /* 0x000fe40000010099 */
[----:B------:R-:W-:Y:S02]  /*a420*/  FADD.FTZ R158, R159, R158 ;  /* 0x0000009e9f9e7221 */ /* 0x000fe40000010000 */
[----:B------:R-:W2:Y:S03]  /*a430*/  LDSM.16.MT88.4 R128, [R184+UR4+0x2900] ;  /* 0x00290004b880783b */ /* 0x000ea60008004200 */
[----:B------:R-:W-:Y:S01]  /*a440*/  MUFU.EX2 R34, R34 ;  /* 0x0000002200227308 */ /* 0x000fe20000000800 */
[----:B------:R-:W-:Y:S01]  /*a450*/  FADD.FTZ R3, R155, R158 ;  /* 0x0000009e9b037221 */ /* 0x000fe20000010000 */
[----:B---3--:R-:W-:Y:S01]  /*a460*/  F2FP.PACK_AB R13, R167, R166 ;  /* 0x000000a6a70d723e */ /* 0x008fe200000000ff */
[----:B------:R-:W-:Y:S02]  /*a470*/  FADD.FTZ R154, R154, R153 ;  /* 0x000000999a9a7221 */ /* 0x000fe40000010000 */
[----:B------:R-:W-:Y:S02]  /*a480*/  FADD.FTZ R3, R156, R3 ;  /* 0x000000039c037221 */ /* 0x000fe40000010000 */
[----:B------:R-:W-:Y:S02]  /*a490*/  FADD.FTZ R157, R157, R154 ;  /* 0x0000009a9d9d7221 */ /* 0x000fe40000010000 */
[C---:B----4-:R-:W-:Y:S05]  /*a4a0*/  HMMA.16816.F32 R4, R12.reuse, R136, R4 ;  /* 0x000000880c04723c */ /* 0x050fea0000001804 */
[----:B------:R-:W-:Y:S02]  /*a4b0*/  FADD.FTZ R166, R166, R3 ;  /* 0x00000003a6a67221 */ /* 0x000fe40000010000 */
[----:B------:R-:W-:Y:S01]  /*a4c0*/  FADD.FTZ R152, R152, R157 ;  /* 0x0000009d98987221 */ /* 0x000fe20000010000 */
        /* <DEDUP_REMOVED lines=8> */
[----:B------:R-:W3:Y:S03]  /*a550*/  LDSM.16.MT88.4 R16, [R135+0x2900] ;  /* 0x002900008710783b */ /* 0x000ee60000004200 */
[----:B------:R-:W-:Y:S02]  /*a560*/  FADD.FTZ R163, R163, R162 ;  /* 0x000000a2a3a37221 */ /* 0x000fe40000010000 */
[----:B------:R-:W-:Y:S02]  /*a570*/  FADD.FTZ R169, R169, R168 ;  /* 0x000000a8a9a97221 */ /* 0x000fe40000010000 */
[C---:B-1----:R-:W-:Y:S04]  /*a580*/  HMMA.16816.F32 R108, R12.reuse, R140, R108 ;  /* 0x0000008c0c6c723c */ /* 0x042fe8000000186c */
[----:B------:R-:W-:Y:S04]  /*a590*/  FADD.FTZ R163, R164, R163 ;  /* 0x000000a3a4a37221 */ /* 0x000fe80000010000 */
[C---:B------:R-:W-:Y:S01]  /*a5a0*/  HMMA.16816.F32 R112, R12.reuse, R142, R112 ;  /* 0x0000008e0c70723c */ /* 0x040fe20000001870 */
[----:B------:R-:W-:Y:S07]  /*a5b0*/  LDSM.16.MT88.4 R140, [R135+0x4900] ;  /* 0x00490000878c783b */ /* 0x000fee0000004200 */
[C---:B------:R-:W-:Y:S08]  /*a5c0*/  HMMA.16816.F32 R116, R12.reuse, R144, R116 ;  /* 0x000000900c74723c */ /* 0x040ff00000001874 */
[C---:B------:R-:W-:Y:S01]  /*a5d0*/  HMMA.16816.F32 R120, R12.reuse, R146, R120 ;  /* 0x000000920c78723c */ /* 0x040fe20000001878 */
[----:B------:R-:W-:Y:S07]  /*a5e0*/  LDSM.16.MT88.4 R144, [R184+UR4+0x1100] ;  /* 0x00110004b890783b */ /* 0x000fee0008004200 */
[C---:B------:R-:W-:Y:S07]  /*a5f0*/  HMMA.16816.F32 R36, R12.reuse, R148, R36 ;  /* 0x000000940c24723c */ /* 0x040fee0000001824 */
[--C-:B------:R-:W-:Y:S01]  /*a600*/  FFMA.FTZ R148, R20, c[0x0][0x2d0], -R165.reuse ;  /* 0x0000b40014947a23 */ /* 0x100fe200000108a5 */
[C---:B------:R-:W-:Y:S04]  /*a610*/  HMMA.16816.F32 R40, R12.reuse, R150, R40 ;  /* 0x000000960c28723c */ /* 0x040fe80000001828 */
[--C-:B------:R-:W-:Y:S01]  /*a620*/  FFMA.FTZ R149, R21, c[0x0][0x2d0], -R165.reuse ;  /* 0x0000b40015957a23 */ /* 0x100fe200000108a5 */
[----:B------:R-:W-:Y:S01]  /*a630*/  MUFU.EX2 R148, R148 ;  /* 0x0000009400947308 */ /* 0x000fe20000000800 */
[----:B------:R-:W-:Y:S01]  /*a640*/  LDSM.16.MT88.4 R20, [R133+0x1100] ;  /* 0x001100008514783b */ /* 0x000fe20000004200 */
[--C-:B------:R-:W-:Y:S01]  /*a650*/  FFMA.FTZ R150, R24, c[0x0][0x2d0], -R165.reuse ;  /* 0x0000b40018967a23 */ /* 0x100fe200000108a5 */
[C---:B-----5:R-:W-:Y:S04]  /*a660*/  HMMA.16816.F32 R44, R12.reuse, R124, R44 ;  /* 0x0000007c0c2c723c */ /* 0x060fe8000000182c */
[----:B------:R-:W-:Y:S02]  /*a670*/  FFMA.FTZ R151, R25, c[0x0][0x2d0], -R165 ;  /* 0x0000b40019977a23 */ /* 0x000fe400000108a5 */
[----:B------:R-:W-:Y:S01]  /*a680*/  LDSM.16.MT88.4 R24, [R135+0x1100] ;  /* 0x001100008718783b */ /* 0x000fe20000004200 */
[----:B------:R-:W1:Y:S01]  /*a690*/  MUFU.EX2 R149, R149 ;  /* 0x0000009500957308 */ /* 0x000e620000000800 */
[C---:B------:R-:W-:Y:S06]  /*a6a0*/  HMMA.16816.F32 R48, R12.reuse, R126, R48 ;  /* 0x0000007e0c30723c */ /* 0x040fec0000001830 */
[----:B------:R-:W4:Y:S02]  /*a6b0*/  LDSM.16.MT88.4 R124, [R133+0x4900] ;  /* 0x00490000857c783b */ /* 0x000f240000004200 */
[C---:B--2---:R-:W-:Y:S01]  /*a6c0*/  HMMA.16816.F32 R52, R12.reuse, R128, R52 ;  /* 0x000000800c34723c */ /* 0x044fe20000001834 */
[----:B------:R-:W-:Y:S07]  /*a6d0*/  MUFU.EX2 R150, R150 ;  /* 0x0000009600967308 */ /* 0x000fee0000000800 */
[C---:B------:R-:W-:Y:S01]  /*a6e0*/  HMMA.16816.F32 R56, R12.reuse, R130, R56 ;  /* 0x000000820c38723c */ /* 0x040fe20000001838 */
[----:B------:R-:W2:Y:S02]  /*a6f0*/  LDSM.16.MT88.4 R128, [R184+UR4+0x4900] ;  /* 0x00490004b880783b */ /* 0x000ea40008004200 */
[----:B------:R-:W5:Y:S05]  /*a700*/  MUFU.EX2 R151, R151 ;  /* 0x0000009700977308 */ /* 0x000f6a0000000800 */
[C---:B---3--:R-:W-:Y:S08]  /*a710*/  HMMA.16816.F32 R60, R12.reuse, R16, R60 ;  /* 0x000000100c3c723c */ /* 0x048ff0000000183c */
[C---:B------:R-:W-:Y:S01]  /*a720*/  HMMA.16816.F32 R64, R12.reuse, R18, R64 ;  /* 0x000000120c40723c */ /* 0x040fe20000001840 */
[----:B------:R-:W3:Y:S07]  /*a730*/  LDSM.16.MT88.4 R16, [R185+UR4+0x1100] ;  /* 0x00110004b910783b */ /* 0x000eee0008004200 */
        /* <DEDUP_REMOVED lines=8> */
[----:B------:R-:W-:Y:S07]  /*a7c0*/  LDSM.16.MT88.4 R128, [R133+0x5100] ;  /* 0x005100008580783b */ /* 0x000fee0000004200 */
[C---:B------:R-:W-:Y:S08]  /*a7d0*/  HMMA.16816.F32 R92, R12.reuse, R140, R92 ;  /* 0x0000008c0c5c723c */ /* 0x040ff0000000185c */
[----:B------:R-:W-:Y:S01]  /*a7e0*/  HMMA.16816.F32 R96, R12, R142, R96 ;  /* 0x0000008e0c60723c */ /* 0x000fe20000001860 */
[----:B------:R-:W-:Y:S06]  /*a7f0*/  LDSM.16.MT88.4 R140, [R135+0x5100] ;  /* 0x00510000878c783b */ /* 0x000fec0000004200 */
[----:B-1----:R-:W-:Y:S01]  /*a800*/  F2FP.PACK_AB R12, R149, R148 ;  /* 0x00000094950c723e */ /* 0x002fe200000000ff */
[----:B------:R-:W-:Y:S01]  /*a810*/  FADD.FTZ R148, R148, R163 ;  /* 0x000000a394947221 */ /* 0x000fe20000010000 */
[----:B-----5:R-:W-:Y:S03]  /*a820*/  F2FP.PACK_AB R14, R151, R150 ;  /* 0x00000096970e723e */ /* 0x020fe600000000ff */
[----:B------:R-:W-:Y:S01]  /*a830*/  F2FP.PACK_AB R13, R171, R170 ;  /* 0x000000aaab0d723e */ /* 0x000fe200000000ff */
[----:B------:R-:W-:Y:S01]  /*a840*/  FADD.FTZ R170, R170, R169 ;  /* 0x000000a9aaaa7221 */ /* 0x000fe20000010000 */
[----:B------:R-:W-:Y:S01]  /*a850*/  F2FP.PACK_AB R15, R173, R172 ;  /* 0x000000acad0f723e */ /* 0x000fe200000000ff */
[----:B------:R-:W-:Y:S02]  /*a860*/  FADD.FTZ R149, R149, R148 ;  /* 0x0000009495957221 */ /* 0x000fe40000010000 */
[----:B------:R-:W-:Y:S02]  /*a870*/  FADD.FTZ R171, R171, R170 ;  /* 0x000000aaabab7221 */ /* 0x000fe40000010000 */
[----:B------:R-:W-:Y:S02]  /*a880*/  FADD.FTZ R150, R150, R149 ;  /* 0x0000009596967221 */ /* 0x000fe40000010000 */
[C---:B---3--:R-:W-:Y:S03]  /*a890*/  HMMA.16816.F32 R4, R12.reuse, R16, R4 ;  /* 0x000000100c04723c */ /* 0x048fe60000001804 */
[----:B------:R-:W-:Y:S02]  /*a8a0*/  FADD.FTZ R172, R172, R171 ;  /* 0x000000abacac7221 */ /* 0x000fe40000010000 */
[----:B------:R-:W-:Y:S02]  /*a8b0*/  FADD.FTZ R151, R151, R150 ;  /* 0x0000009697977221 */ /* 0x000fe40000010000 */
[----:B------:R-:W-:Y:S01]  /*a8c0*/  FADD.FTZ R172, R173, R172 ;  /* 0x000000acadac7221 */ /* 0x000fe20000010000 */
[C---:B------:R-:W-:Y:S01]  /*a8d0*/  HMMA.16816.F32 R8, R12.reuse, R18, R8 ;  /* 0x000000120c08723c */ /* 0x040fe20000001808 */
[----:B------:R-:W1:Y:S07]  /*a8e0*/  LDSM.16.MT88.4 R16, [R133+0x3100] ;  /* 0x003100008510783b */ /* 0x000e6e0000004200 */
[C---:B------:R-:W-:Y:S08]  /*a8f0*/  HMMA.16816.F32 R100, R12.reuse, R20, R100 ;  /* 0x000000140c64723c */ /* 0x040ff00000001864 */
[C---:B------:R-:W-:Y:S01]  /*a900*/  HMMA.16816.F32 R104, R12.reuse, R22, R104 ;  /* 0x000000160c68723c */ /* 0x040fe20000001868 */
[----:B------:R-:W2:Y:S07]  /*a910*/  LDSM.16.MT88.4 R20, [R184+UR4+0x3100] ;  /* 0x00310004b814783b */ /* 0x000eae0008004200 */
[C---:B------:R-:W-:Y:S07]  /*a920*/  HMMA.16816.F32 R108, R12.reuse, R144, R108 ;  /* 0x000000900c6c723c */ /* 0x040fee000000186c */
[--C-:B------:R-:W-:Y:S01]  /*a930*/  FFMA.FTZ R144, R28, c[0x0][0x2d0], -R165.reuse ;  /* 0x0000b4001c907a23 */ /* 0x100fe200000108a5 */
[C---:B------:R-:W-:Y:S04]  /*a940*/  HMMA.16816.F32 R112, R12.reuse, R146, R112 ;  /* 0x000000920c70723c */ /* 0x040fe80000001870 */
[--C-:B------:R-:W-:Y:S01]  /*a950*/  FFMA.FTZ R145, R29, c[0x0][0x2d0], -R165.reuse ;  /* 0x0000b4001d917a23 */ /* 0x100fe200000108a5 */
[----:B------:R-:W-:Y:S01]  /*a960*/  MUFU.EX2 R144, R144 ;  /* 0x0000009000907308 */ /* 0x000fe20000000800 */
[----:B------:R-:W-:Y:S02]  /*a970*/  FFMA.FTZ R165, R33, c[0x0][0x2d0], -R165 ;  /* 0x0000b40021a57a23 */ /* 0x000fe400000108a5 */
[C---:B------:R-:W-:Y:S04]  /*a980*/  HMMA.16816.F32 R116, R12.reuse, R24, R116 ;  /* 0x000000180c74723c */ /* 0x040fe80000001874 */
[--C-:B------:R-:W-:Y:S02]  /*a990*/  FFMA.FTZ R33, R30, c[0x0][0x2d0], -R160.reuse ;  /* 0x0000b4001e217a23 */ /* 0x100fe400000108a0 */
[--C-:B------:R-:W-:Y:S01]  /*a9a0*/  FFMA.FTZ R146, R31, c[0x0][0x2d0], -R160.reuse ;  /* 0x0000b4001f927a23 */ /* 0x100fe200000108a0 */
[----:B------:R-:W3:Y:S01]  /*a9b0*/  MUFU.EX2 R145, R145 ;  /* 0x0000009100917308 */ /* 0x000ee20000000800 */
[C---:B------:R-:W-:Y:S01]  /*a9c0*/  HMMA.16816.F32 R120, R12.reuse, R26, R120 ;  /* 0x0000001a0c78723c */ /* 0x040fe20000001878 */
[----:B------:R-:W5:Y:S03]  /*a9d0*/  LDSM.16.MT88.4 R24, [R135+0x3100] ;  /* 0x003100008718783b */ /* 0x000f660000004200 */
[----:B------:R-:W-:Y:S04]  /*a9e0*/  FFMA.FTZ R160, R35, c[0x0][0x2d0], -R160 ;  /* 0x0000b40023a07a23 */ /* 0x000fe800000108a0 */
[C---:B----4-:R-:W-:Y:S01]  /*a9f0*/  HMMA.16816.F32 R36, R12.reuse, R124, R36 ;  /* 0x0000007c0c24723c */ /* 0x050fe20000001824 */
[----:B------:R-:W-:Y:S01]  /*aa00*/  LDSM.16.MT88.4 R28, [R184+UR4+0x1900] ;  /* 0x00190004b81c783b */ /* 0x000fe20008004200 */
[----:B------:R-:W4:Y:S06]  /*aa10*/  MUFU.EX2 R165, R165 ;  /* 0x000000a500a57308 */ /* 0x000f2c0000000800 */
[C---:B------:R-:W-:Y:S01]  /*aa20*/  HMMA.16816.F32 R40, R12.reuse, R126, R40 ;  /* 0x0000007e0c28723c */ /* 0x040fe20000001828 */
[----:B------:R-:W3:Y:S03]  /*aa30*/  LDSM.16.MT88.4 R124, [R185+UR4+0x5100] ;  /* 0x00510004b97c783b */ /* 0x000ee60008004200 */
[----:B------:R-:W-:Y:S04]  /*aa40*/  MUFU.EX2 R33, R33 ;  /* 0x0000002100217308 */ /* 0x000fe80000000800 */
[C---:B-1----:R-:W-:Y:S06]  /*aa50*/  HMMA.16816.F32 R44, R12.reuse, R16, R44 ;  /* 0x000000100c2c723c */ /* 0x042fec000000182c */
[----:B------:R-:W1:Y:S02]  /*aa60*/  MUFU.EX2 R146, R146 ;  /* 0x0000009200927308 */ /* 0x000e640000000800 */
[C---:B------:R-:W-:Y:S01]  /*aa70*/  HMMA.16816.F32 R48, R12.reuse, R18, R48 ;  /* 0x000000120c30723c */ /* 0x040fe20000001830 */
[----:B------:R-:W1:Y:S07]  /*aa80*/  LDSM.16.MT88.4 R16, [R185+UR4+0x1900] ;  /* 0x00190004b910783b */ /* 0x000e6e0008004200 */
[C---:B--2---:R-:W-:Y:S01]  /*aa90*/  HMMA.16816.F32 R52, R12.reuse, R20, R52 ;  /* 0x000000140c34723c */ /* 0x044fe20000001834 */
[----:B------:R-:W2:Y:S07]  /*aaa0*/  MUFU.EX2 R35, R160 ;  /* 0x000000a000237308 */ /* 0x000eae0000000800 */
[C---:B------:R-:W-:Y:S01]  /*aab0*/  HMMA.16816.F32 R56, R12.reuse, R22, R56 ;  /* 0x000000160c38723c */ /* 0x040fe20000001838 */
[----:B------:R-:W1:Y:S07]  /*aac0*/  LDSM.16.MT88.4 R20, [R133+0x1900] ;  /* 0x001900008514783b */ /* 0x000e6e0000004200 */
[C---:B-----5:R-:W-:Y:S08]  /*aad0*/  HMMA.16816.F32 R60, R12.reuse, R24, R60 ;  /* 0x000000180c3c723c */ /* 0x060ff0000000183c */
[C---:B------:R-:W-:Y:S01]  /*aae0*/  HMMA.16816.F32 R64, R12.reuse, R26, R64 ;  /* 0x0000001a0c40723c */ /* 0x040fe20000001840 */
[----:B------:R-:W5:Y:S07]  /*aaf0*/  LDSM.16.MT88.4 R24, [R135+0x1900] ;  /* 0x001900008718783b */ /* 0x000f6e0000004200 */
[C---:B---3--:R-:W-:Y:S08]  /*ab00*/  HMMA.16816.F32 R68, R12.reuse, R124, R68 ;  /* 0x0000007c0c44723c */ /* 0x048ff00000001844 */
[C---:B------:R-:W-:Y:S08]  /*ab10*/  HMMA.16816.F32 R72, R12.reuse, R126, R72 ;  /* 0x0000007e0c48723c */ /* 0x040ff00000001848 */
[C---:B------:R-:W-:Y:S08]  /*ab20*/  HMMA.16816.F32 R76, R12.reuse, R128, R76 ;  /* 0x000000800c4c723c */ /* 0x040ff0000000184c */
[C---:B------:R-:W-:Y:S08]  /*ab30*/  HMMA.16816.F32 R80, R12.reuse, R130, R80 ;  /* 0x000000820c50723c */ /* 0x040ff00000001850 */
[C---:B------:R-:W-:Y:S08]  /*ab40*/  HMMA.16816.F32 R84, R12.reuse, R136, R84 ;  /* 0x000000880c54723c */ /* 0x040ff00000001854 */
[C---:B------:R-:W-:Y:S08]  /*ab50*/  HMMA.16816.F32 R88, R12.reuse, R138, R88 ;  /* 0x0000008a0c58723c */ /* 0x040ff00000001858 */
[C---:B------:R-:W-:Y:S08]  /*ab60*/  HMMA.16816.F32 R92, R12.reuse, R140, R92 ;  /* 0x0000008c0c5c723c */ /* 0x040ff0000000185c */
[----:B------:R-:W-:Y:S07]  /*ab70*/  HMMA.16816.F32 R96, R12, R142, R96 ;  /* 0x0000008e0c60723c */ /* 0x000fee0000001860 */
[----:B------:R-:W-:Y:S01]  /*ab80*/  F2FP.PACK_AB R12, R145, R144 ;  /* 0x00000090910c723e */ /* 0x000fe200000000ff */
[----:B------:R-:W-:Y:S01]  /*ab90*/  FADD.FTZ R144, R144, R151 ;  /* 0x0000009790907221 */ /* 0x000fe20000010000 */
[----:B----4-:R-:W-:Y:S03]  /*aba0*/  F2FP.PACK_AB R14, R165, R32 ;  /* 0x00000020a50e723e */ /* 0x010fe600000000ff */
[C---:B-1----:R-:W-:Y:S01]  /*abb0*/  F2FP.PACK_AB R13, R146.reuse, R33 ;  /* 0x00000021920d723e */ /* 0x042fe200000000ff */
[----:B------:R-:W-:Y:S01]  /*abc0*/  FADD.FTZ R33, R33, R172 ;  /* 0x000000ac21217221 */ /* 0x000fe20000010000 */
[----:B--2---:R-:W-:Y:S01]  /*abd0*/  F2FP.PACK_AB R15, R35, R34 ;  /* 0x00000022230f723e */ /* 0x004fe200000000ff */
[----:B------:R-:W-:Y:S02]  /*abe0*/  FADD.FTZ R145, R145, R144 ;  /* 0x0000009091917221 */ /* 0x000fe40000010000 */
[----:B------:R-:W-:Y:S02]  /*abf0*/  FADD.FTZ R33, R146, R33 ;  /* 0x0000002192217221 */ /* 0x000fe40000010000 */
[----:B------:R-:W-:Y:S02]  /*ac00*/  FADD.FTZ R32, R32, R145 ;  /* 0x0000009120207221 */ /* 0x000fe40000010000 */
[C---:B------:R-:W-:Y:S01]  /*ac10*/  HMMA.16816.F32 R128, R12.reuse, R16, R4 ;  /* 0x000000100c80723c */ /* 0x040fe20000001804 */
[----:B------:R-:W1:Y:S02]  /*ac20*/  LDSM.16.MT88.4 R4, [R185+UR4+0x3900] ;  /* 0x00390004b904783b */ /* 0x000e640008004200 */
[----:B------:R-:W-:Y:S02]  /*ac30*/  FADD.FTZ R34, R34, R33 ;  /* 0x0000002122227221 */ /* 0x000fe40000010000 */
[----:B------:R-:W-:Y:S02]  /*ac40*/  FADD.FTZ R217, R165, R32 ;  /* 0x00000020a5d97221 */ /* 0x000fe40000010000 */
[----:B------:R-:W-:Y:S01]  /*ac50*/  FADD.FTZ R218, R35, R34 ;  /* 0x0000002223da7221 */ /* 0x000fe20000010000 */
[C---:B------:R-:W-:Y:S01]  /*ac60*/  HMMA.16816.F32 R124, R12.reuse, R18, R8 ;  /* 0x000000120c7c723c */ /* 0x040fe20000001808 */
[----:B------:R-:W2:Y:S07]  /*ac70*/  LDSM.16.MT88.4 R8, [R133+0x3900] ;  /* 0x003900008508783b */ /* 0x000eae0000004200 */
[C---:B------:R-:W-:Y:S01]  /*ac80*/  HMMA.16816.F32 R100, R12.reuse, R20, R100 ;  /* 0x000000140c64723c */ /* 0x040fe20000001864 */
[----:B------:R-:W3:Y:S07]  /*ac90*/  LDSM.16.MT88.4 R16, [R184+UR4+0x3900] ;  /* 0x00390004b810783b */ /* 0x000eee0008004200 */
[C---:B------:R-:W-:Y:S08]  /*aca0*/  HMMA.16816.F32 R104, R12.reuse, R22, R104 ;  /* 0x000000160c68723c */ /* 0x040ff00000001868 */
[C---:B------:R-:W-:Y:S07]  /*acb0*/  HMMA.16816.F32 R108, R12.reuse, R28, R108 ;  /* 0x0000001c0c6c723c */ /* 0x040fee000000186c */
[----:B------:R-:W-:Y:S01]  /*acc0*/  IADD3 R29, R221, -0x2, RZ ;  /* 0xfffffffedd1d7810 */ /* 0x000fe20007ffe0ff */
[C---:B------:R-:W-:Y:S03]  /*acd0*/  HMMA.16816.F32 R112, R12.reuse, R30, R112 ;  /* 0x0000001e0c70723c */ /* 0x040fe60000001870 */
[C---:B------:R-:W-:Y:S05]  /*ace0*/  ISETP.GE.AND P0, PT, R29.reuse, R194, PT ;  /* 0x000000c21d00720c */ /* 0x040fea0003f06270 */
[C---:B-----5:R-:W-:Y:S08]  /*acf0*/  HMMA.16816.F32 R116, R12.reuse, R24, R116 ;  /* 0x000000180c74723c */ /* 0x060ff00000001874 */
[C---:B------:R-:W-:Y:S04]  /*ad00*/  HMMA.16816.F32 R120, R12.reuse, R26, R120 ;  /* 0x0000001a0c78723c */ /* 0x040fe80000001878 */
[----:B------:R-:W-:Y:S04]  /*ad10*/  @P0 SHF.R.S32.HI R20, RZ, 0x1f, R29 ;  /* 0x0000001fff140819 */ /* 0x000fe8000001141d */
[C---:B-1----:R-:W-:Y:S07]  /*ad20*/  HMMA.16816.F32 R36, R12.reuse, R4, R36 ;  /* 0x000000040c24723c */ /* 0x042fee0000001824 */
[----:B------:R-:W-:Y:S01]  /*ad30*/  @P0 IMAD R4, R20, c[0x0][0x1e0], RZ ;  /* 0x0000780014040a24 */ /* 0x000fe200078e02ff */
[C---:B------:R-:W-:Y:S01]  /*ad40*/  HMMA.16816.F32 R40, R12.reuse, R6, R40 ;  /* 0x000000060c28723c */ /* 0x040fe20000001828 */
[----:B------:R-:W1:Y:S03]  /*ad50*/  LDSM.16.MT88.4 R20, [R135+0x3900] ;  /* 0x003900008714783b */ /* 0x000e660000004200 */
[C---:B------:R-:W-:Y:S03]  /*ad60*/  @P0 IMAD R4, R29.reuse, c[0x0][0x1e4], R4 ;  /* 0x000079001d040a24 */ /* 0x040fe600078e0204 */
[----:B------:R-:W-:Y:S01]  /*ad70*/  @P0 IMAD.WIDE.U32 R6, R29, c[0x0][0x1e0], RZ ;  /* 0x000078001d060a25 */ /* 0x000fe200078e00ff */
[C---:B--2---:R-:W-:Y:S04]  /*ad80*/  HMMA.16816.F32 R44, R12.reuse, R8, R44 ;  /* 0x000000080c2c723c */ /* 0x044fe8000000182c */
[----:B------:R-:W-:Y:S02]  /*ad90*/  @P0 IADD3 R29, R7, R4, RZ ;  /* 0x00000004071d0210 */ /* 0x000fe40007ffe0ff */
[C---:B------:R-:W-:Y:S02]  /*ada0*/  @P0 SHF.L.U32 R28, R6.reuse, 0x6, RZ ;  /* 0x00000006061c0819 */ /* 0x040fe400000006ff */
[C---:B------:R-:W-:Y:S04]  /*adb0*/  HMMA.16816.F32 R48, R12.reuse, R10, R48 ;  /* 0x0000000a0c30723c */ /* 0x040fe80000001830 */
[----:B------:R-:W-:Y:S02]  /*adc0*/  @P0 SHF.L.U64.HI R29, R6, 0x6, R29 ;  /* 0x00000006061d0819 */ /* 0x000fe4000001021d */
[----:B------:R-:W-:Y:S01]  /*add0*/  @P0 IADD3 R8, P1, R28, R208, RZ ;  /* 0x000000d01c080210 */ /* 0x000fe20007f3e0ff */
[----:B------:R-:W2:Y:S01]  /*ade0*/  LDSM.16.MT88.4 R4, [R185+UR4+0x5900] ;  /* 0x00590004b904783b */ /* 0x000ea20008004200 */
[C---:B---3--:R-:W-:Y:S04]  /*adf0*/  HMMA.16816.F32 R52, R12.reuse, R16, R52 ;  /* 0x000000100c34723c */ /* 0x048fe80000001834 */
[C---:B------:R-:W-:Y:S02]  /*ae00*/  @P0 IADD3.X R9, R29.reuse, R213, RZ, P1, !PT ;  /* 0x000000d51d090210 */ /* 0x040fe40000ffe4ff */
[C---:B------:R-:W-:Y:S02]  /*ae10*/  @P0 LEA R24, P1, R8.reuse, c[0x0][0x1c8], 0x1 ;  /* 0x0000720008180a11 */ /* 0x040fe400078208ff */
[C---:B------:R-:W-:Y:S04]  /*ae20*/  HMMA.16816.F32 R56, R12.reuse, R18, R56 ;  /* 0x000000120c38723c */ /* 0x040fe80000001838 */
[----:B------:R-:W-:Y:S02]  /*ae30*/  @P0 LEA.HI.X R25, R8, c[0x0][0x1cc], R9, 0x1, P1 ;  /* 0x0000730008190a11 */ /* 0x000fe400008f0c09 */
[C---:B------:R-:W-:Y:S02]  /*ae40*/  @P0 IADD3 R9, P1, R28.reuse, R179, RZ ;  /* 0x000000b31c090210 */ /* 0x040fe40007f3e0ff */
[C---:B-1----:R-:W-:Y:S04]  /*ae50*/  HMMA.16816.F32 R60, R12.reuse, R20, R60 ;  /* 0x000000140c3c723c */ /* 0x042fe8000000183c */
[----:B------:R-:W-:Y:S02]  /*ae60*/  @P0 IADD3.X R8, R29, R178, RZ, P1, !PT ;  /* 0x000000b21d080210 */ /* 0x000fe40000ffe4ff */
[C---:B------:R-:W-:Y:S02]  /*ae70*/  @P0 LEA R26, P1, R9.reuse, c[0x0][0x1c8], 0x1 ;  /* 0x00007200091a0a11 */ /* 0x040fe400078208ff */
[C---:B------:R-:W-:Y:S04]  /*ae80*/  HMMA.16816.F32 R64, R12.reuse, R22, R64 ;  /* 0x000000160c40723c */ /* 0x040fe80000001840 */
[----:B------:R-:W-:Y:S02]  /*ae90*/  @P0 LEA.HI.X R27, R9, c[0x0][0x1cc], R8, 0x1, P1 ;  /* 0x00007300091b0a11 */ /* 0x000fe400008f0c08 */
[----:B------:R1:W3:Y:S01]  /*aea0*/  LDSM.16.MT88.4 R8, [R133+0x5900] ;  /* 0x005900008508783b */ /* 0x0002e20000004200 */
[----:B------:R-:W-:Y:S05]  /*aeb0*/  @P0 IADD3 R16, P1, R28, R177, RZ ;  /* 0x000000b11c100210 */ /* 0x000fea0007f3e0ff */
[----:B------:R-:W-:Y:S02]  /*aec0*/  @P0 IADD3.X R17, R29, R176, RZ, P1, !PT ;  /* 0x000000b01d110210 */ /* 0x000fe40000ffe4ff */
[C---:B------:R-:W-:Y:S01]  /*aed0*/  @P0 LEA R20, P1, R16.reuse, c[0x0][0x1c8], 0x1 ;  /* 0x0000720010140a11 */ /* 0x040fe200078208ff */
[C---:B--2---:R-:W-:Y:S03]  /*aee0*/  HMMA.16816.F32 R68, R12.reuse, R4, R68 ;  /* 0x000000040c44723c */ /* 0x044fe60000001844 */
[----:B------:R-:W-:Y:S02]  /*aef0*/  @P0 LEA.HI.X R21, R16, c[0x0][0x1cc], R17, 0x1, P1 ;  /* 0x0000730010150a11 */ /* 0x000fe400008f0c11 */
[----:B------:R-:W2:Y:S01]  /*af00*/  LDSM.16.MT88.4 R16, [R184+UR4+0x5900] ;  /* 0x00590004b810783b */ /* 0x000ea20008004200 */
[----:B------:R-:W-:Y:S02]  /*af10*/  @P0 IADD3 R28, P1, R201, R28, RZ ;  /* 0x0000001cc91c0210 */ /* 0x000fe40007f3e0ff */
[C---:B------:R-:W-:Y:S04]  /*af20*/  HMMA.16816.F32 R72, R12.reuse, R6, R72 ;  /* 0x000000060c48723c */ /* 0x040fe80000001848 */
[----:B------:R-:W-:Y:S02]  /*af30*/  @P0 IADD3.X R29, R200, R29, RZ, P1, !PT ;  /* 0x0000001dc81d0210 */ /* 0x000fe40000ffe4ff */
[C---:B------:R-:W-:Y:S02]  /*af40*/  @P0 IADD3 R23, P1, R28.reuse, R208, RZ ;  /* 0x000000d01c170210 */ /* 0x040fe40007f3e0ff */
[----:B-1----:R-:W-:Y:S04]  /*af50*/  MOV R133, R2 ;  /* 0x0000000200857202 */ /* 0x002fe80000000f00 */
[----:B------:R-:W-:Y:S02]  /*af60*/  @P0 IADD3.X R4, R29, R213, RZ, P1, !PT ;  /* 0x000000d51d040210 */ /* 0x000fe40000ffe4ff */
[C---:B------:R-:W-:Y:S04]  /*af70*/  @P0 LEA R22, P1, R23.reuse, c[0x0][0x1c8], 0x1 ;  /* 0x0000720017160a11 */ /* 0x040fe800078208ff */
[----:B------:R-:W-:Y:S02]  /*af80*/  @P0 LEA.HI.X R23, R23, c[0x0][0x1cc], R4, 0x1, P1 ;  /* 0x0000730017170a11 */ /* 0x000fe400008f0c04 */
[----:B------:R-:W-:Y:S01]  /*af90*/  @P0 IADD3 R4, P1, R28, R179, RZ ;  /* 0x000000b31c040210 */ /* 0x000fe20007f3e0ff */
[C---:B---3--:R-:W-:Y:S03]  /*afa0*/  HMMA.16816.F32 R76, R12.reuse, R8, R76 ;  /* 0x000000080c4c723c */ /* 0x048fe6000000184c */
[C---:B------:R-:W-:Y:S02]  /*afb0*/  @P0 IADD3.X R5, R29.reuse, R178, RZ, P1, !PT ;  /* 0x000000b21d050210 */ /* 0x040fe40000ffe4ff */
[C---:B------:R-:W-:Y:S03]  /*afc0*/  @P0 LEA R30, P1, R4.reuse, c[0x0][0x1c8], 0x1 ;  /* 0x00007200041e0a11 */ /* 0x040fe600078208ff */
[C---:B------:R-:W-:Y:S04]  /*afd0*/  HMMA.16816.F32 R80, R12.reuse, R10, R80 ;  /* 0x0000000a0c50723c */ /* 0x040fe80000001850 */
[----:B------:R-:W-:Y:S02]  /*afe0*/  @P0 LEA.HI.X R31, R4, c[0x0][0x1cc], R5, 0x1, P1 ;  /* 0x00007300041f0a11 */ /* 0x000fe400008f0c05 */
[----:B------:R-:W1:Y:S01]  /*aff0*/  LDSM.16.MT88.4 R4, [R135+0x5900] ;  /* 0x005900008704783b */ /* 0x000e620000004200 */
[C---:B------:R-:W-:Y:S01]  /*b000*/  ISETP.GE.AND P1, PT, R216.reuse, 0x1, PT ;  /* 0x00000001d800780c */ /* 0x040fe20003f26270 */
[C---:B--2---:R-:W-:Y:S04]  /*b010*/  HMMA.16816.F32 R84, R12.reuse, R16, R84 ;  /* 0x000000100c54723c */ /* 0x044fe80000001854 */
[----:B------:R-:W-:Y:S04]  /*b020*/  IADD3 R216, R216, 0x1, RZ ;  /* 0x00000001d8d87810 */ /* 0x000fe80007ffe0ff */
[----:B------:R-:W-:Y:S01]  /*b030*/  SEL R216, R216, RZ, !P1 ;  /* 0x000000ffd8d87207 */ /* 0x000fe20004800000 */
[C---:B------:R-:W-:Y:S03]  /*b040*/  HMMA.16816.F32 R88, R12.reuse, R18, R88 ;  /* 0x000000120c58723c */ /* 0x040fe60000001858 */
[----:B------:R-:W-:Y:S01]  /*b050*/  @P0 IADD3 R28, P1, R28, R177, RZ ;  /* 0x000000b11c1c0210 */ /* 0x000fe20007f3e0ff */
[----:B------:R-:W-:Y:S03]  /*b060*/  @P0 IMAD R10, R216, 0x3000, R202 ;  /* 0x00003000d80a0824 */ /* 0x000fe600078e02ca */
[----:B------:R-:W-:Y:S02]  /*b070*/  @P0 IADD3.X R29, R29, R176, RZ, P1, !PT ;  /* 0x000000b01d1d0210 */ /* 0x000fe40000ffe4ff */
[----:B------:R-:W-:Y:S03]  /*b080*/  @P0 SHF.L.U32 R3, R10, 0x1, RZ ;  /* 0x000000010a030819 */ /* 0x000fe600000006ff */
[C---:B------:R-:W-:Y:S02]  /*b090*/  @P0 LEA R8, P1, R28.reuse, c[0x0][0x1c8], 0x1 ;  /* 0x000072001c080a11 */ /* 0x040fe400078208ff */
[----:B------:R-:W-:Y:S01]  /*b0a0*/  @!PT LDS RZ, [RZ] ;  /* 0x00000000fffff984 */ /* 0x000fe20000000800 */
[----:B------:R-:W-:Y:S01]  /*b0b0*/  @!PT LDS RZ, [RZ] ;  /* 0x00000000fffff984 */ /* 0x000fe20000000800 */
[----:B------:R-:W-:Y:S01]  /*b0c0*/  @!PT LDS RZ, [RZ] ;  /* 0x00000000fffff984 */ /* 0x000fe20000000800 */
[----:B------:R2:W-:Y:S02]  /*b0d0*/  @P0 LDGSTS.E.BYPASS.LTC128B.128 [R3+0xc100], [R24.64], !P5 ;  /* 0x0c10000018030fae */ /* 0x0005e4000e901d48 */
[----:B------:R-:W-:Y:S06]  /*b0e0*/  @P0 LEA.HI.X R9, R28, c[0x0][0x1cc], R29, 0x1, P1 ;  /* 0x000073001c090a11 */ /* 0x000fec00008f0c1d */
[----:B------:R2:W-:Y:S01]  /*b0f0*/  @P0 LDGSTS.E.BYPASS.LTC128B.128 [R3+0xe100], [R26.64], !P4 ;  /* 0x0e1000001a030fae */ /* 0x0005e2000e101d48 */
[C---:B-1----:R-:W-:Y:S07]  /*b100*/  HMMA.16816.F32 R92, R12.reuse, R4, R92 ;  /* 0x000000040c5c723c */ /* 0x042fee000000185c */
[----:B------:R2:W-:Y:S01]  /*b110*/  @P0 LDGSTS.E.BYPASS.LTC128B.128 [R3+0x10100], [R20.64], !P6 ;  /* 0x1010000014030fae */ /* 0x0005e2000f101d48 */
[----:B------:R-:W-:Y:S07]  /*b120*/  HMMA.16816.F32 R96, R12, R6, R96 ;  /* 0x000000060c60723c */ /* 0x000fee0000001860 */
[----:B------:R2:W-:Y:S08]  /*b130*/  @P0 LDGSTS.E.BYPASS.LTC128B.128 [R3+0xd100], [R22.64], !P5 ;  /* 0x0d10000016030fae */ /* 0x0005f0000e901d48 */
[----:B------:R2:W-:Y:S08]  /*b140*/  @P0 LDGSTS.E.BYPASS.LTC128B.128 [R3+0xf100], [R30.64], !P4 ;  /* 0x0f1000001e030fae */ /* 0x0005f0000e101d48 */
[----:B------:R2:W-:Y:S01]  /*b150*/  @P0 LDGSTS.E.BYPASS.LTC128B.128 [R3+0x11100], [R8.64], !P6 ;  /* 0x1110000008030fae */ /* 0x0005e2000f101d48 */
[----:B------:R-:W-:Y:S02]  /*b160*/  ISETP.GT.AND P0, PT, R221, R220, PT ;  /* 0x000000dcdd00720c */ /* 0x000fe40003f04270 */
[----:B------:R-:W-:Y:S05]  /*b170*/  MOV R221, R219 ;  /* 0x000000db00dd7202 */ /* 0x000fea0000000f00 */
[----:B------:R-:W0:Y:S01]  /*b180*/  LDGDEPBAR ;  /* 0x00000000000079af */ /* 0x000e220000000000 */
[----:B--2---:R-:W-:Y:S05]  /*b190*/  MOV R3, R0 ;  /* 0x0000000000037202 */ /* 0x004fea0000000f00 */
[----:B------:R-:W-:-:S05]  /*b1a0*/  @P0 BRA `(.L_x_895) ;  /* 0xffffd5e000000947 */ /* 0x000fca000383ffff */
.L_x_894:
[----:B------:R-:W-:-:S13]  /*b1b0*/  ISETP.GE.AND P0, PT, R219, R194, PT ;  /* 0x000000c2db00720c */ /* 0x000fda0003f06270 */
[----:B------:R-:W-:Y:S05]  /*b1c0*/  @!P0 BRA `(.L_x_896) ;  /* 0x000035b000008947 */ /* 0x000fea0003800000 */
[----:B------:R-:W-:Y:S01]  /*b1d0*/  LOP3.LUT P0, RZ, R193, 0x4, RZ, 0xc0, !PT ;  /* 0x00000004c1ff7812 */ /* 0x000fe2000780c0ff */
[----:B------:R-:W-:Y:S01]  /*b1e0*/  IMAD.MOV.U32 R193, RZ, RZ, 0x40 ;  /* 0x00000040ffc17424 */ /* 0x000fe200078e00ff */
[----:B------:R-:W-:Y:S01]  /*b1f0*/  ISETP.NE.AND P2, PT, R197, 0x1, PT ;  /* 0x00000001c500780c */ /* 0x000fe20003f45270 */
[----:B------:R-:W-:Y:S01]  /*b200*/  IMAD.MOV.U32 R3, RZ, RZ, R0 ;  /* 0x000000ffff037224 */ /* 0x000fe200078e0000 */
[C---:B------:R-:W-:Y:S01]  /*b210*/  IADD3 R220, P1, R206.reuse, 0x40, RZ ;  /* 0x00000040cedc7810 */ /* 0x040fe20007f3e0ff */
[----:B------:R-:W-:Y:S01]  /*b220*/  IMAD.MOV.U32 R132, RZ, RZ, R2 ;  /* 0x000000ffff847224 */ /* 0x000fe200078e0002 */
[----:B------:R-:W-:Y:S02]  /*b230*/  SEL R193, R193, 0xffffffc0, !P0 ;  /* 0xffffffc0c1c17807 */ /* 0x000fe40004000000 */
[----:B------:R-:W-:Y:S01]  /*b240*/  IADD3 R227, P0, R206, 0x80, RZ ;  /* 0x00000080cee37810 */ /* 0x000fe20007f1e0ff */
[----:B------:R-:W-:Y:S01]  /*b250*/  IMAD.X R228, RZ, RZ, R211, P1 ;  /* 0x000000ffffe47224 */ /* 0x000fe200008e06d3 */
[----:B------:R-:W-:-:S03]  /*b260*/  IADD3 R225, P1, R208, 0x40, RZ ;  /* 0x00000040d0e17810 */ /* 0x000fc60007f3e0ff */
[----:B------:R-:W-:Y:S01]  /*b270*/  IMAD.X R226, RZ, RZ, R211, P0 ;  /* 0x000000ffffe27224 */ /* 0x000fe200000e06d3 */
[----:B------:R-:W-:Y:S01]  /*b280*/  IADD3 R223, P0, R208, 0x80, RZ ;  /* 0x00000080d0df7810 */ /* 0x000fe20007f1e0ff */
[----:B------:R-:W-:-:S04]  /*b290*/  @P2 IMAD.HI.U32 R221, R205, c[0x0][0x2c8], RZ ;  /* 0x0000b200cddd2a27 */ /* 0x000fc800078e00ff */
[----:B------:R-:W-:Y:S01]  /*b2a0*/  IMAD.X R224, RZ, RZ, R213, P1 ;  /* 0x000000ffffe07224 */ /* 0x000fe200008e06d5 */
[----:B------:R-:W-:Y:S01]  /*b2b0*/  @P2 SHF.R.U32.HI R221, RZ, c[0x0][0x2cc], R221 ;  /* 0x0000b300ffdd2a19 */ /* 0x000fe200000116dd */
[----:B------:R-:W-:Y:S02]  /*b2c0*/  IMAD.X R222, RZ, RZ, R213, P0 ;  /* 0x000000ffffde7224 */ /* 0x000fe400000e06d5 */
.L_x_905:
[----:B------:R-:W-:Y:S01]  /*b2d0*/  ISETP.GE.AND P0, PT, R194, R219, PT ;  /* 0x000000dbc200720c */ /* 0x000fe20003f06270 */
[----:B------:R-:W-:Y:S04]  /*b2e0*/  DEPBAR.LE SB0, 0x2 ;  /* 0x000080800000791a */ /* 0x000fe80000000000 */
[----:B------:R-:W-:Y:S01]  /*b2f0*/  BAR.SYNC.DEFER_BLOCKING 0x0 ;  /* 0x0000000000007b1d */ /* 0x000fe20000010000 */
[----:B------:R-:W-:Y:S01]  /*b300*/  UIMAD UR4, UR5, 0x6000, URZ ;  /* 0x00006000050478a4 */ /* 0x000fe2000f8e023f */
[----:B------:R-:W-:Y:S02]  /*b310*/  ISETP.NE.AND P2, PT, R197, 0x1, PT ;  /* 0x00000001c500780c */ /* 0x000fe40003f45270 */
[----:B------:R-:W-:Y:S04]  /*b320*/  ISETP.GE.AND P3, PT, R196, 0x1, PT ;  /* 0x00000001c400780c */ /* 0x000fe80003f66270 */
[----:B------:R-:W-:Y:S04]  /*b330*/  @!P0 IADD3 R0, R219, -0x1, RZ ;  /* 0xffffffffdb008810 */ /* 0x000fe80007ffe0ff */
[----:B------:R-:W-:Y:S01]  /*b340*/  @!P0 SHF.R.S32.HI R13, RZ, 0x1f, R0 ;  /* 0x0000001fff0d8819 */ /* 0x000fe20000011400 */
[----:B------:R-:W-:Y:S04]  /*b350*/  @!P0 IMAD.WIDE.U32 R6, R0, c[0x0][0x208], RZ ;  /* 0x0000820000068a25 */ /* 0x000fe800078e00ff */
[----:B------:R-:W-:Y:S02]  /*b360*/  @!P0 IMAD R13, R13, c[0x0][0x208], RZ ;  /* 0x000082000d0d8a24 */ /* 0x000fe400078e02ff */
[----:B------:R-:W-:Y:S02]  /*b370*/  @!P0 IMAD.SHL.U32 R5, R6, 0x40, RZ ;  /* 0x0000004006058824 */ /* 0x000fe400078e00ff */
[----:B------:R-:W-:Y:S03]  /*b380*/  @!P0 IMAD R13, R0, c[0x0][0x20c], R13 ;  /* 0x00008300000d8a24 */ /* 0x000fe600078e020d */
[----:B------:R-:W-:Y:S01]  /*b390*/  @!P0 IADD3 R9, P1, R5, R206, RZ ;  /* 0x000000ce05098210 */ /* 0x000fe20007f3e0ff */
[----:B------:R-:W-:Y:S01]  /*b3a0*/  @!P0 IMAD.IADD R13, R7, 0x1, R13 ;  /* 0x00000001070d8824 */ /* 0x000fe200078e020d */
[----:B------:R-:W-:Y:S04]  /*b3b0*/  LDSM.16.M88.4 R32, [R192] ;  /* 0x00000000c020783b */ /* 0x000fe80000000200 */
[----:B------:R-:W-:Y:S01]  /*b3c0*/  @!P0 SHF.L.U64.HI R13, R6, 0x6, R13 ;  /* 0x00000006060d8819 */ /* 0x000fe2000001020d */
[----:B------:R-:W-:Y:S04]  /*b3d0*/  LDSM.16.M88.4 R16, [R190+UR4+0xc900] ;  /* 0x00c90004be10783b */ /* 0x000fe80008000200 */
[----:B------:R-:W-:Y:S01]  /*b3e0*/  @!P0 IMAD.X R2, R13, 0x1, R211, P1 ;  /* 0x000000010d028824 */ /* 0x000fe200008e06d3 */
[----:B------:R-:W-:Y:S01]  /*b3f0*/  @!P0 IADD3 R7, P1, R5, R220, RZ ;  /* 0x000000dc05078210 */ /* 0x000fe20007f3e0ff */
[----:B------:R-:W-:Y:S04]  /*b400*/  LDSM.16.M88.4 R24, [R190+UR4+0xd100] ;  /* 0x00d10004be18783b */ /* 0x000fe80008000200 */
[----:B------:R-:W-:Y:S01]  /*b410*/  @!P0 IMAD.X R0, R13, 0x1, R228, P1 ;  /* 0x000000010d008824 */ /* 0x000fe200008e06e4 */
[C---:B------:R-:W-:Y:S01]  /*b420*/  @!P0 LEA R22, P1, R9.reuse, c[0x0][0x1f8], 0x1 ;  /* 0x00007e0009168a11 */ /* 0x040fe200078208ff */
[----:B------:R-:W-:Y:S03]  /*b430*/  LDSM.16.M88.4 R136, [R190+UR4+0xd900] ;  /* 0x00d90004be88783b */ /* 0x000fe60008000200 */
[----:B------:R-:W-:Y:S02]  /*b440*/  @!P0 LEA.HI.X R23, R9, c[0x0][0x1fc], R2, 0x1, P1 ;  /* 0x00007f0009178a11 */ /* 0x000fe400008f0c02 */
[C---:B------:R-:W-:Y:S01]  /*b450*/  @!P0 LEA R20, P1, R7.reuse, c[0x0][0x1f8], 0x1 ;  /* 0x00007e0007148a11 */ /* 0x040fe200078208ff */
[----:B------:R-:W1:Y:S03]  /*b460*/  LDSM.16.M88.4 R8, [R190+UR4+0xc100] ;  /* 0x00c10004be08783b */ /* 0x000e660008000200 */
[----:B------:R-:W-:Y:S02]  /*b470*/  @!P0 LEA.HI.X R21, R7, c[0x0][0x1fc], R0, 0x1, P1 ;  /* 0x00007f0007158a11 */ /* 0x000fe400008f0c00 */
[----:B------:R-:W-:Y:S01]  /*b480*/  @!P0 IADD3 R7, P1, R5, R227, RZ ;  /* 0x000000e305078210 */ /* 0x000fe20007f3e0ff */
[----:B------:R-:W-:Y:S04]  /*b490*/  LDSM.16.M88.4 R140, [R188] ;  /* 0x00000000bc8c783b */ /* 0x000fe80000000200 */
[----:B------:R-:W-:Y:S01]  /*b4a0*/  @!P0 IMAD.X R0, R13, 0x1, R226, P1 ;  /* 0x000000010d008824 */ /* 0x000fe200008e06e2 */
[C---:B------:R-:W-:Y:S04]  /*b4b0*/  @!P0 LEA R30, P1, R7.reuse, c[0x0][0x1f8], 0x1 ;  /* 0x00007e00071e8a11 */ /* 0x040fe800078208ff */
[----:B------:R-:W-:Y:S02]  /*b4c0*/  @!P0 LEA.HI.X R31, R7, c[0x0][0x1fc], R0, 0x1, P1 ;  /* 0x00007f00071f8a11 */ /* 0x000fe400008f0c00 */
[----:B------:R-:W-:Y:S05]  /*b4d0*/  @!P0 IADD3 R5, P1, R199, R5, RZ ;  /* 0x00000005c7058210 */ /* 0x000fea0007f3e0ff */
[----:B------:R-:W-:Y:S01]  /*b4e0*/  @!P0 IMAD.X R13, R198, 0x1, R13, P1 ;  /* 0x00000001c60d8824 */ /* 0x000fe200008e060d */
[----:B------:R-:W-:Y:S05]  /*b4f0*/  @!P0 IADD3 R7, P1, R5, R206, RZ ;  /* 0x000000ce05078210 */ /* 0x000fea0007f3e0ff */
[----:B------:R-:W-:Y:S01]  /*b500*/  @!P0 IMAD.X R0, R13, 0x1, R211, P1 ;  /* 0x000000010d008824 */ /* 0x000fe200008e06d3 */
[C---:B------:R-:W-:Y:S04]  /*b510*/  @!P0 LEA R28, P1, R7.reuse, c[0x0][0x1f8], 0x1 ;  /* 0x00007e00071c8a11 */ /* 0x040fe800078208ff */
[----:B------:R-:W-:Y:S02]  /*b520*/  @!P0 LEA.HI.X R29, R7, c[0x0][0x1fc], R0, 0x1, P1 ;  /* 0x00007f00071d8a11 */ /* 0x000fe400008f0c00 */
[----:B------:R-:W-:Y:S02]  /*b530*/  @!P0 IADD3 R7, P1, R5, R220, RZ ;  /* 0x000000dc05078210 */ /* 0x000fe40007f3e0ff */
[----:B------:R-:W-:Y:S03]  /*b540*/  IADD3 R0, R190, UR4, RZ ;  /* 0x00000004be007c10 */ /* 0x000fe6000fffe0ff */
[----:B------:R-:W-:Y:S01]  /*b550*/  @!P0 IMAD.X R2, R13, 0x1, R228, P1 ;  /* 0x000000010d028824 */ /* 0x000fe200008e06e4 */
[----:B------:R-:W-:Y:S01]  /*b560*/  @!P0 LEA R172, P1, R7, c[0x0][0x1f8], 0x1 ;  /* 0x00007e0007ac8a11 */ /* 0x000fe200078208ff */
[--C-:B------:R-:W-:Y:S02]  /*b570*/  IMAD.IADD R134, R191, 0x1, R0.reuse ;  /* 0x00000001bf867824 */ /* 0x100fe400078e0200 */
[----:B------:R-:W-:Y:S01]  /*b580*/  IMAD.IADD R0, R193, 0x1, R0 ;  /* 0x00000001c1007824 */ /* 0x000fe200078e0200 */
[----:B------:R-:W-:Y:S01]  /*b590*/  @!P0 LEA.HI.X R173, R7, c[0x0][0x1fc], R2, 0x1, P1 ;  /* 0x00007f0007ad8a11 */ /* 0x000fe200008f0c02 */
[----:B------:R-:W-:Y:S01]  /*b5a0*/  @!P0 IMAD R2, R216, 0x6000, R215 ;  /* 0x00006000d8028824 */ /* 0x000fe200078e02d7 */
[----:B------:R-:W-:Y:S01]  /*b5b0*/  @!P0 IADD3 R12, P1, R5, R227, RZ ;  /* 0x000000e3050c8210 */ /* 0x000fe20007f3e0ff */
[----:B------:R-:W2:Y:S01]  /*b5c0*/  LDSM.16.M88.4 R144, [R134+0xc100] ;  /* 0x00c100008690783b */ /* 0x000ea20000000200 */
[C---:B-1----:R-:W-:Y:S04]  /*b5d0*/  HMMA.16816.F32 R4, R32.reuse, R8, RZ ;  /* 0x000000082004723c */ /* 0x042fe800000018ff */
[----:B------:R-:W1:Y:S03]  /*b5e0*/  LDSM.16.M88.4 R148, [R134+0xc900] ;  /* 0x00c900008694783b */ /* 0x000e660000000200 */
[----:B------:R-:W-:Y:S01]  /*b5f0*/  @!P0 IMAD.X R9, R13, 0x1, R226, P1 ;  /* 0x000000010d098824 */ /* 0x000fe200008e06e2 */
[C---:B------:R-:W-:Y:S01]  /*b600*/  @!P0 LEA R174, P1, R12.reuse, c[0x0][0x1f8], 0x1 ;  /* 0x00007e000cae8a11 */ /* 0x040fe200078208ff */
[----:B------:R-:W3:Y:S03]  /*b610*/  LDSM.16.M88.4 R152, [R134+0xd100] ;  /* 0x00d100008698783b */ /* 0x000ee60000000200 */
[----:B------:R-:W-:Y:S02]  /*b620*/  @!P0 LEA.HI.X R175, R12, c[0x0][0x1fc], R9, 0x1, P1 ;  /* 0x00007f000caf8a11 */ /* 0x000fe400008f0c09 */
[C---:B------:R-:W-:Y:S01]  /*b630*/  HMMA.16816.F32 R8, R32.reuse, R10, RZ ;  /* 0x0000000a2008723c */ /* 0x040fe200000018ff */
[----:B------:R-:W4:Y:S05]  /*b640*/  LDSM.16.M88.4 R156, [R134+0xd900] ;  /* 0x00d90000869c783b */ /* 0x000f2a0000000200 */
[----:B------:R-:W-:Y:S01]  /*b650*/  @!PT LDS RZ, [RZ] ;  /* 0x00000000fffff984 */ /* 0x000fe20000000800 */
[----:B------:R-:W-:Y:S01]  /*b660*/  @!PT LDS RZ, [RZ] ;  /* 0x00000000fffff984 */ /* 0x000fe20000000800 */
[----:B------:R-:W-:Y:S01]  /*b670*/  @!PT LDS RZ, [RZ] ;  /* 0x00000000fffff984 */ /* 0x000fe20000000800 */
[----:B------:R5:W-:Y:S02]  /*b680*/  @!P0 LDGSTS.E.BYPASS.LTC128B.128 [R2], [R22.64], !P5 ;  /* 0x0000000016028fae */ /* 0x000be4000e901d48 */
[C---:B------:R-:W-:Y:S03]  /*b690*/  HMMA.16816.F32 R12, R32.reuse, R16, RZ ;  /* 0x00000010200c723c */ /* 0x040fe600000018ff */
[----:B------:R5:W-:Y:S05]  /*b6a0*/  @!P0 LDGSTS.E.BYPASS.LTC128B.128 [R2+0x2000], [R20.64], !P4 ;  /* 0x0200000014028fae */ /* 0x000bea000e101d48 */
[C---:B------:R-:W-:Y:S01]  /*b6b0*/  HMMA.16816.F32 R16, R32.reuse, R18, RZ ;  /* 0x000000122010723c */ /* 0x040fe200000018ff */
[----:B------:R1:W-:Y:S05]  /*b6c0*/  @!P0 LDGSTS.E.BYPASS.LTC128B.128 [R2+0x4000], [R30.64], !P6 ;  /* 0x040000001e028fae */ /* 0x0003ea000f101d48 */
[----:B------:R1:W-:Y:S05]  /*b6d0*/  @!P0 LDGSTS.E.BYPASS.LTC128B.128 [R2+0x1000], [R28.64], !P5 ;  /* 0x010000001c028fae */ /* 0x0003ea000e901d48 */
[----:B------:R1:W-:Y:S05]  /*b6e0*/  @!P0 LDGSTS.E.BYPASS.LTC128B.128 [R2+0x3000], [R172.64], !P4 ;  /* 0x03000000ac028fae */ /* 0x0003ea000e101d48 */
[----:B------:R2:W-:Y:S01]  /*b6f0*/  @!P0 LDGSTS.E.BYPASS.LTC128B.128 [R2+0x5000], [R174.64], !P6 ;  /* 0x05000000ae028fae */ /* 0x0005e2000f101d48 */
[C---:B------:R-:W-:Y:S02]  /*b700*/  ISETP.GE.AND P0, PT, R216.reuse, 0x1, PT ;  /* 0x00000001d800780c */ /* 0x040fe40003f06270 */
[----:B------:R-:W-:Y:S02]  /*b710*/  IADD3 R216, R216, 0x1, RZ ;  /* 0x00000001d8d87810 */ /* 0x000fe40007ffe0ff */
[----:B------:R-:W-:Y:S01]  /*b720*/  LDSM.16.M88.4 R160, [R187] ;  /* 0x00000000bba0783b */ /* 0x000fe20000000200 */
[C---:B-----5:R-:W-:Y:S01]  /*b730*/  HMMA.16816.F32 R20, R32.reuse, R24, RZ ;  /* 0x000000182014723c */ /* 0x060fe200000018ff */
[----:B------:R-:W-:Y:S03]  /*b740*/  SEL R216, R216, RZ, !P0 ;  /* 0x000000ffd8d87207 */ /* 0x000fe60004000000 */
[----:B------:R-:W5:Y:S04]  /*b750*/  LDSM.16.M88.4 R164, [R0+0xc100] ;  /* 0x00c1000000a4783b */ /* 0x000f680000000200 */
[C---:B------:R-:W-:Y:S01]  /*b760*/  HMMA.16816.F32 R24, R32.reuse, R26, RZ ;  /* 0x0000001a2018723c */ /* 0x040fe200000018ff */
[----:B------:R-:W3:Y:S05]  /*b770*/  LDSM.16.M88.4 R168, [R0+0xc900] ;  /* 0x00c9000000a8783b */ /* 0x000eea0000000200 */
[----:B------:R-:W0:Y:S02]  /*b780*/  LDGDEPBAR ;  /* 0x00000000000079af */ /* 0x000e240000000000 */
[C---:B-1----:R-:W-:Y:S03]  /*b790*/  HMMA.16816.F32 R28, R32.reuse, R136, RZ ;  /* 0x00000088201c723c */ /* 0x042fe600000018ff */
[----:B--2---:R-:W-:Y:S01]  /*b7a0*/  LDSM.16.M88.4 R172, [R186] ;  /* 0x00000000baac783b */ /* 0x004fe20000000200 */
[C---:B------:R-:W-:Y:S04]  /*b7b0*/  IMAD.IADD R2, R193.reuse, 0x1, R134 ;  /* 0x00000001c1027824 */ /* 0x040fe800078e0286 */
[----:B------:R-:W-:Y:S01]  /*b7c0*/  HMMA.16816.F32 R32, R32, R138, RZ ;  /* 0x0000008a2020723c */ /* 0x000fe200000018ff */
[----:B------:R-:W1:Y:S05]  /*b7d0*/  LDSM.16.M88.4 R136, [R0+0xd100] ;  /* 0x00d100000088783b */ /* 0x000e6a0000000200 */
[----:B------:R-:W-:Y:S02]  /*b7e0*/  LDSM.16.M88.4 R176, [R2+0xc100] ;  /* 0x00c1000002b0783b */ /* 0x000fe40000000200 */
[C---:B------:R-:W-:Y:S03]  /*b7f0*/  HMMA.16816.F32 R4, R140.reuse, R144, R4 ;  /* 0x000000908c04723c */ /* 0x040fe60000001804 */
[----:B------:R-:W-:Y:S05]  /*b800*/  LDSM.16.M88.4 R180, [R2+0xc900] ;  /* 0x00c9000002b4783b */ /* 0x000fea0000000200 */
[C---:B------:R-:W-:Y:S01]  /*b810*/  HMMA.16816.F32 R8, R140.reuse, R146, R8 ;  /* 0x000000928c08723c */ /* 0x040fe20000001808 */
[----:B------:R-:W2:Y:S07]  /*b820*/  LDSM.16.M88.4 R144, [R0+0xd900] ;  /* 0x00d900000090783b */ /* 0x000eae0000000200 */
[C---:B------:R-:W-:Y:S08]  /*b830*/  HMMA.16816.F32 R12, R140.reuse, R148, R12 ;  /* 0x000000948c0c723c */ /* 0x040ff0000000180c */
[C---:B------:R-:W-:Y:S01]  /*b840*/  HMMA.16816.F32 R16, R140.reuse, R150, R16 ;  /* 0x000000968c10723c */ /* 0x040fe20000001810 */
[----:B------:R-:W-:Y:S07]  /*b850*/  LDSM.16.M88.4 R148, [R2+0xd900] ;  /* 0x00d900000294783b */ /* 0x000fee0000000200 */
[C---:B---3--:R-:W-:Y:S08]  /*b860*/  HMMA.16816.F32 R20, R140.reuse, R152, R20 ;  /* 0x000000988c14723c */ /* 0x048ff00000001814 */
[C---:B------:R-:W-:Y:S01]  /*b870*/  HMMA.16816.F32 R24, R140.reuse, R154, R24 ;  /* 0x0000009a8c18723c */ /* 0x040fe20000001818 */
[----:B------:R-:W-:Y:S07]  /*b880*/  LDSM.16.M88.4 R152, [R190+UR4+0xe900] ;  /* 0x00e90004be98783b */ /* 0x000fee0008000200 */
[C---:B----4-:R-:W-:Y:S08]  /*b890*/  HMMA.16816.F32 R28, R140.reuse, R156, R28 ;  /* 0x0000009c8c1c723c */ /* 0x050ff0000000181c */
[----:B------:R-:W-:Y:S01]  /*b8a0*/  HMMA.16816.F32 R32, R140, R158, R32 ;  /* 0x0000009e8c20723c */ /* 0x000fe20000001820 */
[----:B------:R-:W3:Y:S05]  /*b8b0*/  LDSM.16.M88.4 R140, [R2+0xd100] ;  /* 0x00d10000028c783b */ /* 0x000eea0000000200 */
[----:B------:R-:W-:Y:S02]  /*b8c0*/  LDSM.16.M88.4 R156, [R190+UR4+0xf900] ;  /* 0x00f90004be9c783b */ /* 0x000fe40008000200 */
[C---:B-----5:R-:W-:Y:S08]  /*b8d0*/  HMMA.16816.F32 R4, R160.reuse, R164, R4 ;  /* 0x000000a4a004723c */ /* 0x060ff00000001804 */
[C---:B------:R-:W-:Y:S01]  /*b8e0*/  HMMA.16816.F32 R8, R160.reuse, R166, R8 ;  /* 0x000000a6a008723c */ /* 0x040fe20000001808 */
[----:B------:R-:W-:Y:S07]  /*b8f0*/  LDSM.16.M88.4 R164, [R134+0xe100] ;  /* 0x00e1000086a4783b */ /* 0x000fee0000000200 */
[C---:B------:R-:W-:Y:S08]  /*b900*/  HMMA.16816.F32 R12, R160.reuse, R168, R12 ;  /* 0x000000a8a00c723c */ /* 0x040ff0000000180c */
[C---:B------:R-:W-:Y:S01]  /*b910*/  HMMA.16816.F32 R16, R160.reuse, R170, R16 ;  /* 0x000000aaa010723c */ /* 0x040fe20000001810 */
[----:B------:R-:W-:Y:S07]  /*b920*/  LDSM.16.M88.4 R168, [R134+0xf900] ;  /* 0x00f9000086a8783b */ /* 0x000fee0000000200 */
[C---:B-1----:R-:W-:Y:S08]  /*b930*/  HMMA.16816.F32 R20, R160.reuse, R136, R20 ;  /* 0x00000088a014723c */ /* 0x042ff00000001814 */
[C---:B------:R-:W-:Y:S01]  /*b940*/  HMMA.16816.F32 R24, R160.reuse, R138, R24 ;  /* 0x0000008aa018723c */ /* 0x040fe20000001818 */
[----:B------:R-:W-:Y:S07]  /*b950*/  LDSM.16.M88.4 R136, [R192+0x4000] ;  /* 0x00400000c088783b */ /* 0x000fee0000000200 */
[C---:B--2---:R-:W-:Y:S08]  /*b960*/  HMMA.16816.F32 R28, R160.reuse, R144, R28 ;  /* 0x00000090a01c723c */ /* 0x044ff0000000181c */
[----:B------:R-:W-:Y:S01]  /*b970*/  HMMA.16816.F32 R32, R160, R146, R32 ;  /* 0x00000092a020723c */ /* 0x000fe20000001820 */
[----:B------:R-:W1:Y:S05]  /*b980*/  LDSM.16.M88.4 R144, [R190+UR4+0xe100] ;  /* 0x00e10004be90783b */ /* 0x000e6a0008000200 */
[----:B------:R-:W-:Y:S02]  /*b990*/  LDSM.16.M88.4 R160, [R188+0x4000] ;  /* 0x00400000bca0783b */ /* 0x000fe40000000200 */
[C---:B------:R-:W-:Y:S08]  /*b9a0*/  HMMA.16816.F32 R4, R172.reuse, R176, R4 ;  /* 0x000000b0ac04723c */ /* 0x040ff00000001804 */
[C---:B------:R-:W-:Y:S08]  /*b9b0*/  HMMA.16816.F32 R8, R172.reuse, R178, R8 ;  /* 0x000000b2ac08723c */ /* 0x040ff00000001808 */
[C---:B------:R-:W-:Y:S08]  /*b9c0*/  HMMA.16816.F32 R12, R172.reuse, R180, R12 ;  /* 0x000000b4ac0c723c */ /* 0x040ff0000000180c */
[C---:B------:R-:W-:Y:S08]  /*b9d0*/  HMMA.16816.F32 R16, R172.reuse, R182, R16 ;  /* 0x000000b6ac10723c */ /* 0x040ff00000001810 */
[C---:B---3--:R-:W-:Y:S08]  /*b9e0*/  HMMA.16816.F32 R20, R172.reuse, R140, R20 ;  /* 0x0000008cac14723c */ /* 0x048ff00000001814 */
[C---:B------:R-:W-:Y:S01]  /*b9f0*/  HMMA.16816.F32 R24, R172.reuse, R142, R24 ;  /* 0x0000008eac18723c */ /* 0x040fe20000001818 */
[----:B------:R-:W2:Y:S07]  /*ba00*/  LDSM.16.M88.4 R140, [R190+UR4+0xf100] ;  /* 0x00f10004be8c783b */ /* 0x000eae0008000200 */
[C---:B------:R-:W-:Y:S08]  /*ba10*/  HMMA.16816.F32 R28, R172.reuse, R148, R28 ;  /* 0x00000094ac1c723c */ /* 0x040ff0000000181c */
[----:B------:R-:W-:Y:S01]  /*ba20*/  HMMA.16816.F32 R32, R172, R150, R32 ;  /* 0x00000096ac20723c */ /* 0x000fe20000001820 */
[----:B------:R-:W3:Y:S07]  /*ba30*/  LDSM.16.M88.4 R148, [R134+0xe900] ;  /* 0x00e900008694783b */ /* 0x000eee0000000200 */
        /* <DEDUP_REMOVED lines=8> */
[----:B------:R-:W-:Y:S07]  /*bac0*/  LDSM.16.M88.4 R140, [R0+0xe100] ;  /* 0x00e10000008c783b */ /* 0x000fee0000000200 */
[C---:B------:R-:W-:Y:S08]  /*bad0*/  HMMA.16816.F32 R28, R136.reuse, R156, R28 ;  /* 0x0000009c881c723c */ /* 0x040ff0000000181c */
[----:B------:R-:W-:Y:S01]  /*bae0*/  HMMA.16816.F32 R32, R136, R158, R32 ;  /* 0x0000009e8820723c */ /* 0x000fe20000001820 */
[----:B------:R-:W2:Y:S05]  /*baf0*/  LDSM.16.M88.4 R136, [R187+0x4000] ;  /* 0x00400000bb88783b */ /* 0x000eaa0000000200 */
[----:B------:R-:W4:Y:S02]  /*bb00*/  LDSM.16.M88.4 R156, [R0+0xf100] ;  /* 0x00f10000009c783b */ /* 0x000f240000000200 */
[C---:B------:R-:W-:Y:S08]  /*bb10*/  HMMA.16816.F32 R4, R160.reuse, R164, R4 ;  /* 0x000000a4a004723c */ /* 0x040ff00000001804 */
[C---:B------:R-:W-:Y:S01]  /*bb20*/  HMMA.16816.F32 R8, R160.reuse, R166, R8 ;  /* 0x000000a6a008723c */ /* 0x040fe20000001808 */
[----:B------:R-:W5:Y:S07]  /*bb30*/  LDSM.16.M88.4 R164, [R0+0xf900] ;  /* 0x00f9000000a4783b */ /* 0x000f6e0000000200 */
[C---:B---3--:R-:W-:Y:S08]  /*bb40*/  HMMA.16816.F32 R12, R160.reuse, R148, R12 ;  /* 0x00000094a00c723c */ /* 0x048ff0000000180c */
[C---:B------:R-:W-:Y:S01]  /*bb50*/  HMMA.16816.F32 R16, R160.reuse, R150, R16 ;  /* 0x00000096a010723c */ /* 0x040fe20000001810 */
[----:B------:R-:W-:Y:S07]  /*bb60*/  LDSM.16.M88.4 R148, [R2+0xe100] ;  /* 0x00e100000294783b */ /* 0x000fee0000000200 */
[C---:B-1----:R-:W-:Y:S07]  /*bb70*/  HMMA.16816.F32 R20, R160.reuse, R144, R20 ;  /* 0x00000090a014723c */ /* 0x042fee0000001814 */
[----:B------:R-:W-:Y:S01]  /*bb80*/  IADD3 R144, R193, UR4, R190 ;  /* 0x00000004c1907c10 */ /* 0x000fe2000fffe0be */
[C---:B------:R-:W-:Y:S04]  /*bb90*/  HMMA.16816.F32 R24, R160.reuse, R146, R24 ;  /* 0x00000092a018723c */ /* 0x040fe80000001818 */
[----:B------:R-:W-:Y:S02]  /*bba0*/  IMAD.IADD R133, R191, 0x1, R144 ;  /* 0x00000001bf857824 */ /* 0x000fe400078e0290 */
[----:B------:R-:W1:Y:S02]  /*bbb0*/  LDSM.16.M88.4 R144, [R186+0x4000] ;  /* 0x00400000ba90783b */ /* 0x000e640000000200 */
[C---:B------:R-:W-:Y:S03]  /*bbc0*/  HMMA.16816.F32 R28, R160.reuse, R168, R28 ;  /* 0x000000a8a01c723c */ /* 0x040fe6000000181c */
[----:B------:R-:W3:Y:S05]  /*bbd0*/  LDSM.16.M88.4 R172, [R133+0xe900] ;  /* 0x00e9000085ac783b */ /* 0x000eea0000000200 */
[----:B------:R-:W-:Y:S01]  /*bbe0*/  HMMA.16816.F32 R32, R160, R170, R32 ;  /* 0x000000aaa020723c */ /* 0x000fe20000001820 */
[----:B------:R-:W1:Y:S05]  /*bbf0*/  LDSM.16.M88.4 R176, [R133+0xf100] ;  /* 0x00f1000085b0783b */ /* 0x000e6a0000000200 */
[----:B------:R-:W1:Y:S02]  /*bc00*/  LDSM.16.M88.4 R180, [R133+0xf900] ;  /* 0x00f9000085b4783b */ /* 0x000e640000000200 */
[C---:B--2---:R-:W-:Y:S03]  /*bc10*/  HMMA.16816.F32 R4, R136.reuse, R140, R4 ;  /* 0x0000008c8804723c */ /* 0x044fe60000001804 */
[----:B------:R-:W-:Y:S05]  /*bc20*/  LDSM.16.M88.4 R160, [R190+UR4+0x11100] ;  /* 0x01110004bea0783b */ /* 0x000fea0008000200 */
[C---:B------:R-:W-:Y:S01]  /*bc30*/  HMMA.16816.F32 R8, R136.reuse, R142, R8 ;  /* 0x0000008e8808723c */ /* 0x040fe20000001808 */
[----:B------:R-:W-:Y:S05]  /*bc40*/  LDSM.16.M88.4 R140, [R192+0x8000] ;  /* 0x00800000c08c783b */ /* 0x000fea0000000200 */
[----:B------:R-:W-:Y:S02]  /*bc50*/  LDSM.16.M88.4 R168, [R190+UR4+0x11900] ;  /* 0x01190004bea8783b */ /* 0x000fe40008000200 */
[C---:B------:R-:W-:Y:S08]  /*bc60*/  HMMA.16816.F32 R12, R136.reuse, R152, R12 ;  /* 0x00000098880c723c */ /* 0x040ff0000000180c */
[C---:B------:R-:W-:Y:S01]  /*bc70*/  HMMA.16816.F32 R16, R136.reuse, R154, R16 ;  /* 0x0000009a8810723c */ /* 0x040fe20000001810 */
[----:B------:R-:W2:Y:S07]  /*bc80*/  LDSM.16.M88.4 R152, [R190+UR4+0x10100] ;  /* 0x01010004be98783b */ /* 0x000eae0008000200 */
[C---:B----4-:R-:W-:Y:S08]  /*bc90*/  HMMA.16816.F32 R20, R136.reuse, R156, R20 ;  /* 0x0000009c8814723c */ /* 0x050ff00000001814 */
[C---:B------:R-:W-:Y:S01]  /*bca0*/  HMMA.16816.F32 R24, R136.reuse, R158, R24 ;  /* 0x0000009e8818723c */ /* 0x040fe20000001818 */
[----:B------:R-:W4:Y:S07]  /*bcb0*/  LDSM.16.M88.4 R156, [R190+UR4+0x10900] ;  /* 0x01090004be9c783b */ /* 0x000f2e0008000200 */
[C---:B-----5:R-:W-:Y:S08]  /*bcc0*/  HMMA.16816.F32 R28, R136.reuse, R164, R28 ;  /* 0x000000a4881c723c */ /* 0x060ff0000000181c */
[----:B------:R-:W-:Y:S01]  /*bcd0*/  HMMA.16816.F32 R32, R136, R166, R32 ;  /* 0x000000a68820723c */ /* 0x000fe20000001820 */
[----:B------:R-:W-:Y:S05]  /*bce0*/  LDSM.16.M88.4 R136, [R188+0x8000] ;  /* 0x00800000bc88783b */ /* 0x000fea0000000200 */
[----:B------:R-:W-:Y:S02]  /*bcf0*/  LDSM.16.M88.4 R164, [R134+0x10900] ;  /* 0x0109000086a4783b */ /* 0x000fe40000000200 */
[C---:B-1----:R-:W-:Y:S08]  /*bd00*/  HMMA.16816.F32 R4, R144.reuse, R148, R4 ;  /* 0x000000949004723c */ /* 0x042ff00000001804 */
[C---:B------:R-:W-:Y:S01]  /*bd10*/  HMMA.16816.F32 R8, R144.reuse, R150, R8 ;  /* 0x000000969008723c */ /* 0x040fe20000001808 */
[----:B------:R-:W1:Y:S07]  /*bd20*/  LDSM.16.M88.4 R148, [R134+0x10100] ;  /* 0x010100008694783b */ /* 0x000e6e0000000200 */
[C---:B---3--:R-:W-:Y:S08]  /*bd30*/  HMMA.16816.F32 R12, R144.reuse, R172, R12 ;  /* 0x000000ac900c723c */ /* 0x048ff0000000180c */
[C---:B------:R-:W-:Y:S01]  /*bd40*/  HMMA.16816.F32 R16, R144.reuse, R174, R16 ;  /* 0x000000ae9010723c */ /* 0x040fe20000001810 */
[----:B------:R-:W3:Y:S07]  /*bd50*/  LDSM.16.M88.4 R172, [R134+0x11100] ;  /* 0x0111000086ac783b */ /* 0x000eee0000000200 */
[C---:B------:R-:W-:Y:S08]  /*bd60*/  HMMA.16816.F32 R20, R144.reuse, R176, R20 ;  /* 0x000000b09014723c */ /* 0x040ff00000001814 */
[C---:B------:R-:W-:Y:S01]  /*bd70*/  HMMA.16816.F32 R24, R144.reuse, R178, R24 ;  /* 0x000000b29018723c */ /* 0x040fe20000001818 */
[----:B------:R-:W5:Y:S07]  /*bd80*/  LDSM.16.M88.4 R176, [R134+0x11900] ;  /* 0x0119000086b0783b */ /* 0x000f6e0000000200 */
[C---:B------:R-:W-:Y:S08]  /*bd90*/  HMMA.16816.F32 R28, R144.reuse, R180, R28 ;  /* 0x000000b4901c723c */ /* 0x040ff0000000181c */
[----:B------:R-:W-:Y:S01]  /*bda0*/  HMMA.16816.F32 R32, R144, R182, R32 ;  /* 0x000000b69020723c */ /* 0x000fe20000001820 */
[----:B------:R-:W-:Y:S07]  /*bdb0*/  LDSM.16.M88.4 R144, [R187+0x8000] ;  /* 0x00800000bb90783b */ /* 0x000fee0000000200 */
[C---:B--2---:R-:W-:Y:S08]  /*bdc0*/  HMMA.16816.F32 R4, R140.reuse, R152, R4 ;  /* 0x000000988c04723c */ /* 0x044ff00000001804 */
[C---:B------:R-:W-:Y:S01]  /*bdd0*/  HMMA.16816.F32 R8, R140.reuse, R154, R8 ;  /* 0x0000009a8c08723c */ /* 0x040fe20000001808 */
[----:B------:R-:W2:Y:S07]  /*bde0*/  LDSM.16.M88.4 R152, [R0+0x10100] ;  /* 0x010100000098783b */ /* 0x000eae0000000200 */
[C---:B----4-:R-:W-:Y:S08]  /*bdf0*/  HMMA.16816.F32 R12, R140.reuse, R156, R12 ;  /* 0x0000009c8c0c723c */ /* 0x050ff0000000180c */
[C---:B------:R-:W-:Y:S01]  /*be00*/  HMMA.16816.F32 R16, R140.reuse, R158, R16 ;  /* 0x0000009e8c10723c */ /* 0x040fe20000001810 */
[----:B------:R-:W4:Y:S07]  /*be10*/  LDSM.16.M88.4 R156, [R0+0x10900] ;  /* 0x01090000009c783b */ /* 0x000f2e0000000200 */
[C---:B------:R-:W-:Y:S08]  /*be20*/  HMMA.16816.F32 R20, R140.reuse, R160, R20 ;  /* 0x000000a08c14723c */ /* 0x040ff00000001814 */
[C---:B------:R-:W-:Y:S01]  /*be30*/  HMMA.16816.F32 R24, R140.reuse, R162, R24 ;  /* 0x000000a28c18723c */ /* 0x040fe20000001818 */
[----:B------:R-:W-:Y:S07]  /*be40*/  LDSM.16.M88.4 R160, [R133+0x10900] ;  /* 0x0109000085a0783b */ /* 0x000fee0000000200 */
[C---:B------:R-:W-:Y:S08]  /*be50*/  HMMA.16816.F32 R28, R140.reuse, R168, R28 ;  /* 0x000000a88c1c723c */ /* 0x040ff0000000181c */
[----:B------:R-:W-:Y:S01]  /*be60*/  HMMA.16816.F32 R32, R140, R170, R32 ;  /* 0x000000aa8c20723c */ /* 0x000fe20000001820 */
[----:B------:R-:W2:Y:S07]  /*be70*/  LDSM.16.M88.4 R140, [R0+0x11100] ;  /* 0x01110000008c783b */ /* 0x000eae0000000200 */
[C---:B-1----:R-:W-:Y:S08]  /*be80*/  HMMA.16816.F32 R4, R136.reuse, R148, R4 ;  /* 0x000000948804723c */ /* 0x042ff00000001804 */
[C---:B------:R-:W-:Y:S01]  /*be90*/  HMMA.16816.F32 R8, R136.reuse, R150, R8 ;  /* 0x000000968808723c */ /* 0x040fe20000001808 */
[----:B------:R-:W-:Y:S07]  /*bea0*/  LDSM.16.M88.4 R148, [R186+0x8000] ;  /* 0x00800000ba94783b */ /* 0x000fee0000000200 */
[C---:B------:R-:W-:Y:S08]  /*beb0*/  HMMA.16816.F32 R12, R136.reuse, R164, R12 ;  /* 0x000000a4880c723c */ /* 0x040ff0000000180c */
[C---:B------:R-:W-:Y:S01]  /*bec0*/  HMMA.16816.F32 R16, R136.reuse, R166, R16 ;  /* 0x000000a68810723c */ /* 0x040fe20000001810 */
[----:B------:R-:W-:Y:S07]  /*bed0*/  LDSM.16.M88.4 R164, [R133+0x11100] ;  /* 0x0111000085a4783b */ /* 0x000fee0000000200 */
[C---:B---3--:R-:W-:Y:S08]  /*bee0*/  HMMA.16816.F32 R20, R136.reuse, R172, R20 ;  /* 0x000000ac8814723c */ /* 0x048ff00000001814 */
[C---:B------:R-:W-:Y:S08]  /*bef0*/  HMMA.16816.F32 R24, R136.reuse, R174, R24 ;  /* 0x000000ae8818723c */ /* 0x040ff00000001818 */
[C---:B-----5:R-:W-:Y:S08]  /*bf00*/  HMMA.16816.F32 R28, R136.reuse, R176, R28 ;  /* 0x000000b0881c723c */ /* 0x060ff0000000181c */
[----:B------:R-:W-:Y:S01]  /*bf10*/  HMMA.16816.F32 R32, R136, R178, R32 ;  /* 0x000000b28820723c */ /* 0x000fe20000001820 */
[----:B------:R1:W3:Y:S07]  /*bf20*/  LDSM.16.M88.4 R136, [R0+0x11900] ;  /* 0x011900000088783b */ /* 0x0002ee0000000200 */
[C---:B--2---:R-:W-:Y:S08]  /*bf30*/  HMMA.16816.F32 R4, R144.reuse, R152, R4 ;  /* 0x000000989004723c */ /* 0x044ff00000001804 */
[C---:B------:R-:W-:Y:S01]  /*bf40*/  HMMA.16816.F32 R8, R144.reuse, R154, R8 ;  /* 0x0000009a9008723c */ /* 0x040fe20000001808 */
[----:B------:R-:W2:Y:S07]  /*bf50*/  LDSM.16.M88.4 R152, [R2+0x10100] ;  /* 0x010100000298783b */ /* 0x000eae0000000200 */
[C---:B----4-:R-:W-:Y:S04]  /*bf60*/  HMMA.16816.F32 R12, R144.reuse, R156, R12 ;  /* 0x0000009c900c723c */ /* 0x050fe8000000180c */
[----:B-1----:R-:W-:Y:S02]  /*bf70*/  IMAD.MOV.U32 R0, RZ, RZ, R205 ;  /* 0x000000ffff007224 */ /* 0x002fe400078e00cd */
[----:B------:R-:W-:Y:S02]  /*bf80*/  @P2 IMAD.MOV.U32 R0, RZ, RZ, R221 ;  /* 0x000000ffff002224 */ /* 0x000fe400078e00dd */
[C---:B------:R-:W-:Y:S01]  /*bf90*/  HMMA.16816.F32 R16, R144.reuse, R158, R16 ;  /* 0x0000009e9010723c */ /* 0x040fe20000001810 */
[----:B------:R1:W-:Y:S05]  /*bfa0*/  LDSM.16.M88.4 R156, [R133+0x11900] ;  /* 0x01190000859c783b */ /* 0x0003ea0000000200 */
[----:B------:R-:W4:Y:S02]  /*bfb0*/  SHFL.IDX PT, R134, R0, RZ, 0x1c1f ;  /* 0x001c1fff00867589 */ /* 0x000f2400000e0000 */
[C---:B------:R-:W-:Y:S08]  /*bfc0*/  HMMA.16816.F32 R20, R144.reuse, R140, R20 ;  /* 0x0000008c9014723c */ /* 0x040ff00000001814 */
[C---:B------:R-:W-:Y:S08]  /*bfd0*/  HMMA.16816.F32 R24, R144.reuse, R142, R24 ;  /* 0x0000008e9018723c */ /* 0x040ff00000001818 */
[C---:B---3--:R-:W-:Y:S04]  /*bfe0*/  HMMA.16816.F32 R28, R144.reuse, R136, R28 ;  /* 0x00000088901c723c */ /* 0x048fe8000000181c */
[----:B-1----:R-:W-:Y:S04]  /*bff0*/  IMAD.SHL.U32 R133, R219, 0x40, RZ ;  /* 0x00000040db857824 */ /* 0x002fe800078e00ff */
[----:B------:R-:W-:Y:S04]  /*c000*/  HMMA.16816.F32 R32, R144, R138, R32 ;  /* 0x0000008a9020723c */ /* 0x000fe80000001820 */
[----:B------:R-:W-:Y:S04]  /*c010*/  IADD3 R2, -R214, 0x1, -R133 ;  /* 0x00000001d6027810 */ /* 0x000fe80007ffe985 */
[C---:B--2---:R-:W-:Y:S05]  /*c020*/  HMMA.16816.F32 R4, R148.reuse, R152, R4 ;  /* 0x000000989404723c */ /* 0x044fea0000001804 */
[----:B------:R-:W-:Y:S03]  /*c030*/  IADD3 R2, -R204, R2, R195 ;  /* 0x00000002cc027210 */ /* 0x000fe60007ffe1c3 */
[C---:B------:R-:W-:Y:S04]  /*c040*/  HMMA.16816.F32 R8, R148.reuse, R154, R8 ;  /* 0x0000009a9408723c */ /* 0x040fe80000001808 */
[C---:B------:R-:W-:Y:S02]  /*c050*/  IADD3 R135, R2.reuse, c[0x0][0x328], RZ ;  /* 0x0000ca0002877a10 */ /* 0x040fe40007ffe0ff */
[----:B------:R-:W-:Y:S02]  /*c060*/  IADD3 R2, R2, UR6, RZ ;  /* 0x0000000602027c10 */ /* 0x000fe4000fffe0ff */
[C---:B------:R-:W-:Y:S04]  /*c070*/  HMMA.16816.F32 R12, R148.reuse, R160, R12 ;  /* 0x000000a0940c723c */ /* 0x040fe8000000180c */
[--C-:B----4-:R-:W-:Y:S02]  /*c080*/  IMAD.IADD R141, R135, 0x1, R134.reuse ;  /* 0x00000001878d7824 */ /* 0x110fe400078e0286 */
[----:B------:R-:W-:Y:S02]  /*c090*/  IMAD.IADD R137, R2, 0x1, R134 ;  /* 0x0000000102897824 */ /* 0x000fe400078e0286 */
[C---:B------:R-:W-:Y:S08]  /*c0a0*/  HMMA.16816.F32 R16, R148.reuse, R162, R16 ;  /* 0x000000a29410723c */ /* 0x040ff00000001810 */
[C---:B------:R-:W-:Y:S08]  /*c0b0*/  HMMA.16816.F32 R20, R148.reuse, R164, R20 ;  /* 0x000000a49414723c */ /* 0x040ff00000001814 */
[C---:B------:R-:W-:Y:S08]  /*c0c0*/  HMMA.16816.F32 R24, R148.reuse, R166, R24 ;  /* 0x000000a69418723c */ /* 0x040ff00000001818 */
[C---:B------:R-:W-:Y:S08]  /*c0d0*/  HMMA.16816.F32 R28, R148.reuse, R156, R28 ;  /* 0x0000009c941c723c */ /* 0x040ff0000000181c */
        /* <DEDUP_REMOVED lines=15> */
.L_x_899:
[----:B------:R-:W-:Y:S04]  /*c1d0*/  MOV R134, c[0x0][0x32c] ;  /* 0x0000cb0000867a02 */ /* 0x000fe80000000f00 */
[----:B------:R-:W-:Y:S11]  /*c1e0*/  ISETP.NE.AND P0, PT, R134, 0x1, PT ;  /* 0x000000018600780c */ /* 0x000ff60003f05270 */
[----:B------:R-:W-:Y:S02]  /*c1f0*/  @!UPT UIADD3 URZ, URZ, URZ, URZ ;  /* 0x0000003f3f3ff290 */ /* 0x000fe4000fffe03f */
[----:B------:R-:W-:Y:S05]  /*c200*/  @P0 IMAD.HI.U32 R134, R136, c[0x0][0x330], RZ ;  /* 0x0000cc0088860a27 */ /* 0x000fea00078e00ff */
[----:B------:R-:W-:Y:S02]  /*c210*/  @P0 SHF.R.U32.HI R136, RZ, c[0x0][0x334], R134 ;  /* 0x0000cd00ff880a19 */ /* 0x000fe40000011686 */
.L_x_900:
[----:B------:R-:W-:Y:S05]  /*c220*/  BSYNC B0 ;  /* 0x0000000000007941 */ /* 0x000fea0003800000 */
.L_x_898:
[----:B------:R-:W-:Y:S04]  /*c230*/  IMAD R139, R136, c[0x0][0x32c], -R133 ;  /* 0x0000cb00888b7a24 */ /* 0x000fe800078e0a85 */
[----:B------:R-:W-:Y:S05]  /*c240*/  IMAD.IADD R136, R139, 0x1, -R214 ;  /* 0x000000018b887824 */ /* 0x000fea00078e0ad6 */
[----:B------:R-:W-:Y:S02]  /*c250*/  IADD3 R134, R136, c[0x0][0x32c], RZ ;  /* 0x0000cb0088867a10 */ /* 0x000fe40007ffe0ff */
[----:B------:R-:W-:Y:S02]  /*c260*/  IMNMX R137, R137, R136, !PT ;  /* 0x0000008889897217 */ /* 0x000fe40007800200 */
[----:B------:R-:W-:Y:S02]  /*c270*/  IMNMX R141, R141, R134, PT ;  /* 0x000000868d8d7217 */ /* 0x000fe40003800200 */
.L_x_897:
[----:B------:R-:W-:Y:S01]  /*c280*/  ISETP.GT.AND P2, PT, R219, -0x1, PT ;  /* 0xffffffffdb00780c */ /* 0x000fe20003f44270 */
[----:B------:R-:W1:Y:S03]  /*c290*/  SHFL.IDX PT, R0, R0, 0x1, 0x1c1f ;  /* 0x003c1f0000007f89 */ /* 0x000e6600000e0000 */
[----:B------:R-:W-:Y:S04]  /*c2a0*/  ISETP.GT.AND P0, PT, R137, RZ, P2 ;  /* 0x000000ff8900720c */ /* 0x000fe80001704270 */
[----:B------:R-:W-:Y:S04]  /*c2b0*/  ISETP.LT.OR P0, PT, R141, 0x1, P0 ;  /* 0x000000018d00780c */ /* 0x000fe80000701670 */
[----:B------:R-:W-:Y:S02]  /*c2c0*/  FSEL R139, R4, -INF , !P0 ;  /* 0xff800000048b7808 */ /* 0x000fe40004000000 */
[----:B------:R-:W-:Y:S04]  /*c2d0*/  ISETP.GT.AND P0, PT, R137, 0x1, P2 ;  /* 0x000000018900780c */ /* 0x000fe80001704270 */
[----:B------:R-:W-:Y:S04]  /*c2e0*/  ISETP.LT.OR P0, PT, R141, 0x2, P0 ;  /* 0x000000028d00780c */ /* 0x000fe80000701670 */
[----:B------:R-:W-:Y:S02]  /*c2f0*/  FSEL R140, R5, -INF , !P0 ;  /* 0xff800000058c7808 */ /* 0x000fe40004000000 */
[----:B------:R-:W-:Y:S01]  /*c300*/  ISETP.GT.AND P0, PT, R137, 0x8, P2 ;  /* 0x000000088900780c */ /* 0x000fe20001704270 */
[--C-:B-1----:R-:W-:Y:S02]  /*c310*/  IMAD.IADD R5, R135, 0x1, R0.reuse ;  /* 0x0000000187057824 */ /* 0x102fe400078e0200 */
[----:B------:R-:W-:Y:S01]  /*c320*/  IMAD.IADD R2, R2, 0x1, R0 ;  /* 0x0000000102027824 */ /* 0x000fe200078e0200 */
[----:B------:R-:W-:Y:S04]  /*c330*/  ISETP.LT.OR P0, PT, R141, 0x9, P0 ;  /* 0x000000098d00780c */ /* 0x000fe80000701670 */
[----:B------:R-:W-:Y:S02]  /*c340*/  FSEL R8, R8, -INF , !P0 ;  /* 0xff80000008087808 */ /* 0x000fe40004000000 */
[----:B------:R-:W-:Y:S04]  /*c350*/  ISETP.GT.AND P0, PT, R137, 0x9, P2 ;  /* 0x000000098900780c */ /* 0x000fe80001704270 */
        /* <DEDUP_REMOVED lines=52> */
.L_x_903:
[----:B------:R-:W-:Y:S04]  /*c6a0*/  MOV R0, c[0x0][0x32c] ;  /* 0x0000cb0000007a02 */ /* 0x000fe80000000f00 */
[----:B------:R-:W-:Y:S11]  /*c6b0*/  ISETP.NE.AND P0, PT, R0, 0x1, PT ;  /* 0x000000010000780c */ /* 0x000ff60003f05270 */
[----:B------:R-:W-:Y:S02]  /*c6c0*/  @!UPT UIADD3 URZ, URZ, URZ, URZ ;  /* 0x0000003f3f3ff290 */ /* 0x000fe4000fffe03f */
[----:B------:R-:W-:Y:S05]  /*c6d0*/  @P0 IMAD.HI.U32 R0, R12, c[0x0][0x330], RZ ;  /* 0x0000cc000c000a27 */ /* 0x000fea00078e00ff */
[----:B------:R-:W-:Y:S02]  /*c6e0*/  @P0 SHF.R.U32.HI R12, RZ, c[0x0][0x334], R0 ;  /* 0x0000cd00ff0c0a19 */ /* 0x000fe40000011600 */
.L_x_904:
[----:B------:R-:W-:Y:S05]  /*c6f0*/  BSYNC B0 ;  /* 0x0000000000007941 */ /* 0x000fea0003800000 */
.L_x_902:
[----:B------:R-:W-:Y:S04]  /*c700*/  IMAD R133, R12, c[0x0][0x32c], -R133 ;  /* 0x0000cb000c857a24 */ /* 0x000fe800078e0a85 */
[----:B------:R-:W-:Y:S05]  /*c710*/  IMAD.IADD R133, R133, 0x1, -R214 ;  /* 0x0000000185857824 */ /* 0x000fea00078e0ad6 */
[----:B------:R-:W-:Y:S02]  /*c720*/  IADD3 R0, R133, c[0x0][0x32c], RZ ;  /* 0x0000cb0085007a10 */ /* 0x000fe40007ffe0ff */
[----:B------:R-:W-:Y:S02]  /*c730*/  IMNMX R2, R2, R133, !PT ;  /* 0x0000008502027217 */ /* 0x000fe40007800200 */
[----:B------:R-:W-:Y:S02]  /*c740*/  IMNMX R5, R5, R0, PT ;  /* 0x0000000005057217 */ /* 0x000fe40003800200 */
.L_x_901:
        /* <DEDUP_REMOVED lines=8> */
[----:B------:R-:W-:Y:S01]  /*c7d0*/  ISETP.GT.AND P0, PT, R2, 0x1, P2 ;  /* 0x000000010200780c */ /* 0x000fe20001704270 */
[----:B------:R-:W-:Y:S01]  /*c7e0*/  USEL UR5, UR7, URZ, !UP0 ;  /* 0x0000003f07057287 */ /* 0x000fe2000c000000 */
        /* <DEDUP_REMOVED lines=44> */
[----:B------:R-:W-:Y:S01]  /*cab0*/  ISETP.GT.AND P0, PT, R2, 0x28, P2 ;  /* 0x000000280200780c */ /* 0x000fe20001704270 */
[----:B------:R-:W-:Y:S01]  /*cac0*/  LDSM.16.MT88.4 R20, [R185+UR4+0x100] ;  /* 0x00010004b914783b */ /* 0x000fe20008004200 */
[----:B------:R-:W-:Y:S02]  /*cad0*/  FMNMX.FTZ R13, R152, R13, !PT ;  /* 0x0000000d980d7209 */ /* 0x000fe40007810000 */
[----:B------:R-:W-:Y:S02]  /*cae0*/  FMNMX.FTZ R10, R135, R10, !PT ;  /* 0x0000000a870a7209 */ /* 0x000fe40007810000 */
[----:B------:R-:W-:Y:S02]  /*caf0*/  ISETP.LT.OR P0, PT, R5, 0x29, P0 ;  /* 0x000000290500780c */ /* 0x000fe40000701670 */
[----:B------:R-:W-:Y:S02]  /*cb00*/  FMNMX.FTZ R0, R150, R13, !PT ;  /* 0x0000000d96007209 */ /* 0x000fe40007810000 */
[----:B------:R-:W-:Y:S02]  /*cb10*/  FSEL R169, R26, -INF , !P0 ;  /* 0xff8000001aa97808 */ /* 0x000fe40004000000 */
[----:B------:R-:W-:Y:S01]  /*cb20*/  FMNMX.FTZ R10, R33, R10, !PT ;  /* 0x0000000a210a7209 */ /* 0x000fe20007810000 */
[----:B------:R-:W1:Y:S01]  /*cb30*/  SHFL.BFLY PT, R13, R0, 0x2, 0x1f ;  /* 0x0c401f00000d7f89 */ /* 0x000e6200000e0000 */
[C---:B------:R-:W-:Y:S02]  /*cb40*/  ISETP.GT.AND P0, PT, R2.reuse, 0x29, P2 ;  /* 0x000000290200780c */ /* 0x040fe40001704270 */
        /* <DEDUP_REMOVED lines=12> */
[C---:B------:R-:W-:Y:S02]  /*cc10*/  ISETP.GT.AND P1, PT, R2.reuse, 0x38, P2 ;  /* 0x000000380200780c */ /* 0x040fe40001724270 */
[----:B------:R-:W-:Y:S02]  /*cc20*/  FSEL R151, R31, -INF , !P0 ;  /* 0xff8000001f977808 */ /* 0x000fe40004000000 */
[----:B------:R-:W-:Y:S01]  /*cc30*/  ISETP.LT.OR P1, PT, R5, 0x39, P1 ;  /* 0x000000390500780c */ /* 0x000fe20000f21670 */
[----:B------:R-:W-:Y:S01]  /*cc40*/  LDSM.16.MT88.4 R28, [R184+UR4+0x100] ;  /* 0x00010004b81c783b */ /* 0x000fe20008004200 */
[----:B------:R-:W-:Y:S02]  /*cc50*/  ISETP.GT.AND P0, PT, R2, 0x39, P2 ;  /* 0x000000390200780c */ /* 0x000fe40001704270 */
[----:B------:R-:W-:Y:S02]  /*cc60*/  FMNMX.FTZ R2, R153, R10, !PT ;  /* 0x0000000a99027209 */ /* 0x000fe40007810000 */
[----:B------:R-:W-:Y:S02]  /*cc70*/  FSEL R149, R34, -INF , !P1 ;  /* 0xff80000022957808 */ /* 0x000fe40004800000 */
[----:B------:R-:W-:Y:S04]  /*cc80*/  ISETP.LT.OR P0, PT, R5, 0x3a, P0 ;  /* 0x0000003a0500780c */ /* 0x000fe80000701670 */
        /* <DEDUP_REMOVED lines=9> */
[C---:B------:R-:W-:Y:S03]  /*cd20*/  FMUL.FTZ R157, R2.reuse, c[0x0][0x2d0] ;  /* 0x0000b400029d7a20 */ /* 0x040fe60000410000 */
[----:B------:R-:W-:Y:S02]  /*cd30*/  FSEL R5, R2, RZ, P0 ;  /* 0x000000ff02057208 */ /* 0x000fe40000000000 */
[----:B--2---:R-:W-:Y:S02]  /*cd40*/  FMNMX.FTZ R13, R15, R0, !PT ;  /* 0x000000000f0d7209 */ /* 0x004fe40007810000 */
[----:B------:R-:W-:Y:S03]  /*cd50*/  FSEL R157, R157, RZ, P0 ;  /* 0x000000ff9d9d7208 */ /* 0x000fe60000000000 */
[----:B------:R-:W1:Y:S02]  /*cd60*/  SHFL.BFLY PT, R0, R13, 0x1, 0x1f ;  /* 0x0c201f000d007f89 */ /* 0x000e6400000e0000 */
[--C-:B------:R-:W-:Y:S02]  /*cd70*/  FFMA.FTZ R142, R140, c[0x0][0x2d0], -R157.reuse ;  /* 0x0000b4008c8e7a23 */ /* 0x100fe4000001089d */
[--C-:B------:R-:W-:Y:S02]  /*cd80*/  FFMA.FTZ R140, R4, c[0x0][0x2d0], -R157.reuse ;  /* 0x0000b400048c7a23 */ /* 0x100fe4000001089d */
[----:B------:R-:W-:Y:S02]  /*cd90*/  FADD.FTZ R4, -R5, R132 ;  /* 0x0000008405047221 */ /* 0x000fe40000010100 */
[--C-:B------:R-:W-:Y:S01]  /*cda0*/  FFMA.FTZ R143, R139, c[0x0][0x2d0], -R157.reuse ;  /* 0x0000b4008b8f7a23 */ /* 0x100fe2000001089d */
[----:B------:R-:W-:Y:S01]  /*cdb0*/  MUFU.EX2 R142, R142 ;  /* 0x0000008e008e7308 */ /* 0x000fe20000000800 */
[----:B------:R-:W-:Y:S02]  /*cdc0*/  FMUL.FTZ R12, R4, c[0x0][0x2d0] ;  /* 0x0000b400040c7a20 */ /* 0x000fe40000410000 */
[--C-:B------:R-:W-:Y:S02]  /*cdd0*/  FFMA.FTZ R15, R8, c[0x0][0x2d0], -R157.reuse ;  /* 0x0000b400080f7a23 */ /* 0x100fe4000001089d */
        /* <DEDUP_REMOVED lines=16> */
[----:B------:R-:W-:Y:S02]  /*cee0*/  FFMA.FTZ R154, R154, c[0x0][0x2d0], -R157 ;  /* 0x0000b4009a9a7a23 */ /* 0x000fe4000001089d */
[----:B------:R-:W-:Y:S02]  /*cef0*/  FADD.FTZ R4, -R4, R3 ;  /* 0x0000000304047221 */ /* 0x000fe40000010100 */
[--C-:B------:R-:W-:Y:S01]  /*cf00*/  FFMA.FTZ R146, R6, c[0x0][0x2d0], -R148.reuse ;  /* 0x0000b40006927a23 */ /* 0x100fe20000010894 */
[----:B------:R-:W1:Y:S01]  /*cf10*/  MUFU.EX2 R143, R143 ;  /* 0x0000008f008f7308 */ /* 0x000e620000000800 */
[--C-:B------:R-:W-:Y:S02]  /*cf20*/  FFMA.FTZ R145, R9, c[0x0][0x2d0], -R148.reuse ;  /* 0x0000b40009917a23 */ /* 0x100fe40000010894 */
[--C-:B------:R-:W-:Y:S02]  /*cf30*/  FFMA.FTZ R141, R7, c[0x0][0x2d0], -R148.reuse ;  /* 0x0000b400078d7a23 */ /* 0x100fe40000010894 */
[--C-:B------:R-:W-:Y:S02]  /*cf40*/  FFMA.FTZ R144, R11, c[0x0][0x2d0], -R148.reuse ;  /* 0x0000b4000b907a23 */ /* 0x100fe40000010894 */
[----:B------:R-:W-:Y:S01]  /*cf50*/  FMUL.FTZ R3, R4, c[0x0][0x2d0] ;  /* 0x0000b40004037a20 */ /* 0x000fe20000410000 */
[----:B------:R-:W-:Y:S01]  /*cf60*/  IADD3 R4, R185, UR4, RZ ;  /* 0x00000004b9047c10 */ /* 0x000fe2000fffe0ff */
[C---:B--2---:R-:W-:Y:S01]  /*cf70*/  FMUL.FTZ R5, R12.reuse, R129 ;  /* 0x000000810c057220 */ /* 0x044fe20000410000 */
[----:B------:R-:W-:Y:S01]  /*cf80*/  MUFU.EX2 R146, R146 ;  /* 0x0000009200927308 */ /* 0x000fe20000000800 */
[C---:B------:R-:W-:Y:S01]  /*cf90*/  FMUL.FTZ R8, R12.reuse, R124 ;  /* 0x0000007c0c087220 */ /* 0x040fe20000410000 */
[----:B------:R-:W-:Y:S01]  /*cfa0*/  IADD3 R13, R189, R4, RZ ;  /* 0x00000004bd0d7210 */ /* 0x000fe20007ffe0ff */
[C---:B------:R-:W-:Y:S02]  /*cfb0*/  FMUL.FTZ R4, R12.reuse, R128 ;  /* 0x000000800c047220 */ /* 0x040fe40000410000 */
[C---:B------:R-:W-:Y:S02]  /*cfc0*/  FMUL.FTZ R9, R12.reuse, R125 ;  /* 0x0000007d0c097220 */ /* 0x040fe40000410000 */
[----:B------:R-:W2:Y:S01]  /*cfd0*/  LDSM.16.MT88.4 R24, [R13+0x100] ;  /* 0x000100000d18783b */ /* 0x000ea20000004200 */
[C---:B------:R-:W-:Y:S02]  /*cfe0*/  FMUL.FTZ R100, R12.reuse, R100 ;  /* 0x000000640c647220 */ /* 0x040fe40000410000 */
[----:B------:R-:W3:Y:S01]  /*cff0*/  MUFU.EX2 R3, R3 ;  /* 0x0000000300037308 */ /* 0x000ee20000000800 */
[C---:B------:R-:W-:Y:S02]  /*d000*/  FMUL.FTZ R101, R12.reuse, R101 ;  /* 0x000000650c657220 */ /* 0x040fe40000410000 */
[----:B------:R-:W-:Y:S01]  /*d010*/  FMUL.FTZ R104, R12, R104 ;  /* 0x000000680c687220 */ /* 0x000fe20000410000 */
[----:B-1----:R-:W-:Y:S01]  /*d020*/  F2FP.PACK_AB R16, R142, R143 ;  /* 0x0000008f8e10723e */ /* 0x002fe200000000ff */
        /* <DEDUP_REMOVED lines=9> */
[----:B------:R-:W4:Y:S01]  /*d0c0*/  MUFU.EX2 R145, R145 ;  /* 0x0000009100917308 */ /* 0x000f220000000800 */
[----:B------:R-:W-:Y:S02]  /*d0d0*/  FMUL.FTZ R121, R12, R121 ;  /* 0x000000790c797220 */ /* 0x000fe40000410000 */
[--C-:B------:R-:W-:Y:S02]  /*d0e0*/  FFMA.FTZ R160, R137, c[0x0][0x2d0], -R148.reuse ;  /* 0x0000b40089a07a23 */ /* 0x100fe40000010894 */
[C---:B---3--:R-:W-:Y:S01]  /*d0f0*/  FMUL.FTZ R6, R3.reuse, R130 ;  /* 0x0000008203067220 */ /* 0x048fe20000410000 */
[----:B------:R-:W-:Y:S01]  /*d100*/  LDSM.16.MT88.4 R136, [R184+UR4+0x2900] ;  /* 0x00290004b888783b */ /* 0x000fe20008004200 */
[C---:B------:R-:W-:Y:S02]  /*d110*/  FMUL.FTZ R7, R3.reuse, R131 ;  /* 0x0000008303077220 */ /* 0x040fe40000410000 */
[C---:B------:R-:W-:Y:S01]  /*d120*/  FMUL.FTZ R10, R3.reuse, R126 ;  /* 0x0000007e030a7220 */ /* 0x040fe20000410000 */
[----:B------:R-:W-:Y:S01]  /*d130*/  MUFU.EX2 R141, R141 ;  /* 0x0000008d008d7308 */ /* 0x000fe20000000800 */
[C---:B------:R-:W-:Y:S02]  /*d140*/  FMUL.FTZ R11, R3.reuse, R127 ;  /* 0x0000007f030b7220 */ /* 0x040fe40000410000 */
[C---:B------:R-:W-:Y:S01]  /*d150*/  FMUL.FTZ R102, R3.reuse, R102 ;  /* 0x0000006603667220 */ /* 0x040fe20000410000 */
[----:B-1----:R-:W-:Y:S01]  /*d160*/  F2FP.PACK_AB R18, R140, R15 ;  /* 0x0000000f8c12723e */ /* 0x002fe200000000ff */
[C---:B------:R-:W-:Y:S01]  /*d170*/  FMUL.FTZ R103, R3.reuse, R103 ;  /* 0x0000006703677220 */ /* 0x040fe20000410000 */
[----:B------:R-:W-:Y:S01]  /*d180*/  LDSM.16.MT88.4 R124, [R184+UR4+0x900] ;  /* 0x00090004b87c783b */ /* 0x000fe20008004200 */
[C---:B------:R-:W-:Y:S02]  /*d190*/  FMUL.FTZ R106, R3.reuse, R106 ;  /* 0x0000006a036a7220 */ /* 0x040fe40000410000 */
[C---:B------:R-:W-:Y:S01]  /*d1a0*/  FMUL.FTZ R107, R3.reuse, R107 ;  /* 0x0000006b036b7220 */ /* 0x040fe20000410000 */
[----:B------:R-:W1:Y:S01]  /*d1b0*/  MUFU.EX2 R144, R144 ;  /* 0x0000009000907308 */ /* 0x000e620000000800 */
[C---:B------:R-:W-:Y:S02]  /*d1c0*/  FMUL.FTZ R110, R3.reuse, R110 ;  /* 0x0000006e036e7220 */ /* 0x040fe40000410000 */
[----:B------:R-:W-:Y:S01]  /*d1d0*/  FMUL.FTZ R111, R3, R111 ;  /* 0x0000006f036f7220 */ /* 0x000fe20000410000 */
[----:B----4-:R-:W-:Y:S01]  /*d1e0*/  F2FP.PACK_AB R17, R145, R146 ;  /* 0x000000929111723e */ /* 0x010fe200000000ff */
[C---:B------:R-:W-:Y:S01]  /*d1f0*/  FMUL.FTZ R114, R3.reuse, R114 ;  /* 0x0000007203727220 */ /* 0x040fe20000410000 */
[----:B------:R-:W-:Y:S01]  /*d200*/  LDSM.16.MT88.4 R128, [R185+UR4+0x2900] ;  /* 0x00290004b980783b */ /* 0x000fe20008004200 */
[C---:B------:R-:W-:Y:S02]  /*d210*/  FMUL.FTZ R115, R3.reuse, R115 ;  /* 0x0000007303737220 */ /* 0x040fe40000410000 */
[C---:B------:R-:W-:Y:S01]  /*d220*/  FMUL.FTZ R118, R3.reuse, R118 ;  /* 0x0000007603767220 */ /* 0x040fe20000410000 */
[----:B------:R-:W-:Y:S01]  /*d230*/  MUFU.EX2 R156, R156 ;  /* 0x0000009c009c7308 */ /* 0x000fe20000000800 */
[C---:B------:R-:W-:Y:S02]  /*d240*/  FMUL.FTZ R119, R3.reuse, R119 ;  /* 0x0000007703777220 */ /* 0x040fe40000410000 */
[C---:B------:R-:W-:Y:S02]  /*d250*/  FMUL.FTZ R122, R3.reuse, R122 ;  /* 0x0000007a037a7220 */ /* 0x040fe40000410000 */
[----:B------:R-:W-:Y:S02]  /*d260*/  FMUL.FTZ R123, R3, R123 ;  /* 0x0000007b037b7220 */ /* 0x000fe40000410000 */
[--C-:B------:R-:W-:Y:S02]  /*d270*/  FFMA.FTZ R163, R135, c[0x0][0x2d0], -R148.reuse ;  /* 0x0000b40087a37a23 */ /* 0x100fe40000010894 */
[--C-:B------:R-:W-:Y:S01]  /*d280*/  FFMA.FTZ R162, R33, c[0x0][0x2d0], -R148.reuse ;  /* 0x0000b40021a27a23 */ /* 0x100fe20000010894 */
[----:B------:R-:W3:Y:S01]  /*d290*/  MUFU.EX2 R159, R159 ;  /* 0x0000009f009f7308 */ /* 0x000ee20000000800 */
[----:B------:R-:W-:Y:S01]  /*d2a0*/  LDSM.16.MT88.4 R32, [R13+0x900] ;  /* 0x000900000d20783b */ /* 0x000fe20000004200 */
[----:B------:R-:W-:Y:S01]  /*d2b0*/  FFMA.FTZ R165, R133, c[0x0][0x2d0], -R148 ;  /* 0x0000b40085a57a23 */ /* 0x000fe20000010894 */
[----:B-1----:R-:W-:Y:S01]  /*d2c0*/  F2FP.PACK_AB R19, R144, R141 ;  /* 0x0000008d9013723e */ /* 0x002fe200000000ff */
[C---:B------:R-:W-:Y:S02]  /*d2d0*/  FMUL.FTZ R36, R12.reuse, R36 ;  /* 0x000000240c247220 */ /* 0x040fe40000410000 */
[C---:B------:R-:W-:Y:S03]  /*d2e0*/  FMUL.FTZ R38, R3.reuse, R38 ;  /* 0x0000002603267220 */ /* 0x040fe60000410000 */
[----:B------:R-:W-:Y:S01]  /*d2f0*/  LDSM.16.MT88.4 R132, [R13+0x2900] ;  /* 0x002900000d84783b */ /* 0x000fe20000004200 */
[----:B------:R-:W-:Y:S01]  /*d300*/  FMUL.FTZ R37, R12, R37 ;  /* 0x000000250c257220 */ /* 0x000fe20000410000 */
[C---:B------:R-:W-:Y:S01]  /*d310*/  HMMA.16816.F32 R4, R16.reuse, R20, R4 ;  /* 0x000000141004723c */ /* 0x040fe20000001804 */
        /* <DEDUP_REMOVED lines=8> */
[C---:B--2---:R-:W-:Y:S01]  /*d3a0*/  HMMA.16816.F32 R100, R16.reuse, R24, R100 ;  /* 0x000000181064723c */ /* 0x044fe20000001864 */
[----:B------:R-:W2:Y:S03]  /*d3b0*/  LDSM.16.MT88.4 R20, [R14+0x100] ;  /* 0x000100000e14783b */ /* 0x000ea60000004200 */
[C---:B------:R-:W-:Y:S01]  /*d3c0*/  FMUL.FTZ R41, R12.reuse, R41 ;  /* 0x000000290c297220 */ /* 0x040fe20000410000 */
[----:B------:R-:W-:Y:S01]  /*d3d0*/  MUFU.EX2 R160, R160 ;  /* 0x000000a000a07308 */ /* 0x000fe20000000800 */
[C---:B------:R-:W-:Y:S02]  /*d3e0*/  FMUL.FTZ R43, R3.reuse, R43 ;  /* 0x0000002b032b7220 */ /* 0x040fe40000410000 */
[C---:B------:R-:W-:Y:S01]  /*d3f0*/  HMMA.16816.F32 R104, R16.reuse, R26, R104 ;  /* 0x0000001a1068723c */ /* 0x040fe20000001868 */
[----:B------:R-:W4:Y:S03]  /*d400*/  LDSM.16.MT88.4 R24, [R185+UR4+0x2100] ;  /* 0x00210004b918783b */ /* 0x000f260008004200 */
[C---:B------:R-:W-:Y:S02]  /*d410*/  FMUL.FTZ R44, R12.reuse, R44 ;  /* 0x0000002c0c2c7220 */ /* 0x040fe40000410000 */
[C---:B------:R-:W-:Y:S01]  /*d420*/  FMUL.FTZ R46, R3.reuse, R46 ;  /* 0x0000002e032e7220 */ /* 0x040fe20000410000 */
[----:B------:R-:W5:Y:S01]  /*d430*/  MUFU.EX2 R163, R163 ;  /* 0x000000a300a37308 */ /* 0x000f620000000800 */
        /* <DEDUP_REMOVED lines=8> */
[C---:B------:R-:W-:Y:S04]  /*d4c0*/  FMUL.FTZ R49, R12.reuse, R49 ;  /* 0x000000310c317220 */ /* 0x040fe80000410000 */
[C---:B------:R-:W-:Y:S01]  /*d4d0*/  FMUL.FTZ R51, R3.reuse, R51 ;  /* 0x0000003303337220 */ /* 0x040fe20000410000 */
[----:B------:R-:W1:Y:S01]  /*d4e0*/  MUFU.EX2 R165, R165 ;  /* 0x000000a500a57308 */ /* 0x000e620000000800 */
[C---:B------:R-:W-:Y:S02]  /*d4f0*/  FMUL.FTZ R52, R12.reuse, R52 ;  /* 0x000000340c347220 */ /* 0x040fe40000410000 */
[C---:B------:R-:W-:Y:S01]  /*d500*/  FMUL.FTZ R54, R3.reuse, R54 ;  /* 0x0000003603367220 */ /* 0x040fe20000410000 */
[C---:B--2---:R-:W-:Y:S03]  /*d510*/  HMMA.16816.F32 R116, R16.reuse, R20, R116 ;  /* 0x000000141074723c */ /* 0x044fe60000001874 */
[C---:B------:R-:W-:Y:S02]  /*d520*/  FMUL.FTZ R53, R12.reuse, R53 ;  /* 0x000000350c357220 */ /* 0x040fe40000410000 */
[C---:B------:R-:W-:Y:S01]  /*d530*/  FMUL.FTZ R55, R3.reuse, R55 ;  /* 0x0000003703377220 */ /* 0x040fe20000410000 */
[----:B------:R-:W-:Y:S01]  /*d540*/  MUFU.EX2 R170, R170 ;  /* 0x000000aa00aa7308 */ /* 0x000fe20000000800 */
[C---:B------:R-:W-:Y:S01]  /*d550*/  FMUL.FTZ R56, R12.reuse, R56 ;  /* 0x000000380c387220 */ /* 0x040fe20000410000 */
[C---:B------:R-:W-:Y:S01]  /*d560*/  HMMA.16816.F32 R120, R16.reuse, R22, R120 ;  /* 0x000000161078723c */ /* 0x040fe20000001878 */
[----:B------:R-:W2:Y:S03]  /*d570*/  LDSM.16.MT88.4 R20, [R184+UR4+0x2100] ;  /* 0x00210004b814783b */ /* 0x000ea60008004200 */
[C---:B------:R-:W-:Y:S02]  /*d580*/  FMUL.FTZ R58, R3.reuse, R58 ;  /* 0x0000003a033a7220 */ /* 0x040fe40000410000 */
[C---:B------:R-:W-:Y:S02]  /*d590*/  FMUL.FTZ R57, R12.reuse, R57 ;  /* 0x000000390c397220 */ /* 0x040fe40000410000 */
[C---:B----4-:R-:W-:Y:S01]  /*d5a0*/  HMMA.16816.F32 R36, R16.reuse, R24, R36 ;  /* 0x000000181024723c */ /* 0x050fe20000001824 */
[----:B------:R-:W4:Y:S03]  /*d5b0*/  MUFU.EX2 R175, R175 ;  /* 0x000000af00af7308 */ /* 0x000f260000000800 */
[C---:B------:R-:W-:Y:S02]  /*d5c0*/  FMUL.FTZ R59, R3.reuse, R59 ;  /* 0x0000003b033b7220 */ /* 0x040fe40000410000 */
[C---:B------:R-:W-:Y:S02]  /*d5d0*/  FMUL.FTZ R60, R12.reuse, R60 ;  /* 0x0000003c0c3c7220 */ /* 0x040fe40000410000 */
[C---:B------:R-:W-:Y:S01]  /*d5e0*/  HMMA.16816.F32 R40, R16.reuse, R26, R40 ;  /* 0x0000001a1028723c */ /* 0x040fe20000001828 */
[----:B------:R-:W3:Y:S02]  /*d5f0*/  LDSM.16.MT88.4 R24, [R14+0x2100] ;  /* 0x002100000e18783b */ /* 0x000ee40000004200 */
[----:B------:R-:W-:Y:S01]  /*d600*/  MUFU.EX2 R166, R166 ;  /* 0x000000a600a67308 */ /* 0x000fe20000000800 */
[C---:B------:R-:W-:Y:S02]  /*d610*/  FMUL.FTZ R62, R3.reuse, R62 ;  /* 0x0000003e033e7220 */ /* 0x040fe40000410000 */
[C---:B------:R-:W-:Y:S02]  /*d620*/  FMUL.FTZ R61, R12.reuse, R61 ;  /* 0x0000003d0c3d7220 */ /* 0x040fe40000410000 */
[C---:B-1----:R-:W-:Y:S04]  /*d630*/  HMMA.16816.F32 R44, R16.reuse, R28, R44 ;  /* 0x0000001c102c723c */ /* 0x042fe8000000182c */
[C---:B------:R-:W-:Y:S01]  /*d640*/  FMUL.FTZ R63, R3.reuse, R63 ;  /* 0x0000003f033f7220 */ /* 0x040fe20000410000 */
[----:B------:R-:W1:Y:S01]  /*d650*/  MUFU.EX2 R177, R177 ;  /* 0x000000b100b17308 */ /* 0x000e620000000800 */
[C---:B------:R-:W-:Y:S02]  /*d660*/  FMUL.FTZ R64, R12.reuse, R64 ;  /* 0x000000400c407220 */ /* 0x040fe40000410000 */
[C---:B------:R-:W-:Y:S01]  /*d670*/  HMMA.16816.F32 R48, R16.reuse, R30, R48 ;  /* 0x0000001e1030723c */ /* 0x040fe20000001830 */
[----:B------:R-:W1:Y:S03]  /*d680*/  LDSM.16.MT88.4 R28, [R185+UR4+0x4100] ;  /* 0x00410004b91c783b */ /* 0x000e660008004200 */
[C---:B------:R-:W-:Y:S02]  /*d690*/  FMUL.FTZ R66, R3.reuse, R66 ;  /* 0x0000004203427220 */ /* 0x040fe40000410000 */
[C---:B------:R-:W-:Y:S01]  /*d6a0*/  FMUL.FTZ R65, R12.reuse, R65 ;  /* 0x000000410c417220 */ /* 0x040fe20000410000 */
[----:B------:R-:W-:Y:S01]  /*d6b0*/  MUFU.EX2 R155, R155 ;  /* 0x0000009b009b7308 */ /* 0x000fe20000000800 */
[C---:B------:R-:W-:Y:S01]  /*d6c0*/  FMUL.FTZ R67, R3.reuse, R67 ;  /* 0x0000004303437220 */ /* 0x040fe20000410000 */
[C---:B--2---:R-:W-:Y:S03]  /*d6d0*/  HMMA.16816.F32 R52, R16.reuse, R20, R52 ;  /* 0x000000141034723c */ /* 0x044fe60000001834 */
[C---:B------:R-:W-:Y:S02]  /*d6e0*/  FMUL.FTZ R68, R12.reuse, R68 ;  /* 0x000000440c447220 */ /* 0x040fe40000410000 */
[C---:B------:R-:W-:Y:S02]  /*d6f0*/  FMUL.FTZ R70, R3.reuse, R70 ;  /* 0x0000004603467220 */ /* 0x040fe40000410000 */
[C---:B------:R-:W-:Y:S01]  /*d700*/  FMUL.FTZ R69, R12.reuse, R69 ;  /* 0x000000450c457220 */ /* 0x040fe20000410000 */
[C---:B------:R-:W-:Y:S01]  /*d710*/  HMMA.16816.F32 R56, R16.reuse, R22, R56 ;  /* 0x000000161038723c */ /* 0x040fe20000001838 */
[----:B------:R-:W2:Y:S01]  /*d720*/  LDSM.16.MT88.4 R20, [R13+0x4100] ;  /* 0x004100000d14783b */ /* 0x000ea20000004200 */
[----:B------:R-:W-:Y:S02]  /*d730*/  MUFU.EX2 R154, R154 ;  /* 0x0000009a009a7308 */ /* 0x000fe40000000800 */
        /* <DEDUP_REMOVED lines=23> */
[----:B------:R-:W2:Y:S02]  /*d8b0*/  LDSM.16.MT88.4 R20, [R185+UR4+0x900] ;  /* 0x00090004b914783b */ /* 0x000ea40008004200 */
        /* <DEDUP_REMOVED lines=18> */
[----:B------:R-:W-:Y:S02]  /*d9e0*/  FFMA.FTZ R143, R12, R217, R143 ;  /* 0x000000d90c8f7223 */ /* 0x000fe4000001008f */
[----:B------:R-:W-:Y:S03]  /*d9f0*/  FFMA.FTZ R146, R3, R218, R146 ;  /* 0x000000da03927223 */ /* 0x000fe60000010092 */
[----:B------:R-:W-:Y:S01]  /*da00*/  HMMA.16816.F32 R96, R16, R30, R96 ;  /* 0x0000001e1060723c */ /* 0x000fe20000001860 */
[----:B------:R-:W-:Y:S02]  /*da10*/  LDSM.16.MT88.4 R28, [R13+0x4900] ;  /* 0x004900000d1c783b */ /* 0x000fe40000004200 */
[--C-:B------:R-:W-:Y:S02]  /*da20*/  FFMA.FTZ R164, R173, c[0x0][0x2d0], -R148.reuse ;  /* 0x0000b400ada47a23 */ /* 0x100fe40000010894 */
[--C-:B------:R-:W-:Y:S02]  /*da30*/  FFMA.FTZ R171, R171, c[0x0][0x2d0], -R148.reuse ;  /* 0x0000b400abab7a23 */ /* 0x100fe40000010894 */
[----:B------:R-:W-:Y:S01]  /*da40*/  F2FP.PACK_AB R16, R159, R156 ;  /* 0x0000009c9f10723e */ /* 0x000fe200000000ff */
[--C-:B------:R-:W-:Y:S01]  /*da50*/  FFMA.FTZ R168, R169, c[0x0][0x2d0], -R148.reuse ;  /* 0x0000b400a9a87a23 */ /* 0x100fe20000010894 */
[----:B------:R-:W-:Y:S01]  /*da60*/  F2FP.PACK_AB R18, R161, R158 ;  /* 0x0000009ea112723e */ /* 0x000fe200000000ff */
[----:B------:R-:W-:Y:S02]  /*da70*/  MUFU.EX2 R164, R164 ;  /* 0x000000a400a47308 */ /* 0x000fe40000000800 */
[----:B-----5:R-:W-:Y:S01]  /*da80*/  F2FP.PACK_AB R17, R163, R160 ;  /* 0x000000a0a311723e */ /* 0x020fe200000000ff */
[--C-:B------:R-:W-:Y:S01]  /*da90*/  FFMA.FTZ R167, R167, c[0x0][0x2d0], -R148.reuse ;  /* 0x0000b400a7a77a23 */ /* 0x100fe20000010894 */
[----:B------:R-:W-:Y:S01]  /*daa0*/  F2FP.PACK_AB R19, R165, R162 ;  /* 0x000000a2a513723e */ /* 0x000fe200000000ff */
[--C-:B------:R-:W-:Y:S02]  /*dab0*/  FFMA.FTZ R152, R152, c[0x0][0x2d0], -R157.reuse ;  /* 0x0000b40098987a23 */ /* 0x100fe4000001089d */
[----:B------:R-:W-:Y:S02]  /*dac0*/  FFMA.FTZ R157, R150, c[0x0][0x2d0], -R157 ;  /* 0x0000b400969d7a23 */ /* 0x000fe4000001089d */
[--C-:B------:R-:W-:Y:S01]  /*dad0*/  FFMA.FTZ R150, R153, c[0x0][0x2d0], -R148.reuse ;  /* 0x0000b40099967a23 */ /* 0x100fe20000010894 */
[----:B------:R-:W1:Y:S01]  /*dae0*/  MUFU.EX2 R171, R171 ;  /* 0x000000ab00ab7308 */ /* 0x000e620000000800 */
[C---:B--2---:R-:W-:Y:S03]  /*daf0*/  HMMA.16816.F32 R4, R16.reuse, R20, R4 ;  /* 0x000000141004723c */ /* 0x044fe60000001804 */
[--C-:B------:R-:W-:Y:S02]  /*db00*/  FFMA.FTZ R151, R151, c[0x0][0x2d0], -R148.reuse ;  /* 0x0000b40097977a23 */ /* 0x100fe40000010894 */
[--C-:B------:R-:W-:Y:S02]  /*db10*/  FFMA.FTZ R149, R149, c[0x0][0x2d0], -R148.reuse ;  /* 0x0000b40095957a23 */ /* 0x100fe40000010894 */
[----:B------:R-:W-:Y:S01]  /*db20*/  FFMA.FTZ R148, R147, c[0x0][0x2d0], -R148 ;  /* 0x0000b40093947a23 */ /* 0x000fe20000010894 */
[C---:B------:R-:W-:Y:S01]  /*db30*/  HMMA.16816.F32 R8, R16.reuse, R22, R8 ;  /* 0x000000161008723c */ /* 0x040fe20000001808 */
[----:B------:R-:W2:Y:S01]  /*db40*/  LDSM.16.MT88.4 R20, [R14+0x2900] ;  /* 0x002900000e14783b */ /* 0x000ea20000004200 */
[----:B------:R-:W-:Y:S02]  /*db50*/  MUFU.EX2 R168, R168 ;  /* 0x000000a800a87308 */ /* 0x000fe40000000800 */
[----:B------:R-:W-:Y:S02]  /*db60*/  FADD.FTZ R142, R142, R143 ;  /* 0x0000008f8e8e7221 */ /* 0x000fe40000010000 */
[----:B------:R-:W-:Y:S02]  /*db70*/  FADD.FTZ R146, R145, R146 ;  /* 0x0000009291927221 */ /* 0x000fe40000010000 */
[C---:B------:R-:W-:Y:S04]  /*db80*/  HMMA.16816.F32 R100, R16.reuse, R32, R100 ;  /* 0x000000201064723c */ /* 0x040fe80000001864 */
[----:B------:R-:W5:Y:S01]  /*db90*/  MUFU.EX2 R167, R167 ;  /* 0x000000a700a77308 */ /* 0x000f620000000800 */
[----:B------:R-:W-:Y:S02]  /*dba0*/  FADD.FTZ R15, R15, R142 ;  /* 0x0000008e0f0f7221 */ /* 0x000fe40000010000 */
[----:B------:R-:W-:Y:S01]  /*dbb0*/  FADD.FTZ R141, R141, R146 ;  /* 0x000000928d8d7221 */ /* 0x000fe20000010000 */
[C---:B------:R-:W-:Y:S01]  /*dbc0*/  HMMA.16816.F32 R104, R16.reuse, R34, R104 ;  /* 0x000000221068723c */ /* 0x040fe20000001868 */
[----:B------:R-:W-:Y:S03]  /*dbd0*/  LDSM.16.MT88.4 R32, [R184+UR4+0x4900] ;  /* 0x00490004b820783b */ /* 0x000fe60008004200 */
[----:B------:R-:W-:Y:S02]  /*dbe0*/  FADD.FTZ R15, R140, R15 ;  /* 0x0000000f8c0f7221 */ /* 0x000fe40000010000 */
[----:B------:R-:W-:Y:S01]  /*dbf0*/  MUFU.EX2 R152, R152 ;  /* 0x0000009800987308 */ /* 0x000fe20000000800 */
[----:B------:R-:W-:Y:S01]  /*dc00*/  FADD.FTZ R141, R144, R141 ;  /* 0x0000008d908d7221 */ /* 0x000fe20000010000 */
[C---:B------:R-:W-:Y:S04]  /*dc10*/  HMMA.16816.F32 R108, R16.reuse, R124, R108 ;  /* 0x0000007c106c723c */ /* 0x040fe8000000186c */
[----:B------:R-:W-:Y:S02]  /*dc20*/  FADD.FTZ R156, R156, R15 ;  /* 0x0000000f9c9c7221 */ /* 0x000fe40000010000 */
[----:B------:R-:W-:Y:S02]  /*dc30*/  FADD.FTZ R160, R160, R141 ;  /* 0x0000008da0a07221 */ /* 0x000fe40000010000 */
[C---:B------:R-:W-:Y:S01]  /*dc40*/  HMMA.16816.F32 R112, R16.reuse, R126, R112 ;  /* 0x0000007e1070723c */ /* 0x040fe20000001870 */
[----:B------:R-:W-:Y:S01]  /*dc50*/  LDSM.16.MT88.4 R124, [R184+UR4+0x1100] ;  /* 0x00110004b87c783b */ /* 0x000fe20008004200 */
[----:B------:R-:W1:Y:S02]  /*dc60*/  MUFU.EX2 R157, R157 ;  /* 0x0000009d009d7308 */ /* 0x000e640000000800 */
[----:B------:R-:W-:Y:S02]  /*dc70*/  FADD.FTZ R159, R159, R156 ;  /* 0x0000009c9f9f7221 */ /* 0x000fe40000010000 */
[----:B------:R-:W-:Y:S02]  /*dc80*/  FADD.FTZ R163, R163, R160 ;  /* 0x000000a0a3a37221 */ /* 0x000fe40000010000 */
[C---:B---3--:R-:W-:Y:S04]  /*dc90*/  HMMA.16816.F32 R116, R16.reuse, R24, R116 ;  /* 0x000000181074723c */ /* 0x048fe80000001874 */
[----:B------:R-:W-:Y:S01]  /*dca0*/  MUFU.EX2 R150, R150 ;  /* 0x0000009600967308 */ /* 0x000fe20000000800 */
[----:B------:R-:W-:Y:S02]  /*dcb0*/  FADD.FTZ R158, R158, R159 ;  /* 0x0000009f9e9e7221 */ /* 0x000fe40000010000 */
[----:B------:R-:W-:Y:S01]  /*dcc0*/  FADD.FTZ R162, R162, R163 ;  /* 0x000000a3a2a27221 */ /* 0x000fe20000010000 */
[C---:B------:R-:W-:Y:S01]  /*dcd0*/  HMMA.16816.F32 R120, R16.reuse, R26, R120 ;  /* 0x0000001a1078723c */ /* 0x040fe20000001878 */
[----:B------:R-:W3:Y:S03]  /*dce0*/  LDSM.16.MT88.4 R24, [R185+UR4+0x4900] ;  /* 0x00490004b918783b */ /* 0x000ee60008004200 */
[----:B------:R-:W-:Y:S02]  /*dcf0*/  FADD.FTZ R161, R161, R158 ;  /* 0x0000009ea1a17221 */ /* 0x000fe40000010000 */
[----:B------:R-:W1:Y:S01]  /*dd00*/  MUFU.EX2 R151, R151 ;  /* 0x0000009700977308 */ /* 0x000e620000000800 */
[----:B------:R-:W-:Y:S01]  /*dd10*/  FADD.FTZ R165, R165, R162 ;  /* 0x000000a2a5a57221 */ /* 0x000fe20000010000 */
[C---:B------:R-:W-:Y:S08]  /*dd20*/  HMMA.16816.F32 R36, R16.reuse, R128, R36 ;  /* 0x000000801024723c */ /* 0x040ff00000001824 */
[C---:B------:R-:W-:Y:S01]  /*dd30*/  HMMA.16816.F32 R40, R16.reuse, R130, R40 ;  /* 0x000000821028723c */ /* 0x040fe20000001828 */
[----:B------:R-:W-:Y:S01]  /*dd40*/  LDSM.16.MT88.4 R128, [R185+UR4+0x3100] ;  /* 0x00310004b980783b */ /* 0x000fe20008004200 */
[----:B------:R-:W-:Y:S06]  /*dd50*/  MUFU.EX2 R149, R149 ;  /* 0x0000009500957308 */ /* 0x000fec0000000800 */
[C---:B------:R-:W-:Y:S04]  /*dd60*/  HMMA.16816.F32 R44, R16.reuse, R132, R44 ;  /* 0x00000084102c723c */ /* 0x040fe8000000182c */
[----:B------:R-:W1:Y:S04]  /*dd70*/  MUFU.EX2 R148, R148 ;  /* 0x0000009400947308 */ /* 0x000e680000000800 */
[C---:B------:R-:W-:Y:S01]  /*dd80*/  HMMA.16816.F32 R48, R16.reuse, R134, R48 ;  /* 0x000000861030723c */ /* 0x040fe20000001830 */
[----:B------:R-:W-:Y:S07]  /*dd90*/  LDSM.16.MT88.4 R132, [R13+0x3100] ;  /* 0x003100000d84783b */ /* 0x000fee0000004200 */
[C---:B------:R-:W-:Y:S08]  /*dda0*/  HMMA.16816.F32 R52, R16.reuse, R136, R52 ;  /* 0x000000881034723c */ /* 0x040ff00000001834 */
[C---:B------:R-:W-:Y:S01]  /*ddb0*/  HMMA.16816.F32 R56, R16.reuse, R138, R56 ;  /* 0x0000008a1038723c */ /* 0x040fe20000001838 */
[----:B------:R-:W-:Y:S07]  /*ddc0*/  LDSM.16.MT88.4 R136, [R184+UR4+0x3100] ;  /* 0x00310004b888783b */ /* 0x000fee0008004200 */
[C---:B--2---:R-:W-:Y:S08]  /*ddd0*/  HMMA.16816.F32 R60, R16.reuse, R20, R60 ;  /* 0x00000014103c723c */ /* 0x044ff0000000183c */
[C---:B------:R-:W-:Y:S01]  /*dde0*/  HMMA.16816.F32 R64, R16.reuse, R22, R64 ;  /* 0x000000161040723c */ /* 0x040fe20000001840 */
[----:B------:R-:W2:Y:S07]  /*ddf0*/  LDSM.16.MT88.4 R20, [R14+0x4900] ;  /* 0x004900000e14783b */ /* 0x000eae0000004200 */
[C---:B---3--:R-:W-:Y:S08]  /*de00*/  HMMA.16816.F32 R68, R16.reuse, R24, R68 ;  /* 0x000000181044723c */ /* 0x048ff00000001844 */
[C---:B------:R-:W-:Y:S01]  /*de10*/  HMMA.16816.F32 R72, R16.reuse, R26, R72 ;  /* 0x0000001a1048723c */ /* 0x040fe20000001848 */
[----:B------:R-:W3:Y:S07]  /*de20*/  LDSM.16.MT88.4 R24, [R185+UR4+0x1100] ;  /* 0x00110004b918783b */ /* 0x000eee0008004200 */
[C---:B------:R-:W-:Y:S08]  /*de30*/  HMMA.16816.F32 R76, R16.reuse, R28, R76 ;  /* 0x0000001c104c723c */ /* 0x040ff0000000184c */
[C---:B------:R-:W-:Y:S01]  /*de40*/  HMMA.16816.F32 R80, R16.reuse, R30, R80 ;  /* 0x0000001e1050723c */ /* 0x040fe20000001850 */
[----:B------:R-:W1:Y:S07]  /*de50*/  LDSM.16.MT88.4 R28, [R13+0x1100] ;  /* 0x001100000d1c783b */ /* 0x000e6e0000004200 */
[C---:B------:R-:W-:Y:S08]  /*de60*/  HMMA.16816.F32 R84, R16.reuse, R32, R84 ;  /* 0x000000201054723c */ /* 0x040ff00000001854 */
[C---:B------:R-:W-:Y:S01]  /*de70*/  HMMA.16816.F32 R88, R16.reuse, R34, R88 ;  /* 0x000000221058723c */ /* 0x040fe20000001858 */
[----:B------:R-:W3:Y:S07]  /*de80*/  LDSM.16.MT88.4 R32, [R14+0x1100] ;  /* 0x001100000e20783b */ /* 0x000eee0000004200 */
[C---:B--2---:R-:W-:Y:S08]  /*de90*/  HMMA.16816.F32 R92, R16.reuse, R20, R92 ;  /* 0x00000014105c723c */ /* 0x044ff0000000185c */
[----:B------:R-:W-:Y:S01]  /*dea0*/  HMMA.16816.F32 R96, R16, R22, R96 ;  /* 0x000000161060723c */ /* 0x000fe20000001860 */
[----:B------:R-:W2:Y:S06]  /*deb0*/  LDSM.16.MT88.4 R20, [R14+0x3100] ;  /* 0x003100000e14783b */ /* 0x000eac0000004200 */
[----:B----4-:R-:W-:Y:S01]  /*dec0*/  F2FP.PACK_AB R16, R175, R170 ;  /* 0x000000aaaf10723e */ /* 0x010fe200000000ff */
[----:B------:R-:W-:Y:S01]  /*ded0*/  FADD.FTZ R170, R170, R161 ;  /* 0x000000a1aaaa7221 */ /* 0x000fe20000010000 */
[----:B------:R-:W-:Y:S03]  /*dee0*/  F2FP.PACK_AB R18, R177, R166 ;  /* 0x000000a6b112723e */ /* 0x000fe600000000ff */
[----:B-1----:R-:W-:Y:S01]  /*def0*/  F2FP.PACK_AB R17, R171, R164 ;  /* 0x000000a4ab11723e */ /* 0x002fe200000000ff */
[----:B------:R-:W-:Y:S01]  /*df00*/  FADD.FTZ R164, R164, R165 ;  /* 0x000000a5a4a47221 */ /* 0x000fe20000010000 */
[----:B-----5:R-:W-:Y:S01]  /*df10*/  F2FP.PACK_AB R19, R167, R168 ;  /* 0x000000a8a713723e */ /* 0x020fe200000000ff */
        /* <DEDUP_REMOVED lines=14> */
[----:B------:R-:W-:Y:S07]  /*e000*/  LDSM.16.MT88.4 R124, [R185+UR4+0x1900] ;  /* 0x00190004b97c783b */ /* 0x000fee0008004200 */
[C---:B------:R-:W-:Y:S08]  /*e010*/  HMMA.16816.F32 R116, R16.reuse, R32, R116 ;  /* 0x000000201074723c */ /* 0x040ff00000001874 */
[C---:B------:R-:W-:Y:S01]  /*e020*/  HMMA.16816.F32 R120, R16.reuse, R34, R120 ;  /* 0x000000221078723c */ /* 0x040fe20000001878 */
[----:B------:R-:W4:Y:S07]  /*e030*/  LDSM.16.MT88.4 R32, [R184+UR4+0x5100] ;  /* 0x00510004b820783b */ /* 0x000f2e0008004200 */
[C---:B------:R-:W-:Y:S08]  /*e040*/  HMMA.16816.F32 R36, R16.reuse, R128, R36 ;  /* 0x000000801024723c */ /* 0x040ff00000001824 */
[C---:B------:R-:W-:Y:S08]  /*e050*/  HMMA.16816.F32 R40, R16.reuse, R130, R40 ;  /* 0x000000821028723c */ /* 0x040ff00000001828 */
[C---:B------:R-:W-:Y:S08]  /*e060*/  HMMA.16816.F32 R44, R16.reuse, R132, R44 ;  /* 0x00000084102c723c */ /* 0x040ff0000000182c */
[C---:B------:R-:W-:Y:S01]  /*e070*/  HMMA.16816.F32 R48, R16.reuse, R134, R48 ;  /* 0x000000861030723c */ /* 0x040fe20000001830 */
[----:B------:R-:W-:Y:S07]  /*e080*/  LDSM.16.MT88.4 R132, [R185+UR4+0x3900] ;  /* 0x00390004b984783b */ /* 0x000fee0008004200 */
[C---:B------:R-:W-:Y:S08]  /*e090*/  HMMA.16816.F32 R52, R16.reuse, R136, R52 ;  /* 0x000000881034723c */ /* 0x040ff00000001834 */
[C---:B------:R-:W-:Y:S01]  /*e0a0*/  HMMA.16816.F32 R56, R16.reuse, R138, R56 ;  /* 0x0000008a1038723c */ /* 0x040fe20000001838 */
[----:B------:R-:W-:Y:S07]  /*e0b0*/  LDSM.16.MT88.4 R136, [R13+0x3900] ;  /* 0x003900000d88783b */ /* 0x000fee0000004200 */
        /* <DEDUP_REMOVED lines=12> */
[C---:B--2---:R-:W-:Y:S07]  /*e180*/  HMMA.16816.F32 R92, R16.reuse, R20, R92 ;  /* 0x00000014105c723c */ /* 0x044fee000000185c */
[----:B------:R-:W-:Y:S01]  /*e190*/  IADD3 R21, R219, -0x2, RZ ;  /* 0xfffffffedb157810 */ /* 0x000fe20007ffe0ff */
[----:B------:R-:W-:Y:S03]  /*e1a0*/  HMMA.16816.F32 R96, R16, R22, R96 ;  /* 0x000000161060723c */ /* 0x000fe60000001860 */
[----:B------:R-:W-:Y:S04]  /*e1b0*/  ISETP.GE.AND P0, PT, R21, R194, PT ;  /* 0x000000c21500720c */ /* 0x000fe80003f06270 */
[----:B------:R-:W-:Y:S01]  /*e1c0*/  F2FP.PACK_AB R16, R154, R155 ;  /* 0x0000009b9a10723e */ /* 0x000fe200000000ff */
[----:B------:R-:W-:Y:S01]  /*e1d0*/  FADD.FTZ R155, R155, R166 ;  /* 0x000000a69b9b7221 */ /* 0x000fe20000010000 */
[----:B------:R-:W-:Y:S03]  /*e1e0*/  F2FP.PACK_AB R18, R157, R152 ;  /* 0x000000989d12723e */ /* 0x000fe600000000ff */
[C---:B------:R-:W-:Y:S01]  /*e1f0*/  F2FP.PACK_AB R17, R151.reuse, R150 ;  /* 0x000000969711723e */ /* 0x040fe200000000ff */
[----:B------:R-:W-:Y:S01]  /*e200*/  FADD.FTZ R150, R150, R167 ;  /* 0x000000a796967221 */ /* 0x000fe20000010000 */
[----:B------:R-:W-:Y:S01]  /*e210*/  F2FP.PACK_AB R19, R148, R149 ;  /* 0x000000959413723e */ /* 0x000fe200000000ff */
[----:B------:R-:W-:Y:S02]  /*e220*/  FADD.FTZ R155, R154, R155 ;  /* 0x0000009b9a9b7221 */ /* 0x000fe40000010000 */
[----:B------:R-:W-:Y:S02]  /*e230*/  FADD.FTZ R150, R151, R150 ;  /* 0x0000009697967221 */ /* 0x000fe40000010000 */
[----:B------:R-:W-:Y:S02]  /*e240*/  FADD.FTZ R152, R152, R155 ;  /* 0x0000009b98987221 */ /* 0x000fe40000010000 */
[C---:B------:R-:W-:Y:S01]  /*e250*/  HMMA.16816.F32 R128, R16.reuse, R124, R4 ;  /* 0x0000007c1080723c */ /* 0x040fe20000001804 */
[----:B------:R-:W2:Y:S02]  /*e260*/  LDSM.16.MT88.4 R4, [R184+UR4+0x3900] ;  /* 0x00390004b804783b */ /* 0x000ea40008004200 */
[----:B------:R-:W-:Y:S02]  /*e270*/  FADD.FTZ R149, R149, R150 ;  /* 0x0000009695957221 */ /* 0x000fe40000010000 */
[----:B------:R-:W-:Y:S02]  /*e280*/  FADD.FTZ R217, R157, R152 ;  /* 0x000000989dd97221 */ /* 0x000fe40000010000 */
[----:B------:R-:W-:Y:S01]  /*e290*/  FADD.FTZ R218, R148, R149 ;  /* 0x0000009594da7221 */ /* 0x000fe20000010000 */
[C---:B------:R-:W-:Y:S01]  /*e2a0*/  HMMA.16816.F32 R124, R16.reuse, R126, R8 ;  /* 0x0000007e107c723c */ /* 0x040fe20000001808 */
[----:B------:R-:W5:Y:S07]  /*e2b0*/  LDSM.16.MT88.4 R8, [R14+0x3900] ;  /* 0x003900000e08783b */ /* 0x000f6e0000004200 */
[C---:B-1----:R-:W-:Y:S07]  /*e2c0*/  HMMA.16816.F32 R100, R16.reuse, R24, R100 ;  /* 0x000000181064723c */ /* 0x042fee0000001864 */
[----:B------:R-:W-:Y:S01]  /*e2d0*/  @P0 SHF.R.S32.HI R24, RZ, 0x1f, R21 ;  /* 0x0000001fff180819 */ /* 0x000fe20000011415 */
[C---:B------:R-:W-:Y:S04]  /*e2e0*/  HMMA.16816.F32 R104, R16.reuse, R26, R104 ;  /* 0x0000001a1068723c */ /* 0x040fe80000001868 */
[----:B------:R-:W-:Y:S03]  /*e2f0*/  @P0 IMAD R24, R24, c[0x0][0x1e0], RZ ;  /* 0x0000780018180a24 */ /* 0x000fe600078e02ff */
[C---:B------:R-:W-:Y:S01]  /*e300*/  @P0 IMAD.WIDE.U32 R26, R21.reuse, c[0x0][0x1e0], RZ ;  /* 0x00007800151a0a25 */ /* 0x040fe200078e00ff */
[C---:B---3--:R-:W-:Y:S04]  /*e310*/  HMMA.16816.F32 R108, R16.reuse, R28, R108 ;  /* 0x0000001c106c723c */ /* 0x048fe8000000186c */
[----:B------:R-:W-:Y:S02]  /*e320*/  @P0 IMAD R24, R21, c[0x0][0x1e4], R24 ;  /* 0x0000790015180a24 */ /* 0x000fe400078e0218 */
[----:B------:R-:W1:Y:S02]  /*e330*/  LDSM.16.MT88.4 R20, [R185+UR4+0x5900] ;  /* 0x00590004b914783b */ /* 0x000e640008004200 */
[C---:B------:R-:W-:Y:S08]  /*e340*/  HMMA.16816.F32 R112, R16.reuse, R30, R112 ;  /* 0x0000001e1070723c */ /* 0x040ff00000001870 */
[C---:B----4-:R-:W-:Y:S07]  /*e350*/  HMMA.16816.F32 R116, R16.reuse, R32, R116 ;  /* 0x000000201074723c */ /* 0x050fee0000001874 */
[----:B------:R-:W-:Y:S01]  /*e360*/  @P0 IADD3 R33, R27, R24, RZ ;  /* 0x000000181b210210 */ /* 0x000fe20007ffe0ff */
[C---:B------:R-:W-:Y:S04]  /*e370*/  HMMA.16816.F32 R120, R16.reuse, R34, R120 ;  /* 0x000000221078723c */ /* 0x040fe80000001878 */
[C---:B------:R-:W-:Y:S02]  /*e380*/  @P0 SHF.L.U32 R32, R26.reuse, 0x6, RZ ;  /* 0x000000061a200819 */ /* 0x040fe400000006ff */
[----:B------:R-:W-:Y:S02]  /*e390*/  @P0 SHF.L.U64.HI R33, R26, 0x6, R33 ;  /* 0x000000061a210819 */ /* 0x000fe40000010221 */
[C---:B------:R-:W-:Y:S04]  /*e3a0*/  HMMA.16816.F32 R36, R16.reuse, R132, R36 ;  /* 0x000000841024723c */ /* 0x040fe80000001824 */
[----:B------:R-:W-:Y:S03]  /*e3b0*/  @P0 IADD3 R24, P1, R32, R208, RZ ;  /* 0x000000d020180210 */ /* 0x000fe60007f3e0ff */
[----:B------:R-:W-:Y:S01]  /*e3c0*/  MOV R132, R2 ;  /* 0x0000000200847202 */ /* 0x000fe20000000f00 */
[C---:B------:R-:W-:Y:S08]  /*e3d0*/  HMMA.16816.F32 R40, R16.reuse, R134, R40 ;  /* 0x000000861028723c */ /* 0x040ff00000001828 */
[C---:B------:R-:W-:Y:S08]  /*e3e0*/  HMMA.16816.F32 R44, R16.reuse, R136, R44 ;  /* 0x00000088102c723c */ /* 0x040ff0000000182c */
[C---:B------:R-:W-:Y:S08]  /*e3f0*/  HMMA.16816.F32 R48, R16.reuse, R138, R48 ;  /* 0x0000008a1030723c */ /* 0x040ff00000001830 */
[C---:B--2---:R-:W-:Y:S07]  /*e400*/  HMMA.16816.F32 R52, R16.reuse, R4, R52 ;  /* 0x000000041034723c */ /* 0x044fee0000001834 */
[C---:B------:R-:W-:Y:S01]  /*e410*/  @P0 IADD3.X R5, R33.reuse, R213, RZ, P1, !PT ;  /* 0x000000d521050210 */ /* 0x040fe20000ffe4ff */
[C---:B------:R-:W-:Y:S04]  /*e420*/  HMMA.16816.F32 R56, R16.reuse, R6, R56 ;  /* 0x000000061038723c */ /* 0x040fe80000001838 */
[C---:B------:R-:W-:Y:S04]  /*e430*/  @P0 LEA R28, P1, R24.reuse, c[0x0][0x1c8], 0x1 ;  /* 0x00007200181c0a11 */ /* 0x040fe800078208ff */
[C---:B-----5:R-:W-:Y:S04]  /*e440*/  HMMA.16816.F32 R60, R16.reuse, R8, R60 ;  /* 0x00000008103c723c */ /* 0x060fe8000000183c */
        /* <DEDUP_REMOVED lines=16> */
[C---:B------:R-:W-:Y:S01]  /*e550*/  @P0 IADD3 R9, P1, R32.reuse, R208, RZ ;  /* 0x000000d020090210 */ /* 0x040fe20007f3e0ff */
[C---:B--2---:R-:W-:Y:S03]  /*e560*/  HMMA.16816.F32 R76, R16.reuse, R24, R76 ;  /* 0x00000018104c723c */ /* 0x044fe6000000184c */
[----:B------:R-:W-:Y:S02]  /*e570*/  @P0 IADD3.X R8, R33, R213, RZ, P1, !PT ;  /* 0x000000d521080210 */ /* 0x000fe40000ffe4ff */
[C---:B------:R-:W-:Y:S03]  /*e580*/  @P0 LEA R20, P1, R9.reuse, c[0x0][0x1c8], 0x1 ;  /* 0x0000720009140a11 */ /* 0x040fe600078208ff */
[C---:B------:R-:W-:Y:S04]  /*e590*/  HMMA.16816.F32 R80, R16.reuse, R26, R80 ;  /* 0x0000001a1050723c */ /* 0x040fe80000001850 */
[----:B------:R-:W-:Y:S02]  /*e5a0*/  @P0 LEA.HI.X R21, R9, c[0x0][0x1cc], R8, 0x1, P1 ;  /* 0x0000730009150a11 */ /* 0x000fe400008f0c08 */
[----:B------:R2:W3:Y:S01]  /*e5b0*/  LDSM.16.MT88.4 R8, [R14+0x5900] ;  /* 0x005900000e08783b */ /* 0x0004e20000004200 */
[----:B------:R-:W-:Y:S05]  /*e5c0*/  @P0 IADD3 R3, P1, R32, R225, RZ ;  /* 0x000000e120030210 */ /* 0x000fea0007f3e0ff */
[----:B------:R-:W-:Y:S02]  /*e5d0*/  @P0 IADD3.X R22, R33, R224, RZ, P1, !PT ;  /* 0x000000e021160210 */ /* 0x000fe40000ffe4ff */
[C---:B------:R-:W-:Y:S04]  /*e5e0*/  @P0 LEA R12, P1, R3.reuse, c[0x0][0x1c8], 0x1 ;  /* 0x00007200030c0a11 */ /* 0x040fe800078208ff */
[----:B------:R-:W-:Y:S01]  /*e5f0*/  @P0 LEA.HI.X R13, R3, c[0x0][0x1cc], R22, 0x1, P1 ;  /* 0x00007300030d0a11 */ /* 0x000fe200008f0c16 */
[----:B------:R-:W-:Y:S01]  /*e600*/  @P0 IMAD R22, R216, 0x3000, R202 ;  /* 0x00003000d8160824 */ /* 0x000fe200078e02ca */
[----:B------:R-:W-:Y:S04]  /*e610*/  @P0 IADD3 R32, P1, R32, R223, RZ ;  /* 0x000000df20200210 */ /* 0x000fe80007f3e0ff */
[----:B------:R-:W-:Y:S01]  /*e620*/  @P0 SHF.L.U32 R3, R22, 0x1, RZ ;  /* 0x0000000116030819 */ /* 0x000fe200000006ff */
[C---:B-1----:R-:W-:Y:S03]  /*e630*/  HMMA.16816.F32 R84, R16.reuse, R4, R84 ;  /* 0x000000041054723c */ /* 0x042fe60000001854 */
[----:B------:R-:W-:Y:S01]  /*e640*/  @P0 IADD3.X R33, R33, R222, RZ, P1, !PT ;  /* 0x000000de21210210 */ /* 0x000fe20000ffe4ff */
[----:B------:R-:W-:Y:S01]  /*e650*/  @!PT LDS RZ, [RZ] ;  /* 0x00000000fffff984 */ /* 0x000fe20000000800 */
[----:B------:R-:W-:Y:S01]  /*e660*/  @!PT LDS RZ, [RZ] ;  /* 0x00000000fffff984 */ /* 0x000fe20000000800 */
[----:B------:R-:W-:Y:S01]  /*e670*/  @!PT LDS RZ, [RZ] ;  /* 0x00000000fffff984 */ /* 0x000fe20000000800 */
[----:B------:R1:W-:Y:S01]  /*e680*/  @P0 LDGSTS.E.BYPASS.LTC128B.128 [R3+0xc100], [R28.64], !P5 ;  /* 0x0c1000001c030fae */ /* 0x0003e2000e901d48 */
[C---:B--2---:R-:W-:Y:S03]  /*e690*/  @P0 LEA R14, P1, R32.reuse, c[0x0][0x1c8], 0x1 ;  /* 0x00007200200e0a11 */ /* 0x044fe600078208ff */
[C---:B------:R-:W-:Y:S04]  /*e6a0*/  HMMA.16816.F32 R88, R16.reuse, R6, R88 ;  /* 0x000000061058723c */ /* 0x040fe80000001858 */
[----:B------:R1:W-:Y:S01]  /*e6b0*/  @P0 LDGSTS.E.BYPASS.LTC128B.128 [R3+0xe100], [R30.64], !P4 ;  /* 0x0e1000001e030fae */ /* 0x0003e2000e101d48 */
[----:B------:R-:W-:Y:S07]  /*e6c0*/  @P0 LEA.HI.X R15, R32, c[0x0][0x1cc], R33, 0x1, P1 ;  /* 0x00007300200f0a11 */ /* 0x000fee00008f0c21 */
[----:B------:R1:W-:Y:S01]  /*e6d0*/  @P0 LDGSTS.E.BYPASS.LTC128B.128 [R3+0x10100], [R34.64], !P6 ;  /* 0x1010000022030fae */ /* 0x0003e2000f101d48 */
[C---:B---3--:R-:W-:Y:S07]  /*e6e0*/  HMMA.16816.F32 R92, R16.reuse, R8, R92 ;  /* 0x00000008105c723c */ /* 0x048fee000000185c */
[----:B------:R1:W-:Y:S01]  /*e6f0*/  @P0 LDGSTS.E.BYPASS.LTC128B.128 [R3+0xd100], [R20.64], !P5 ;  /* 0x0d10000014030fae */ /* 0x0003e2000e901d48 */
[----:B------:R-:W-:Y:S07]  /*e700*/  HMMA.16816.F32 R96, R16, R10, R96 ;  /* 0x0000000a1060723c */ /* 0x000fee0000001860 */
[----:B------:R1:W-:Y:S08]  /*e710*/  @P0 LDGSTS.E.BYPASS.LTC128B.128 [R3+0xf100], [R12.64], !P4 ;  /* 0x0f1000000c030fae */ /* 0x0003f0000e101d48 */
[----:B------:R1:W-:Y:S01]  /*e720*/  @P0 LDGSTS.E.BYPASS.LTC128B.128 [R3+0x11100], [R14.64], !P6 ;  /* 0x111000000e030fae */ /* 0x0003e2000f101d48 */
[----:B------:R-:W-:Y:S02]  /*e730*/  ISETP.GE.AND P0, PT, R194, R219, PT ;  /* 0x000000dbc200720c */ /* 0x000fe40003f06270 */
[----:B------:R-:W-:Y:S05]  /*e740*/  IADD3 R219, R219, -0x1, RZ ;  /* 0xffffffffdbdb7810 */ /* 0x000fea0007ffe0ff */
[----:B------:R-:W0:Y:S01]  /*e750*/  LDGDEPBAR ;  /* 0x00000000000079af */ /* 0x000e220000000000 */
[----:B-1----:R-:W-:Y:S05]  /*e760*/  MOV R3, R0 ;  /* 0x0000000000037202 */ /* 0x002fea0000000f00 */
[----:B------:R-:W-:-:S05]  /*e770*/  @!P0 BRA `(.L_x_905) ;  /* 0xffffcb5000008947 */ /* 0x000fca000383ffff */
.L_x_896:
[----:B------:R-:W1:Y:S01]  /*e780*/  SHFL.BFLY PT, R4, R217, 0x2, 0x1f ;  /* 0x0c401f00d9047f89 */ /* 0x000e6200000e0000 */
[----:B------:R-:W-:-:S02]  /*e790*/  MOV R9, 0xff800000 ;  /* 0xff80000000097802 */ /* 0x000fc40000000f00 */
[----:B------:R-:W-:Y:S01]  /*e7a0*/  PLOP3.LUT P2, PT, PT, PT, PT, 0x8, 0x0 ;  /* 0x000000000000781c */ /* 0x000fe20003f4e170 */
[----:B------:R-:W2:Y:S01]  /*e7b0*/  SHFL.BFLY PT, R3, R218, 0x2, 0x1f ;  /* 0x0c401f00da037f89 */ /* 0x000ea200000e0000 */
[----:B-1----:R-:W-:Y:S02]  /*e7c0*/  FADD.FTZ R7, R4, R217 ;  /* 0x000000d904077221 */ /* 0x002fe40000010000 */
[----:B------:R-:W-:Y:S01]  /*e7d0*/  CS2R R4, SRZ ;  /* 0x0000000000047805 */ /* 0x000fe2000001ff00 */
[----:B--2---:R-:W-:Y:S02]  /*e7e0*/  FADD.FTZ R8, R3, R218 ;  /* 0x000000da03087221 */ /* 0x004fe40000010000 */
[----:B------:R-:W1:Y:S04]  /*e7f0*/  SHFL.BFLY PT, R6, R7, 0x1, 0x1f ;  /* 0x0c201f0007067f89 */ /* 0x000e6800000e0000 */
[----:B------:R-:W2:Y:S01]  /*e800*/  SHFL.BFLY PT, R3, R8, 0x1, 0x1f ;  /* 0x0c201f0008037f89 */ /* 0x000ea200000e0000 */
[----:B-1----:R-:W-:-:S02]  /*e810*/  FADD.FTZ R6, R7, R6 ;  /* 0x0000000607067221 */ /* 0x002fc40000010000 */
[----:B--2---:R-:W-:-:S03]  /*e820*/  FADD.FTZ R3, R3, R8 ;  /* 0x0000000803037221 */ /* 0x004fc60000010000 */
[----:B------:R-:W-:Y:S02]  /*e830*/  FSETP.NE.FTZ.AND P1, PT, R6, RZ, PT ;  /* 0x000000ff0600720b */ /* 0x000fe40003f35000 */
[----:B------:R-:W-:-:S11]  /*e840*/  FSETP.NE.FTZ.AND P0, PT, R3, RZ, PT ;  /* 0x000000ff0300720b */ /* 0x000fd60003f15000 */
[----:B------:R-:W1:Y:S01]  /*e850*/  @P1 MUFU.RCP R5, R6 ;  /* 0x0000000600051308 */ /* 0x000e620000001000 */
[----:B------:R-:W-:Y:S02]  /*e860*/  @P1 MOV R12, 0x3f317218 ;  /* 0x3f317218000c1802 */ /* 0x000fe40000000f00 */
[----:B------:R-:W-:-:S05]  /*e870*/  @P0 MOV R13, 0x3f317218 ;  /* 0x3f317218000d0802 */ /* 0x000fca0000000f00 */
[----:B------:R-:W2:Y:S01]  /*e880*/  @P1 MUFU.LG2 R6, R6 ;  /* 0x0000000600061308 */ /* 0x000ea20000000c00 */
[----:B------:R-:W-:-:S07]  /*e890*/  @P0 FMUL.FTZ R13, R13, c[0x0][0x2d0] ;  /* 0x0000b4000d0d0a20 */ /* 0x000fce0000410000 */
[----:B------:R-:W3:Y:S01]  /*e8a0*/  @P0 MUFU.LG2 R10, R3 ;  /* 0x00000003000a0308 */ /* 0x000ee20000000c00 */
[C---:B-1----:R-:W-:Y:S02]  /*e8b0*/  FMUL.FTZ R128, R5.reuse, R128 ;  /* 0x0000008005807220 */ /* 0x042fe40000410000 */
[C---:B------:R-:W-:Y:S02]  /*e8c0*/  FMUL.FTZ R129, R5.reuse, R129 ;  /* 0x0000008105817220 */ /* 0x040fe40000410000 */
[C---:B------:R-:W-:Y:S02]  /*e8d0*/  FMUL.FTZ R124, R5.reuse, R124 ;  /* 0x0000007c057c7220 */ /* 0x040fe40000410000 */
[----:B------:R-:W-:Y:S01]  /*e8e0*/  FMUL.FTZ R125, R5, R125 ;  /* 0x0000007d057d7220 */ /* 0x000fe20000410000 */
[----:B------:R1:W4:Y:S01]  /*e8f0*/  @P0 MUFU.RCP R4, R3 ;  /* 0x0000000300040308 */ /* 0x0003220000001000 */
[----:B--2---:R-:W-:Y:S02]  /*e900*/  @P1 FMUL.FTZ R11, R6, 0.69314718246459960938 ;  /* 0x3f317218060b1820 */ /* 0x004fe40000410000 */
[----:B------:R-:W-:-:S02]  /*e910*/  @P1 FMUL.FTZ R6, R12, c[0x0][0x2d0] ;  /* 0x0000b4000c061a20 */ /* 0x000fc40000410000 */
[C---:B------:R-:W-:Y:S02]  /*e920*/  FMUL.FTZ R100, R5.reuse, R100 ;  /* 0x0000006405647220 */ /* 0x040fe40000410000 */
        /* <DEDUP_REMOVED lines=95> */
.L_x_863:
        /* <DEDUP_REMOVED lines=36> */
[----:B------:R-:W-:Y:S01]  /*f160*/  ISETP.NE.U32.AND P0, PT, R8, 0x1, PT ;  /* 0x000000010800780c */ /* 0x000fe20003f05070 */
[----:B------:R-:W-:Y:S01]  /*f170*/  IMAD.MOV.U32 R8, RZ, RZ, 0x20 ;  /* 0x00000020ff087424 */ /* 0x000fe200078e00ff */
[----:B------:R-:W-:Y:S02]  /*f180*/  LEA.HI R6, R6, R6, RZ, 0x1d ;  /* 0x0000000606067211 */ /* 0x000fe400078fe8ff */
[----:B------:R-:W-:Y:S02]  /*f190*/  R2P PR, R13, 0x6 ;  /* 0x000000060d007804 */ /* 0x000fe40000000000 */
        /* <DEDUP_REMOVED lines=27> */
[----:B------:R-:W-:Y:S01]  /*f350*/  F2FP.PACK_AB R52, R53, R52 ;  /* 0x000000343534723e */ /* 0x000fe200000000ff */
[----:B------:R-:W-:Y:S01]  /*f360*/  IMAD.MOV.U32 R6, RZ, RZ, 0x4 ;  /* 0x00000004ff067424 */ /* 0x000fe200078e00ff */
        /* <DEDUP_REMOVED lines=64> */
[----:B-1----:R-:W-:-:S03]  /*f770*/  IMAD.WIDE R12, R203, R6, c[0x0][0x500] ;  /* 0x00014000cb0c7625 */ /* 0x002fc600078e0206 */
[----:B------:R1:W-:Y:S04]  /*f780*/  STS [R23+0x8080], R92 ;  /* 0x0080805c17007388 */ /* 0x0003e80000000800 */
[----:B------:R1:W-:Y:S04]  /*f790*/  STS [R23+0x8480], R94 ;  /* 0x0084805e17007388 */ /* 0x0003e80000000800 */
[----:B------:R1:W-:Y:S04]  /*f7a0*/  STS [R25+0x8000], R96 ;  /* 0x0080006019007388 */ /* 0x0003e80000000800 */
[----:B------:R1:W-:Y:S04]  /*f7b0*/  STS [R25+0x8400], R98 ;  /* 0x0084006219007388 */ /* 0x0003e80000000800 */
[----:B------:R-:W-:Y:S01]  /*f7c0*/  BAR.SYNC.DEFER_BLOCKING 0x1, 0x100 ;  /* 0x0044000000007b1d */ /* 0x000fe20000010000 */
[----:B------:R-:W-:-:S02]  /*f7d0*/  IMAD.MOV.U32 R5, RZ, RZ, c[0x0][0x388] ;  /* 0x0000e200ff057624 */ /* 0x000fc400078e00ff */
[----:B--2---:R-:W-:-:S03]  /*f7e0*/  @P1 IMAD.WIDE R16, R203, R6, c[0x0][0x508] ;  /* 0x00014200cb101625 */ /* 0x004fc600078e0206 */
[----:B------:R-:W2:Y:S04]  /*f7f0*/  @P0 LDG.E R7, [R12.64] ;  /* 0x000000080c070981 */ /* 0x000ea8000c1e1900 */
[----:B------:R1:W5:Y:S01]  /*f800*/  @P1 LDG.E R5, [R16.64] ;  /* 0x0000000810051981 */ /* 0x000362000c1e1900 */
[----:B---3--:R-:W-:Y:S02]  /*f810*/  CS2R R20, SRZ ;  /* 0x0000000000147805 */ /* 0x008fe4000001ff00 */
[--C-:B--2---:R-:W-:Y:S01]  /*f820*/  @P0 SHF.R.S32.HI R21, RZ, 0x1f, R7.reuse ;  /* 0x0000001fff150819 */ /* 0x104fe20000011407 */
[----:B------:R-:W-:Y:S01]  /*f830*/  @P0 IMAD.MOV.U32 R20, RZ, RZ, R7 ;  /* 0x000000ffff140224 */ /* 0x000fe200078e0007 */
[----:B------:R-:W-:Y:S05]  /*f840*/  @P1 BRA `(.L_x_907) ;  /* 0x0000004000001947 */ /* 0x000fea0003800000 */
[----:B-1----:R-:W-:Y:S05]  /*f850*/  @!P0 BRA `(.L_x_907) ;  /* 0x0000003000008947 */ /* 0x002fea0003800000 */
[----:B-----5:R-:W2:Y:S04]  /*f860*/  LDG.E R5, [R12.64] ;  /* 0x000000080c057981 */ /* 0x020ea8000c1e1900 */
[----:B------:R-:W2:Y:S02]  /*f870*/  LDG.E R6, [R12.64+0x4] ;  /* 0x000004080c067981 */ /* 0x000ea4000c1e1900 */
[----:B--2---:R-:W-:-:S02]  /*f880*/  IADD3 R5, -R5, R6, RZ ;  /* 0x0000000605057210 */ /* 0x004fc40007ffe1ff */
.L_x_907:
        /* <DEDUP_REMOVED lines=15> */
[----:B------:R-:W-:Y:S02]  /*f980*/  IADD3 R2, R2, -R7, RZ ;  /* 0x8000000702027210 */ /* 0x000fe40007ffe0ff */
[----:B------:R-:W-:Y:S02]  /*f990*/  LOP3.LUT R6, R6, 0x1ffffffe, RZ, 0xc0, !PT ;  /* 0x1ffffffe06067812 */ /* 0x000fe400078ec0ff */
[-C--:B------:R-:W-:Y:S02]  /*f9a0*/  LEA.HI R8, R11, R0.reuse, RZ, 0x3 ;  /* 0x000000000b087211 */ /* 0x080fe400078f18ff */
[----:B------:R-:W-:Y:S01]  /*f9b0*/  SHF.R.S32.HI R17, RZ, 0x2, R17 ;  /* 0x00000002ff117819 */ /* 0x000fe20000011411 */
[----:B------:R-:W-:Y:S01]  /*f9c0*/  IMAD.IADD R13, R15, 0x1, -R6 ;  /* 0x000000010f0d7824 */ /* 0x000fe200078e0a06 */
[----:B------:R-:W-:Y:S01]  /*f9d0*/  LOP3.LUT R7, R8, 0xfffffff8, RZ, 0xc0, !PT ;  /* 0xfffffff808077812 */ /* 0x000fe200078ec0ff */
[----:B------:R-:W-:Y:S01]  /*f9e0*/  IMAD R15, R21, c[0x0][0x3a0], RZ ;  /* 0x0000e800150f7a24 */ /* 0x000fe200078e02ff */
[-C--:B------:R-:W-:Y:S01]  /*f9f0*/  LEA.HI R11, R11, R0.reuse, RZ, 0x6 ;  /* 0x000000000b0b7211 */ /* 0x080fe200078f30ff */
[----:B------:R-:W-:Y:S01]  /*fa00*/  IMAD R2, R2, 0x10, R17 ;  /* 0x0000001002027824 */ /* 0x000fe200078e0211 */
[----:B------:R-:W-:Y:S01]  /*fa10*/  IADD3 R7, -R7, R0, RZ ;  /* 0x0000000007077210 */ /* 0x000fe20007ffe1ff */
[----:B------:R-:W-:Y:S01]  /*fa20*/  IMAD R15, R20, c[0x0][0x3a4], R15 ;  /* 0x0000e900140f7a24 */ /* 0x000fe200078e020f */
[----:B--2---:R-:W-:Y:S01]  /*fa30*/  SHF.R.S32.HI R17, RZ, 0x1f, R14 ;  /* 0x0000001fff117819 */ /* 0x004fe2000001140e */
[----:B------:R-:W-:Y:S01]  /*fa40*/  IMAD R0, R13, 0x8, R2 ;  /* 0x000000080d007824 */ /* 0x000fe200078e0202 */
[----:B------:R-:W-:Y:S01]  /*fa50*/  MOV R22, R20 ;  /* 0x0000001400167202 */ /* 0x000fe20000000f00 */
[----:B------:R-:W-:Y:S01]  /*fa60*/  IMAD.IADD R19, R19, 0x1, R15 ;  /* 0x0000000113137824 */ /* 0x000fe200078e020f */
[----:B------:R-:W-:Y:S01]  /*fa70*/  LOP3.LUT P2, RZ, R4, 0x3, RZ, 0xc0, !PT ;  /* 0x0000000304ff7812 */ /* 0x000fe2000784c0ff */
[----:B-1----:R-:W-:Y:S01]  /*fa80*/  IMAD R13, R57, 0x80, R0 ;  /* 0x00000080390d7824 */ /* 0x002fe200078e0200 */
[----:B------:R-:W-:Y:S01]  /*fa90*/  SHF.R.S32.HI R4, RZ, 0x1f, R203 ;  /* 0x0000001fff047819 */ /* 0x000fe200000114cb */
[----:B------:R-:W-:Y:S01]  /*faa0*/  IMAD R15, R17, c[0x0][0x490], RZ ;  /* 0x00012400110f7a24 */ /* 0x000fe200078e02ff */
[----:B------:R-:W-:Y:S01]  /*fab0*/  SEL R203, R203, RZ, !P0 ;  /* 0x000000ffcbcb7207 */ /* 0x000fe20004000000 */
[----:B------:R-:W-:Y:S01]  /*fac0*/  @P1 IMAD.HI.U32 R0, R13, c[0x0][0x4ec], RZ ;  /* 0x00013b000d001a27 */ /* 0x000fe200078e00ff */
[----:B------:R-:W-:-:S02]  /*fad0*/  MOV R20, R13 ;  /* 0x0000000d00147202 */ /* 0x000fc40000000f00 */
[----:B------:R-:W-:Y:S01]  /*fae0*/  SEL R4, R4, RZ, !P0 ;  /* 0x000000ff04047207 */ /* 0x000fe20004000000 */
[C---:B------:R-:W-:Y:S01]  /*faf0*/  IMAD.WIDE.U32 R22, R14.reuse, c[0x0][0x490], R22 ;  /* 0x000124000e167a25 */ /* 0x040fe200078e0016 */
[----:B------:R-:W-:Y:S02]  /*fb00*/  @P1 SHF.R.U32.HI R20, RZ, c[0x0][0x4f0], R0 ;  /* 0x00013c00ff141a19 */ /* 0x000fe40000011600 */
[----:B------:R-:W-:Y:S01]  /*fb10*/  SHF.R.S32.HI R8, RZ, 0x3, R8 ;  /* 0x00000003ff087819 */ /* 0x000fe20000011408 */
[----:B------:R-:W-:Y:S01]  /*fb20*/  IMAD R15, R14, c[0x0][0x494], R15 ;  /* 0x000125000e0f7a24 */ /* 0x000fe200078e020f */
[--C-:B------:R-:W-:Y:S01]  /*fb30*/  SHF.R.S32.HI R16, RZ, 0x1f, R20.reuse ;  /* 0x0000001fff107819 */ /* 0x100fe20000011414 */
[----:B------:R-:W-:Y:S01]  /*fb40*/  IMAD R17, R17, c[0x0][0x3e8], RZ ;  /* 0x0000fa0011117a24 */ /* 0x000fe200078e02ff */
[----:B------:R-:W-:Y:S01]  /*fb50*/  LEA R10, R7, R8, 0x5 ;  /* 0x00000008070a7211 */ /* 0x000fe200078e28ff */
[----:B------:R-:W-:Y:S02]  /*fb60*/  IMAD.IADD R23, R23, 0x1, R15 ;  /* 0x0000000117177824 */ /* 0x000fe400078e020f */
[----:B------:R-:W-:-:S02]  /*fb70*/  IMAD.MOV R12, RZ, RZ, -R20 ;  /* 0x000000ffff0c7224 */ /* 0x000fc400078e0a14 */
[C---:B------:R-:W-:Y:S02]  /*fb80*/  IMAD R17, R14.reuse, c[0x0][0x3ec], R17 ;  /* 0x0000fb000e117a24 */ /* 0x040fe400078e0211 */
[----:B------:R-:W-:Y:S01]  /*fb90*/  IMAD.WIDE.U32 R14, R14, c[0x0][0x3e8], R18 ;  /* 0x0000fa000e0e7a25 */ /* 0x000fe200078e0012 */
[----:B------:R-:W-:-:S03]  /*fba0*/  LEA R19, R57, R2, 0x7 ;  /* 0x0000000239137211 */ /* 0x000fc600078e38ff */
        /* <DEDUP_REMOVED lines=8> */
[----:B------:R-:W-:Y:S01]  /*fc30*/  IMAD.SHL.U32 R0, R8, 0x40, RZ ;  /* 0x0000004008007824 */ /* 0x000fe200078e00ff */
[----:B------:R-:W-:Y:S01]  /*fc40*/  IADD3.X R21, R16, R23, R13, P0, !PT ;  /* 0x0000001710157210 */ /* 0x000fe200007fe40d */
[----:B------:R-:W-:Y:S02]  /*fc50*/  IMAD R17, R12, c[0x0][0x48c], R17 ;  /* 0x000123000c117a24 */ /* 0x000fe400078e0211 */
[C---:B------:R-:W-:Y:S01]  /*fc60*/  IMAD R10, R57.reuse, 0x80, R10 ;  /* 0x00000080390a7824 */ /* 0x040fe200078e020a */
[----:B------:R-:W-:Y:S01]  /*fc70*/  LOP3.LUT R13, R0, 0x1c0, RZ, 0xc0, !PT ;  /* 0x000001c0000d7812 */ /* 0x000fe200078ec0ff */
[----:B------:R-:W-:Y:S01]  /*fc80*/  IMAD.WIDE.U32 R20, R12, c[0x0][0x488], R20 ;  /* 0x000122000c147a25 */ /* 0x000fe200078e0014 */
[----:B------:R-:W-:-:S03]  /*fc90*/  LEA R57, R57, R8, 0x7 ;  /* 0x0000000839397211 */ /* 0x000fc600078e38ff */
[----:B------:R-:W-:Y:S01]  /*fca0*/  IMAD.SHL.U32 R0, R7, 0x8, RZ ;  /* 0x0000000807007824 */ /* 0x000fe200078e00ff */
[----:B------:R-:W-:Y:S01]  /*fcb0*/  LEA R7, P0, R20, c[0x0][0x450], 0x2 ;  /* 0x0001140014077a11 */ /* 0x000fe200078010ff */
[----:B------:R-:W-:Y:S01]  /*fcc0*/  @P1 IMAD.HI.U32 R18, R10, c[0x0][0x4ec], RZ ;  /* 0x00013b000a121a27 */ /* 0x000fe200078e00ff */
[----:B------:R-:W-:-:S03]  /*fcd0*/  IADD3 R17, R21, R17, RZ ;  /* 0x0000001115117210 */ /* 0x000fc60007ffe0ff */
[----:B------:R-:W-:Y:S01]  /*fce0*/  IMAD R12, R4, c[0x0][0x3f0], RZ ;  /* 0x0000fc00040c7a24 */ /* 0x000fe200078e02ff */
[----:B------:R-:W-:Y:S01]  /*fcf0*/  LEA.HI.X R17, R20, c[0x0][0x454], R17, 0x2, P0 ;  /* 0x0001150014117a11 */ /* 0x000fe200000f1411 */
[----:B------:R-:W-:Y:S01]  /*fd00*/  IMAD.MOV.U32 R6, RZ, RZ, R10 ;  /* 0x000000ffff067224 */ /* 0x000fe200078e000a */
[----:B------:R-:W-:Y:S01]  /*fd10*/  SHF.R.U32.HI R4, RZ, 0x3, R13 ;  /* 0x00000003ff047819 */ /* 0x000fe2000001160d */
[----:B------:R-:W-:Y:S01]  /*fd20*/  SHFL.IDX PT, R34, R7, RZ, 0x1c1f ;  /* 0x001c1fff07227589 */ /* 0x000fe200000e0000 */
[----:B------:R-:W-:Y:S01]  /*fd30*/  @P1 SHF.R.U32.HI R6, RZ, c[0x0][0x4f0], R18 ;  /* 0x00013c00ff061a19 */ /* 0x000fe20000011612 */
[----:B------:R-:W-:Y:S01]  /*fd40*/  IMAD R12, R203, c[0x0][0x3f4], R12 ;  /* 0x0000fd00cb0c7a24 */ /* 0x000fe200078e020c */
[----:B------:R-:W-:Y:S01]  /*fd50*/  LOP3.LUT R13, R13, 0x38, R0, 0xf8, !PT ;  /* 0x000000380d0d7812 */ /* 0x000fe200078ef800 */
[----:B------:R-:W1:Y:S01]  /*fd60*/  SHFL.IDX PT, R35, R17, RZ, 0x1c1f ;  /* 0x001c1fff11237589 */ /* 0x000e6200000e0000 */
[----:B------:R-:W-:Y:S01]  /*fd70*/  SHF.R.S32.HI R16, RZ, 0x1f, R6 ;  /* 0x0000001fff107819 */ /* 0x000fe20000011406 */
[----:B------:R-:W-:Y:S01]  /*fd80*/  IMAD.WIDE.U32 R14, R203, c[0x0][0x3f0], R14 ;  /* 0x0000fc00cb0e7a25 */ /* 0x000fe200078e000e */
[----:B------:R-:W-:Y:S01]  /*fd90*/  LOP3.LUT R4, R13, R4, RZ, 0x3c, !PT ;  /* 0x000000040d047212 */ /* 0x000fe200078e3cff */
[----:B------:R-:W-:Y:S02]  /*fda0*/  SHFL.IDX PT, R48, R7, 0x1, 0x1c1f ;  /* 0x003c1f0007307f89 */ /* 0x000fe400000e0000 */
[----:B------:R-:W-:-:S02]  /*fdb0*/  IMAD.MOV R13, RZ, RZ, -R6 ;  /* 0x000000ffff0d7224 */ /* 0x000fc400078e0a06 */
[----:B------:R-:W2:Y:S01]  /*fdc0*/  SHFL.IDX PT, R49, R17, 0x1, 0x1c1f ;  /* 0x003c1f0011317f89 */ /* 0x000ea200000e0000 */
[----:B-----5:R-:W-:Y:S01]  /*fdd0*/  IMAD R2, R5, c[0x0][0x4e8], RZ ;  /* 0x00013a0005027a24 */ /* 0x020fe200078e02ff */
[----:B------:R-:W-:Y:S01]  /*fde0*/  IADD3 R5, R19, 0x8, RZ ;  /* 0x0000000813057810 */ /* 0x000fe20007ffe0ff */
[----:B------:R-:W-:Y:S02]  /*fdf0*/  IMAD.IADD R15, R15, 0x1, R12 ;  /* 0x000000010f0f7824 */ /* 0x000fe400078e020c */
[----:B------:R-:W-:Y:S01]  /*fe00*/  IMAD R13, R13, c[0x0][0x4e8], R10 ;  /* 0x00013a000d0d7a24 */ /* 0x000fe200078e020a */
[-C--:B------:R-:W-:Y:S01]  /*fe10*/  ISETP.GE.OR P1, PT, R19, R2.reuse, P2 ;  /* 0x000000021300720c */ /* 0x080fe20001726670 */
[----:B------:R-:W-:Y:S01]  /*fe20*/  IMAD R21, R16, c[0x0][0x3e0], RZ ;  /* 0x0000f80010157a24 */ /* 0x000fe200078e02ff */
[----:B------:R-:W-:Y:S01]  /*fe30*/  ISETP.GE.OR P0, PT, R5, R2, P2 ;  /* 0x000000020500720c */ /* 0x000fe20001706670 */
[----:B------:R-:W-:Y:S02]  /*fe40*/  IMAD.SHL.U32 R11, R11, 0x8, RZ ;  /* 0x000000080b0b7824 */ /* 0x000fe400078e00ff */
[----:B------:R-:W-:-:S02]  /*fe50*/  IMAD R21, R6, c[0x0][0x3e4], R21 ;  /* 0x0000f90006157a24 */ /* 0x000fc400078e0215 */
[----:B------:R-:W-:Y:S01]  /*fe60*/  IMAD.WIDE.U32 R14, R6, c[0x0][0x3e0], R14 ;  /* 0x0000f800060e7a25 */ /* 0x000fe200078e000e */
[----:B------:R-:W-:Y:S02]  /*fe70*/  SHF.R.S32.HI R6, RZ, 0x1f, R13 ;  /* 0x0000001fff067819 */ /* 0x000fe4000001140d */
[----:B------:R-:W-:Y:S01]  /*fe80*/  LOP3.LUT R4, R4, 0x7ffffe00, R11, 0xf8, !PT ;  /* 0x7ffffe0004047812 */ /* 0x000fe200078ef80b */
[----:B------:R-:W-:Y:S02]  /*fe90*/  IMAD.IADD R15, R15, 0x1, R21 ;  /* 0x000000010f0f7824 */ /* 0x000fe400078e0215 */
[----:B------:R-:W-:Y:S01]  /*fea0*/  IMAD R6, R6, c[0x0][0x3d8], RZ ;  /* 0x0000f60006067a24 */ /* 0x000fe200078e02ff */
[----:B------:R-:W-:Y:S01]  /*feb0*/  SHF.L.U32 R58, R4, 0x1, RZ ;  /* 0x00000001043a7819 */ /* 0x000fe200000006ff */
[----:B-1----:R1:W-:Y:S01]  /*fec0*/  @!P1 ST.E [R34.64], R3 ;  /* 0x0000000322009985 */ /* 0x0023e2000c101908 */
[----:B------:R-:W-:-:S03]  /*fed0*/  IMAD.WIDE.U32 R32, R13, c[0x0][0x3d8], R14 ;  /* 0x0000f6000d207a25 */ /* 0x000fc600078e000e */
[----:B--2---:R1:W-:Y:S01]  /*fee0*/  @!P0 ST.E [R48.64], R9 ;  /* 0x0000000930008985 */ /* 0x0043e2000c101908 */
[----:B------:R-:W-:Y:S01]  /*fef0*/  IMAD R10, R13, c[0x0][0x3dc], R6 ;  /* 0x0000f7000d0a7a24 */ /* 0x000fe200078e0206 */
[----:B------:R-:W-:Y:S02]  /*ff00*/  LEA R56, P0, R32, c[0x0][0x380], 0x1 ;  /* 0x0000e00020387a11 */ /* 0x000fe400078008ff */
[----:B------:R1:W2:Y:S01]  /*ff10*/  LDS.128 R44, [R58+0x1080] ;  /* 0x001080003a2c7984 */ /* 0x0002a20000000c00 */
[----:B------:R-:W-:-:S03]  /*ff20*/  IMAD.IADD R10, R33, 0x1, R10 ;  /* 0x00000001210a7824 */ /* 0x000fc600078e020a */
[----:B------:R1:W3:Y:S02]  /*ff30*/  LDS.128 R40, [R58+0x2080] ;  /* 0x002080003a287984 */ /* 0x0002e40000000c00 */
[----:B------:R-:W-:Y:S02]  /*ff40*/  LEA.HI.X R55, R32, c[0x0][0x384], R10, 0x1, P0 ;  /* 0x0000e10020377a11 */ /* 0x000fe400000f0c0a */
[----:B------:R1:W4:Y:S01]  /*ff50*/  LDS.128 R36, [R58+0x3080] ;  /* 0x003080003a247984 */ /* 0x0003220000000c00 */
[----:B------:R-:W-:-:S03]  /*ff60*/  ISETP.GE.AND P0, PT, R57, R2, PT ;  /* 0x000000023900720c */ /* 0x000fc60003f06270 */
        /* <DEDUP_REMOVED lines=29> */
.L_x_909:
[----:B--2---:R-:W-:Y:S05]  /*10140*/  BSYNC B0 ;  /* 0x0000000000007941 */ /* 0x004fea0003800000 */
.L_x_908:
[----:B-1----:R-:W-:Y:S01]  /*10150*/  IADD3 R3, R57, 0x20, RZ ;  /* 0x0000002039037810 */ /* 0x002fe20007ffe0ff */
[----:B------:R1:W2:Y:S01]  /*10160*/  SHFL.IDX PT, R33, R55, 0x1, 0x181f ;  /* 0x00381f0037217f89 */ /* 0x0002a200000e0000 */
        /* <DEDUP_REMOVED lines=21> */
.L_x_911:
[----:B------:R-:W-:Y:S05]  /*102c0*/  BSYNC B0 ;  /* 0x0000000000007941 */ /* 0x000fea0003800000 */
.L_x_910:
        /* <DEDUP_REMOVED lines=23> */
.L_x_913:
[----:B------:R-:W-:Y:S05]  /*10440*/  BSYNC B0 ;  /* 0x0000000000007941 */ /* 0x000fea0003800000 */
.L_x_912:
        /* <DEDUP_REMOVED lines=24> */
.L_x_906:
        /* <DEDUP_REMOVED lines=18> */
.L_x_914:
        /* <DEDUP_REMOVED lines=17> */
[----:B------:R-:W-:Y:S01]  /*10800*/  ISETP.NE.AND P0, PT, R3, 0x1, PT ;  /* 0x000000010300780c */ /* 0x000fe20003f05270 */
[----:B------:R-:W-:-:S04]  /*10810*/  IMAD R8, R9, c[0x0][0x498], RZ ;  /* 0x0001260009087a24 */ /* 0x000fc800078e02ff */
[----:B------:R-:W-:-:S08]  /*10820*/  IMAD R8, R203, c[0x0][0x49c], R8 ;  /* 0x00012700cb087a24 */ /* 0x000fd000078e0208 */
[----:B------:R-:W-:-:S05]  /*10830*/  @P0 IMAD.HI.U32 R5, R7, c[0x0][0x4ec], RZ ;  /* 0x00013b0007050a27 */ /* 0x000fca00078e00ff */
[----:B------:R-:W-:Y:S01]  /*10840*/  @P0 SHF.R.U32.HI R6, RZ, c[0x0][0x4f0], R5 ;  /* 0x00013c00ff060a19 */ /* 0x000fe20000011605 */
[----:B-1----:R-:W-:Y:S01]  /*10850*/  IMAD.WIDE.U32 R10, R4, c[0x0][0x490], R10 ;  /* 0x00012400040a7a25 */ /* 0x002fe200078e000a */
[----:B------:R-:W-:-:S05]  /*10860*/  SHF.R.S32.HI R3, RZ, 0x1f, R4 ;  /* 0x0000001fff037819 */ /* 0x000fca0000011404 */
[----:B------:R-:W-:-:S04]  /*10870*/  IMAD R3, R3, c[0x0][0x490], RZ ;  /* 0x0001240003037a24 */ /* 0x000fc800078e02ff */
[----:B------:R-:W-:Y:S01]  /*10880*/  IMAD R3, R4, c[0x0][0x494], R3 ;  /* 0x0001250004037a24 */ /* 0x000fe200078e0203 */
[----:B------:R-:W-:-:S03]  /*10890*/  IADD3 R4, -R6, RZ, RZ ;  /* 0x000000ff06047210 */ /* 0x000fc60007ffe1ff */
[----:B------:R-:W-:Y:S01]  /*108a0*/  IMAD.IADD R11, R3, 0x1, R11 ;  /* 0x00000001030b7824 */ /* 0x000fe200078e020b */
[----:B------:R-:W-:Y:S01]  /*108b0*/  SHF.R.S32.HI R3, RZ, 0x1f, R6 ;  /* 0x0000001fff037819 */ /* 0x000fe20000011406 */
[----:B------:R-:W-:Y:S02]  /*108c0*/  IMAD R4, R4, c[0x0][0x4e8], R7 ;  /* 0x00013a0004047a24 */ /* 0x000fe400078e0207 */
[----:B------:R-:W-:-:S03]  /*108d0*/  IMAD.WIDE.U32 R10, R203, c[0x0][0x498], R10 ;  /* 0x00012600cb0a7a25 */ /* 0x000fc600078e000a */
[----:B------:R-:W-:Y:S02]  /*108e0*/  SHF.R.S32.HI R5, RZ, 0x1f, R4 ;  /* 0x0000001fff057819 */ /* 0x000fe40000011404 */
        /* <DEDUP_REMOVED lines=10> */
.L_x_916:
[----:B------:R-:W-:Y:S05]  /*10990*/  BSYNC B0 ;  /* 0x0000000000007941 */ /* 0x000fea0003800000 */
.L_x_915:
        /* <DEDUP_REMOVED lines=11> */
[----:B-----5:R-:W-:Y:S01]  /*10a50*/  IMAD R2, R2, c[0x0][0x4e8], RZ ;  /* 0x00013a0002027a24 */ /* 0x020fe200078e02ff */
[----:B------:R-:W-:Y:S01]  /*10a60*/  SHF.R.S32.HI R4, RZ, 0x3, R4 ;  /* 0x00000003ff047819 */ /* 0x000fe20000011404 */
[----:B------:R-:W-:Y:S01]  /*10a70*/  IMAD.IADD R5, R0, 0x1, -R5 ;  /* 0x0000000100057824 */ /* 0x000fe200078e0a05 */
[----:B------:R-:W-:-:S04]  /*10a80*/  IADD3 R13, R13, R10, RZ ;  /* 0x0000000a0d0d7210 */ /* 0x000fc80007ffe0ff */
        /* <DEDUP_REMOVED lines=8> */
[----:B------:R-:W-:Y:S01]  /*10b10*/  @P0 IMAD.HI.U32 R0, R3, c[0x0][0x4ec], RZ ;  /* 0x00013b0003000a27 */ /* 0x000fe200078e00ff */
[----:B------:R-:W-:Y:S02]  /*10b20*/  MOV R7, R3 ;  /* 0x0000000300077202 */ /* 0x000fe40000000f00 */
[----:B------:R-:W-:Y:S01]  /*10b30*/  IADD3 R13, R6, R13, RZ ;  /* 0x0000000d060d7210 */ /* 0x000fe20007ffe0ff */
[----:B------:R-:W-:Y:S01]  /*10b40*/  IMAD R6, R9, c[0x0][0x3f0], RZ ;  /* 0x0000fc0009067a24 */ /* 0x000fe200078e02ff */
[----:B------:R-:W-:-:S03]  /*10b50*/  @P0 SHF.R.U32.HI R7, RZ, c[0x0][0x4f0], R0 ;  /* 0x00013c00ff070a19 */ /* 0x000fc60000011600 */
[C---:B------:R-:W-:Y:S01]  /*10b60*/  IMAD R6, R203.reuse, c[0x0][0x3f4], R6 ;  /* 0x0000fd00cb067a24 */ /* 0x040fe200078e0206 */
[----:B------:R-:W-:Y:S01]  /*10b70*/  SHF.R.S32.HI R9, RZ, 0x1f, R7 ;  /* 0x0000001fff097819 */ /* 0x000fe20000011407 */
[----:B------:R-:W-:-:S04]  /*10b80*/  IMAD.WIDE.U32 R12, R203, c[0x0][0x3f0], R12 ;  /* 0x0000fc00cb0c7a25 */ /* 0x000fc800078e000c */
[----:B------:R-:W-:Y:S01]  /*10b90*/  IMAD.MOV R0, RZ, RZ, -R7 ;  /* 0x000000ffff007224 */ /* 0x000fe200078e0a07 */
[----:B------:R-:W-:Y:S01]  /*10ba0*/  IADD3 R13, R13, R6, RZ ;  /* 0x000000060d0d7210 */ /* 0x000fe20007ffe0ff */
[----:B------:R-:W-:Y:S01]  /*10bb0*/  IMAD R6, R9, c[0x0][0x3e0], RZ ;  /* 0x0000f80009067a24 */ /* 0x000fe200078e02ff */
[----:B------:R-:W-:Y:S01]  /*10bc0*/  LEA R9, R8, R4, 0x7 ;  /* 0x0000000408097211 */ /* 0x000fe200078e38ff */
        /* <DEDUP_REMOVED lines=31> */
.L_x_918:
[----:B------:R-:W-:Y:S05]  /*10dc0*/  BSYNC B0 ;  /* 0x0000000000007941 */ /* 0x000fea0003800000 */
.L_x_917:
        /* <DEDUP_REMOVED lines=21> */
.L_x_920:
[----:B------:R-:W-:Y:S05]  /*10f20*/  BSYNC B0 ;  /* 0x0000000000007941 */ /* 0x000fea0003800000 */
.L_x_919:
        /* <DEDUP_REMOVED lines=21> */
.L_x_922:
[----:B------:R-:W-:Y:S05]  /*11080*/  BSYNC B0 ;  /* 0x0000000000007941 */ /* 0x000fea0003800000 */
.L_x_921:
        /* <DEDUP_REMOVED lines=22> */
.L_x_923:
        /* <DEDUP_REMOVED lines=9> */
.L_x_1298:


//--------------------- .text._ZN7cutlass13device_kernelIN5flash19enable_sm80_to_sm89INS1_16FlashAttnFwdSm80INS1_25CollectiveMainloopFwdSm80ILi8ELi2ELb0EN4cute5tupleIJNS5_1CILi128EEENS7_ILi64EEENS7_ILi192EEEEEELi192ENS_6half_tEfNS_4arch4Sm80ELb0ELb1ELb0ELb1ELb0ELb1ELb1ELb0EEENS1_21CollectiveEpilogueFwdINS6_IJS8_SA_S9_EEENS6_IJNS7_ILi1EEESI_SI_EEESC_SE_Li256ELb1ELb1ELb0ELb0EEENS1_19SingleTileSchedulerILb1ELb0ELb1ELi128EEEEEEEEEvNT_6ParamsE --------------------------
	.section	.text._ZN7cutlass13device_kernelIN5flash19enable_sm80_to_sm89INS1_16FlashAttnFwdSm80INS1_25CollectiveMainloopFwdSm80ILi8ELi2ELb0EN4cute5tupleIJNS5_1CILi128EEENS7_ILi64EEENS7_ILi192EEEEEELi192ENS_6half_tEfNS_4arch4Sm80ELb0ELb1ELb0ELb1ELb0ELb1ELb1ELb0EEENS1_21CollectiveEpilogueFwdINS6_IJS8_SA_S9_EEENS6_IJNS7_ILi1EEESI_SI_EEESC_SE_Li256ELb1ELb1ELb0ELb0EEENS1_19SingleTileSchedulerILb1ELb0ELb1ELi128EEEEEEEEEvNT_6ParamsE,"ax",@progbits
	.sectioninfo	@"SHI_REGISTERS=236"
	.align	128
.text._ZN7cutlass13device_kernelIN5flash19enable_sm80_to_sm89INS1_16FlashAttnFwdSm80INS1_25CollectiveMainloopFwdSm80ILi8ELi2ELb0EN4cute5tupleIJNS5_1CILi128EEENS7_ILi64EEENS7_ILi192EEEEEELi192ENS_6half_tEfNS_4arch4Sm80ELb0ELb1ELb0ELb1ELb0ELb1ELb1ELb0EEENS1_21CollectiveEpilogueFwdINS6_IJS8_SA_S9_EEENS6_IJNS7_ILi1EEESI_SI_EEESC_SE_Li256ELb1ELb1ELb0ELb0EEENS1_19SingleTileSchedulerILb1ELb0ELb1ELi128EEEEEEEEEvNT_6ParamsE:
        .type           _ZN7cutlass13device_kernelIN5flash19enable_sm80_to_sm89INS1_16FlashAttnFwdSm80INS1_25CollectiveMainloopFwdSm80ILi8ELi2ELb0EN4cute5tupleIJNS5_1CILi128EEENS7_ILi64EEENS7_ILi192EEEEEELi192ENS_6half_tEfNS_4arch4Sm80ELb0ELb1ELb0ELb1ELb0ELb1ELb1ELb0EEENS1_21CollectiveEpilogueFwdINS6_IJS8_SA_S9_EEENS6_IJNS7_ILi1EEESI_SI_EEESC_SE_Li256ELb1ELb1ELb0ELb0EEENS1_19SingleTileSchedulerILb1ELb0ELb1ELi128EEEEEEEEEvNT_6ParamsE,@function
        .size           _ZN7cutlass13device_kernelIN5flash19enable_sm80_to_sm89INS1_16FlashAttnFwdSm80INS1_25CollectiveMainloopFwdSm80ILi8ELi2ELb0EN4cute5tupleIJNS5_1CILi128EEENS7_ILi64EEENS7_ILi192EEEEEELi192ENS_6half_tEfNS_4arch4Sm80ELb0ELb1ELb0ELb1ELb0ELb1ELb1ELb0EEENS1_21CollectiveEpilogueFwdINS6_IJS8_SA_S9_EEENS6_IJNS7_ILi1EEESI_SI_EEESC_SE_Li256ELb1ELb1ELb0ELb0EEENS1_19SingleTileSchedulerILb1ELb0ELb1ELi128EEEEEEEEEvNT_6ParamsE,(.L_x_1299 - _ZN7cutlass13device_kernelIN5flash19enable_sm80_to_sm89INS1_16FlashAttnFwdSm80INS1_25CollectiveMainloopFwdSm80ILi8ELi2ELb0EN4cute5tupleIJNS5_1CILi128EEENS7_ILi64EEENS7_ILi192EEEEEELi192ENS_6half_tEfNS_4arch4Sm80ELb0ELb1ELb0ELb1ELb0ELb1ELb1ELb0EEENS1_21CollectiveEpilogueFwdINS6_IJS8_SA_S9_EEENS6_IJNS7_ILi1EEESI_SI_EEESC_SE_Li256ELb1ELb1ELb0ELb0EEENS1_19SingleTileSchedulerILb1ELb0ELb1ELi128EEEEEEEEEvNT_6ParamsE)
        .other          _ZN7cutlass13device_kernelIN5flash19enable_sm80_to_sm89INS1_16FlashAttnFwdSm80INS1_25CollectiveMainloopFwdSm80ILi8ELi2ELb0EN4cute5tupleIJNS5_1CILi128EEENS7_ILi64EEENS7_ILi192EEEEEELi192ENS_6half_tEfNS_4arch4Sm80ELb0ELb1ELb0ELb1ELb0ELb1ELb1ELb0EEENS1_21CollectiveEpilogueFwdINS6_IJS8_SA_S9_EEENS6_IJNS7_ILi1EEESI_SI_EEESC_SE_Li256ELb1ELb1ELb0ELb0EEENS1_19SingleTileSchedulerILb1ELb0ELb1ELi128EEEEEEEEEvNT_6ParamsE,@"STO_CUDA_ENTRY STV_DEFAULT"
_ZN7cutlass13device_kernelIN5flash19enable_sm80_to_sm89INS1_16FlashAttnFwdSm80INS1_25CollectiveMainloopFwdSm80ILi8ELi2ELb0EN4cute5tupleIJNS5_1CILi128EEENS7_ILi64EEENS7_ILi192EEEEEELi192ENS_6half_tEfNS_4arch4Sm80ELb0ELb1ELb0ELb1ELb0ELb1ELb1ELb0EEENS1_21CollectiveEpilogueFwdINS6_IJS8_SA_S9_EEENS6_IJNS7_ILi1EEESI_SI_EEESC_SE_Li256ELb1ELb1ELb0ELb0EEENS1_19SingleTileSchedulerILb1ELb0ELb1ELi128EEEEEEEEEvNT_6ParamsE:
        /* <DEDUP_REMOVED lines=16> */
.L_x_925:
        /* <DEDUP_REMOVED lines=8> */
.L_x_927:
[----:B------:R-:W-:-:S05]  /*0180*/  MOV R0, c[0x0][0x54c] ;  /* 0x0001530000007a02 */ /* 0x000fca0000000f00 */
.L_x_926:
[----:B-----5:R-:W-:Y:S01]  /*0190*/  IMAD R0, R0, c[0x0][0x548], RZ ;  /* 0x0001520000007a24 */ /* 0x020fe200078e02ff */
[----:B------:R-:W-:-:S04]  /*01a0*/  SHF.L.U32 R133, R219, 0x7, RZ ;  /* 0x00000007db857819 */ /* 0x000fc800000006ff */
[----:B------:R-:W-:-:S04]  /*01b0*/  ISETP.GE.AND P0, PT, R133, R0, PT ;  /* 0x000000008500720c */ /* 0x000fc80003f06270 */
[----:B------:R-:W-:Y:S01]  /*01c0*/  SEL R196, R196, 0xffffffff, !P0 ;  /* 0xffffffffc4c47807 */ /* 0x000fe20004000000 */
[----:B------:R-:W-:Y:S05]  /*01d0*/  BRA `(.L_x_928) ;  /* 0x0000012000007947 */ /* 0x000fea0003800000 */
.L_x_924:
[----:B---3--:R-:W-:-:S04]  /*01e0*/  ISETP.NE.U32.AND P0, PT, RZ, c[0x0][0x568], PT ;  /* 0x00015a00ff007a0c */ /* 0x008fc80003f05070 */
[----:B------:R-:W-:-:S13]  /*01f0*/  ISETP.NE.AND.EX P0, PT, RZ, c[0x0][0x56c], PT, P0 ;  /* 0x00015b00ff007a0c */ /* 0x000fda0003f05300 */
[----:B------:R-:W-:Y:S05]  /*0200*/  @!P0 BRA `(.L_x_929) ;  /* 0x0000002000008947 */ /* 0x000fea0003800000 */
[----:B------:R1:W5:Y:S01]  /*0210*/  LDG.E R0, [R4.64] ;  /* 0x0000000604007981 */ /* 0x000362000c1e1900 */
[----:B------:R-:W-:Y:S05]  /*0220*/  BRA `(.L_x_930) ;  /* 0x0000009000007947 */ /* 0x000fea0003800000 */
.L_x_929:
        /* <DEDUP_REMOVED lines=8> */
.L_x_931:
[----:B------:R-:W-:-:S05]  /*02b0*/  MOV R0, c[0x0][0x54c] ;  /* 0x0001530000007a02 */ /* 0x000fca0000000f00 */
.L_x_930:
[----:B-----5:R-:W-:Y:S01]  /*02c0*/  IMAD R0, R0, c[0x0][0x548], RZ ;  /* 0x0001520000007a24 */ /* 0x020fe200078e02ff */
[----:B------:R-:W-:-:S04]  /*02d0*/  SHF.L.U32 R133, R219, 0x7, RZ ;  /* 0x00000007db857819 */ /* 0x000fc800000006ff */
[----:B------:R-:W-:-:S04]  /*02e0*/  ISETP.GE.AND P0, PT, R133, R0, PT ;  /* 0x000000008500720c */ /* 0x000fc80003f06270 */
[----:B------:R-:W-:-:S04]  /*02f0*/  SEL R196, R196, 0xffffffff, !P0 ;  /* 0xffffffffc4c47807 */ /* 0x000fc80004000000 */
.L_x_928:
        /* <DEDUP_REMOVED lines=17> */
[CC--:B------:R-:W-:Y:S01]  /*0410*/  @P2 IMAD.WIDE R14, R196.reuse, R3.reuse, c[0x0][0x370] ;  /* 0x0000dc00c40e2625 */ /* 0x0c0fe200078e0203 */
[----:B------:R-:W-:Y:S02]  /*0420*/  ISETP.NE.AND.EX P4, PT, RZ, c[0x0][0x35c], PT, P4 ;  /* 0x0000d700ff007a0c */ /* 0x000fe40003f85340 */
[----:B------:R-:W-:Y:S01]  /*0430*/  MOV R91, RZ ;  /* 0x000000ff005b7202 */ /* 0x000fe20000000f00 */
        /* <DEDUP_REMOVED lines=8> */
[----:B------:R-:W-:Y:S01]  /*04c0*/  IMAD.MOV.U32 R6, RZ, RZ, c[0x0][0x1d0] ;  /* 0x00007400ff067624 */ /* 0x000fe200078e00ff */
[----:B------:R-:W-:-:S02]  /*04d0*/  MOV R93, c[0x0][0x228] ;  /* 0x00008a00005d7a02 */ /* 0x000fc40000000f00 */
[----:B--2---:R-:W-:Y:S01]  /*04e0*/  SHF.R.S32.HI R86, RZ, 0x1f, R197 ;  /* 0x0000001fff567819 */ /* 0x004fe200000114c5 */
[----:B------:R-:W-:Y:S05]  /*04f0*/  @P0 BRA `(.L_x_932) ;  /* 0x0000004000000947 */ /* 0x000fea0003800000 */
[----:B-1----:R-:W-:Y:S05]  /*0500*/  @!P1 BRA `(.L_x_932) ;  /* 0x0000003000009947 */ /* 0x002fea0003800000 */
[----:B-----5:R-:W2:Y:S04]  /*0510*/  LDG.E R199, [R8.64] ;  /* 0x0000000608c77981 */ /* 0x020ea8000c1e1900 */
[----:B------:R-:W2:Y:S02]  /*0520*/  LDG.E R0, [R8.64+0x4] ;  /* 0x0000040608007981 */ /* 0x000ea4000c1e1900 */
[----:B--2---:R-:W-:Y:S02]  /*0530*/  IADD3 R199, -R199, R0, RZ ;  /* 0x00000000c7c77210 */ /* 0x004fe40007ffe1ff */
.L_x_932:
[----:B-1----:R-:W-:-:S04]  /*0540*/  ISETP.NE.U32.AND P0, PT, RZ, c[0x0][0x368], PT ;  /* 0x0000da00ff007a0c */ /* 0x002fc80003f05070 */
[----:B------:R-:W-:-:S13]  /*0550*/  ISETP.NE.AND.EX P0, PT, RZ, c[0x0][0x36c], PT, P0 ;  /* 0x0000db00ff007a0c */ /* 0x000fda0003f05300 */
[----:B------:R-:W-:Y:S05]  /*0560*/  @!P0 BRA `(.L_x_933) ;  /* 0x0000003000008947 */ /* 0x000fea0003800000 */
[----:B------:R-:W-:-:S06]  /*0570*/  IMAD.WIDE R6, R196, R3, c[0x0][0x368] ;  /* 0x0000da00c4067625 */ /* 0x000fcc00078e0203 */
[----:B------:R1:W5:Y:S01]  /*0580*/  LDG.E R6, [R6.64] ;  /* 0x0000000606067981 */ /* 0x000362000c1e1900 */
[----:B------:R-:W-:Y:S05]  /*0590*/  BRA `(.L_x_934) ;  /* 0x0000004000007947 */ /* 0x000fea0003800000 */
.L_x_933:
[----:B------:R-:W-:Y:S05]  /*05a0*/  @!P5 BRA `(.L_x_934) ;  /* 0x000000300000d947 */ /* 0x000fea0003800000 */
[----:B------:R-:W2:Y:S04]  /*05b0*/  LDG.E R6, [R4.64] ;  /* 0x0000000604067981 */ /* 0x000ea8000c1e1900 */
[----:B------:R-:W2:Y:S02]  /*05c0*/  LDG.E R7, [R4.64+0x4] ;  /* 0x0000040604077981 */ /* 0x000ea4000c1e1900 */
[----:B--2---:R-:W-:Y:S02]  /*05d0*/  IADD3 R6, -R6, R7, RZ ;  /* 0x0000000706067210 */ /* 0x004fe40007ffe1ff */
.L_x_934:
[----:B------:R-:W2:Y:S01]  /*05e0*/  @P4 LDG.E R0, [R10.64] ;  /* 0x000000060a004981 */ /* 0x000ea2000c1e1900 */
[----:B------:R-:W-:-:S03]  /*05f0*/  ISETP.NE.U32.AND P0, PT, RZ, c[0x0][0x378], PT ;  /* 0x0000de00ff007a0c */ /* 0x000fc60003f05070 */
[----:B------:R-:W2:Y:S01]  /*0600*/  @P4 LDG.E R5, [R10.64+0x4] ;  /* 0x000004060a054981 */ /* 0x000ea2000c1e1900 */
[----:B------:R-:W-:Y:S01]  /*0610*/  ISETP.NE.AND.EX P0, PT, RZ, c[0x0][0x37c], PT, P0 ;  /* 0x0000df00ff007a0c */ /* 0x000fe20003f05300 */
[----:B-----5:R-:W-:-:S12]  /*0620*/  IMAD.MOV.U32 R85, RZ, RZ, R6 ;  /* 0x000000ffff557224 */ /* 0x020fd800078e0006 */
[----:B------:R-:W-:-:S05]  /*0630*/  @P0 IMAD.WIDE R8, R196, R3, c[0x0][0x378] ;  /* 0x0000de00c4080625 */ /* 0x000fca00078e0203 */
[----:B------:R3:W5:Y:S01]  /*0640*/  @P0 LDG.E R85, [R8.64] ;  /* 0x0000000608550981 */ /* 0x000762000c1e1900 */
[----:B------:R-:W-:Y:S01]  /*0650*/  IMAD.MOV.U32 R193, RZ, RZ, c[0x0][0x2c4] ;  /* 0x0000b100ffc17624 */ /* 0x000fe200078e00ff */
[----:B------:R-:W-:Y:S01]  /*0660*/  LOP3.LUT R88, R88, 0xfffffffb, RZ, 0xc0, !PT ;  /* 0xfffffffb58587812 */ /* 0x000fe200078ec0ff */
[----:B------:R-:W-:-:S03]  /*0670*/  IMAD.MOV.U32 R195, RZ, RZ, c[0x0][0x32c] ;  /* 0x0000cb00ffc37624 */ /* 0x000fc600078e00ff */
[----:B------:R-:W-:Y:S02]  /*0680*/  ISETP.NE.AND P1, PT, R193, 0x1, PT ;  /* 0x00000001c100780c */ /* 0x000fe40003f25270 */
[----:B------:R-:W-:-:S11]  /*0690*/  ISETP.GE.AND P2, PT, R195, 0x1, PT ;  /* 0x00000001c300780c */ /* 0x000fd60003f46270 */
[----:B------:R-:W-:Y:S02]  /*06a0*/  @P1 IADD3 R2, R133, 0x7f, RZ ;  /* 0x0000007f85021810 */ /* 0x000fe40007ffe0ff */
[----:B------:R-:W-:-:S03]  /*06b0*/  @P2 LOP3.LUT R88, R88, 0x4, RZ, 0xfc, !PT ;  /* 0x0000000458582812 */ /* 0x000fc600078efcff */
[----:B------:R-:W-:-:S04]  /*06c0*/  @P1 IMAD.HI.U32 R2, R2, c[0x0][0x2c8], RZ ;  /* 0x0000b20002021a27 */ /* 0x000fc800078e00ff */
[----:B--2---:R-:W-:Y:S01]  /*06d0*/  @P4 IMAD.IADD R93, R5, 0x1, -R0 ;  /* 0x00000001055d4824 */ /* 0x004fe200078e0a00 */
[----:B------:R-:W-:Y:S01]  /*06e0*/  IADD3 R5, R133, 0x7f, RZ ;  /* 0x0000007f85057810 */ /* 0x000fe20007ffe0ff */
[----:B------:R-:W-:Y:S01]  /*06f0*/  IMAD.IADD R0, R6, 0x1, -R92 ;  /* 0x0000000106007824 */ /* 0x000fe200078e0a5c */
[----:B------:R-:W-:-:S03]  /*0700*/  @P1 SHF.R.U32.HI R5, RZ, c[0x0][0x2cc], R2 ;  /* 0x0000b300ff051a19 */ /* 0x000fc60000011602 */
[----:B------:R-:W-:-:S05]  /*0710*/  IMAD.IADD R194, R0, 0x1, R93 ;  /* 0x0000000100c27824 */ /* 0x000fca00078e025d */
[----:B------:R-:W-:-:S05]  /*0720*/  IADD3 R90, R194, 0x1, -R199 ;  /* 0x00000001c25a7810 */ /* 0x000fca0007ffe8c7 */
[----:B------:R-:W-:-:S05]  /*0730*/  IMAD.IADD R4, R90, 0x1, R5 ;  /* 0x000000015a047824 */ /* 0x000fca00078e0205 */
[----:B------:R-:W-:Y:S01]  /*0740*/  IADD3 R5, R4, c[0x0][0x328], RZ ;  /* 0x0000ca0004057a10 */ /* 0x000fe20007ffe0ff */
[----:B------:R-:W-:Y:S05]  /*0750*/  @!P2 BRA `(.L_x_935) ;  /* 0x000000e00000a947 */ /* 0x000fea0003800000 */
[C---:B---3--:R-:W-:Y:S02]  /*0760*/  ISETP.GT.AND P0, PT, R4.reuse, RZ, PT ;  /* 0x000000ff0400720c */ /* 0x048fe40003f04270 */
        /* <DEDUP_REMOVED lines=8> */
.L_x_936:
[----:B------:R-:W-:-:S13]  /*07f0*/  ISETP.NE.AND P0, PT, R195, 0x1, PT ;  /* 0x00000001c300780c */ /* 0x000fda0003f05270 */
[----:B------:R-:W-:-:S05]  /*0800*/  @P0 IMAD.HI.U32 R4, R2, c[0x0][0x330], RZ ;  /* 0x0000cc0002040a27 */ /* 0x000fca00078e00ff */
[----:B------:R-:W-:-:S05]  /*0810*/  @P0 SHF.R.U32.HI R2, RZ, c[0x0][0x334], R4 ;  /* 0x0000cd00ff020a19 */ /* 0x000fca0000011604 */
.L_x_937:
[----:B------:R-:W-:-:S05]  /*0820*/  IMAD R2, R2, R195, c[0x0][0x32c] ;  /* 0x0000cb0002027624 */ /* 0x000fca00078e02c3 */
[----:B------:R-:W-:Y:S02]  /*0830*/  IMNMX R5, R5, R2, PT ;  /* 0x0000000205057217 */ /* 0x000fe40003800200 */
.L_x_935:
[----:B---3--:R-:W-:Y:S01]  /*0840*/  @P1 IMAD.HI.U32 R4, R133, c[0x0][0x2c8], RZ ;  /* 0x0000b20085041a27 */ /* 0x008fe200078e00ff */
[----:B-1----:R-:W-:-:S03]  /*0850*/  IADD3 R7, R194, 0x3f, RZ ;  /* 0x0000003fc2077810 */ /* 0x002fc60007ffe0ff */
[----:B------:R-:W-:Y:S01]  /*0860*/  IMAD.MOV.U32 R9, RZ, RZ, R133 ;  /* 0x000000ffff097224 */ /* 0x000fe200078e0085 */
[----:B------:R-:W-:Y:S01]  /*0870*/  @P1 SHF.R.U32.HI R9, RZ, c[0x0][0x2cc], R4 ;  /* 0x0000b300ff091a19 */ /* 0x000fe20000011604 */
[----:B------:R-:W-:Y:S01]  /*0880*/  IMAD.IADD R132, R194, 0x1, -R199 ;  /* 0x00000001c2847824 */ /* 0x000fe200078e0ac7 */
[----:B------:R-:W-:-:S03]  /*0890*/  SHF.R.S32.HI R2, RZ, 0x1f, R7 ;  /* 0x0000001fff027819 */ /* 0x000fc60000011407 */
[----:B------:R-:W-:Y:S01]  /*08a0*/  IMAD.IADD R4, R132, 0x1, R9 ;  /* 0x0000000184047824 */ /* 0x000fe200078e0209 */
[----:B------:R-:W-:-:S04]  /*08b0*/  LEA.HI R2, R2, R7, RZ, 0x6 ;  /* 0x0000000702027211 */ /* 0x000fc800078f30ff */
[----:B------:R-:W-:Y:S02]  /*08c0*/  SHF.R.S32.HI R89, RZ, 0x6, R2 ;  /* 0x00000006ff597819 */ /* 0x000fe40000011402 */
[----:B------:R-:W-:Y:S01]  /*08d0*/  IADD3 R7, R4, -c[0x0][0x324], RZ ;  /* 0x8000c90004077a10 */ /* 0x000fe20007ffe0ff */
        /* <DEDUP_REMOVED lines=9> */
.L_x_939:
[----:B------:R-:W-:-:S13]  /*0970*/  ISETP.NE.AND P0, PT, R195, 0x1, PT ;  /* 0x00000001c300780c */ /* 0x000fda0003f05270 */
[----:B------:R-:W-:-:S05]  /*0980*/  @P0 IMAD.HI.U32 R2, R4, c[0x0][0x330], RZ ;  /* 0x0000cc0004020a27 */ /* 0x000fca00078e00ff */
[----:B------:R-:W-:-:S05]  /*0990*/  @P0 SHF.R.U32.HI R4, RZ, c[0x0][0x334], R2 ;  /* 0x0000cd00ff040a19 */ /* 0x000fca0000011602 */
.L_x_940:
[----:B------:R-:W-:-:S05]  /*09a0*/  IMAD R4, R4, c[0x0][0x32c], RZ ;  /* 0x0000cb0004047a24 */ /* 0x000fca00078e02ff */
[----:B------:R-:W-:Y:S02]  /*09b0*/  IMNMX R7, R7, R4, !PT ;  /* 0x0000000407077217 */ /* 0x000fe40007800200 */
.L_x_938:
[----:B------:R-:W-:Y:S02]  /*09c0*/  IADD3 R5, R5, 0x3f, RZ ;  /* 0x0000003f05057810 */ /* 0x000fe40007ffe0ff */
[----:B------:R-:W-:Y:S02]  /*09d0*/  SHF.R.S32.HI R2, RZ, 0x1f, R7 ;  /* 0x0000001fff027819 */ /* 0x000fe40000011407 */
[----:B------:R-:W-:Y:S02]  /*09e0*/  SHF.R.S32.HI R4, RZ, 0x1f, R5 ;  /* 0x0000001fff047819 */ /* 0x000fe40000011405 */
[----:B------:R-:W-:Y:S02]  /*09f0*/  LEA.HI R2, R2, R7, RZ, 0x6 ;  /* 0x0000000702027211 */ /* 0x000fe400078f30ff */
[----:B------:R-:W-:Y:S02]  /*0a00*/  LEA.HI R4, R4, R5, RZ, 0x6 ;  /* 0x0000000504047211 */ /* 0x000fe400078f30ff */
[----:B------:R-:W-:-:S02]  /*0a10*/  SHF.R.S32.HI R2, RZ, 0x6, R2 ;  /* 0x00000006ff027819 */ /* 0x000fc40000011402 */
[----:B------:R-:W-:Y:S02]  /*0a20*/  SHF.R.S32.HI R4, RZ, 0x6, R4 ;  /* 0x00000006ff047819 */ /* 0x000fe40000011404 */
[----:B------:R-:W-:Y:S02]  /*0a30*/  IMNMX R5, RZ, R2, !PT ;  /* 0x00000002ff057217 */ /* 0x000fe40007800200 */
[----:B------:R-:W-:-:S03]  /*0a40*/  IMNMX R7, R4, R89, PT ;  /* 0x0000005904077217 */ /* 0x000fc60003800200 */
[--C-:B------:R-:W-:Y:S02]  /*0a50*/  IMAD R5, R5, 0x40, -R0.reuse ;  /* 0x0000004005057824 */ /* 0x100fe400078e0a00 */
[----:B------:R-:W-:-:S03]  /*0a60*/  IMAD R0, R7, 0x40, -R0 ;  /* 0x0000004007007824 */ /* 0x000fc600078e0a00 */
[----:B------:R-:W-:Y:S02]  /*0a70*/  IMNMX R11, RZ, R5, !PT ;  /* 0x00000005ff0b7217 */ /* 0x000fe40007800200 */
        /* <DEDUP_REMOVED lines=10> */
[----:B------:R-:W-:-:S04]  /*0b20*/  ISETP.NE.U32.AND P3, PT, RZ, c[0x0][0x340], PT ;  /* 0x0000d000ff007a0c */ /* 0x000fc80003f65070 */
[----:B------:R-:W-:-:S13]  /*0b30*/  ISETP.NE.AND.EX P3, PT, RZ, c[0x0][0x344], PT, P3 ;  /* 0x0000d100ff007a0c */ /* 0x000fda0003f65330 */
[----:B------:R-:W-:-:S05]  /*0b40*/  @P3 IMAD.WIDE R12, R196, R3, c[0x0][0x340] ;  /* 0x0000d000c40c3625 */ /* 0x000fca00078e0203 */
[----:B------:R1:W2:Y:S01]  /*0b50*/  @P3 LDG.E R4, [R12.64] ;  /* 0x000000060c043981 */ /* 0x0002a2000c1e1900 */
[----:B------:R-:W-:Y:S01]  /*0b60*/  SHF.R.S32.HI R5, RZ, 0x1f, R84 ;  /* 0x0000001fff057819 */ /* 0x000fe20000011454 */
[----:B------:R-:W-:Y:S01]  /*0b70*/  IMAD.MOV.U32 R94, RZ, RZ, c[0x0][0x238] ;  /* 0x00008e00ff5e7624 */ /* 0x000fe200078e00ff */
[----:B------:R-:W-:Y:S01]  /*0b80*/  SHF.R.S32.HI R3, RZ, 0x1f, R17 ;  /* 0x0000001fff037819 */ /* 0x000fe20000011411 */
[----:B------:R-:W-:Y:S01]  /*0b90*/  IMAD.MOV.U32 R131, RZ, RZ, 0x6 ;  /* 0x00000006ff837424 */ /* 0x000fe200078e00ff */
[----:B------:R-:W-:Y:S01]  /*0ba0*/  LEA.HI R7, R5, R84, RZ, 0x3 ;  /* 0x0000005405077211 */ /* 0x000fe200078f18ff */
[----:B------:R-:W-:Y:S01]  /*0bb0*/  IMAD.MOV.U32 R0, RZ, RZ, c[0x0][0x258] ;  /* 0x00009600ff007624 */ /* 0x000fe200078e00ff */
[----:B------:R-:W-:Y:S01]  /*0bc0*/  IADD3 R18, R2, -0x1, RZ ;  /* 0xffffffff02127810 */ /* 0x000fe20007ffe0ff */
[----:B------:R-:W-:Y:S01]  /*0bd0*/  IMAD R148, R86, c[0x0][0x240], RZ ;  /* 0x0000900056947a24 */ /* 0x000fe200078e02ff */
[----:B------:R-:W-:Y:S01]  /*0be0*/  SHF.R.S32.HI R10, RZ, 0x3, R7 ;  /* 0x00000003ff0a7819 */ /* 0x000fe20000011407 */
[----:B------:R-:W-:Y:S01]  /*0bf0*/  IMAD.SHL.U32 R97, R94, 0x40, RZ ;  /* 0x000000405e617824 */ /* 0x000fe200078e00ff */
[----:B------:R-:W-:Y:S01]  /*0c00*/  LOP3.LUT R7, R7, 0x1ffffff8, RZ, 0xc0, !PT ;  /* 0x1ffffff807077812 */ /* 0x000fe200078ec0ff */
[----:B------:R-:W-:Y:S01]  /*0c10*/  IMAD R148, R197, c[0x0][0x244], R148 ;  /* 0x00009100c5947a24 */ /* 0x000fe200078e0294 */
[----:B------:R-:W-:Y:S01]  /*0c20*/  IADD3 R17, P0, R10, R17, RZ ;  /* 0x000000110a117210 */ /* 0x000fe20007f1e0ff */
[----:B------:R-:W-:Y:S01]  /*0c30*/  IMAD.SHL.U32 R98, R0, 0x40, RZ ;  /* 0x0000004000627824 */ /* 0x000fe200078e00ff */
[----:B------:R-:W-:Y:S01]  /*0c40*/  SHF.L.U64.HI R95, R94, R131, c[0x0][0x23c] ;  /* 0x00008f005e5f7619 */ /* 0x000fe20000010283 */
[----:B------:R-:W-:Y:S01]  /*0c50*/  IMAD.IADD R8, R84, 0x1, -R7 ;  /* 0x0000000154087824 */ /* 0x000fe200078e0a07 */
[----:B------:R-:W-:Y:S01]  /*0c60*/  LEA.HI.X.SX32 R20, R10, R3, 0x1, P0 ;  /* 0x000000030a147211 */ /* 0x000fe200000f0eff */
[----:B------:R-:W-:Y:S01]  /*0c70*/  IMAD.SHL.U32 R99, R94, 0x20, RZ ;  /* 0x000000205e637824 */ /* 0x000fe200078e00ff */
[----:B------:R-:W-:Y:S01]  /*0c80*/  SHF.L.U64.HI R96, R0, R131, c[0x0][0x25c] ;  /* 0x0000970000607619 */ /* 0x000fe20000010283 */
[----:B------:R-:W-:Y:S01]  /*0c90*/  IMAD.SHL.U32 R8, R8, 0x8, RZ ;  /* 0x0000000808087824 */ /* 0x000fe200078e00ff */
[----:B------:R-:W-:Y:S01]  /*0ca0*/  SHF.R.S32.HI R7, RZ, 0x1f, R18 ;  /* 0x0000001fff077819 */ /* 0x000fe20000011412 */
[----:B------:R-:W-:Y:S01]  /*0cb0*/  IMAD R14, R20, c[0x0][0x238], RZ ;  /* 0x00008e00140e7a24 */ /* 0x000fe200078e02ff */
[----:B------:R-:W-:Y:S01]  /*0cc0*/  SEL R146, R196, RZ, !P4 ;  /* 0x000000ffc4927207 */ /* 0x000fe20006000000 */
[----:B------:R-:W-:Y:S01]  /*0cd0*/  IMAD R20, R20, c[0x0][0x258], RZ ;  /* 0x0000960014147a24 */ /* 0x000fe200078e02ff */
[----:B------:R-:W-:Y:S01]  /*0ce0*/  SHF.R.S32.HI R9, RZ, 0x1f, R8 ;  /* 0x0000001fff097819 */ /* 0x000fe20000011408 */
[C---:B------:R-:W-:Y:S01]  /*0cf0*/  IMAD R14, R17.reuse, c[0x0][0x23c], R14 ;  /* 0x00008f00110e7a24 */ /* 0x040fe200078e020e */
[----:B------:R-:W-:Y:S01]  /*0d00*/  ULDC.U8 UR4, c[0x0][0x298] ;  /* 0x0000a60000047ab9 */ /* 0x000fe20000000000 */
[----:B------:R-:W-:-:S02]  /*0d10*/  IMAD R20, R17, c[0x0][0x25c], R20 ;  /* 0x0000970011147a24 */ /* 0x000fc400078e0214 */
[----:B-1----:R-:W-:-:S04]  /*0d20*/  IMAD.WIDE.U32 R12, R17, c[0x0][0x238], R8 ;  /* 0x00008e00110c7a25 */ /* 0x002fc800078e0008 */
[----:B------:R-:W-:-:S04]  /*0d30*/  IMAD.WIDE.U32 R16, R17, c[0x0][0x258], R8 ;  /* 0x0000960011107a25 */ /* 0x000fc800078e0008 */
[----:B------:R-:W-:Y:S02]  /*0d40*/  IMAD.IADD R15, R13, 0x1, R14 ;  /* 0x000000010d0f7824 */ /* 0x000fe400078e020e */
[----:B------:R-:W-:Y:S01]  /*0d50*/  IMAD.IADD R21, R17, 0x1, R20 ;  /* 0x0000000111157824 */ /* 0x000fe200078e0214 */
[----:B------:R-:W-:Y:S01]  /*0d60*/  SHF.R.S32.HI R17, RZ, 0x1f, R196 ;  /* 0x0000001fff117819 */ /* 0x000fe200000114c4 */
[----:B------:R-:W-:Y:S02]  /*0d70*/  IMAD.MOV.U32 R14, RZ, RZ, R12 ;  /* 0x000000ffff0e7224 */ /* 0x000fe400078e000c */
[----:B------:R-:W-:Y:S01]  /*0d80*/  IMAD R12, R95, R18, RZ ;  /* 0x000000125f0c7224 */ /* 0x000fe200078e02ff */
[----:B------:R-:W-:Y:S01]  /*0d90*/  SEL R151, R17, RZ, !P4 ;  /* 0x000000ff11977207 */ /* 0x000fe20006000000 */
[----:B------:R-:W-:-:S04]  /*0da0*/  IMAD.WIDE.U32 R14, R197, c[0x0][0x240], R14 ;  /* 0x00009000c50e7a25 */ /* 0x000fc800078e000e */
[----:B------:R-:W-:Y:S02]  /*0db0*/  IMAD R3, R96, R18, RZ ;  /* 0x0000001260037224 */ /* 0x000fe400078e02ff */
[----:B------:R-:W-:Y:S02]  /*0dc0*/  IMAD.IADD R149, R15, 0x1, R148 ;  /* 0x000000010f957824 */ /* 0x000fe400078e0294 */
[----:B------:R-:W-:Y:S02]  /*0dd0*/  IMAD.MOV.U32 R148, RZ, RZ, R14 ;  /* 0x000000ffff947224 */ /* 0x000fe400078e000e */
[----:B------:R-:W-:Y:S02]  /*0de0*/  IMAD.IADD R13, R93, 0x1, -R10 ;  /* 0x000000015d0d7824 */ /* 0x000fe400078e0a0a */
[----:B------:R-:W-:Y:S02]  /*0df0*/  IMAD R153, R151, c[0x0][0x248], RZ ;  /* 0x0000920097997a24 */ /* 0x000fe400078e02ff */
[----:B------:R-:W-:-:S02]  /*0e00*/  IMAD R9, R7, R97, R12 ;  /* 0x0000006107097224 */ /* 0x000fc400078e020c */
[----:B------:R-:W-:Y:S02]  /*0e10*/  IMAD R7, R7, R98, R3 ;  /* 0x0000006207077224 */ /* 0x000fe400078e0203 */
[----:B------:R-:W-:Y:S02]  /*0e20*/  IMAD.SHL.U32 R3, R10, 0x40, RZ ;  /* 0x000000400a037824 */ /* 0x000fe400078e00ff */
[----:B------:R-:W-:Y:S02]  /*0e30*/  IMAD R10, R18, -0x40, R13 ;  /* 0xffffffc0120a7824 */ /* 0x000fe400078e020d */
[C---:B------:R-:W-:Y:S01]  /*0e40*/  IMAD R153, R146.reuse, c[0x0][0x24c], R153 ;  /* 0x0000930092997a24 */ /* 0x040fe200078e0299 */
[----:B------:R-:W-:Y:S01]  /*0e50*/  LOP3.LUT R3, R3, 0x1c0, RZ, 0xc0, !PT ;  /* 0x000001c003037812 */ /* 0x000fe200078ec0ff */
[----:B------:R-:W-:Y:S01]  /*0e60*/  IMAD.WIDE.U32 R148, R146, c[0x0][0x248], R148 ;  /* 0x0000920092947a25 */ /* 0x000fe200078e0094 */
[C---:B------:R-:W-:Y:S02]  /*0e70*/  ISETP.GE.AND P1, PT, R10.reuse, 0x21, PT ;  /* 0x000000210a00780c */ /* 0x040fe40003f26270 */
[----:B------:R-:W-:Y:S01]  /*0e80*/  ISETP.GE.AND P2, PT, R10, 0x1, PT ;  /* 0x000000010a00780c */ /* 0x000fe20003f46270 */
[----:B------:R-:W-:Y:S01]  /*0e90*/  IMAD.MOV.U32 R20, RZ, RZ, R16 ;  /* 0x000000ffff147224 */ /* 0x000fe200078e0010 */
[----:B------:R-:W-:Y:S01]  /*0ea0*/  LOP3.LUT R10, R3, 0x38, R8, 0xf8, !PT ;  /* 0x00000038030a7812 */ /* 0x000fe200078ef808 */
[----:B------:R-:W-:Y:S01]  /*0eb0*/  IMAD R14, R86, c[0x0][0x260], RZ ;  /* 0x00009800560e7a24 */ /* 0x000fe200078e02ff */
[----:B------:R-:W-:Y:S01]  /*0ec0*/  SHF.R.U32.HI R3, RZ, 0x3, R3 ;  /* 0x00000003ff037819 */ /* 0x000fe20000011603 */
[----:B------:R-:W-:Y:S01]  /*0ed0*/  IMAD.IADD R153, R149, 0x1, R153 ;  /* 0x0000000195997824 */ /* 0x000fe200078e0299 */
[----:B------:R-:W-:Y:S01]  /*0ee0*/  LEA.HI R16, R5, R84, RZ, 0x6 ;  /* 0x0000005405107211 */ /* 0x000fe200078f30ff */
[----:B------:R-:W-:Y:S01]  /*0ef0*/  IMAD.MOV.U32 R152, RZ, RZ, R148 ;  /* 0x000000ffff987224 */ /* 0x000fe200078e0094 */
[----:B------:R-:W-:Y:S01]  /*0f00*/  LOP3.LUT R3, R10, R3, RZ, 0x3c, !PT ;  /* 0x000000030a037212 */ /* 0x000fe200078e3cff */
[C---:B------:R-:W-:Y:S01]  /*0f10*/  IMAD R14, R197.reuse, c[0x0][0x264], R14 ;  /* 0x00009900c50e7a24 */ /* 0x040fe200078e020e */
[----:B------:R-:W-:Y:S01]  /*0f20*/  IADD3 R10, R8, 0x80, RZ ;  /* 0x00000080080a7810 */ /* 0x000fe20007ffe0ff */
[----:B------:R-:W-:-:S04]  /*0f30*/  IMAD.WIDE.U32 R20, R197, c[0x0][0x260], R20 ;  /* 0x00009800c5147a25 */ /* 0x000fc800078e0014 */
[----:B------:R-:W-:-:S04]  /*0f40*/  IMAD.WIDE.U32 R12, R18, R97, R152 ;  /* 0x00000061120c7225 */ /* 0x000fc800078e0098 */
[----:B------:R-:W-:Y:S01]  /*0f50*/  IMAD.IADD R15, R21, 0x1, R14 ;  /* 0x00000001150f7824 */ /* 0x000fe200078e020e */
[C---:B------:R-:W-:Y:S01]  /*0f60*/  @P2 LEA R22, P0, R12.reuse, c[0x0][0x220], 0x1 ;  /* 0x000088000c162a11 */ /* 0x040fe200078008ff */
[----:B------:R-:W-:Y:S02]  /*0f70*/  IMAD R151, R151, c[0x0][0x268], RZ ;  /* 0x00009a0097977a24 */ /* 0x000fe400078e02ff */
[----:B------:R-:W-:Y:S02]  /*0f80*/  IMAD.IADD R13, R13, 0x1, R9 ;  /* 0x000000010d0d7824 */ /* 0x000fe400078e0209 */
[----:B------:R-:W-:Y:S02]  /*0f90*/  IMAD.MOV.U32 R14, RZ, RZ, R20 ;  /* 0x000000ffff0e7224 */ /* 0x000fe400078e0014 */
[----:B------:R-:W-:Y:S01]  /*0fa0*/  IMAD.MOV.U32 R9, RZ, RZ, 0x5 ;  /* 0x00000005ff097424 */ /* 0x000fe200078e00ff */
[----:B------:R-:W-:Y:S01]  /*0fb0*/  @P2 LEA.HI.X R23, R12, c[0x0][0x224], R13, 0x1, P0 ;  /* 0x000089000c172a11 */ /* 0x000fe200000f0c0d */
[----:B------:R-:W-:-:S02]  /*0fc0*/  IMAD R151, R146, c[0x0][0x26c], R151 ;  /* 0x00009b0092977a24 */ /* 0x000fc400078e0297 */
[----:B------:R-:W-:Y:S01]  /*0fd0*/  IMAD.WIDE.U32 R146, R146, c[0x0][0x268], R14 ;  /* 0x00009a0092927a25 */ /* 0x000fe200078e000e */
[----:B------:R-:W-:Y:S02]  /*0fe0*/  @P1 IADD3 R15, P4, R99, R12, RZ ;  /* 0x0000000c630f1210 */ /* 0x000fe40007f9e0ff */
[-C--:B------:R-:W-:Y:S01]  /*0ff0*/  SHF.L.U64.HI R94, R94, R9.reuse, c[0x0][0x23c] ;  /* 0x00008f005e5e7619 */ /* 0x080fe20000010209 */
[----:B------:R-:W-:Y:S01]  /*1000*/  IMAD.IADD R151, R147, 0x1, R151 ;  /* 0x0000000193977824 */ /* 0x000fe200078e0297 */
[----:B------:R-:W-:Y:S01]  /*1010*/  IADD3 R14, R8, 0x40, RZ ;  /* 0x00000040080e7810 */ /* 0x000fe20007ffe0ff */
[----:B------:R-:W-:Y:S01]  /*1020*/  IMAD.MOV.U32 R150, RZ, RZ, R146 ;  /* 0x000000ffff967224 */ /* 0x000fe200078e0092 */
[C---:B------:R-:W-:Y:S01]  /*1030*/  SHF.L.U64.HI R104, R0.reuse, R9, c[0x0][0x25c] ;  /* 0x0000970000687619 */ /* 0x040fe20000010209 */
[----:B------:R-:W-:Y:S02]  /*1040*/  IMAD.IADD R156, R91, 0x1, R6 ;  /* 0x000000015b9c7824 */ /* 0x000fe400078e0206 */
[----:B------:R-:W-:-:S02]  /*1050*/  IMAD.SHL.U32 R105, R0, 0x20, RZ ;  /* 0x0000002000697824 */ /* 0x000fc400078e00ff */
[----:B------:R-:W-:Y:S02]  /*1060*/  IMAD.MOV.U32 R102, RZ, RZ, 0x1 ;  /* 0x00000001ff667424 */ /* 0x000fe400078e00ff */
[----:B------:R-:W-:Y:S02]  /*1070*/  IMAD R154, R86, c[0x0][0x1e8], RZ ;  /* 0x00007a00569a7a24 */ /* 0x000fe400078e02ff */
[----:B------:R-:W-:Y:S02]  /*1080*/  IMAD.MOV.U32 R69, RZ, RZ, 0x1 ;  /* 0x00000001ff457424 */ /* 0x000fe400078e00ff */
[----:B------:R-:W-:Y:S02]  /*1090*/  IMAD R154, R197, c[0x0][0x1ec], R154 ;  /* 0x00007b00c59a7a24 */ /* 0x000fe400078e029a */
[----:B------:R-:W-:Y:S01]  /*10a0*/  IMAD.MOV.U32 R51, RZ, RZ, RZ ;  /* 0x000000ffff337224 */ /* 0x000fe200078e00ff */
[--C-:B--2---:R-:W-:Y:S01]  /*10b0*/  @P3 SHF.R.S32.HI R21, RZ, 0x1f, R4.reuse ;  /* 0x0000001fff153819 */ /* 0x104fe20000011404 */
[----:B------:R-:W-:-:S02]  /*10c0*/  @P3 IMAD.MOV.U32 R20, RZ, RZ, R4 ;  /* 0x000000ffff143224 */ /* 0x000fc400078e0004 */
[----:B------:R-:W-:Y:S02]  /*10d0*/  @!P3 IMAD.MOV.U32 R20, RZ, RZ, R196 ;  /* 0x000000ffff14b224 */ /* 0x000fe400078e00c4 */
[----:B------:R-:W-:Y:S01]  /*10e0*/  @!P3 IMAD.MOV.U32 R21, RZ, RZ, R17 ;  /* 0x000000ffff15b224 */ /* 0x000fe200078e0011 */
[----:B------:R-:W-:Y:S01]  /*10f0*/  ISETP.GE.AND P3, PT, R10, c[0x0][0x1d4], PT ;  /* 0x000075000a007a0c */ /* 0x000fe20003f66270 */
[----:B------:R-:W-:Y:S01]  /*1100*/  IMAD.SHL.U32 R10, R16, 0x8, RZ ;  /* 0x00000008100a7824 */ /* 0x000fe200078e00ff */
[----:B------:R-:W-:Y:S01]  /*1110*/  SEL R168, R20, RZ, !P5 ;  /* 0x000000ff14a87207 */ /* 0x000fe20006800000 */
[----:B------:R-:W-:Y:S01]  /*1120*/  IMAD.WIDE.U32 R16, R156, c[0x0][0x1e0], RZ ;  /* 0x000078009c107a25 */ /* 0x000fe200078e00ff */
[----:B------:R-:W-:Y:S02]  /*1130*/  SEL R4, R21, RZ, !P5 ;  /* 0x000000ff15047207 */ /* 0x000fe40006800000 */
[----:B------:R-:W-:Y:S01]  /*1140*/  ISETP.GE.AND P5, PT, R8, c[0x0][0x1d4], PT ;  /* 0x0000750008007a0c */ /* 0x000fe20003fa6270 */
[----:B------:R-:W-:Y:S01]  /*1150*/  @P1 IMAD.X R8, R94, 0x1, R13, P4 ;  /* 0x000000015e081824 */ /* 0x000fe200020e060d */
[----:B------:R-:W-:Y:S01]  /*1160*/  ISETP.GE.AND P4, PT, R14, c[0x0][0x1d4], PT ;  /* 0x000075000e007a0c */ /* 0x000fe20003f86270 */
[----:B------:R-:W-:Y:S01]  /*1170*/  IMAD.WIDE.U32 R12, R18, R98, R150 ;  /* 0x00000062120c7225 */ /* 0x000fe200078e0096 */
[----:B------:R-:W-:-:S02]  /*1180*/  LOP3.LUT R10, R3, 0xfffffe00, R10, 0xf8, !PT ;  /* 0xfffffe00030a7812 */ /* 0x000fc400078ef80a */
[----:B------:R-:W-:Y:S01]  /*1190*/  @P1 LEA R20, P0, R15, c[0x0][0x220], 0x1 ;  /* 0x000088000f141a11 */ /* 0x000fe200078008ff */
[----:B------:R-:W-:Y:S02]  /*11a0*/  IMAD.IADD R7, R13, 0x1, R7 ;  /* 0x000000010d077824 */ /* 0x000fe400078e0207 */
[C---:B------:R-:W-:Y:S01]  /*11b0*/  @P2 IMAD.SHL.U32 R13, R10.reuse, 0x2, RZ ;  /* 0x000000020a0d2824 */ /* 0x040fe200078e00ff */
[----:B------:R-:W-:Y:S01]  /*11c0*/  @P1 LEA.HI.X R21, R15, c[0x0][0x224], R8, 0x1, P0 ;  /* 0x000089000f151a11 */ /* 0x000fe200000f0c08 */
[----:B------:R-:W-:Y:S01]  /*11d0*/  @P1 IMAD.SHL.U32 R3, R10, 0x2, RZ ;  /* 0x000000020a031824 */ /* 0x000fe200078e00ff */
[----:B------:R-:W-:Y:S01]  /*11e0*/  @P2 LEA R14, P0, R12, c[0x0][0x250], 0x1 ;  /* 0x000094000c0e2a11 */ /* 0x000fe200078008ff */
[----:B------:R-:W-:Y:S01]  /*11f0*/  @P2 IMAD.SHL.U32 R9, R10, 0x2, RZ ;  /* 0x000000020a092824 */ /* 0x000fe200078e00ff */
[----:B------:R-:W-:Y:S01]  /*1200*/  @!PT LDS RZ, [RZ] ;  /* 0x00000000fffff984 */ /* 0x000fe20000000800 */
[----:B------:R-:W-:Y:S01]  /*1210*/  @!PT LDS RZ, [RZ] ;  /* 0x00000000fffff984 */ /* 0x000fe20000000800 */
[----:B------:R-:W-:Y:S01]  /*1220*/  @!PT LDS RZ, [RZ] ;  /* 0x00000000fffff984 */ /* 0x000fe20000000800 */
[----:B------:R1:W-:Y:S01]  /*1230*/  @P2 LDGSTS.E.BYPASS.LTC128B.128 [R13+0xc100], [R22.64], !P5 ;  /* 0x0c100000160d2fae */ /* 0x0003e2000e901d46 */
[----:B------:R-:W-:Y:S01]  /*1240*/  IMAD R103, R4, c[0x0][0x1f0], RZ ;  /* 0x00007c0004677a24 */ /* 0x000fe200078e02ff */
[----:B------:R-:W-:Y:S01]  /*1250*/  @P2 LEA.HI.X R15, R12, c[0x0][0x254], R7, 0x1, P0 ;  /* 0x000095000c0f2a11 */ /* 0x000fe200000f0c07 */
[----:B------:R-:W-:Y:S01]  /*1260*/  IMAD R121, R4, c[0x0][0x218], RZ ;  /* 0x0000860004797a24 */ /* 0x000fe200078e02ff */
[----:B------:R1:W-:Y:S01]  /*1270*/  @P2 LDGSTS.E.BYPASS.LTC128B.128 [R13+0xe100], [R22.64+0x80], !P4 ;  /* 0x0e100080160d2fae */ /* 0x0003e2000e101d46 */
[----:B------:R-:W-:Y:S01]  /*1280*/  ISETP.GT.AND P0, PT, R18, R11, PT ;  /* 0x0000000b1200720c */ /* 0x000fe20003f04270 */
[----:B------:R-:W-:-:S02]  /*1290*/  IMAD R103, R168, c[0x0][0x1f4], R103 ;  /* 0x00007d00a8677a24 */ /* 0x000fc400078e0267 */
[----:B------:R1:W-:Y:S01]  /*12a0*/  @P2 LDGSTS.E.BYPASS.LTC128B.128 [R13+0x10100], [R22.64+0x100], !P3 ;  /* 0x10100100160d2fae */ /* 0x0003e2000d901d46 */
[----:B------:R-:W-:-:S03]  /*12b0*/  IMAD R121, R168, c[0x0][0x21c], R121 ;  /* 0x00008700a8797a24 */ /* 0x000fc600078e0279 */
[----:B------:R2:W-:Y:S04]  /*12c0*/  @P1 LDGSTS.E.BYPASS.LTC128B.128 [R3+0xd100], [R20.64], !P5 ;  /* 0x0d10000014031fae */ /* 0x0005e8000e901d46 */
[----:B------:R2:W-:Y:S02]  /*12d0*/  @P1 LDGSTS.E.BYPASS.LTC128B.128 [R3+0xf100], [R20.64+0x80], !P4 ;  /* 0x0f10008014031fae */ /* 0x0005e4000e101d46 */
[----:B------:R-:W-:Y:S02]  /*12e0*/  @P0 IADD3 R6, R2, -0x2, RZ ;  /* 0xfffffffe02060810 */ /* 0x000fe40007ffe0ff */
[----:B------:R2:W-:Y:S01]  /*12f0*/  @P1 LDGSTS.E.BYPASS.LTC128B.128 [R3+0x11100], [R20.64+0x100], !P3 ;  /* 0x1110010014031fae */ /* 0x0005e2000d901d46 */
[----:B------:R-:W-:Y:S02]  /*1300*/  SHF.R.S32.HI R2, RZ, 0x1f, R156 ;  /* 0x0000001fff027819 */ /* 0x000fe4000001149c */
[----:B------:R-:W-:Y:S01]  /*1310*/  @P0 SHF.R.S32.HI R8, RZ, 0x1f, R6 ;  /* 0x0000001fff080819 */ /* 0x000fe20000011406 */
[----:B------:R-:W0:Y:S01]  /*1320*/  LDGDEPBAR ;  /* 0x00000000000079af */ /* 0x000e220000000000 */
[----:B------:R-:W-:-:S03]  /*1330*/  @P0 IMAD R0, R95, R6, RZ ;  /* 0x000000065f000224 */ /* 0x000fc600078e02ff */
[----:B------:R-:W-:Y:S01]  /*1340*/  BAR.SYNC.DEFER_BLOCKING 0x0 ;  /* 0x0000000000007b1d */ /* 0x000fe20000010000 */
[----:B------:R-:W-:Y:S01]  /*1350*/  @P0 IMAD R0, R8, R97, R0 ;  /* 0x0000006108000224 */ /* 0x000fe200078e0200 */
[----:B------:R-:W-:-:S04]  /*1360*/  LEA.HI R8, R5, R84, RZ, 0x2 ;  /* 0x0000005405087211 */ /* 0x000fc800078f10ff */
[----:B------:R-:W-:Y:S01]  /*1370*/  SHF.R.S32.HI R111, RZ, 0x2, R8 ;  /* 0x00000002ff6f7819 */ /* 0x000fe20000011408 */
[----:B-1----:R-:W-:-:S04]  /*1380*/  @P0 IMAD.WIDE.U32 R22, R6, R97, R152 ;  /* 0x0000006106160225 */ /* 0x002fc800078e0098 */
[----:B------:R-:W-:Y:S02]  /*1390*/  @P0 IMAD.IADD R0, R23, 0x1, R0 ;  /* 0x0000000117000824 */ /* 0x000fe400078e0200 */
[----:B------:R-:W-:-:S04]  /*13a0*/  IMAD.WIDE.U32 R158, R111, c[0x0][0x1e0], RZ ;  /* 0x000078006f9e7a25 */ /* 0x000fc800078e00ff */
[----:B--2---:R-:W-:-:S04]  /*13b0*/  IMAD R3, R2, c[0x0][0x1e0], RZ ;  /* 0x0000780002037a24 */ /* 0x004fc800078e02ff */
[----:B------:R-:W-:Y:S01]  /*13c0*/  IMAD R24, R156, c[0x0][0x1e4], R3 ;  /* 0x000079009c187a24 */ /* 0x000fe200078e0203 */
[----:B------:R-:W-:Y:S01]  /*13d0*/  @!PT LDS RZ, [RZ] ;  /* 0x00000000fffff984 */ /* 0x000fe20000000800 */
[----:B------:R-:W-:Y:S01]  /*13e0*/  @!PT LDS RZ, [RZ] ;  /* 0x00000000fffff984 */ /* 0x000fe20000000800 */
[----:B------:R-:W-:Y:S01]  /*13f0*/  @!PT LDS RZ, [RZ] ;  /* 0x00000000fffff984 */ /* 0x000fe20000000800 */
[----:B------:R1:W-:Y:S01]  /*1400*/  @P2 LDGSTS.E.BYPASS.LTC128B.128 [R9+0x100], [R14.64], !P5 ;  /* 0x001000000e092fae */ /* 0x0003e2000e901d46 */
[----:B------:R-:W-:Y:S02]  /*1410*/  @P1 IMAD.SHL.U32 R3, R10, 0x2, RZ ;  /* 0x000000020a031824 */ /* 0x000fe400078e00ff */
[----:B------:R-:W-:Y:S01]  /*1420*/  IMAD.IADD R25, R17, 0x1, R24 ;  /* 0x0000000111197824 */ /* 0x000fe200078e0218 */
[----:B------:R1:W-:Y:S01]  /*1430*/  @P2 LDGSTS.E.BYPASS.LTC128B.128 [R9+0x2100], [R14.64+0x80], !P4 ;  /* 0x021000800e092fae */ /* 0x0003e2000e101d46 */
[----:B------:R-:W-:-:S03]  /*1440*/  IMAD.MOV.U32 R24, RZ, RZ, R16 ;  /* 0x000000ffff187224 */ /* 0x000fc600078e0010 */
[----:B------:R1:W-:Y:S01]  /*1450*/  @P2 LDGSTS.E.BYPASS.LTC128B.128 [R9+0x4100], [R14.64+0x100], !P3 ;  /* 0x041001000e092fae */ /* 0x0003e2000d901d46 */
[----:B------:R-:W-:Y:S01]  /*1460*/  @P1 IADD3 R12, P2, R105, R12, RZ ;  /* 0x0000000c690c1210 */ /* 0x000fe20007f5e0ff */
[----:B------:R-:W-:-:S04]  /*1470*/  IMAD.WIDE.U32 R24, R197, c[0x0][0x1e8], R24 ;  /* 0x00007a00c5187a25 */ /* 0x000fc800078e0018 */
[----:B------:R-:W-:Y:S01]  /*1480*/  @P1 IMAD.X R7, R104, 0x1, R7, P2 ;  /* 0x0000000168071824 */ /* 0x000fe200010e0607 */
[C---:B------:R-:W-:Y:S01]  /*1490*/  @P1 LEA R20, P2, R12.reuse, c[0x0][0x250], 0x1 ;  /* 0x000094000c141a11 */ /* 0x040fe200078408ff */
[----:B------:R-:W-:Y:S02]  /*14a0*/  IMAD.IADD R155, R25, 0x1, R154 ;  /* 0x00000001199b7824 */ /* 0x000fe400078e029a */
[----:B------:R-:W-:Y:S01]  /*14b0*/  IMAD.MOV.U32 R154, RZ, RZ, R24 ;  /* 0x000000ffff9a7224 */ /* 0x000fe200078e0018 */
[----:B------:R-:W-:Y:S01]  /*14c0*/  @P1 LEA.HI.X R21, R12, c[0x0][0x254], R7, 0x1, P2 ;  /* 0x000095000c151a11 */ /* 0x000fe200010f0c07 */
[----:B------:R-:W-:Y:S01]  /*14d0*/  IMAD.MOV.U32 R12, RZ, RZ, c[0x0][0x27c] ;  /* 0x00009f00ff0c7624 */ /* 0x000fe200078e00ff */
[----:B------:R-:W-:Y:S01]  /*14e0*/  LOP3.LUT R7, R8, 0xfffffffc, RZ, 0xc0, !PT ;  /* 0xfffffffc08077812 */ /* 0x000fe200078ec0ff */
[----:B------:R-:W-:Y:S01]  /*14f0*/  IMAD R24, R86, c[0x0][0x210], RZ ;  /* 0x0000840056187a24 */ /* 0x000fe200078e02ff */
[----:B------:R-:W-:Y:S01]  /*1500*/  SHF.R.S32.HI R8, RZ, 0x1f, R8 ;  /* 0x0000001fff087819 */ /* 0x000fe20000011408 */
[----:B------:R2:W-:Y:S01]  /*1510*/  @P1 LDGSTS.E.BYPASS.LTC128B.128 [R3+0x1100], [R20.64], !P5 ;  /* 0x0110000014031fae */ /* 0x0005e2000e901d46 */
[----:B------:R-:W-:-:S02]  /*1520*/  IMAD.SHL.U32 R12, R12, 0x2, RZ ;  /* 0x000000020c0c7824 */ /* 0x000fc400078e00ff */
[----:B------:R-:W-:Y:S01]  /*1530*/  LEA.HI R8, R8, R111, RZ, 0x3 ;  /* 0x0000006f08087211 */ /* 0x000fe200078f18ff */
[----:B------:R2:W-:Y:S01]  /*1540*/  @P1 LDGSTS.E.BYPASS.LTC128B.128 [R3+0x3100], [R20.64+0x80], !P4 ;  /* 0x0310008014031fae */ /* 0x0005e2000e101d46 */
[----:B------:R-:W-:Y:S02]  /*1550*/  IMAD R24, R197, c[0x0][0x214], R24 ;  /* 0x00008500c5187a24 */ /* 0x000fe400078e0218 */
[----:B------:R-:W-:Y:S01]  /*1560*/  LOP3.LUT R8, R8, 0xfffffff8, RZ, 0xc0, !PT ;  /* 0xfffffff808087812 */ /* 0x000fe200078ec0ff */
[----:B------:R2:W-:Y:S01]  /*1570*/  @P1 LDGSTS.E.BYPASS.LTC128B.128 [R3+0x5100], [R20.64+0x100], !P3 ;  /* 0x0510010014031fae */ /* 0x0005e2000d901d46 */
[----:B------:R-:W-:Y:S01]  /*1580*/  ISETP.LE.AND P1, PT, R102, c[0x0][0x27c], PT ;  /* 0x00009f0066007a0c */ /* 0x000fe20003f23270 */
[----:B------:R-:W-:Y:S01]  /*1590*/  IMAD.WIDE.U32 R154, R168, c[0x0][0x1f0], R154 ;  /* 0x00007c00a89a7a25 */ /* 0x000fe200078e009a */
[----:B-1----:R-:W-:Y:S01]  /*15a0*/  @P0 LEA R14, P2, R22, c[0x0][0x220], 0x1 ;  /* 0x00008800160e0a11 */ /* 0x002fe200078408ff */
[----:B------:R-:W0:Y:S01]  /*15b0*/  LDGDEPBAR ;  /* 0x00000000000079af */ /* 0x000e220000000000 */
[----:B------:R-:W-:Y:S01]  /*15c0*/  IADD3 R9, -R12, c[0x0][0x1d4], RZ ;  /* 0x000075000c097a10 */ /* 0x000fe20007ffe1ff */
[----:B------:R-:W-:Y:S01]  /*15d0*/  IMAD.IADD R8, R111, 0x1, -R8 ;  /* 0x000000016f087824 */ /* 0x000fe200078e0a08 */
[----:B------:R-:W-:Y:S01]  /*15e0*/  @P0 LEA.HI.X R15, R22, c[0x0][0x224], R0, 0x1, P2 ;  /* 0x00008900160f0a11 */ /* 0x000fe200010f0c00 */
[----:B------:R-:W-:Y:S01]  /*15f0*/  IMAD.IADD R103, R155, 0x1, R103 ;  /* 0x000000019b677824 */ /* 0x000fe200078e0267 */
[----:B------:R-:W-:Y:S01]  /*1600*/  P2R R0, PR, RZ, 0x2 ;  /* 0x00000002ff007803 */ /* 0x000fe20000000000 */
[----:B------:R-:W-:Y:S01]  /*1610*/  @P0 IMAD.SHL.U32 R0, R10, 0x2, RZ ;  /* 0x000000020a000824 */ /* 0x000fe200078e00ff */
[----:B------:R-:W-:-:S02]  /*1620*/  @P0 LEA R26, P1, R99, R14, 0x1 ;  /* 0x0000000e631a0211 */ /* 0x000fc400078208ff */
[C---:B------:R-:W-:Y:S01]  /*1630*/  LOP3.LUT P6, RZ, R8.reuse, 0x4, RZ, 0xc0, !PT ;  /* 0x0000000408ff7812 */ /* 0x040fe200078cc0ff */
[----:B------:R-:W-:Y:S01]  /*1640*/  IMAD.SHL.U32 R8, R8, 0x40, RZ ;  /* 0x0000004008087824 */ /* 0x000fe200078e00ff */
[----:B------:R-:W-:Y:S01]  /*1650*/  @P0 LEA.HI.X R27, R99, R15, R94, 0x1, P1 ;  /* 0x0000000f631b0211 */ /* 0x000fe200008f0c5e */
[----:B------:R1:W-:Y:S03]  /*1660*/  @P0 LDGSTS.E.BYPASS.LTC128B.128 [R0+0x12100], [R14.64], !P5 ;  /* 0x121000000e000fae */ /* 0x0003e6000e901d46 */
[----:B------:R-:W-:Y:S01]  /*1670*/  LOP3.LUT R8, R8, 0x1c0, RZ, 0xc0, !PT ;  /* 0x000001c008087812 */ /* 0x000fe200078ec0ff */
[----:B------:R1:W-:Y:S04]  /*1680*/  @P0 LDGSTS.E.BYPASS.LTC128B.128 [R0+0x14100], [R14.64+0x80], !P4 ;  /* 0x141000800e000fae */ /* 0x0003e8000e101d46 */
[----:B------:R1:W-:Y:S01]  /*1690*/  @P0 LDGSTS.E.BYPASS.LTC128B.128 [R0+0x16100], [R14.64+0x100], !P3 ;  /* 0x161001000e000fae */ /* 0x0003e2000d901d46 */
[----:B--2---:R-:W-:-:S03]  /*16a0*/  IMAD.IADD R20, R84, 0x1, -R7 ;  /* 0x0000000154147824 */ /* 0x004fc600078e0a07 */
[----:B------:R2:W-:Y:S01]  /*16b0*/  @P0 LDGSTS.E.BYPASS.LTC128B.128 [R0+0x13100], [R26.64], !P5 ;  /* 0x131000001a000fae */ /* 0x0005e2000e901d46 */
[----:B------:R-:W-:Y:S01]  /*16c0*/  SHF.R.S32.HI R3, RZ, 0x1f, R111 ;  /* 0x0000001fff037819 */ /* 0x000fe2000001146f */
[C---:B------:R-:W-:Y:S02]  /*16d0*/  IMAD.SHL.U32 R22, R20.reuse, 0x8, RZ ;  /* 0x0000000814167824 */ /* 0x040fe400078e00ff */
[----:B------:R2:W-:Y:S01]  /*16e0*/  @P0 LDGSTS.E.BYPASS.LTC128B.128 [R0+0x15100], [R26.64+0x80], !P4 ;  /* 0x151000801a000fae */ /* 0x0005e2000e101d46 */
[----:B------:R-:W-:Y:S02]  /*16f0*/  IMAD.SHL.U32 R20, R20, 0x4, RZ ;  /* 0x0000000414147824 */ /* 0x000fe400078e00ff */
[C---:B------:R-:W-:Y:S01]  /*1700*/  IMAD R162, R3.reuse, c[0x0][0x290], RZ ;  /* 0x0000a40003a27a24 */ /* 0x040fe200078e02ff */
[----:B------:R2:W-:Y:S01]  /*1710*/  @P0 LDGSTS.E.BYPASS.LTC128B.128 [R0+0x17100], [R26.64+0x100], !P3 ;  /* 0x171001001a000fae */ /* 0x0005e2000d901d46 */
[----:B------:R-:W-:Y:S01]  /*1720*/  ISETP.GE.AND P0, PT, R22, c[0x0][0x27c], PT ;  /* 0x00009f0016007a0c */ /* 0x000fe20003f06270 */
[----:B------:R-:W-:Y:S01]  /*1730*/  IMAD R160, R3, c[0x0][0x280], RZ ;  /* 0x0000a00003a07a24 */ /* 0x000fe200078e02ff */
[C---:B------:R-:W-:Y:S01]  /*1740*/  IADD3 R19, R20.reuse, 0x20, RZ ;  /* 0x0000002014137810 */ /* 0x040fe20007ffe0ff */
[----:B------:R-:W0:Y:S01]  /*1750*/  LDGDEPBAR ;  /* 0x00000000000079af */ /* 0x000e220000000000 */
[----:B------:R-:W-:Y:S01]  /*1760*/  SEL R7, RZ, c[0x0][0x27c], !P0 ;  /* 0x00009f00ff077a07 */ /* 0x000fe20004000000 */
[C---:B------:R-:W-:Y:S01]  /*1770*/  IMAD R162, R111.reuse, c[0x0][0x294], R162 ;  /* 0x0000a5006fa27a24 */ /* 0x040fe200078e02a2 */
[C---:B------:R-:W-:Y:S01]  /*1780*/  IADD3 R17, R20.reuse, 0x40, RZ ;  /* 0x0000004014117810 */ /* 0x040fe20007ffe0ff */
[----:B------:R-:W-:Y:S01]  /*1790*/  IMAD.IADD R16, R20, 0x1, R19 ;  /* 0x0000000114107824 */ /* 0x000fe200078e0213 */
[----:B------:R-:W-:Y:S01]  /*17a0*/  SEL R13, R12, R9, !P0 ;  /* 0x000000090c0d7207 */ /* 0x000fe20004000000 */
[----:B------:R-:W-:Y:S01]  /*17b0*/  IMAD.IADD R7, R22, 0x1, R7 ;  /* 0x0000000116077824 */ /* 0x000fe200078e0207 */
[----:B------:R-:W-:Y:S01]  /*17c0*/  SHF.R.S32.HI R23, RZ, 0x1f, R22 ;  /* 0x0000001fff177819 */ /* 0x000fe20000011416 */
[----:B------:R-:W-:Y:S01]  /*17d0*/  IMAD R160, R111, c[0x0][0x284], R160 ;  /* 0x0000a1006fa07a24 */ /* 0x000fe200078e02a0 */
[----:B------:R-:W-:-:S02]  /*17e0*/  ISETP.GE.AND P1, PT, R16, c[0x0][0x27c], PT ;  /* 0x00009f0010007a0c */ /* 0x000fc40003f26270 */
[----:B------:R-:W-:Y:S01]  /*17f0*/  SHF.R.S32.HI R110, RZ, 0x1f, R7 ;  /* 0x0000001fff6e7819 */ /* 0x000fe20000011407 */
[----:B-1----:R-:W-:Y:S01]  /*1800*/  IMAD.IADD R15, R20, 0x1, R17 ;  /* 0x00000001140f7824 */ /* 0x002fe200078e0211 */
[----:B------:R-:W-:Y:S01]  /*1810*/  SEL R6, R12, R9, !P1 ;  /* 0x000000090c067207 */ /* 0x000fe20004800000 */
[C-C-:B------:R-:W-:Y:S01]  /*1820*/  IMAD.WIDE.U32 R166, R111.reuse, c[0x0][0x290], R22.reuse ;  /* 0x0000a4006fa67a25 */ /* 0x140fe200078e0016 */
[CC--:B------:R-:W-:Y:S02]  /*1830*/  LEA.HI R139, R110.reuse, R7.reuse, RZ, 0x3 ;  /* 0x000000076e8b7211 */ /* 0x0c0fe400078f18ff */
[----:B------:R-:W-:Y:S01]  /*1840*/  LEA.HI R110, R110, R7, RZ, 0x6 ;  /* 0x000000076e6e7211 */ /* 0x000fe200078f30ff */
[----:B------:R-:W-:Y:S01]  /*1850*/  IMAD.WIDE.U32 R164, R111, c[0x0][0x280], R22 ;  /* 0x0000a0006fa47a25 */ /* 0x000fe200078e0016 */
[----:B------:R-:W-:Y:S02]  /*1860*/  SEL R7, RZ, c[0x0][0x27c], !P1 ;  /* 0x00009f00ff077a07 */ /* 0x000fe40004800000 */
[----:B------:R-:W-:Y:S01]  /*1870*/  IADD3 R156, P1, R156, R111, RZ ;  /* 0x0000006f9c9c7210 */ /* 0x000fe20007f3e0ff */
[----:B------:R-:W-:Y:S01]  /*1880*/  IMAD.SHL.U32 R110, R110, 0x40, RZ ;  /* 0x000000406e6e7824 */ /* 0x000fe200078e00ff */
[----:B------:R-:W-:Y:S01]  /*1890*/  ISETP.GE.AND P0, PT, R15, c[0x0][0x27c], PT ;  /* 0x00009f000f007a0c */ /* 0x000fe20003f06270 */
[----:B------:R-:W-:Y:S01]  /*18a0*/  IMAD.IADD R7, R7, 0x1, R16 ;  /* 0x0000000107077824 */ /* 0x000fe200078e0210 */
[----:B------:R-:W-:Y:S01]  /*18b0*/  SHF.R.S32.HI R113, RZ, 0x1f, R6 ;  /* 0x0000001fff717819 */ /* 0x000fe20000011406 */
[----:B------:R-:W-:Y:S01]  /*18c0*/  IMAD.X R157, R2, 0x1, R3, P1 ;  /* 0x00000001029d7824 */ /* 0x000fe200008e0603 */
[----:B--2---:R-:W-:Y:S01]  /*18d0*/  SHF.R.S32.HI R0, RZ, 0x1f, R13 ;  /* 0x0000001fff007819 */ /* 0x004fe2000001140d */
[----:B------:R-:W-:Y:S01]  /*18e0*/  IMAD R2, R3, c[0x0][0x1e0], RZ ;  /* 0x0000780003027a24 */ /* 0x000fe200078e02ff */
[----:B------:R-:W-:Y:S01]  /*18f0*/  LEA.HI R113, R113, R6, RZ, 0x4 ;  /* 0x0000000671717211 */ /* 0x000fe200078f20ff */
[----:B------:R-:W-:Y:S01]  /*1900*/  IMAD.IADD R167, R167, 0x1, R162 ;  /* 0x00000001a7a77824 */ /* 0x000fe200078e02a2 */
[----:B------:R-:W-:Y:S01]  /*1910*/  SEL R9, R12, R9, !P0 ;  /* 0x000000090c097207 */ /* 0x000fe20004000000 */
[----:B------:R-:W-:Y:S01]  /*1920*/  IMAD R3, R111, c[0x0][0x1e4], R2 ;  /* 0x000079006f037a24 */ /* 0x000fe200078e0202 */
[----:B------:R-:W-:Y:S01]  /*1930*/  SEL R2, RZ, c[0x0][0x27c], !P0 ;  /* 0x00009f00ff027a07 */ /* 0x000fe20004000000 */
[----:B------:R-:W-:Y:S01]  /*1940*/  IMAD.IADD R165, R165, 0x1, R160 ;  /* 0x00000001a5a57824 */ /* 0x000fe200078e02a0 */
[----:B------:R-:W-:Y:S01]  /*1950*/  LEA.HI R0, R0, R13, RZ, 0x4 ;  /* 0x0000000d00007211 */ /* 0x000fe200078f20ff */
[----:B------:R-:W-:Y:S01]  /*1960*/  IMAD.IADD R106, R159, 0x1, R3 ;  /* 0x000000019f6a7824 */ /* 0x000fe200078e0203 */
[----:B------:R-:W-:Y:S01]  /*1970*/  SHF.R.S32.HI R6, RZ, 0x1f, R7 ;  /* 0x0000001fff067819 */ /* 0x000fe20000011407 */
[----:B------:R-:W-:Y:S01]  /*1980*/  IMAD.IADD R3, R2, 0x1, R15 ;  /* 0x0000000102037824 */ /* 0x000fe200078e020f */
[----:B------:R-:W-:Y:S01]  /*1990*/  SHF.R.S32.HI R112, RZ, 0x1f, R9 ;  /* 0x0000001fff707819 */ /* 0x000fe20000011409 */
[----:B------:R-:W-:Y:S01]  /*19a0*/  IMAD.WIDE.U32 R12, R197, c[0x0][0x210], R22 ;  /* 0x00008400c50c7a25 */ /* 0x000fe200078e0016 */
[----:B------:R-:W-:-:S02]  /*19b0*/  LEA.HI R138, R6, R7, RZ, 0x3 ;  /* 0x00000007068a7211 */ /* 0x000fc400078f18ff */
[----:B------:R-:W-:Y:S01]  /*19c0*/  SHF.R.S32.HI R108, RZ, 0x1f, R3 ;  /* 0x0000001fff6c7819 */ /* 0x000fe20000011403 */
[----:B------:R-:W-:Y:S01]  /*19d0*/  IMAD.IADD R25, R13, 0x1, R24 ;  /* 0x000000010d197824 */ /* 0x000fe200078e0218 */
[----:B------:R-:W-:Y:S01]  /*19e0*/  LEA.HI R6, R6, R7, RZ, 0x6 ;  /* 0x0000000706067211 */ /* 0x000fe200078f30ff */
[----:B------:R-:W-:Y:S01]  /*19f0*/  IMAD.MOV.U32 R24, RZ, RZ, R12 ;  /* 0x000000ffff187224 */ /* 0x000fe200078e000c */
[----:B------:R-:W-:Y:S01]  /*1a00*/  LEA.HI R2, R5, R84, RZ, 0x5 ;  /* 0x0000005405027211 */ /* 0x000fe200078f28ff */
[----:B-----5:R-:W-:Y:S01]  /*1a10*/  IMAD.WIDE.U32 R166, R85, c[0x0][0x290], R166 ;  /* 0x0000a40055a67a25 */ /* 0x020fe200078e00a6 */
[CC--:B------:R-:W-:Y:S02]  /*1a20*/  LEA.HI R137, R108.reuse, R3.reuse, RZ, 0x3 ;  /* 0x000000036c897211 */ /* 0x0c0fe400078f18ff */
[----:B------:R-:W-:Y:S01]  /*1a30*/  LEA.HI R108, R108, R3, RZ, 0x6 ;  /* 0x000000036c6c7211 */ /* 0x000fe200078f30ff */
[----:B------:R-:W-:Y:S01]  /*1a40*/  IMAD.SHL.U32 R2, R2, 0x10, RZ ;  /* 0x0000001002027824 */ /* 0x000fe200078e00ff */
[----:B------:R-:W-:Y:S01]  /*1a50*/  SHF.R.U32.HI R3, RZ, 0x3, R8 ;  /* 0x00000003ff037819 */ /* 0x000fe20000011608 */
[----:B------:R-:W-:Y:S01]  /*1a60*/  IMAD.SHL.U32 R6, R6, 0x40, RZ ;  /* 0x0000004006067824 */ /* 0x000fe200078e00ff */
[----:B------:R-:W-:Y:S01]  /*1a70*/  LOP3.LUT R12, R8, 0x38, R139, 0xf8, !PT ;  /* 0x00000038080c7812 */ /* 0x000fe200078ef88b */
[----:B------:R-:W-:Y:S01]  /*1a80*/  IMAD.SHL.U32 R108, R108, 0x40, RZ ;  /* 0x000000406c6c7824 */ /* 0x000fe200078e00ff */
[----:B------:R-:W-:Y:S01]  /*1a90*/  LEA.HI R112, R112, R9, RZ, 0x4 ;  /* 0x0000000970707211 */ /* 0x000fe200078f20ff */
[----:B------:R-:W-:Y:S01]  /*1aa0*/  IMAD.WIDE.U32 R168, R168, c[0x0][0x218], R24 ;  /* 0x00008600a8a87a25 */ /* 0x000fe200078e0018 */
[----:B------:R-:W-:-:S02]  /*1ab0*/  LOP3.LUT R7, R12, R3, RZ, 0x3c, !PT ;  /* 0x000000030c077212 */ /* 0x000fc400078e3cff */
[C---:B------:R-:W-:Y:S01]  /*1ac0*/  LOP3.LUT R14, R8.reuse, 0x38, R138, 0xf8, !PT ;  /* 0x00000038080e7812 */ /* 0x040fe200078ef88a */
[----:B------:R-:W-:Y:S01]  /*1ad0*/  IMAD.WIDE.U32 R164, R85, c[0x0][0x280], R164 ;  /* 0x0000a00055a47a25 */ /* 0x000fe200078e00a4 */
[----:B------:R-:W-:Y:S02]  /*1ae0*/  SHF.R.S32.HI R0, RZ, 0x4, R0 ;  /* 0x00000004ff007819 */ /* 0x000fe40000011400 */
[----:B------:R-:W-:Y:S01]  /*1af0*/  LOP3.LUT R12, R8, 0x38, R137, 0xf8, !PT ;  /* 0x00000038080c7812 */ /* 0x000fe200078ef889 */
[----:B------:R-:W-:Y:S01]  /*1b00*/  IMAD.IADD R121, R169, 0x1, R121 ;  /* 0x00000001a9797824 */ /* 0x000fe200078e0279 */
[----:B------:R-:W-:Y:S02]  /*1b10*/  SHF.R.S32.HI R113, RZ, 0x4, R113 ;  /* 0x00000004ff717819 */ /* 0x000fe40000011471 */
[----:B------:R-:W-:Y:S02]  /*1b20*/  SHF.R.S32.HI R112, RZ, 0x4, R112 ;  /* 0x00000004ff707819 */ /* 0x000fe40000011470 */
[----:B------:R-:W-:-:S02]  /*1b30*/  LOP3.LUT R2, R2, 0xfffffe00, RZ, 0xc0, !PT ;  /* 0xfffffe0002027812 */ /* 0x000fc400078ec0ff */
[----:B------:R-:W-:Y:S02]  /*1b40*/  LOP3.LUT R6, R6, 0xfffff000, RZ, 0xc0, !PT ;  /* 0xfffff00006067812 */ /* 0x000fe400078ec0ff */
[-C--:B------:R-:W-:Y:S02]  /*1b50*/  LOP3.LUT R109, R14, R3.reuse, RZ, 0x3c, !PT ;  /* 0x000000030e6d7212 */ /* 0x080fe400078e3cff */
[----:B------:R-:W-:Y:S02]  /*1b60*/  LOP3.LUT R108, R108, 0xfffff000, RZ, 0xc0, !PT ;  /* 0xfffff0006c6c7812 */ /* 0x000fe400078ec0ff */
[----:B------:R-:W-:Y:S02]  /*1b70*/  LOP3.LUT R5, R12, R3, RZ, 0x3c, !PT ;  /* 0x000000030c057212 */ /* 0x000fe400078e3cff */
[----:B------:R-:W-:Y:S02]  /*1b80*/  LEA.HI.SX32 R107, R139, R0, 0x1d ;  /* 0x000000008b6b7211 */ /* 0x000fe400078feaff */
[----:B------:R-:W-:-:S02]  /*1b90*/  LEA.HI.SX32 R113, R138, R113, 0x1d ;  /* 0x000000718a717211 */ /* 0x000fc400078feaff */
[----:B------:R-:W-:Y:S02]  /*1ba0*/  LEA.HI.SX32 R112, R137, R112, 0x1d ;  /* 0x0000007089707211 */ /* 0x000fe400078feaff */
[--C-:B------:R-:W-:Y:S02]  /*1bb0*/  IADD3 R109, R109, R6, R2.reuse ;  /* 0x000000066d6d7210 */ /* 0x100fe40007ffe002 */
[----:B------:R-:W-:Y:S02]  /*1bc0*/  IADD3 R108, R5, R108, R2 ;  /* 0x0000006c056c7210 */ /* 0x000fe40007ffe002 */
[----:B------:R-:W-:Y:S02]  /*1bd0*/  SHF.R.S32.HI R6, RZ, 0x1f, R107 ;  /* 0x0000001fff067819 */ /* 0x000fe4000001146b */
[----:B------:R-:W-:Y:S02]  /*1be0*/  SHF.R.S32.HI R114, RZ, 0x1f, R113 ;  /* 0x0000001fff727819 */ /* 0x000fe40000011471 */
[----:B------:R-:W-:-:S02]  /*1bf0*/  SHF.R.S32.HI R5, RZ, 0x1f, R112 ;  /* 0x0000001fff057819 */ /* 0x000fc40000011470 */
[----:B------:R-:W-:Y:S01]  /*1c00*/  LEA.HI R6, R6, R107, RZ, 0x3 ;  /* 0x0000006b06067211 */ /* 0x000fe200078f18ff */
[----:B------:R-:W-:Y:S01]  /*1c10*/  IMAD.SHL.U32 R107, R107, 0x8, RZ ;  /* 0x000000086b6b7824 */ /* 0x000fe200078e00ff */
[----:B------:R-:W-:Y:S01]  /*1c20*/  LEA.HI R114, R114, R113, RZ, 0x3 ;  /* 0x0000007172727211 */ /* 0x000fe200078f18ff */
[----:B------:R-:W-:Y:S01]  /*1c30*/  IMAD.SHL.U32 R113, R113, 0x8, RZ ;  /* 0x0000000871717824 */ /* 0x000fe200078e00ff */
[----:B------:R-:W-:Y:S01]  /*1c40*/  LEA.HI R136, R5, R112, RZ, 0x3 ;  /* 0x0000007005887211 */ /* 0x000fe200078f18ff */
[----:B------:R-:W-:Y:S01]  /*1c50*/  IMAD.SHL.U32 R112, R112, 0x8, RZ ;  /* 0x0000000870707824 */ /* 0x000fe200078e00ff */
[----:B------:R-:W-:Y:S01]  /*1c60*/  LOP3.LUT R0, R8, 0x18, R22, 0xf8, !PT ;  /* 0x0000001808007812 */ /* 0x000fe200078ef816 */
[----:B------:R-:W-:Y:S01]  /*1c70*/  IMAD.SHL.U32 R6, R6, 0x200, RZ ;  /* 0x0000020006067824 */ /* 0x000fe200078e00ff */
[----:B------:R-:W-:Y:S01]  /*1c80*/  LOP3.LUT R14, R8, 0x38, R107, 0xf8, !PT ;  /* 0x00000038080e7812 */ /* 0x000fe200078ef86b */
[----:B------:R-:W-:Y:S01]  /*1c90*/  IMAD.SHL.U32 R114, R114, 0x200, RZ ;  /* 0x0000020072727824 */ /* 0x000fe200078e00ff */
[----:B------:R-:W-:Y:S01]  /*1ca0*/  LOP3.LUT R12, R8, 0x38, R113, 0xf8, !PT ;  /* 0x00000038080c7812 */ /* 0x000fe200078ef871 */
[----:B------:R-:W-:Y:S01]  /*1cb0*/  IMAD.SHL.U32 R136, R136, 0x200, RZ ;  /* 0x0000020088887824 */ /* 0x000fe200078e00ff */
[----:B------:R-:W-:-:S02]  /*1cc0*/  LOP3.LUT R8, R8, 0x38, R112, 0xf8, !PT ;  /* 0x0000003808087812 */ /* 0x000fc400078ef870 */
[----:B------:R-:W-:Y:S02]  /*1cd0*/  LOP3.LUT R0, R2, R0, R3, 0xf6, !PT ;  /* 0x0000000002007212 */ /* 0x000fe400078ef603 */
[-C--:B------:R-:W-:Y:S02]  /*1ce0*/  LOP3.LUT R115, R14, R3.reuse, RZ, 0x3c, !PT ;  /* 0x000000030e737212 */ /* 0x080fe400078e3cff */
[-C--:B------:R-:W-:Y:S01]  /*1cf0*/  LOP3.LUT R5, R12, R3.reuse, RZ, 0x3c, !PT ;  /* 0x000000030c057212 */ /* 0x080fe200078e3cff */
[----:B------:R-:W-:Y:S01]  /*1d00*/  IMAD.MOV.U32 R12, RZ, RZ, c[0x0][0x290] ;  /* 0x0000a400ff0c7624 */ /* 0x000fe200078e00ff */
[----:B------:R-:W-:Y:S02]  /*1d10*/  LOP3.LUT R110, R110, 0xfffff000, RZ, 0xc0, !PT ;  /* 0xfffff0006e6e7812 */ /* 0x000fe400078ec0ff */
[----:B------:R-:W-:Y:S01]  /*1d20*/  LOP3.LUT R3, R8, R3, RZ, 0x3c, !PT ;  /* 0x0000000308037212 */ /* 0x000fe200078e3cff */
[----:B------:R-:W-:Y:S01]  /*1d30*/  IMAD.MOV.U32 R8, RZ, RZ, c[0x0][0x280] ;  /* 0x0000a000ff087624 */ /* 0x000fe200078e00ff */
[----:B------:R-:W-:Y:S01]  /*1d40*/  LOP3.LUT R6, R6, 0xfffff000, RZ, 0xc0, !PT ;  /* 0xfffff00006067812 */ /* 0x000fe200078ec0ff */
[----:B------:R-:W-:Y:S01]  /*1d50*/  IMAD.SHL.U32 R125, R12, 0x40, RZ ;  /* 0x000000400c7d7824 */ /* 0x000fe200078e00ff */
[----:B------:R-:W-:Y:S01]  /*1d60*/  LOP3.LUT R114, R114, 0xfffff000, RZ, 0xc0, !PT ;  /* 0xfffff00072727812 */ /* 0x000fe200078ec0ff */
[----:B------:R-:W-:Y:S01]  /*1d70*/  IMAD.SHL.U32 R129, R8, 0x40, RZ ;  /* 0x0000004008817824 */ /* 0x000fe200078e00ff */
[----:B------:R-:W-:-:S02]  /*1d80*/  LOP3.LUT R136, R136, 0xfffff000, RZ, 0xc0, !PT ;  /* 0xfffff00088887812 */ /* 0x000fc400078ec0ff */
[----:B------:R-:W-:Y:S02]  /*1d90*/  SHF.R.S32.HI R21, RZ, 0x1f, R20 ;  /* 0x0000001fff157819 */ /* 0x000fe40000011414 */
[--C-:B------:R-:W-:Y:S02]  /*1da0*/  IADD3 R110, R7, R110, R2.reuse ;  /* 0x0000006e076e7210 */ /* 0x100fe40007ffe002 */
[----:B------:R-:W-:Y:S01]  /*1db0*/  IADD3 R115, R115, R6, R2 ;  /* 0x0000000673737210 */ /* 0x000fe20007ffe002 */
[----:B------:R-:W-:Y:S01]  /*1dc0*/  IMAD.WIDE.U32 R28, R111, c[0x0][0x290], R20 ;  /* 0x0000a4006f1c7a25 */ /* 0x000fe200078e0014 */
[--C-:B------:R-:W-:Y:S02]  /*1dd0*/  IADD3 R114, R5, R114, R2.reuse ;  /* 0x0000007205727210 */ /* 0x100fe40007ffe002 */
[----:B------:R-:W-:Y:S01]  /*1de0*/  IADD3 R136, R3, R136, R2 ;  /* 0x0000008803887210 */ /* 0x000fe20007ffe002 */
[----:B------:R-:W-:Y:S01]  /*1df0*/  IMAD.WIDE.U32 R26, R111, c[0x0][0x280], R20 ;  /* 0x0000a0006f1a7a25 */ /* 0x000fe200078e0014 */
[----:B------:R-:W-:-:S02]  /*1e00*/  SHF.R.S32.HI R2, RZ, 0x1f, R85 ;  /* 0x0000001fff027819 */ /* 0x000fc40000011455 */
[----:B------:R-:W-:Y:S01]  /*1e10*/  IADD3 R101, P1, P0, R154, R158, R22 ;  /* 0x0000009e9a657210 */ /* 0x000fe2000783e016 */
[----:B------:R-:W-:Y:S01]  /*1e20*/  IMAD.IADD R163, R162, 0x1, R29 ;  /* 0x00000001a2a37824 */ /* 0x000fe200078e021d */
[----:B------:R-:W-:Y:S01]  /*1e30*/  LOP3.LUT R139, R139, 0xfffffff8, RZ, 0xc0, !PT ;  /* 0xfffffff88b8b7812 */ /* 0x000fe200078ec0ff */
[----:B------:R-:W-:Y:S01]  /*1e40*/  IMAD.IADD R161, R160, 0x1, R27 ;  /* 0x00000001a0a17824 */ /* 0x000fe200078e021b */
[----:B------:R-:W-:Y:S01]  /*1e50*/  IADD3.X R100, R103, R106, R23, P1, P0 ;  /* 0x0000006a67647210 */ /* 0x000fe20000fe0417 */
[----:B------:R-:W-:Y:S01]  /*1e60*/  IMAD R4, R2, c[0x0][0x290], RZ ;  /* 0x0000a40002047a24 */ /* 0x000fe200078e02ff */
[----:B------:R-:W-:Y:S01]  /*1e70*/  ISETP.NE.AND P0, PT, RZ, UR4, PT ;  /* 0x00000004ff007c0c */ /* 0x000fe2000bf05270 */
[----:B------:R-:W-:Y:S01]  /*1e80*/  IMAD.MOV.U32 R162, RZ, RZ, R28 ;  /* 0x000000ffffa27224 */ /* 0x000fe200078e001c */
[----:B------:R-:W-:Y:S01]  /*1e90*/  LOP3.LUT R138, R138, 0xfffffff8, RZ, 0xc0, !PT ;  /* 0xfffffff88a8a7812 */ /* 0x000fe200078ec0ff */
[----:B------:R-:W-:Y:S01]  /*1ea0*/  IMAD.MOV.U32 R160, RZ, RZ, R26 ;  /* 0x000000ffffa07224 */ /* 0x000fe200078e001a */
[----:B------:R-:W-:Y:S01]  /*1eb0*/  LOP3.LUT R137, R137, 0xfffffff8, RZ, 0xc0, !PT ;  /* 0xfffffff889897812 */ /* 0x000fe200078ec0ff */
[----:B------:R-:W-:Y:S01]  /*1ec0*/  IMAD R2, R2, c[0x0][0x280], RZ ;  /* 0x0000a00002027a24 */ /* 0x000fe200078e02ff */
[-C--:B------:R-:W-:Y:S01]  /*1ed0*/  SHF.L.U64.HI R123, R12, R131.reuse, c[0x0][0x294] ;  /* 0x0000a5000c7b7619 */ /* 0x080fe20000010283 */
[----:B------:R-:W-:Y:S01]  /*1ee0*/  IMAD.MOV.U32 R6, RZ, RZ, c[0x0][0x1e0] ;  /* 0x00007800ff067624 */ /* 0x000fe200078e00ff */
[-C--:B------:R-:W-:Y:S01]  /*1ef0*/  SHF.L.U64.HI R127, R8, R131.reuse, c[0x0][0x284] ;  /* 0x0000a100087f7619 */ /* 0x080fe20000010283 */
[C---:B------:R-:W-:Y:S01]  /*1f00*/  IMAD R117, R85.reuse, c[0x0][0x294], R4 ;  /* 0x0000a50055757a24 */ /* 0x040fe200078e0204 */
[----:B------:R-:W-:Y:S01]  /*1f10*/  P2R R143, PR, RZ, 0x1 ;  /* 0x00000001ff8f7803 */ /* 0x000fe20000000000 */
[C---:B------:R-:W-:Y:S01]  /*1f20*/  IMAD R3, R85.reuse, c[0x0][0x284], R2 ;  /* 0x0000a10055037a24 */ /* 0x040fe200078e0202 */
[----:B------:R-:W-:Y:S01]  /*1f30*/  SHF.L.U64.HI R131, R6, R131, c[0x0][0x1e4] ;  /* 0x0000790006837619 */ /* 0x000fe20000010283 */
[----:B------:R-:W-:Y:S01]  /*1f40*/  IMAD.WIDE.U32 R162, R85, c[0x0][0x290], R162 ;  /* 0x0000a40055a27a25 */ /* 0x000fe200078e00a2 */
[----:B------:R-:W-:-:S02]  /*1f50*/  IADD3 R142, R22, 0x60, RZ ;  /* 0x00000060168e7810 */ /* 0x000fc40007ffe0ff */
[C---:B------:R-:W-:Y:S01]  /*1f60*/  IADD3 R141, R22.reuse, 0x80, RZ ;  /* 0x00000080168d7810 */ /* 0x040fe20007ffe0ff */
[----:B------:R-:W-:Y:S01]  /*1f70*/  IMAD.WIDE.U32 R160, R85, c[0x0][0x280], R160 ;  /* 0x0000a00055a07a25 */ /* 0x000fe200078e00a0 */
[----:B------:R-:W-:Y:S02]  /*1f80*/  IADD3 R140, R22, 0xa0, RZ ;  /* 0x000000a0168c7810 */ /* 0x000fe40007ffe0ff */
[C---:B------:R-:W-:Y:S01]  /*1f90*/  IADD3 R14, R20.reuse, 0x30, RZ ;  /* 0x00000030140e7810 */ /* 0x040fe20007ffe0ff */
[----:B------:R-:W-:Y:S01]  /*1fa0*/  IMAD.IADD R119, R167, 0x1, R117 ;  /* 0x00000001a7777824 */ /* 0x000fe200078e0275 */
[----:B------:R-:W-:Y:S01]  /*1fb0*/  IADD3 R13, R20, 0x50, RZ ;  /* 0x00000050140d7810 */ /* 0x000fe20007ffe0ff */
[----:B------:R-:W-:Y:S01]  /*1fc0*/  IMAD.SHL.U32 R135, R6, 0x40, RZ ;  /* 0x0000004006877824 */ /* 0x000fe200078e00ff */
[----:B------:R-:W-:Y:S01]  /*1fd0*/  IADD3 R12, R20, 0x10, RZ ;  /* 0x00000010140c7810 */ /* 0x000fe20007ffe0ff */
[----:B------:R-:W-:Y:S01]  /*1fe0*/  IMAD.IADD R117, R117, 0x1, R163 ;  /* 0x0000000175757824 */ /* 0x000fe200078e02a3 */
[----:B------:R-:W-:Y:S01]  /*1ff0*/  SHF.R.S32.HI R134, RZ, 0x1f, R139 ;  /* 0x0000001fff867819 */ /* 0x000fe2000001148b */
[----:B------:R-:W-:Y:S01]  /*2000*/  IMAD.IADD R118, R165, 0x1, R3 ;  /* 0x00000001a5767824 */ /* 0x000fe200078e0203 */
[----:B------:R-:W-:Y:S01]  /*2010*/  SHF.R.S32.HI R126, RZ, 0x1f, R107 ;  /* 0x0000001fff7e7819 */ /* 0x000fe2000001146b */
[----:B------:R-:W-:Y:S01]  /*2020*/  IMAD.IADD R116, R3, 0x1, R161 ;  /* 0x0000000103747824 */ /* 0x000fe200078e02a1 */
[----:B------:R-:W-:-:S02]  /*2030*/  SHF.R.S32.HI R130, RZ, 0x1f, R138 ;  /* 0x0000001fff827819 */ /* 0x000fc4000001148a */
[----:B------:R-:W-:Y:S02]  /*2040*/  SHF.R.S32.HI R128, RZ, 0x1f, R137 ;  /* 0x0000001fff807819 */ /* 0x000fe40000011489 */
[----:B------:R-:W-:Y:S02]  /*2050*/  SHF.R.S32.HI R124, RZ, 0x1f, R113 ;  /* 0x0000001fff7c7819 */ /* 0x000fe40000011471 */
[----:B------:R-:W-:Y:S02]  /*2060*/  SHF.R.S32.HI R122, RZ, 0x1f, R112 ;  /* 0x0000001fff7a7819 */ /* 0x000fe40000011470 */
.L_x_966:
        /* <DEDUP_REMOVED lines=20> */
[----:B------:R-:W-:Y:S01]  /*21b0*/  ISETP.NE.AND P1, PT, R143, RZ, PT ;  /* 0x000000ff8f00720c */ /* 0x000fe20003f25270 */
        /* <DEDUP_REMOVED lines=69> */
.L_x_946:
[----:B------:R-:W-:Y:S05]  /*2610*/  BSYNC B0 ;  /* 0x0000000000007941 */ /* 0x000fea0003800000 */
.L_x_945:
        /* <DEDUP_REMOVED lines=89> */
.L_x_949:
[----:B------:R-:W-:Y:S05]  /*2bb0*/  BSYNC B0 ;  /* 0x0000000000007941 */ /* 0x000fea0003800000 */
.L_x_948:
        /* <DEDUP_REMOVED lines=56> */
.L_x_951:
[----:B------:R-:W-:Y:S05]  /*2f40*/  BSYNC B0 ;  /* 0x0000000000007941 */ /* 0x000fea0003800000 */
.L_x_950:
        /* <DEDUP_REMOVED lines=56> */
.L_x_953:
[----:B------:R-:W-:Y:S05]  /*32d0*/  BSYNC B0 ;  /* 0x0000000000007941 */ /* 0x000fea0003800000 */
.L_x_952:
        /* <DEDUP_REMOVED lines=56> */
.L_x_955:
[----:B------:R-:W-:Y:S05]  /*3660*/  BSYNC B0 ;  /* 0x0000000000007941 */ /* 0x000fea0003800000 */
.L_x_954:
        /* <DEDUP_REMOVED lines=56> */
.L_x_957:
[----:B------:R-:W-:Y:S05]  /*39f0*/  BSYNC B0 ;  /* 0x0000000000007941 */ /* 0x000fea0003800000 */
.L_x_956:
        /* <DEDUP_REMOVED lines=56> */
.L_x_944:
        /* <DEDUP_REMOVED lines=47> */
.L_x_959:
[----:B------:R-:W-:Y:S05]  /*4070*/  BSYNC B0 ;  /* 0x0000000000007941 */ /* 0x000fea0003800000 */
.L_x_958:
        /* <DEDUP_REMOVED lines=153> */
.L_x_961:
[----:B------:R-:W-:Y:S05]  /*4a10*/  BSYNC B0 ;  /* 0x0000000000007941 */ /* 0x000fea0003800000 */
.L_x_960:
        /* <DEDUP_REMOVED lines=118> */
.L_x_963:
[----:B------:R-:W-:Y:S05]  /*5180*/  BSYNC B0 ;  /* 0x0000000000007941 */ /* 0x000fea0003800000 */
.L_x_962:
[----:B------:R-:W-:Y:S11]  /*5190*/  ISETP.GE.AND P0, PT, R15, c[0x0][0x1d4], PT ;  /* 0x000075000f007a0c */ /* 0x000ff60003f06270 */
[----:B------:R-:W-:Y:S02]  /*51a0*/  @!UPT UIADD3 URZ, URZ, URZ, URZ ;  /* 0x0000003f3f3ff290 */ /* 0x000fe4000fffe03f */
[----:B------:R-:W-:-:S05]  /*51b0*/  @P0 BRA `(.L_x_947) ;  /* 0x0000092000000947 */ /* 0x000fca0003800000 */
[----:B------:R-:W-:Y:S04]  /*51c0*/  IADD3 R55, P1, P0, R154, R171, R137 ;  /* 0x000000ab9a377210 */ /* 0x000fe8000783e089 */
[----:B------:R-:W-:Y:S02]  /*51d0*/  IADD3.X R52, R103, R170, R128, P1, P0 ;  /* 0x000000aa67347210 */ /* 0x000fe40000fe0480 */
[C---:B------:R-:W-:Y:S04]  /*51e0*/  LEA R54, P0, R55.reuse, c[0x0][0x1c8], 0x1 ;  /* 0x0000720037367a11 */ /* 0x040fe800078008ff */
[----:B------:R-:W-:Y:S02]  /*51f0*/  LEA.HI.X R55, R55, c[0x0][0x1cc], R52, 0x1, P0 ;  /* 0x0000730037377a11 */ /* 0x000fe400000f0c34 */
[-C--:B------:R-:W-:Y:S02]  /*5200*/  IADD3 R52, R136, R173.reuse, RZ ;  /* 0x000000ad88347210 */ /* 0x080fe40007ffe0ff */
[----:B------:R-:W-:Y:S02]  /*5210*/  IADD3 R173, R108, R173, RZ ;  /* 0x000000ad6cad7210 */ /* 0x000fe40007ffe0ff */
[----:B-1----:R-:W-:Y:S02]  /*5220*/  SHF.L.U32 R60, R52, 0x1, RZ ;  /* 0x00000001343c7819 */ /* 0x002fe400000006ff */
[----:B------:R-:W-:Y:S01]  /*5230*/  ISETP.GE.AND P0, PT, R15, c[0x0][0x27c], PT ;  /* 0x00009f000f007a0c */ /* 0x000fe20003f06270 */
[----:B------:R-:W-:Y:S02]  /*5240*/  IMAD.SHL.U32 R50, R173, 0x2, RZ ;  /* 0x00000002ad327824 */ /* 0x000fe400078e00ff */
[----:B------:R-:W-:Y:S08]  /*5250*/  LDS.128 R56, [R60+0xc100] ;  /* 0x00c100003c387984 */ /* 0x000ff00000000c00 */
[----:B------:R-:W1:Y:S02]  /*5260*/  LDS.128 R28, [R50+0xc100] ;  /* 0x00c10000321c7984 */ /* 0x000e640000000c00 */
[----:B------:R-:W-:Y:S01]  /*5270*/  @!P0 SHF.R.U64 R26, R26, 0x10, R27 ;  /* 0x000000101a1a8819 */ /* 0x000fe2000000121b */
[----:B------:R-:W-:Y:S01]  /*5280*/  @!P0 HADD2.F32 R34, -RZ, R37.H1_H1 ;  /* 0x30000025ff228230 */ /* 0x000fe20000004100 */
[----:B------:R-:W-:Y:S01]  /*5290*/  @!P0 SHF.R.U64 R32, R24, 0x10, R25 ;  /* 0x0000001018208819 */ /* 0x000fe20000001219 */
[--C-:B------:R-:W-:Y:S01]  /*52a0*/  @!P0 HADD2.F32 R38, -RZ, R68.reuse.H1_H1 ;  /* 0x30000044ff268230 */ /* 0x100fe20000004100 */
[----:B------:R-:W-:Y:S01]  /*52b0*/  @!P0 SHF.R.U32.HI R24, RZ, 0x10, R27 ;  /* 0x00000010ff188819 */ /* 0x000fe2000001161b */
[----:B------:R-:W-:Y:S01]  /*52c0*/  @!P0 HADD2.F32 R41, -RZ, R68.H0_H0 ;  /* 0x20000044ff298230 */ /* 0x000fe20000004100 */
[----:B------:R-:W-:Y:S01]  /*52d0*/  @!P0 SHF.R.U32.HI R25, RZ, 0x10, R25 ;  /* 0x00000010ff198819 */ /* 0x000fe20000011619 */
[--C-:B------:R-:W-:Y:S01]  /*52e0*/  @!P0 HADD2.F32 R49, -RZ, R66.reuse.H1_H1 ;  /* 0x30000042ff318230 */ /* 0x100fe20000004100 */
        /* <DEDUP_REMOVED lines=15> */
[----:B------:R-:W-:Y:S02]  /*53e0*/  @!P0 HADD2.F32 R35, -RZ, R39.H0_H0 ;  /* 0x20000027ff238230 */ /* 0x000fe40000004100 */
[----:B------:R-:W-:Y:S01]  /*53f0*/  @!P0 HADD2.F32 R27, -RZ, R27.H1_H1 ;  /* 0x3000001bff1b8230 */ /* 0x000fe20000004100 */
[-C--:B------:R-:W-:Y:S01]  /*5400*/  @!P0 FMUL.FTZ R2, R33, R34.reuse ;  /* 0x0000002221028220 */ /* 0x080fe20000410000 */
[----:B------:R-:W-:Y:S01]  /*5410*/  @!P0 HADD2.F32 R39, -RZ, R39.H1_H1 ;  /* 0x30000027ff278230 */ /* 0x000fe20000004100 */
[C---:B------:R-:W-:Y:S01]  /*5420*/  @!P0 FMUL.FTZ R50, R35.reuse, R34 ;  /* 0x0000002223328220 */ /* 0x040fe20000410000 */
[--C-:B------:R-:W-:Y:S01]  /*5430*/  @!P0 HADD2.F32 R48, -RZ, R43.reuse.H1_H1 ;  /* 0x3000002bff308230 */ /* 0x100fe20000004100 */
[-C--:B------:R-:W-:Y:S01]  /*5440*/  @!P0 FFMA.FTZ R2, R35, R38.reuse, R2 ;  /* 0x0000002623028223 */ /* 0x080fe20000010002 */
[----:B------:R-:W-:Y:S01]  /*5450*/  @!P0 HADD2.F32 R46, -RZ, R43.H0_H0 ;  /* 0x2000002bff2e8230 */ /* 0x000fe20000004100 */
[----:B------:R-:W-:Y:S01]  /*5460*/  @!P0 FFMA.FTZ R50, R33, R38, -R50 ;  /* 0x0000002621328223 */ /* 0x000fe20000010832 */
[----:B------:R-:W-:Y:S01]  /*5470*/  @!P0 MOV R33, R29 ;  /* 0x0000001d00218202 */ /* 0x000fe20000000f00 */
[----:B------:R-:W-:Y:S01]  /*5480*/  @!P0 IMAD.MOV.U32 R38, RZ, RZ, R57 ;  /* 0x000000ffff268224 */ /* 0x000fe200078e0039 */
[--C-:B------:R-:W-:Y:S01]  /*5490*/  @!P0 HADD2.F32 R43, -RZ, R44.reuse.H0_H0 ;  /* 0x2000002cff2b8230 */ /* 0x100fe20000004100 */
[-C--:B------:R-:W-:Y:S01]  /*54a0*/  @!P0 FMUL.FTZ R61, R39, R32.reuse ;  /* 0x00000020273d8220 */ /* 0x080fe20000410000 */
[----:B------:R-:W-:Y:S01]  /*54b0*/  @!P0 HADD2.F32 R44, -RZ, R44.H1_H1 ;  /* 0x3000002cff2c8230 */ /* 0x000fe20000004100 */
[C---:B------:R-:W-:Y:S01]  /*54c0*/  @!P0 FMUL.FTZ R3, R27.reuse, R32 ;  /* 0x000000201b038220 */ /* 0x040fe20000410000 */
[----:B------:R-:W-:Y:S01]  /*54d0*/  @!P0 HADD2.F32 R32, -RZ, R25.H0_H0 ;  /* 0x20000019ff208230 */ /* 0x000fe20000004100 */
[-C--:B------:R-:W-:Y:S01]  /*54e0*/  @!P0 FFMA.FTZ R61, R27, R40.reuse, -R61 ;  /* 0x000000281b3d8223 */ /* 0x080fe2000001083d */
[--C-:B------:R-:W-:Y:S01]  /*54f0*/  @!P0 HADD2.F32 R35, -RZ, R38.reuse.H0_H0 ;  /* 0x20000026ff238230 */ /* 0x100fe20000004100 */
[----:B------:R-:W-:Y:S01]  /*5500*/  @!P0 FFMA.FTZ R3, R39, R40, R3 ;  /* 0x0000002827038223 */ /* 0x000fe20000010003 */
[----:B------:R-:W-:Y:S02]  /*5510*/  @!P0 HADD2.F32 R38, -RZ, R38.H1_H1 ;  /* 0x30000026ff268230 */ /* 0x000fe40000004100 */
[--C-:B------:R-:W-:Y:S01]  /*5520*/  @!P0 HADD2.F32 R25, -RZ, R33.reuse.H1_H1 ;  /* 0x30000021ff198230 */ /* 0x100fe20000004100 */
[----:B------:R-:W-:Y:S01]  /*5530*/  @!P0 F2FP.PACK_AB R50, R61, R50 ;  /* 0x000000323d32823e */ /* 0x000fe200000000ff */
[----:B------:R-:W-:Y:S01]  /*5540*/  @!P0 HADD2.F32 R34, -RZ, R33.H0_H0 ;  /* 0x20000021ff228230 */ /* 0x000fe20000004100 */
[-C--:B------:R-:W-:Y:S01]  /*5550*/  @!P0 FMUL.FTZ R63, R38, R32.reuse ;  /* 0x00000020263f8220 */ /* 0x080fe20000410000 */
[----:B------:R-:W-:Y:S01]  /*5560*/  @!P0 HADD2.F32 R27, -RZ, R37.H0_H0 ;  /* 0x20000025ff1b8230 */ /* 0x000fe20000004100 */
[----:B------:R-:W-:Y:S02]  /*5570*/  @!P0 IMAD.MOV.U32 R33, RZ, RZ, R31 ;  /* 0x000000ffff218224 */ /* 0x000fe400078e001f */
[C---:B------:R-:W-:Y:S02]  /*5580*/  @!P0 FMUL.FTZ R5, R25.reuse, R32 ;  /* 0x0000002019058220 */ /* 0x040fe40000410000 */
[----:B------:R-:W-:Y:S01]  /*5590*/  @!P0 FFMA.FTZ R63, R25, R42, -R63 ;  /* 0x0000002a193f8223 */ /* 0x000fe2000001083f */
[----:B------:R-:W-:Y:S01]  /*55a0*/  @!P0 HADD2.F32 R25, -RZ, R24.H0_H0 ;  /* 0x20000018ff198230 */ /* 0x000fe20000004100 */
[-C--:B------:R-:W-:Y:S01]  /*55b0*/  @!P0 FMUL.FTZ R52, R35, R27.reuse ;  /* 0x0000001b23348220 */ /* 0x080fe20000410000 */
[--C-:B------:R-:W-:Y:S01]  /*55c0*/  @!P0 HADD2.F32 R24, -RZ, R33.reuse.H1_H1 ;  /* 0x30000021ff188230 */ /* 0x100fe20000004100 */
[----:B------:R-:W-:Y:S01]  /*55d0*/  @!P0 FMUL.FTZ R4, R34, R27 ;  /* 0x0000001b22048220 */ /* 0x000fe20000410000 */
[----:B------:R-:W-:Y:S01]  /*55e0*/  @!P0 HADD2.F32 R32, -RZ, R33.H0_H0 ;  /* 0x20000021ff208230 */ /* 0x000fe20000004100 */
[-C--:B------:R-:W-:Y:S01]  /*55f0*/  @!P0 FMUL.FTZ R65, R48, R25.reuse ;  /* 0x0000001930418220 */ /* 0x080fe20000410000 */
[----:B------:R-:W-:Y:S01]  /*5600*/  @!P0 HADD2.F32 R27, -RZ, R36.H1_H1 ;  /* 0x30000024ff1b8230 */ /* 0x000fe20000004100 */
[C---:B------:R-:W-:Y:S01]  /*5610*/  @!P0 FMUL.FTZ R9, R24.reuse, R25 ;  /* 0x0000001918098220 */ /* 0x040fe20000410000 */
[----:B------:R-:W-:Y:S01]  /*5620*/  @!P0 HADD2.F32 R25, -RZ, R26.H0_H0 ;  /* 0x2000001aff198230 */ /* 0x000fe20000004100 */
[----:B------:R-:W-:Y:S01]  /*5630*/  @!P0 FFMA.FTZ R65, R24, R53, -R65 ;  /* 0x0000003518418223 */ /* 0x000fe20000010841 */
[----:B------:R-:W-:Y:S01]  /*5640*/  @!P0 MOV R24, R30 ;  /* 0x0000001e00188202 */ /* 0x000fe20000000f00 */
[-C--:B------:R-:W-:Y:S02]  /*5650*/  @!P0 FMUL.FTZ R60, R46, R27.reuse ;  /* 0x0000001b2e3c8220 */ /* 0x080fe40000410000 */
[----:B------:R-:W-:Y:S01]  /*5660*/  @!P0 FMUL.FTZ R8, R32, R27 ;  /* 0x0000001b20088220 */ /* 0x000fe20000410000 */
[----:B------:R-:W-:Y:S01]  /*5670*/  @!P0 HADD2.F32 R27, -RZ, R36.H0_H0 ;  /* 0x20000024ff1b8230 */ /* 0x000fe20000004100 */
[----:B------:R-:W-:Y:S01]  /*5680*/  @!P0 FMUL.FTZ R67, R44, R25 ;  /* 0x000000192c438220 */ /* 0x000fe20000410000 */
[--C-:B------:R-:W-:Y:S01]  /*5690*/  @!P0 HADD2.F32 R26, -RZ, R24.reuse.H0_H0 ;  /* 0x20000018ff1a8230 */ /* 0x100fe20000004100 */
[----:B------:R-:W-:Y:S01]  /*56a0*/  @!P0 FFMA.FTZ R52, R34, R41, -R52 ;  /* 0x0000002922348223 */ /* 0x000fe20000010834 */
[----:B------:R-:W-:Y:S01]  /*56b0*/  @!P0 HADD2.F32 R24, -RZ, R24.H1_H1 ;  /* 0x30000018ff188230 */ /* 0x000fe20000004100 */
[----:B------:R-:W-:Y:S02]  /*56c0*/  @!P0 FMUL.FTZ R62, R43, R27 ;  /* 0x0000001b2b3e8220 */ /* 0x000fe40000410000 */
[----:B------:R-:W-:Y:S01]  /*56d0*/  @!P0 FFMA.FTZ R60, R32, R49, -R60 ;  /* 0x00000031203c8223 */ /* 0x000fe2000001083c */
[----:B------:R-:W-:Y:S01]  /*56e0*/  @!P0 F2FP.PACK_AB R63, R63, R52 ;  /* 0x000000343f3f823e */ /* 0x000fe200000000ff */
[----:B------:R-:W-:Y:S01]  /*56f0*/  @!P0 FFMA.FTZ R62, R26, R45, -R62 ;  /* 0x0000002d1a3e8223 */ /* 0x000fe2000001083e */
[----:B------:R-:W-:Y:S01]  /*5700*/  @!P0 F2FP.PACK_AB R52, R3, R2 ;  /* 0x000000020334823e */ /* 0x000fe200000000ff */
[----:B------:R-:W-:Y:S01]  /*5710*/  @!P0 FFMA.FTZ R67, R24, R47, -R67 ;  /* 0x0000002f18438223 */ /* 0x000fe20000010843 */
[----:B------:R-:W-:Y:S01]  /*5720*/  @!P0 F2FP.PACK_AB R60, R65, R60 ;  /* 0x0000003c413c823e */ /* 0x000fe200000000ff */
[----:B------:R-:W-:Y:S01]  /*5730*/  @!P0 FMUL.FTZ R6, R26, R27 ;  /* 0x0000001b1a068220 */ /* 0x000fe20000410000 */
[----:B------:R-:W-:Y:S01]  /*5740*/  @!P0 MOV R29, R63 ;  /* 0x0000003f001d8202 */ /* 0x000fe20000000f00 */
[----:B------:R-:W-:Y:S01]  /*5750*/  @!P0 FFMA.FTZ R4, R35, R41, R4 ;  /* 0x0000002923048223 */ /* 0x000fe20000010004 */
[----:B------:R-:W-:Y:S01]  /*5760*/  @!P0 F2FP.PACK_AB R67, R67, R62 ;  /* 0x0000003e4343823e */ /* 0x000fe200000000ff */
[----:B------:R-:W-:Y:S01]  /*5770*/  @!P0 FMUL.FTZ R7, R24, R25 ;  /* 0x0000001918078220 */ /* 0x000fe20000410000 */
[----:B------:R-:W-:Y:S01]  /*5780*/  @!P0 MOV R31, R60 ;  /* 0x0000003c001f8202 */ /* 0x000fe20000000f00 */
[----:B------:R-:W-:Y:S01]  /*5790*/  @!P0 FFMA.FTZ R5, R38, R42, R5 ;  /* 0x0000002a26058223 */ /* 0x000fe20000010005 */
[----:B------:R-:W-:Y:S01]  /*57a0*/  @!P0 MOV R30, R67 ;  /* 0x00000043001e8202 */ /* 0x000fe20000000f00 */
[----:B------:R-:W-:Y:S02]  /*57b0*/  @!P0 FFMA.FTZ R6, R43, R45, R6 ;  /* 0x0000002d2b068223 */ /* 0x000fe40000010006 */
[----:B------:R-:W-:Y:S01]  /*57c0*/  @!P0 FFMA.FTZ R7, R44, R47, R7 ;  /* 0x0000002f2c078223 */ /* 0x000fe20000010007 */
[----:B------:R-:W-:Y:S01]  /*57d0*/  @!P0 F2FP.PACK_AB R61, R5, R4 ;  /* 0x00000004053d823e */ /* 0x000fe200000000ff */
[----:B------:R-:W-:Y:S02]  /*57e0*/  @!P0 FFMA.FTZ R8, R46, R49, R8 ;  /* 0x000000312e088223 */ /* 0x000fe40000010008 */
[----:B------:R-:W-:Y:S01]  /*57f0*/  @!P0 IMAD.MOV.U32 R28, RZ, RZ, R50 ;  /* 0x000000ffff1c8224 */ /* 0x000fe200078e0032 */
[----:B------:R-:W-:Y:S01]  /*5800*/  @!P0 F2FP.PACK_AB R62, R7, R6 ;  /* 0x00000006073e823e */ /* 0x000fe200000000ff */
[----:B------:R-:W-:Y:S01]  /*5810*/  @!P0 FFMA.FTZ R9, R48, R53, R9 ;  /* 0x0000003530098223 */ /* 0x000fe20000010009 */
[----:B------:R-:W-:Y:S01]  /*5820*/  @!P0 MOV R57, R61 ;  /* 0x0000003d00398202 */ /* 0x000fe20000000f00 */
[----:B------:R-:W-:Y:S01]  /*5830*/  @!P0 IMAD.MOV.U32 R56, RZ, RZ, R52 ;  /* 0x000000ffff388224 */ /* 0x000fe200078e0034 */
[----:B------:R1:W-:Y:S01]  /*5840*/  STG.E.128 [R54.64], R28 ;  /* 0x0000001c36007986 */ /* 0x0003e2000c101d06 */
[----:B------:R-:W-:Y:S02]  /*5850*/  @!P0 MOV R58, R62 ;  /* 0x0000003e003a8202 */ /* 0x000fe40000000f00 */
[----:B------:R-:W-:Y:S04]  /*5860*/  @!P0 F2FP.PACK_AB R65, R9, R8 ;  /* 0x000000080941823e */ /* 0x000fe800000000ff */
        /* <DEDUP_REMOVED lines=10> */
.L_x_943:
        /* <DEDUP_REMOVED lines=29> */
.L_x_947:
[----:B------:R-:W-:Y:S05]  /*5ae0*/  BSYNC B1 ;  /* 0x0000000000017941 */ /* 0x000fea0003800000 */
.L_x_942:
[C---:B------:R-:W-:Y:S01]  /*5af0*/  ISETP.GT.AND P0, PT, R18.reuse, R11, PT ;  /* 0x0000000b1200720c */ /* 0x040fe20003f04270 */
[----:B------:R-:W-:Y:S01]  /*5b00*/  BSSY B0, `(.L_x_964) ;  /* 0x0000041000007945 */ /* 0x000fe20003800000 */
[C---:B------:R-:W-:Y:S02]  /*5b10*/  ISETP.GE.AND P1, PT, R69.reuse, 0x1, PT ;  /* 0x000000014500780c */ /* 0x040fe40003f26270 */
[C---:B-12---:R-:W-:Y:S09]  /*5b20*/  IADD3 R3, R69.reuse, 0x1, RZ ;  /* 0x0000000145037810 */ /* 0x046ff20007ffe0ff */
[----:B------:R-:W-:Y:S01]  /*5b30*/  @P0 IADD3 R5, R18, -0x1, RZ ;  /* 0xffffffff12050810 */ /* 0x000fe20007ffe0ff */
[----:B------:R-:W-:Y:S01]  /*5b40*/  @P0 IMAD R2, R69, 0x3000, R10 ;  /* 0x0000300045020824 */ /* 0x000fe200078e020a */
[----:B------:R-:W-:Y:S01]  /*5b50*/  SEL R69, R3, RZ, !P1 ;  /* 0x000000ff03457207 */ /* 0x000fe20004800000 */
[----:B------:R-:W-:Y:S01]  /*5b60*/  @P0 IMAD.MOV.U32 R6, RZ, RZ, R146 ;  /* 0x000000ffff060224 */ /* 0x000fe200078e0092 */
[----:B------:R-:W-:Y:S01]  /*5b70*/  @P0 SHF.R.S32.HI R4, RZ, 0x1f, R5 ;  /* 0x0000001fff040819 */ /* 0x000fe20000011405 */
[----:B------:R-:W-:Y:S02]  /*5b80*/  @P0 IMAD R3, R96, R5, RZ ;  /* 0x0000000560030224 */ /* 0x000fe400078e02ff */
[----:B------:R-:W-:Y:S02]  /*5b90*/  @P0 IMAD.MOV.U32 R7, RZ, RZ, R151 ;  /* 0x000000ffff070224 */ /* 0x000fe400078e0097 */
[-C--:B------:R-:W-:Y:S02]  /*5ba0*/  @P0 IMAD R3, R4, R98.reuse, R3 ;  /* 0x0000006204030224 */ /* 0x080fe400078e0203 */
[----:B------:R-:W-:Y:S04]  /*5bb0*/  @P0 IMAD.WIDE.U32 R6, R5, R98, R6 ;  /* 0x0000006205060225 */ /* 0x000fe800078e0006 */
[----:B------:R-:W-:Y:S01]  /*5bc0*/  @P0 IMAD.IADD R3, R7, 0x1, R3 ;  /* 0x0000000107030824 */ /* 0x000fe200078e0203 */
[----:B------:R-:W-:Y:S01]  /*5bd0*/  @P0 LEA R8, P1, R6, c[0x0][0x250], 0x1 ;  /* 0x0000940006080a11 */ /* 0x000fe200078208ff */
[----:B------:R-:W-:Y:S03]  /*5be0*/  @P0 IMAD.SHL.U32 R4, R2, 0x2, RZ ;  /* 0x0000000202040824 */ /* 0x000fe600078e00ff */
        /* <DEDUP_REMOVED lines=50> */
.L_x_965:
[----:B-1----:R-:W-:Y:S05]  /*5f10*/  BSYNC B0 ;  /* 0x0000000000007941 */ /* 0x002fea0003800000 */
.L_x_964:
[C---:B------:R-:W-:Y:S02]  /*5f20*/  ISETP.GE.AND P0, PT, R51.reuse, 0x1, PT ;  /* 0x000000013300780c */ /* 0x040fe40003f06270 */
[----:B------:R-:W-:Y:S02]  /*5f30*/  IADD3 R2, R18, -0x2, RZ ;  /* 0xfffffffe12027810 */ /* 0x000fe40007ffe0ff */
[----:B------:R-:W-:Y:S04]  /*5f40*/  IADD3 R4, R51, 0x1, RZ ;  /* 0x0000000133047810 */ /* 0x000fe80007ffe0ff */
[----:B------:R-:W-:Y:S02]  /*5f50*/  SEL R51, R4, RZ, !P0 ;  /* 0x000000ff04337207 */ /* 0x000fe40004000000 */
        /* <DEDUP_REMOVED lines=13> */
[C---:B------:R-:W-:Y:S04]  /*6030*/  @P0 LEA R6, P1, R99.reuse, R8, 0x1 ;  /* 0x0000000863060211 */ /* 0x040fe800078208ff */
        /* <DEDUP_REMOVED lines=10> */
[C---:B------:R-:W-:Y:S02]  /*60e0*/  ISETP.GT.AND P0, PT, R18.reuse, R11, PT ;  /* 0x0000000b1200720c */ /* 0x040fe40003f04270 */
[----:B------:R-:W-:Y:S01]  /*60f0*/  IADD3 R18, R18, -0x1, RZ ;  /* 0xffffffff12127810 */ /* 0x000fe20007ffe0ff */
[----:B------:R-:W0:Y:S10]  /*6100*/  LDGDEPBAR ;  /* 0x00000000000079af */ /* 0x000e340000000000 */
[----:B------:R-:W-:-:S05]  /*6110*/  @P0 BRA `(.L_x_966) ;  /* 0xffffbf5000000947 */ /* 0x000fca000383ffff */
[----:B------:R-:W-:Y:S06]  /*6120*/  BAR.SYNC.DEFER_BLOCKING 0x0 ;  /* 0x0000000000007b1d */ /* 0x000fec0000010000 */
.L_x_941:
[----:B------:R-:W-:Y:S02]  /*6130*/  ISETP.NE.AND P1, PT, R193, 0x1, PT ;  /* 0x00000001c100780c */ /* 0x000fe40003f25270 */
[----:B------:R-:W-:-:S02]  /*6140*/  IADD3 R2, R133, 0x7f, RZ ;  /* 0x0000007f85027810 */ /* 0x000fc40007ffe0ff */
[----:B------:R-:W-:Y:S02]  /*6150*/  ISETP.GE.AND P2, PT, R195, 0x1, PT ;  /* 0x00000001c300780c */ /* 0x000fe40003f46270 */
[----:B------:R-:W-:-:S07]  /*6160*/  LOP3.LUT R88, R88, 0xfffffff7, RZ, 0xc0, !PT ;  /* 0xfffffff758587812 */ /* 0x000fce00078ec0ff */
[----:B------:R-:W-:Y:S01]  /*6170*/  @P1 IMAD.HI.U32 R0, R2, c[0x0][0x2c8], RZ ;  /* 0x0000b20002001a27 */ /* 0x000fe200078e00ff */
[----:B------:R-:W-:-:S04]  /*6180*/  @P1 LOP3.LUT R88, R88, 0x8, RZ, 0xfc, !PT ;  /* 0x0000000858581812 */ /* 0x000fc800078efcff */
[----:B------:R-:W-:Y:S01]  /*6190*/  @P1 SHF.R.U32.HI R2, RZ, c[0x0][0x2cc], R0 ;  /* 0x0000b300ff021a19 */ /* 0x000fe20000011600 */
[----:B------:R-:W-:-:S04]  /*61a0*/  IMAD.IADD R0, R91, 0x1, R92 ;  /* 0x000000015b007824 */ /* 0x000fc800078e025c */
[----:B------:R-:W-:-:S05]  /*61b0*/  IMAD.IADD R2, R90, 0x1, R2 ;  /* 0x000000015a027824 */ /* 0x000fca00078e0202 */
[----:B-1----:R-:W-:Y:S01]  /*61c0*/  IADD3 R5, R2, c[0x0][0x328], RZ ;  /* 0x0000ca0002057a10 */ /* 0x002fe20007ffe0ff */
[----:B------:R-:W-:Y:S05]  /*61d0*/  @!P2 BRA `(.L_x_967) ;  /* 0x000001100000a947 */ /* 0x000fea0003800000 */
[C---:B------:R-:W-:Y:S02]  /*61e0*/  ISETP.GT.AND P0, PT, R2.reuse, RZ, PT ;  /* 0x000000ff0200720c */ /* 0x040fe40003f04270 */
[----:B------:R-:W-:-:S11]  /*61f0*/  IADD3 R3, R2, -0x1, RZ ;  /* 0xffffffff02037810 */ /* 0x000fd60007ffe0ff */
[----:B------:R-:W-:Y:S05]  /*6200*/  @P0 BRA `(.L_x_968) ;  /* 0x0000007000000947 */ /* 0x000fea0003800000 */
[----:B------:R-:W-:-:S05]  /*6210*/  IMAD.MOV.U32 R3, RZ, RZ, 0x1 ;  /* 0x00000001ff037424 */ /* 0x000fca00078e00ff */
[----:B------:R-:W-:Y:S01]  /*6220*/  ISETP.NE.AND P0, PT, R3, c[0x0][0x32c], PT ;  /* 0x0000cb0003007a0c */ /* 0x000fe20003f05270 */
[----:B------:R-:W-:-:S12]  /*6230*/  IMAD.MOV R3, RZ, RZ, -R2 ;  /* 0x000000ffff037224 */ /* 0x000fd800078e0a02 */
[----:B------:R-:W-:-:S05]  /*6240*/  @P0 IMAD.HI.U32 R2, R3, c[0x0][0x330], RZ ;  /* 0x0000cc0003020a27 */ /* 0x000fca00078e00ff */
[----:B------:R-:W-:-:S04]  /*6250*/  @P0 SHF.R.U32.HI R3, RZ, c[0x0][0x334], R2 ;  /* 0x0000cd00ff030a19 */ /* 0x000fc80000011602 */
[----:B------:R-:W-:Y:S01]  /*6260*/  LOP3.LUT R3, RZ, R3, RZ, 0x33, !PT ;  /* 0x00000003ff037212 */ /* 0x000fe200078e33ff */
[----:B------:R-:W-:Y:S05]  /*6270*/  BRA `(.L_x_969) ;  /* 0x0000004000007947 */ /* 0x000fea0003800000 */
.L_x_968:
[----:B------:R-:W-:-:S04]  /*6280*/  MOV R2, 0x1 ;  /* 0x0000000100027802 */ /* 0x000fc80000000f00 */
[----:B------:R-:W-:-:S13]  /*6290*/  ISETP.NE.AND P0, PT, R2, c[0x0][0x32c], PT ;  /* 0x0000cb0002007a0c */ /* 0x000fda0003f05270 */
[----:B------:R-:W-:-:S05]  /*62a0*/  @P0 IMAD.HI.U32 R2, R3, c[0x0][0x330], RZ ;  /* 0x0000cc0003020a27 */ /* 0x000fca00078e00ff */
[----:B------:R-:W-:Y:S02]  /*62b0*/  @P0 SHF.R.U32.HI R3, RZ, c[0x0][0x334], R2 ;  /* 0x0000cd00ff030a19 */ /* 0x000fe40000011602 */
.L_x_969:
[----:B------:R-:W-:-:S05]  /*62c0*/  MOV R2, c[0x0][0x32c] ;  /* 0x0000cb0000027a02 */ /* 0x000fca0000000f00 */
[----:B------:R-:W-:-:S05]  /*62d0*/  IMAD R2, R3, R2, c[0x0][0x32c] ;  /* 0x0000cb0003027624 */ /* 0x000fca00078e0202 */
[----:B------:R-:W-:-:S04]  /*62e0*/  IMNMX R5, R5, R2, PT ;  /* 0x0000000205057217 */ /* 0x000fc80003800200 */
.L_x_967:
[----:B------:R-:W-:Y:S01]  /*62f0*/  IADD3 R5, R5, 0x3f, RZ ;  /* 0x0000003f05057810 */ /* 0x000fe20007ffe0ff */
[----:B------:R-:W-:-:S03]  /*6300*/  @P1 IMAD.HI.U32 R2, R133, c[0x0][0x2c8], RZ ;  /* 0x0000b20085021a27 */ /* 0x000fc600078e00ff */
[----:B------:R-:W-:Y:S01]  /*6310*/  SHF.R.S32.HI R4, RZ, 0x1f, R5 ;  /* 0x0000001fff047819 */ /* 0x000fe20000011405 */
[----:B------:R-:W-:Y:S01]  /*6320*/  IMAD.MOV.U32 R3, RZ, RZ, R133 ;  /* 0x000000ffff037224 */ /* 0x000fe200078e0085 */
[----:B------:R-:W-:Y:S02]  /*6330*/  @P1 SHF.R.U32.HI R3, RZ, c[0x0][0x2cc], R2 ;  /* 0x0000b300ff031a19 */ /* 0x000fe40000011602 */
[----:B------:R-:W-:-:S03]  /*6340*/  LEA.HI R2, R4, R5, RZ, 0x6 ;  /* 0x0000000504027211 */ /* 0x000fc600078f30ff */
[----:B------:R-:W-:Y:S01]  /*6350*/  IMAD.IADD R3, R132, 0x1, R3 ;  /* 0x0000000184037824 */ /* 0x000fe200078e0203 */
[----:B------:R-:W-:-:S04]  /*6360*/  SHF.R.S32.HI R2, RZ, 0x6, R2 ;  /* 0x00000006ff027819 */ /* 0x000fc80000011402 */
[----:B------:R-:W-:Y:S02]  /*6370*/  IADD3 R198, R3, -c[0x0][0x324], RZ ;  /* 0x8000c90003c67a10 */ /* 0x000fe40007ffe0ff */
[----:B------:R-:W-:Y:S01]  /*6380*/  IMNMX R145, R2, R89, PT ;  /* 0x0000005902917217 */ /* 0x000fe20003800200 */
        /* <DEDUP_REMOVED lines=10> */
.L_x_971:
[----:B------:R-:W-:-:S04]  /*6430*/  MOV R2, c[0x0][0x32c] ;  /* 0x0000cb0000027a02 */ /* 0x000fc80000000f00 */
[----:B------:R-:W-:-:S13]  /*6440*/  ISETP.NE.AND P0, PT, R2, 0x1, PT ;  /* 0x000000010200780c */ /* 0x000fda0003f05270 */
[----:B------:R-:W-:-:S05]  /*6450*/  @P0 IMAD.HI.U32 R2, R3, c[0x0][0x330], RZ ;  /* 0x0000cc0003020a27 */ /* 0x000fca00078e00ff */
[----:B------:R-:W-:-:S05]  /*6460*/  @P0 SHF.R.U32.HI R3, RZ, c[0x0][0x334], R2 ;  /* 0x0000cd00ff030a19 */ /* 0x000fca0000011602 */
.L_x_972:
[----:B------:R-:W-:-:S05]  /*6470*/  IMAD R3, R3, c[0x0][0x32c], RZ ;  /* 0x0000cb0003037a24 */ /* 0x000fca00078e02ff */
[----:B------:R-:W-:-:S04]  /*6480*/  IMNMX R198, R198, R3, !PT ;  /* 0x00000003c6c67217 */ /* 0x000fc80007800200 */
.L_x_970:
        /* <DEDUP_REMOVED lines=55> */
[----:B------:R-:W-:-:S02]  /*6800*/  IMAD.MOV.U32 R13, RZ, RZ, RZ ;  /* 0x000000ffff0d7224 */ /* 0x000fc400078e00ff */
[----:B------:R-:W-:Y:S01]  /*6810*/  IMAD.MOV.U32 R3, RZ, RZ, RZ ;  /* 0x000000ffff037224 */ /* 0x000fe200078e00ff */
[----:B------:R-:W-:Y:S05]  /*6820*/  @!P0 BRA `(.L_x_973) ;  /* 0x0001521000008947 */ /* 0x000fea0003800000 */
[----:B------:R-:W-:-:S04]  /*6830*/  ISETP.NE.U32.AND P0, PT, RZ, c[0x0][0x340], PT ;  /* 0x0000d000ff007a0c */ /* 0x000fc80003f05070 */
[----:B------:R-:W-:-:S13]  /*6840*/  ISETP.NE.AND.EX P2, PT, RZ, c[0x0][0x344], PT, P0 ;  /* 0x0000d100ff007a0c */ /* 0x000fda0003f45300 */
[----:B------:R-:W-:-:S04]  /*6850*/  @P2 IMAD.MOV.U32 R13, RZ, RZ, 0x4 ;  /* 0x00000004ff0d2424 */ /* 0x000fc800078e00ff */
[----:B------:R-:W-:-:S06]  /*6860*/  @P2 IMAD.WIDE R12, R196, R13, c[0x0][0x340] ;  /* 0x0000d000c40c2625 */ /* 0x000fcc00078e020d */
[----:B------:R-:W2:Y:S01]  /*6870*/  @P2 LDG.E R12, [R12.64] ;  /* 0x000000060c0c2981 */ /* 0x000ea2000c1e1900 */
[----:B------:R-:W-:Y:S01]  /*6880*/  SHF.R.S32.HI R83, RZ, 0x1f, R84 ;  /* 0x0000001fff537819 */ /* 0x000fe20000011454 */
[----:B------:R-:W-:Y:S01]  /*6890*/  IMAD.WIDE.U32 R6, R87, c[0x0][0x178], RZ ;  /* 0x00005e0057067a25 */ /* 0x000fe200078e00ff */
[----:B------:R-:W-:Y:S01]  /*68a0*/  SHF.R.S32.HI R2, RZ, 0x1f, R87 ;  /* 0x0000001fff027819 */ /* 0x000fe20000011457 */
[----:B------:R-:W-:Y:S01]  /*68b0*/  BSSY B0, `(.L_x_974) ;  /* 0x000009f000007945 */ /* 0x000fe20003800000 */
[-C--:B------:R-:W-:Y:S02]  /*68c0*/  LEA.HI R5, R83, R84.reuse, RZ, 0x3 ;  /* 0x0000005453057211 */ /* 0x080fe400078f18ff */
[----:B------:R-:W-:Y:S01]  /*68d0*/  ISETP.NE.U32.AND P0, PT, RZ, c[0x0][0x348], PT ;  /* 0x0000d200ff007a0c */ /* 0x000fe20003f05070 */
[----:B------:R-:W-:Y:S01]  /*68e0*/  IMAD R2, R2, c[0x0][0x178], RZ ;  /* 0x00005e0002027a24 */ /* 0x000fe200078e02ff */
[----:B------:R-:W-:Y:S02]  /*68f0*/  LOP3.LUT R135, R5, 0xfffffff8, RZ, 0xc0, !PT ;  /* 0xfffffff805877812 */ /* 0x000fe400078ec0ff */
[----:B------:R-:W-:Y:S01]  /*6900*/  SHF.R.S32.HI R14, RZ, 0x3, R5 ;  /* 0x00000003ff0e7819 */ /* 0x000fe20000011405 */
[----:B------:R-:W-:Y:S01]  /*6910*/  IMAD R3, R87, c[0x0][0x17c], R2 ;  /* 0x00005f0057037a24 */ /* 0x000fe200078e0202 */
[----:B------:R-:W-:Y:S01]  /*6920*/  SHF.R.S32.HI R11, RZ, 0x1f, R196 ;  /* 0x0000001fff0b7819 */ /* 0x000fe200000114c4 */
[----:B------:R-:W-:Y:S01]  /*6930*/  IMAD.IADD R135, R84, 0x1, -R135 ;  /* 0x0000000154877824 */ /* 0x000fe200078e0a87 */
[----:B------:R-:W-:Y:S01]  /*6940*/  ISETP.NE.AND.EX P0, PT, RZ, c[0x0][0x34c], PT, P0 ;  /* 0x0000d300ff007a0c */ /* 0x000fe20003f05300 */
[----:B------:R-:W-:Y:S01]  /*6950*/  IMAD R2, R86, c[0x0][0x1b8], RZ ;  /* 0x00006e0056027a24 */ /* 0x000fe200078e02ff */
[----:B------:R-:W-:Y:S01]  /*6960*/  LOP3.LUT R88, R88, 0xffffffef, RZ, 0xc0, !PT ;  /* 0xffffffef58587812 */ /* 0x000fe200078ec0ff */
[----:B------:R-:W-:Y:S01]  /*6970*/  IMAD R4, R135, 0x20, R14 ;  /* 0x0000002087047824 */ /* 0x000fe200078e020e */
[----:B------:R-:W-:Y:S01]  /*6980*/  SEL R9, R11, RZ, !P0 ;  /* 0x000000ff0b097207 */ /* 0x000fe20004000000 */
[----:B------:R-:W-:Y:S01]  /*6990*/  IMAD.IADD R7, R7, 0x1, R3 ;  /* 0x0000000107077824 */ /* 0x000fe200078e0203 */
[----:B------:R-:W-:Y:S01]  /*69a0*/  SEL R16, R196, RZ, !P0 ;  /* 0x000000ffc4107207 */ /* 0x000fe20004000000 */
[----:B------:R-:W-:Y:S01]  /*69b0*/  IMAD.IADD R4, R133, 0x1, R4 ;  /* 0x0000000185047824 */ /* 0x000fe200078e0204 */
[----:B------:R-:W-:Y:S01]  /*69c0*/  LOP3.LUT P0, RZ, R135, 0x2, RZ, 0xc0, !PT ;  /* 0x0000000287ff7812 */ /* 0x000fe2000780c0ff */
[----:B------:R-:W-:Y:S01]  /*69d0*/  IMAD R3, R197, c[0x0][0x1bc], R2 ;  /* 0x00006f00c5037a24 */ /* 0x000fe200078e0202 */
[CC--:B------:R-:W-:Y:S01]  /*69e0*/  LEA.HI R10, R83.reuse, R84.reuse, RZ, 0x6 ;  /* 0x00000054530a7211 */ /* 0x0c0fe200078f30ff */
[----:B------:R-:W-:Y:S01]  /*69f0*/  @P1 IMAD.HI.U32 R2, R4, c[0x0][0x2c8], RZ ;  /* 0x0000b20004021a27 */ /* 0x000fe200078e00ff */
[----:B------:R-:W-:-:S03]  /*6a00*/  LEA.HI R80, R83, R84, RZ, 0x5 ;  /* 0x0000005453507211 */ /* 0x000fc600078f28ff */
[----:B------:R-:W-:Y:S01]  /*6a10*/  IMAD.WIDE.U32 R6, R197, c[0x0][0x1b8], R6 ;  /* 0x00006e00c5067a25 */ /* 0x000fe200078e0006 */
[----:B------:R-:W-:-:S03]  /*6a20*/  SHF.R.S32.HI R87, RZ, 0x5, R80 ;  /* 0x00000005ff577819 */ /* 0x000fc60000011450 */
[----:B------:R-:W-:Y:S01]  /*6a30*/  IMAD.MOV.U32 R20, RZ, RZ, R4 ;  /* 0x000000ffff147224 */ /* 0x000fe200078e0004 */
[----:B------:R-:W-:Y:S01]  /*6a40*/  @P1 SHF.R.U32.HI R20, RZ, c[0x0][0x2cc], R2 ;  /* 0x0000b300ff141a19 */ /* 0x000fe20000011602 */
[----:B------:R-:W-:Y:S01]  /*6a50*/  IMAD R9, R9, c[0x0][0x1c0], RZ ;  /* 0x0000700009097a24 */ /* 0x000fe200078e02ff */
[----:B------:R-:W-:Y:S01]  /*6a60*/  @P0 LOP3.LUT R88, R88, 0x10, RZ, 0xfc, !PT ;  /* 0x0000001058580812 */ /* 0x000fe200078efcff */
[----:B------:R-:W-:Y:S01]  /*6a70*/  IMAD.IADD R7, R7, 0x1, R3 ;  /* 0x0000000107077824 */ /* 0x000fe200078e0203 */
[----:B------:R-:W-:Y:S01]  /*6a80*/  LEA.HI R3, R83, R84, RZ, 0x4 ;  /* 0x0000005453037211 */ /* 0x000fe200078f20ff */
[----:B------:R-:W-:Y:S01]  /*6a90*/  IMAD R9, R16, c[0x0][0x1c4], R9 ;  /* 0x0000710010097a24 */ /* 0x000fe200078e0209 */
[----:B------:R-:W-:Y:S01]  /*6aa0*/  IADD3 R23, P0, R14, R0, RZ ;  /* 0x000000000e177210 */ /* 0x000fe20007f1e0ff */
[----:B------:R-:W-:Y:S01]  /*6ab0*/  IMAD.WIDE.U32 R16, R16, c[0x0][0x1c0], R6 ;  /* 0x0000700010107a25 */ /* 0x000fe200078e0006 */
[----:B------:R-:W-:Y:S02]  /*6ac0*/  SHF.R.S32.HI R8, RZ, 0x4, R3 ;  /* 0x00000004ff087819 */ /* 0x000fe40000011403 */
[----:B------:R-:W-:Y:S01]  /*6ad0*/  LOP3.LUT P1, RZ, R135, 0x4, RZ, 0xc0, !PT ;  /* 0x0000000487ff7812 */ /* 0x000fe2000782c0ff */
[----:B------:R-:W-:Y:S01]  /*6ae0*/  IMAD.MOV R7, RZ, RZ, -R20 ;  /* 0x000000ffff077224 */ /* 0x000fe200078e0a14 */
[C---:B------:R-:W-:Y:S01]  /*6af0*/  LEA.HI R2, R3.reuse, R8, RZ, 0x1 ;  /* 0x0000000803027211 */ /* 0x040fe200078f08ff */
[----:B------:R-:W-:Y:S01]  /*6b00*/  IMAD.SHL.U32 R205, R14, 0x40, RZ ;  /* 0x000000400ecd7824 */ /* 0x000fe200078e00ff */
[----:B------:R-:W-:Y:S01]  /*6b10*/  LOP3.LUT R3, R3, 0xfffffff0, RZ, 0xc0, !PT ;  /* 0xfffffff003037812 */ /* 0x000fe200078ec0ff */
[----:B------:R-:W-:Y:S01]  /*6b20*/  IMAD R26, R7, c[0x0][0x2c4], R4 ;  /* 0x0000b100071a7a24 */ /* 0x000fe200078e0204 */
[----:B------:R-:W-:Y:S01]  /*6b30*/  SHF.R.S32.HI R7, RZ, 0x1f, R20 ;  /* 0x0000001fff077819 */ /* 0x000fe20000011414 */
[----:B------:R-:W-:Y:S01]  /*6b40*/  IMAD.SHL.U32 R18, R135, 0x8, RZ ;  /* 0x0000000887127824 */ /* 0x000fe200078e00ff */
[----:B------:R-:W-:Y:S01]  /*6b50*/  LOP3.LUT R205, R205, 0x1c0, RZ, 0xc0, !PT ;  /* 0x000001c0cdcd7812 */ /* 0x000fe200078ec0ff */
[----:B------:R-:W-:Y:S01]  /*6b60*/  IMAD.IADD R17, R17, 0x1, R9 ;  /* 0x0000000111117824 */ /* 0x000fe200078e0209 */
[----:B------:R-:W-:Y:S01]  /*6b70*/  SHF.R.S32.HI R9, RZ, 0x1f, R0 ;  /* 0x0000001fff097819 */ /* 0x000fe20000011400 */
[----:B------:R-:W-:Y:S01]  /*6b80*/  IMAD R7, R7, c[0x0][0x1b0], RZ ;  /* 0x00006c0007077a24 */ /* 0x000fe200078e02ff */
[----:B------:R-:W-:Y:S01]  /*6b90*/  LOP3.LUT R6, R205, 0x38, R18, 0xf8, !PT ;  /* 0x00000038cd067812 */ /* 0x000fe200078ef812 */
[----:B------:R-:W-:Y:S01]  /*6ba0*/  IMAD.IADD R3, R84, 0x1, -R3 ;  /* 0x0000000154037824 */ /* 0x000fe200078e0a03 */
[----:B------:R-:W-:Y:S01]  /*6bb0*/  SHF.R.U32.HI R205, RZ, 0x3, R205 ;  /* 0x00000003ffcd7819 */ /* 0x000fe200000116cd */
[----:B------:R-:W-:Y:S01]  /*6bc0*/  IMAD R7, R20, c[0x0][0x1b4], R7 ;  /* 0x00006d0014077a24 */ /* 0x000fe200078e0207 */
[----:B------:R-:W-:Y:S01]  /*6bd0*/  LOP3.LUT R2, R2, 0xfffffffe, RZ, 0xc0, !PT ;  /* 0xfffffffe02027812 */ /* 0x000fe200078ec0ff */
[----:B------:R-:W-:Y:S01]  /*6be0*/  IMAD.WIDE.U32 R20, R20, c[0x0][0x1b0], R16 ;  /* 0x00006c0014147a25 */ /* 0x000fe200078e0010 */
[----:B------:R-:W-:-:S02]  /*6bf0*/  LOP3.LUT R205, R6, R205, RZ, 0x3c, !PT ;  /* 0x000000cd06cd7212 */ /* 0x000fc400078e3cff */
[----:B------:R-:W-:Y:S01]  /*6c00*/  LEA.HI.X.SX32 R16, R14, R9, 0x1, P0 ;  /* 0x000000090e107211 */ /* 0x000fe200000f0eff */
[----:B------:R-:W-:Y:S01]  /*6c10*/  IMAD.IADD R21, R21, 0x1, R7 ;  /* 0x0000000115157824 */ /* 0x000fe200078e0207 */
[----:B------:R-:W-:Y:S01]  /*6c20*/  SHF.L.U32 R6, R135, 0x6, RZ ;  /* 0x0000000687067819 */ /* 0x000fe200000006ff */
[----:B------:R-:W-:Y:S01]  /*6c30*/  IMAD.IADD R2, R8, 0x1, -R2 ;  /* 0x0000000108027824 */ /* 0x000fe200078e0a02 */
[----:B------:R-:W-:Y:S01]  /*6c40*/  SHF.R.S32.HI R9, RZ, 0x1f, R26 ;  /* 0x0000001fff097819 */ /* 0x000fe2000001141a */
[----:B------:R-:W-:Y:S01]  /*6c50*/  IMAD.SHL.U32 R10, R10, 0x8, RZ ;  /* 0x000000080a0a7824 */ /* 0x000fe200078e00ff */
[----:B------:R-:W-:Y:S02]  /*6c60*/  LOP3.LUT R6, R6, 0x1c0, RZ, 0xc0, !PT ;  /* 0x000001c006067812 */ /* 0x000fe400078ec0ff */
[----:B------:R-:W-:Y:S01]  /*6c70*/  IADD3 R4, R18, 0x80, RZ ;  /* 0x0000008012047810 */ /* 0x000fe20007ffe0ff */
[----:B------:R-:W-:Y:S01]  /*6c80*/  IMAD R9, R9, c[0x0][0x1a8], RZ ;  /* 0x00006a0009097a24 */ /* 0x000fe200078e02ff */
[----:B------:R-:W-:-:S02]  /*6c90*/  LOP3.LUT R0, R6, 0x8, R5, 0xf8, !PT ;  /* 0x0000000806007812 */ /* 0x000fc400078ef805 */
[----:B------:R-:W-:Y:S01]  /*6ca0*/  SHF.R.U32.HI R5, RZ, 0x3, R6 ;  /* 0x00000003ff057819 */ /* 0x000fe20000011606 */
[----:B------:R-:W-:Y:S01]  /*6cb0*/  IMAD R9, R26, c[0x0][0x1ac], R9 ;  /* 0x00006b001a097a24 */ /* 0x000fe200078e0209 */
[----:B------:R-:W-:Y:S01]  /*6cc0*/  ISETP.GE.AND P0, PT, R4, c[0x0][0x198], PT ;  /* 0x0000660004007a0c */ /* 0x000fe20003f06270 */
[----:B------:R-:W-:Y:S01]  /*6cd0*/  IMAD.WIDE.U32 R26, R26, c[0x0][0x1a8], R20 ;  /* 0x00006a001a1a7a25 */ /* 0x000fe200078e0014 */
[----:B------:R-:W-:Y:S02]  /*6ce0*/  SHF.R.S32.HI R8, RZ, 0x1f, R3 ;  /* 0x0000001fff087819 */ /* 0x000fe40000011403 */
[----:B------:R-:W-:Y:S01]  /*6cf0*/  LOP3.LUT R5, R0, R5, RZ, 0x3c, !PT ;  /* 0x0000000500057212 */ /* 0x000fe200078e3cff */
[----:B------:R-:W-:Y:S01]  /*6d00*/  IMAD.IADD R0, R27, 0x1, R9 ;  /* 0x000000011b007824 */ /* 0x000fe200078e0209 */
[----:B------:R-:W-:Y:S01]  /*6d10*/  P2R R7, PR, RZ, 0x1 ;  /* 0x00000001ff077803 */ /* 0x000fe20000000000 */
[----:B------:R-:W-:Y:S01]  /*6d20*/  IMAD R20, R16, c[0x0][0x1e0], RZ ;  /* 0x0000780010147a24 */ /* 0x000fe200078e02ff */
[----:B------:R-:W-:Y:S01]  /*6d30*/  LEA R6, P0, R26, c[0x0][0x160], 0x1 ;  /* 0x000058001a067a11 */ /* 0x000fe200078008ff */
[----:B------:R-:W-:Y:S01]  /*6d40*/  IMAD R16, R16, c[0x0][0x208], RZ ;  /* 0x0000820010107a24 */ /* 0x000fe200078e02ff */
[----:B------:R-:W-:Y:S01]  /*6d50*/  LEA.HI R8, R8, R3, RZ, 0x3 ;  /* 0x0000000308087211 */ /* 0x000fe200078f18ff */
[C---:B------:R-:W-:Y:S01]  /*6d60*/  IMAD R20, R23.reuse, c[0x0][0x1e4], R20 ;  /* 0x0000790017147a24 */ /* 0x040fe200078e0214 */
[----:B------:R-:W-:Y:S01]  /*6d70*/  ISETP.GE.AND P6, PT, R4, c[0x0][0x1d4], PT ;  /* 0x0000750004007a0c */ /* 0x000fe20003fc6270 */
[----:B------:R-:W-:Y:S01]  /*6d80*/  IMAD R16, R23, c[0x0][0x20c], R16 ;  /* 0x0000830017107a24 */ /* 0x000fe200078e0210 */
[----:B------:R-:W-:Y:S01]  /*6d90*/  LEA.HI.X R0, R26, c[0x0][0x164], R0, 0x1, P0 ;  /* 0x000059001a007a11 */ /* 0x000fe200000f0c00 */
[C---:B------:R-:W-:Y:S01]  /*6da0*/  IMAD R5, R2.reuse, 0x200, R5 ;  /* 0x0000020002057824 */ /* 0x040fe200078e0205 */
[----:B------:R-:W-:Y:S01]  /*6db0*/  ISETP.NE.U32.AND P0, PT, RZ, c[0x0][0x350], PT ;  /* 0x0000d400ff007a0c */ /* 0x000fe20003f05070 */
[----:B------:R-:W-:Y:S01]  /*6dc0*/  IMAD.SHL.U32 R2, R2, 0x8, RZ ;  /* 0x0000000802027824 */ /* 0x000fe200078e00ff */
[----:B------:R-:W-:-:S02]  /*6dd0*/  LOP3.LUT R4, R8, 0xfffffff8, RZ, 0xc0, !PT ;  /* 0xfffffff808047812 */ /* 0x000fc400078ec0ff */
[--C-:B------:R-:W-:Y:S02]  /*6de0*/  SHF.R.S32.HI R19, RZ, 0x1f, R18.reuse ;  /* 0x0000001fff137819 */ /* 0x100fe40000011412 */
[----:B------:R-:W-:Y:S02]  /*6df0*/  IADD3 R4, R3, -R4, RZ ;  /* 0x8000000403047210 */ /* 0x000fe40007ffe0ff */
[----:B------:R-:W-:Y:S01]  /*6e00*/  ISETP.NE.AND.EX P0, PT, RZ, c[0x0][0x354], PT, P0 ;  /* 0x0000d500ff007a0c */ /* 0x000fe20003f05300 */
[----:B------:R-:W-:Y:S01]  /*6e10*/  IMAD.WIDE.U32 R24, R23, c[0x0][0x1e0], R18 ;  /* 0x0000780017187a25 */ /* 0x000fe200078e0012 */
[----:B------:R-:W-:Y:S02]  /*6e20*/  LOP3.LUT R205, R205, 0xfffffe00, R10, 0xf8, !PT ;  /* 0xfffffe00cdcd7812 */ /* 0x000fe400078ef80a */
[----:B------:R-:W-:Y:S01]  /*6e30*/  ISETP.GE.AND P5, PT, R18, c[0x0][0x1d4], PT ;  /* 0x0000750012007a0c */ /* 0x000fe20003fa6270 */
[----:B------:R-:W-:-:S04]  /*6e40*/  IMAD.WIDE.U32 R22, R23, c[0x0][0x208], R18 ;  /* 0x0000820017167a25 */ /* 0x000fc800078e0012 */
[----:B------:R-:W-:Y:S02]  /*6e50*/  IMAD.IADD R17, R23, 0x1, R16 ;  /* 0x0000000117117824 */ /* 0x000fe400078e0210 */
[C---:B------:R-:W-:Y:S02]  /*6e60*/  IMAD R10, R86.reuse, c[0x0][0x1e8], RZ ;  /* 0x00007a00560a7a24 */ /* 0x040fe400078e02ff */
[----:B------:R-:W-:Y:S02]  /*6e70*/  IMAD.MOV.U32 R16, RZ, RZ, R22 ;  /* 0x000000ffff107224 */ /* 0x000fe400078e0016 */
[----:B------:R-:W-:Y:S02]  /*6e80*/  IMAD R86, R86, c[0x0][0x210], RZ ;  /* 0x0000840056567a24 */ /* 0x000fe400078e02ff */
[----:B------:R-:W-:-:S04]  /*6e90*/  IMAD.WIDE.U32 R16, R197, c[0x0][0x210], R16 ;  /* 0x00008400c5107a25 */ /* 0x000fc800078e0010 */
[----:B------:R-:W-:Y:S02]  /*6ea0*/  IMAD R9, R197, c[0x0][0x214], R86 ;  /* 0x00008500c5097a24 */ /* 0x000fe400078e0256 */
[----:B------:R-:W-:Y:S02]  /*6eb0*/  IMAD.IADD R21, R25, 0x1, R20 ;  /* 0x0000000119157824 */ /* 0x000fe400078e0214 */
[----:B------:R-:W-:Y:S01]  /*6ec0*/  IMAD.IADD R17, R9, 0x1, R17 ;  /* 0x0000000109117824 */ /* 0x000fe200078e0211 */
[----:B------:R-:W-:Y:S01]  /*6ed0*/  SHF.L.U32 R9, R8, 0x6, RZ ;  /* 0x0000000608097819 */ /* 0x000fe200000006ff */
[----:B------:R-:W-:Y:S02]  /*6ee0*/  IMAD.MOV.U32 R20, RZ, RZ, R24 ;  /* 0x000000ffff147224 */ /* 0x000fe400078e0018 */
[C---:B------:R-:W-:Y:S02]  /*6ef0*/  IMAD R10, R197.reuse, c[0x0][0x1ec], R10 ;  /* 0x00007b00c50a7a24 */ /* 0x040fe400078e020a */
[----:B------:R-:W-:-:S04]  /*6f00*/  IMAD.WIDE.U32 R20, R197, c[0x0][0x1e8], R20 ;  /* 0x00007a00c5147a25 */ /* 0x000fc800078e0014 */
[----:B------:R-:W-:Y:S02]  /*6f10*/  IMAD.IADD R21, R10, 0x1, R21 ;  /* 0x000000010a157824 */ /* 0x000fe400078e0215 */
[----:B------:R-:W-:Y:S01]  /*6f20*/  IMAD R8, R199, c[0x0][0x2c4], RZ ;  /* 0x0000b100c7087a24 */ /* 0x000fe200078e02ff */
[----:B--2---:R-:W-:Y:S01]  /*6f30*/  @P2 SHF.R.S32.HI R13, RZ, 0x1f, R12 ;  /* 0x0000001fff0d2819 */ /* 0x004fe2000001140c */
[----:B------:R-:W-:Y:S02]  /*6f40*/  @!P2 IMAD.MOV.U32 R12, RZ, RZ, R196 ;  /* 0x000000ffff0ca224 */ /* 0x000fe400078e00c4 */
[----:B------:R-:W-:Y:S02]  /*6f50*/  @!P2 IMAD.MOV.U32 R13, RZ, RZ, R11 ;  /* 0x000000ffff0da224 */ /* 0x000fe400078e000b */
[----:B------:R-:W-:Y:S01]  /*6f60*/  IMAD.MOV.U32 R11, RZ, RZ, 0x10 ;  /* 0x00000010ff0b7424 */ /* 0x000fe200078e00ff */
[----:B------:R-:W-:Y:S01]  /*6f70*/  SEL R206, R12, RZ, !P0 ;  /* 0x000000ff0cce7207 */ /* 0x000fe20004000000 */
[----:B------:R-:W-:Y:S01]  /*6f80*/  IMAD.SHL.U32 R12, R4, 0x40, RZ ;  /* 0x00000040040c7824 */ /* 0x000fe200078e00ff */
[----:B------:R-:W-:-:S02]  /*6f90*/  SEL R3, R13, RZ, !P0 ;  /* 0x000000ff0d037207 */ /* 0x000fc40004000000 */
[----:B------:R-:W-:Y:S01]  /*6fa0*/  LOP3.LUT P0, RZ, R4, 0x2, RZ, 0xc0, !PT ;  /* 0x0000000204ff7812 */ /* 0x000fe2000780c0ff */
[----:B------:R-:W-:Y:S01]  /*6fb0*/  IMAD.WIDE.U32 R208, R206, c[0x0][0x1f0], R20 ;  /* 0x00007c00ced07a25 */ /* 0x000fe200078e0014 */
[----:B------:R-:W-:Y:S01]  /*6fc0*/  LOP3.LUT R13, R12, 0x1c0, RZ, 0xc0, !PT ;  /* 0x000001c00c0d7812 */ /* 0x000fe200078ec0ff */
[----:B------:R1:W2:Y:S02]  /*6fd0*/  SHFL.IDX PT, R20, R6, RZ, 0x181f ;  /* 0x00181fff06147589 */ /* 0x0002a400000e0000 */
[----:B------:R-:W-:Y:S01]  /*6fe0*/  IMAD R215, R3, c[0x0][0x1f0], RZ ;  /* 0x00007c0003d77a24 */ /* 0x000fe200078e02ff */
[----:B------:R-:W-:Y:S01]  /*6ff0*/  LOP3.LUT R12, R13, 0x8, R2, 0xf8, !PT ;  /* 0x000000080d0c7812 */ /* 0x000fe200078ef802 */
[----:B------:R-:W-:Y:S01]  /*7000*/  IMAD R211, R3, c[0x0][0x218], RZ ;  /* 0x0000860003d37a24 */ /* 0x000fe200078e02ff */
[----:B------:R-:W-:Y:S01]  /*7010*/  SHF.R.U32.HI R13, RZ, 0x3, R13 ;  /* 0x00000003ff0d7819 */ /* 0x000fe2000001160d */
[----:B------:R-:W-:Y:S01]  /*7020*/  IMAD.MOV.U32 R3, RZ, RZ, 0x20 ;  /* 0x00000020ff037424 */ /* 0x000fe200078e00ff */
[----:B------:R-:W-:Y:S01]  /*7030*/  SEL R2, R11, 0xfffffff0, !P0 ;  /* 0xfffffff00b027807 */ /* 0x000fe20004000000 */
[----:B------:R-:W-:Y:S01]  /*7040*/  IMAD R215, R206, c[0x0][0x1f4], R215 ;  /* 0x00007d00ced77a24 */ /* 0x000fe200078e02d7 */
[----:B------:R-:W-:Y:S01]  /*7050*/  LOP3.LUT P0, RZ, R4, 0x4, RZ, 0xc0, !PT ;  /* 0x0000000404ff7812 */ /* 0x000fe2000780c0ff */
[----:B------:R-:W-:Y:S01]  /*7060*/  IMAD R211, R206, c[0x0][0x21c], R211 ;  /* 0x00008700ced37a24 */ /* 0x000fe200078e02d3 */
[----:B------:R-:W-:Y:S01]  /*7070*/  LOP3.LUT R4, R12, R13, RZ, 0x3c, !PT ;  /* 0x0000000d0c047212 */ /* 0x000fe200078e3cff */
[----:B------:R-:W-:Y:S01]  /*7080*/  IMAD.WIDE.U32 R206, R206, c[0x0][0x218], R16 ;  /* 0x00008600cece7a25 */ /* 0x000fe200078e0010 */
[----:B------:R-:W-:Y:S01]  /*7090*/  SEL R3, R3, 0xffffffe0, !P0 ;  /* 0xffffffe003037807 */ /* 0x000fe20004000000 */
[----:B------:R1:W3:Y:S01]  /*70a0*/  SHFL.IDX PT, R21, R0, RZ, 0x181f ;  /* 0x00181fff00157589 */ /* 0x0002e200000e0000 */
[----:B------:R-:W-:Y:S01]  /*70b0*/  LOP3.LUT R4, R4, 0xfffffe00, R9, 0xf8, !PT ;  /* 0xfffffe0004047812 */ /* 0x000fe200078ef809 */
[----:B------:R-:W-:Y:S01]  /*70c0*/  IMAD.IADD R215, R209, 0x1, R215 ;  /* 0x00000001d1d77824 */ /* 0x000fe200078e02d7 */
[----:B------:R-:W-:Y:S01]  /*70d0*/  LEA.HI R9, R83, R84, RZ, 0x3 ;  /* 0x0000005453097211 */ /* 0x000fe200078f18ff */
[----:B------:R-:W-:Y:S01]  /*70e0*/  IMAD.IADD R211, R207, 0x1, R211 ;  /* 0x00000001cfd37824 */ /* 0x000fe200078e02d3 */
[----:B------:R-:W-:-:S02]  /*70f0*/  IADD3 R12, R18, 0x40, RZ ;  /* 0x00000040120c7810 */ /* 0x000fc40007ffe0ff */
[----:B------:R-:W-:Y:S02]  /*7100*/  LOP3.LUT R9, R9, 0xfffffff8, RZ, 0xc0, !PT ;  /* 0xfffffff809097812 */ /* 0x000fe400078ec0ff */
[C---:B------:R-:W-:Y:S02]  /*7110*/  ISETP.GE.AND P4, PT, R12.reuse, c[0x0][0x1d4], PT ;  /* 0x000075000c007a0c */ /* 0x040fe40003f86270 */
[----:B------:R-:W-:Y:S01]  /*7120*/  ISETP.GE.AND P3, PT, R12, c[0x0][0x198], PT ;  /* 0x000066000c007a0c */ /* 0x000fe20003f66270 */
[----:B------:R-:W-:Y:S02]  /*7130*/  IMAD.IADD R10, R84, 0x1, -R9 ;  /* 0x00000001540a7824 */ /* 0x000fe400078e0a09 */
[----:B------:R-:W-:Y:S02]  /*7140*/  IMAD.IADD R9, R133, 0x1, R14 ;  /* 0x0000000185097824 */ /* 0x000fe400078e020e */
[----:B------:R-:W-:-:S03]  /*7150*/  IMAD.SHL.U32 R10, R10, 0x8, RZ ;  /* 0x000000080a0a7824 */ /* 0x000fc600078e00ff */
[----:B------:R-:W-:Y:S02]  /*7160*/  ISETP.GE.AND P0, PT, R9, R8, PT ;  /* 0x000000080900720c */ /* 0x000fe40003f06270 */
[----:B------:R-:W-:-:S11]  /*7170*/  ISETP.GE.AND P2, PT, R10, c[0x0][0x198], PT ;  /* 0x000066000a007a0c */ /* 0x000fd60003f46270 */
[----:B------:R-:W-:Y:S05]  /*7180*/  @P0 BRA `(.L_x_975) ;  /* 0x0000011000000947 */ /* 0x000fea0003800000 */
[C---:B-123--:R-:W-:Y:S02]  /*7190*/  IADD3 R11, R10.reuse, 0x80, RZ ;  /* 0x000000800a0b7810 */ /* 0x04efe40007ffe0ff */
[----:B------:R-:W-:Y:S02]  /*71a0*/  SHF.R.S32.HI R13, RZ, 0x1f, R12 ;  /* 0x0000001fff0d7819 */ /* 0x000fe4000001140c */
[C---:B------:R-:W-:Y:S02]  /*71b0*/  LEA R22, P0, R10.reuse, R20, 0x1 ;  /* 0x000000140a167211 */ /* 0x040fe400078008ff */
        /* <DEDUP_REMOVED lines=14> */
.L_x_975:
[----:B-123--:R-:W-:Y:S05]  /*72a0*/  BSYNC B0 ;  /* 0x0000000000007941 */ /* 0x00efea0003800000 */
.L_x_974:
[----:B------:R-:W-:Y:S01]  /*72b0*/  IADD3 R11, R9, 0x20, RZ ;  /* 0x00000020090b7810 */ /* 0x000fe20007ffe0ff */
[----:B------:R1:W2:Y:S01]  /*72c0*/  SHFL.IDX PT, R21, R0, 0x1, 0x181f ;  /* 0x00381f0000157f89 */ /* 0x0002a200000e0000 */
[----:B------:R-:W-:Y:S02]  /*72d0*/  BSSY B0, `(.L_x_976) ;  /* 0x0000015000007945 */ /* 0x000fe40003800000 */
[----:B------:R-:W-:Y:S01]  /*72e0*/  ISETP.GE.AND P0, PT, R11, R8, PT ;  /* 0x000000080b00720c */ /* 0x000fe20003f06270 */
[----:B------:R1:W3:-:S12]  /*72f0*/  SHFL.IDX PT, R20, R6, 0x1, 0x181f ;  /* 0x00381f0006147f89 */ /* 0x0002d800000e0000 */
[----:B------:R-:W-:Y:S05]  /*7300*/  @P0 BRA `(.L_x_977) ;  /* 0x0000011000000947 */ /* 0x000fea0003800000 */
[C---:B------:R-:W-:Y:S01]  /*7310*/  IADD3 R16, R10.reuse, 0x80, RZ ;  /* 0x000000800a107810 */ /* 0x040fe20007ffe0ff */
[----:B------:R-:W-:Y:S01]  /*7320*/  IMAD.SHL.U32 R15, R205, 0x2, RZ ;  /* 0x00000002cd0f7824 */ /* 0x000fe200078e00ff */
[----:B------:R-:W-:Y:S02]  /*7330*/  SHF.R.S32.HI R13, RZ, 0x1f, R12 ;  /* 0x0000001fff0d7819 */ /* 0x000fe4000001140c */
[C---:B---3--:R-:W-:Y:S02]  /*7340*/  LEA R22, P0, R10.reuse, R20, 0x1 ;  /* 0x000000140a167211 */ /* 0x048fe400078008ff */
        /* <DEDUP_REMOVED lines=13> */
.L_x_977:
[----:B------:R-:W-:Y:S05]  /*7420*/  BSYNC B0 ;  /* 0x0000000000007941 */ /* 0x000fea0003800000 */
.L_x_976:
[----:B------:R-:W-:Y:S01]  /*7430*/  IADD3 R11, R9, 0x40, RZ ;  /* 0x00000040090b7810 */ /* 0x000fe20007ffe0ff */
[----:B--2---:R2:W4:Y:S01]  /*7440*/  SHFL.IDX PT, R21, R0, 0x2, 0x181f ;  /* 0x00581f0000157f89 */ /* 0x00452200000e0000 */
[----:B------:R-:W-:Y:S02]  /*7450*/  BSSY B0, `(.L_x_978) ;  /* 0x0000015000007945 */ /* 0x000fe40003800000 */
[----:B------:R-:W-:Y:S01]  /*7460*/  ISETP.GE.AND P0, PT, R11, R8, PT ;  /* 0x000000080b00720c */ /* 0x000fe20003f06270 */
[----:B---3--:R2:W3:-:S12]  /*7470*/  SHFL.IDX PT, R20, R6, 0x2, 0x181f ;  /* 0x00581f0006147f89 */ /* 0x0084d800000e0000 */
[----:B------:R-:W-:Y:S05]  /*7480*/  @P0 BRA `(.L_x_979) ;  /* 0x0000011000000947 */ /* 0x000fea0003800000 */
[C---:B------:R-:W-:Y:S01]  /*7490*/  IADD3 R16, R10.reuse, 0x80, RZ ;  /* 0x000000800a107810 */ /* 0x040fe20007ffe0ff */
[----:B------:R-:W-:Y:S01]  /*74a0*/  IMAD.SHL.U32 R15, R205, 0x2, RZ ;  /* 0x00000002cd0f7824 */ /* 0x000fe200078e00ff */
[----:B------:R-:W-:Y:S02]  /*74b0*/  SHF.R.S32.HI R13, RZ, 0x1f, R12 ;  /* 0x0000001fff0d7819 */ /* 0x000fe4000001140c */
[C---:B---3--:R-:W-:Y:S02]  /*74c0*/  LEA R22, P0, R10.reuse, R20, 0x1 ;  /* 0x000000140a167211 */ /* 0x048fe400078008ff */
        /* <DEDUP_REMOVED lines=13> */
.L_x_979:
[----:B------:R-:W-:Y:S05]  /*75a0*/  BSYNC B0 ;  /* 0x0000000000007941 */ /* 0x000fea0003800000 */
.L_x_978:
[----:B------:R-:W-:Y:S01]  /*75b0*/  IADD3 R9, R9, 0x60, RZ ;  /* 0x0000006009097810 */ /* 0x000fe20007ffe0ff */
[----:B---3--:R-:W3:Y:S01]  /*75c0*/  SHFL.IDX PT, R16, R6, 0x3, 0x181f ;  /* 0x00781f0006107f89 */ /* 0x008ee200000e0000 */
[----:B------:R-:W-:Y:S01]  /*75d0*/  P2R R13, PR, RZ, 0x2 ;  /* 0x00000002ff0d7803 */ /* 0x000fe20000000000 */
[----:B------:R-:W-:Y:S01]  /*75e0*/  IMAD.MOV.U32 R15, RZ, RZ, c[0x0][0x208] ;  /* 0x00008200ff0f7624 */ /* 0x000fe200078e00ff */
[----:B------:R-:W-:Y:S01]  /*75f0*/  ISETP.GE.AND P0, PT, R9, R8, PT ;  /* 0x000000080900720c */ /* 0x000fe20003f06270 */
[----:B------:R5:W1:Y:S01]  /*7600*/  SHFL.IDX PT, R17, R0, 0x3, 0x181f ;  /* 0x00781f0000117f89 */ /* 0x000a6200000e0000 */
[----:B------:R-:W-:Y:S01]  /*7610*/  ISETP.NE.AND P1, PT, R7, RZ, PT ;  /* 0x000000ff0700720c */ /* 0x000fe20003f25270 */
[----:B------:R-:W-:Y:S01]  /*7620*/  IMAD.SHL.U32 R144, R205, 0x2, RZ ;  /* 0x00000002cd907824 */ /* 0x000fe200078e00ff */
[----:B------:R-:W-:Y:S01]  /*7630*/  P2R R11, PR, RZ, 0x40 ;  /* 0x00000040ff0b7803 */ /* 0x000fe20000000000 */
[----:B------:R-:W-:Y:S01]  /*7640*/  IMAD.SHL.U32 R51, R15, 0x40, RZ ;  /* 0x000000400f337824 */ /* 0x000fe200078e00ff */
[----:B------:R-:W-:Y:S01]  /*7650*/  IADD3 R9, R145, -0x1, RZ ;  /* 0xffffffff91097810 */ /* 0x000fe20007ffe0ff */
[----:B------:R-:W-:Y:S01]  /*7660*/  IMAD.MOV.U32 R210, RZ, RZ, R206 ;  /* 0x000000ffffd27224 */ /* 0x000fe200078e00ce */
[----:B------:R-:W-:Y:S01]  /*7670*/  IADD3 R204, R144, 0x100, RZ ;  /* 0x0000010090cc7810 */ /* 0x000fe20007ffe0ff */
[----:B------:R-:W-:-:S02]  /*7680*/  IMAD.MOV.U32 R203, RZ, RZ, c[0x0][0x1e0] ;  /* 0x00007800ffcb7624 */ /* 0x000fc400078e00ff */
[----:B------:R-:W-:Y:S02]  /*7690*/  IMAD.SHL.U32 R81, R9, 0x40, RZ ;  /* 0x0000004009517824 */ /* 0x000fe400078e00ff */
[----:B------:R-:W-:Y:S01]  /*76a0*/  @!P0 SHF.R.S32.HI R7, RZ, 0x1f, R12 ;  /* 0x0000001fff078819 */ /* 0x000fe2000001140c */
[----:B------:R-:W-:Y:S02]  /*76b0*/  IMAD.MOV.U32 R214, RZ, RZ, R208 ;  /* 0x000000ffffd67224 */ /* 0x000fe400078e00d0 */
[----:B------:R-:W-:Y:S01]  /*76c0*/  IMAD.MOV.U32 R200, RZ, RZ, 0x5 ;  /* 0x00000005ffc87424 */ /* 0x000fe200078e00ff */
[----:B------:R-:W-:Y:S01]  /*76d0*/  @!P0 LEA.HI R7, R7, R12, RZ, 0x3 ;  /* 0x0000000c07078211 */ /* 0x000fe200078f18ff */
[----:B------:R-:W-:-:S03]  /*76e0*/  IMAD.SHL.U32 R201, R15, 0x20, RZ ;  /* 0x000000200fc97824 */ /* 0x000fc600078e00ff */
[----:B------:R-:W-:Y:S01]  /*76f0*/  @!P0 LOP3.LUT R7, R7, 0xfffffff8, RZ, 0xc0, !PT ;  /* 0xfffffff807078812 */ /* 0x000fe200078ec0ff */
[----:B------:R-:W-:Y:S01]  /*7700*/  IMAD.SHL.U32 R49, R201, 0x2, RZ ;  /* 0x00000002c9317824 */ /* 0x000fe200078e00ff */
[C---:B---3--:R-:W-:Y:S02]  /*7710*/  @!P0 LEA R18, P6, R10.reuse, R16, 0x1 ;  /* 0x000000100a128211 */ /* 0x048fe400078c08ff */
[C---:B-12--5:R-:W-:Y:S01]  /*7720*/  IADD3 R0, R10.reuse, 0x80, RZ ;  /* 0x000000800a007810 */ /* 0x066fe20007ffe0ff */
[----:B----4-:R-:W-:Y:S01]  /*7730*/  @!P0 IMAD.WIDE R20, R7, 0x2, R16 ;  /* 0x0000000207148825 */ /* 0x010fe200078e0210 */
[----:B------:R-:W-:Y:S02]  /*7740*/  @!P0 LEA.HI.X R19, R10, R17, R19, 0x1, P6 ;  /* 0x000000110a138211 */ /* 0x000fe400030f0c13 */
[----:B------:R-:W-:Y:S02]  /*7750*/  @!P0 SHF.R.S32.HI R7, RZ, 0x1f, R0 ;  /* 0x0000001fff078819 */ /* 0x000fe40000011400 */
[----:B------:R-:W-:Y:S01]  /*7760*/  ISETP.NE.AND P6, PT, R11, RZ, PT ;  /* 0x000000ff0b00720c */ /* 0x000fe20003fc5270 */
[----:B------:R-:W-:Y:S01]  /*7770*/  @!PT LDS RZ, [RZ] ;  /* 0x00000000fffff984 */ /* 0x000fe20000000800 */
[----:B------:R1:W-:Y:S01]  /*7780*/  @!P0 LDGSTS.E.BYPASS.LTC128B.128 [R144+0x1b100], [R18.64], !P2 ;  /* 0x1b10000012908fae */ /* 0x0003e2000d101d46 */
[----:B------:R-:W-:-:S02]  /*7790*/  @!P0 LEA.HI R6, R7, R0, RZ, 0x3 ;  /* 0x0000000007068211 */ /* 0x000fc400078f18ff */
[----:B------:R-:W-:Y:S01]  /*77a0*/  IADD3 R11, -R81, R194, -R14 ;  /* 0x000000c2510b7210 */ /* 0x000fe20007ffe90e */
[----:B------:R2:W-:Y:S01]  /*77b0*/  @!P0 LDGSTS.E.BYPASS.LTC128B.128 [R144+0x1f100], [R20.64], !P3 ;  /* 0x1f10000014908fae */ /* 0x0005e2000d901d46 */
[----:B------:R-:W-:Y:S02]  /*77c0*/  @!P0 LOP3.LUT R6, R6, 0xfffffff8, RZ, 0xc0, !PT ;  /* 0xfffffff806068812 */ /* 0x000fe400078ec0ff */
[----:B------:R-:W-:Y:S02]  /*77d0*/  ISETP.GE.AND P2, PT, R11, 0x1, PT ;  /* 0x000000010b00780c */ /* 0x000fe40003f46270 */
[-C--:B------:R-:W-:Y:S01]  /*77e0*/  SHF.L.U64.HI R202, R203, R200.reuse, c[0x0][0x1e4] ;  /* 0x00007900cbca7619 */ /* 0x080fe200000102c8 */
[----:B------:R-:W-:Y:S01]  /*77f0*/  @!P0 IMAD.WIDE R22, R6, 0x2, R16 ;  /* 0x0000000206168825 */ /* 0x000fe200078e0210 */
[----:B------:R-:W-:Y:S02]  /*7800*/  SHF.R.S32.HI R16, RZ, 0x1f, R9 ;  /* 0x0000001fff107819 */ /* 0x000fe40000011409 */
[----:B------:R-:W-:Y:S01]  /*7810*/  SHF.L.U64.HI R200, R15, R200, c[0x0][0x20c] ;  /* 0x000083000fc87619 */ /* 0x000fe200000102c8 */
[----:B------:R-:W-:Y:S01]  /*7820*/  IMAD.MOV.U32 R6, RZ, RZ, 0x6 ;  /* 0x00000006ff067424 */ /* 0x000fe200078e00ff */
[----:B------:R3:W-:Y:S02]  /*7830*/  @!P0 LDGSTS.E.BYPASS.LTC128B.128 [R144+0x23100], [R22.64], !P1 ;  /* 0x2310000016908fae */ /* 0x0007e4000c901d46 */
[----:B------:R-:W-:-:S02]  /*7840*/  SHF.L.U64.HI R48, R201, 0x1, R200 ;  /* 0x00000001c9307819 */ /* 0x000fc400000102c8 */
[-C--:B------:R-:W-:Y:S01]  /*7850*/  SHF.L.U64.HI R50, R15, R6.reuse, c[0x0][0x20c] ;  /* 0x000083000f327619 */ /* 0x080fe20000010206 */
[----:B------:R-:W0:Y:S01]  /*7860*/  LDGDEPBAR ;  /* 0x00000000000079af */ /* 0x000e220000000000 */
[----:B------:R-:W-:-:S03]  /*7870*/  SHF.L.U64.HI R6, R203, R6, c[0x0][0x1e4] ;  /* 0x00007900cb067619 */ /* 0x000fc60000010206 */
[-C--:B------:R-:W-:Y:S02]  /*7880*/  IMAD R7, R50, R9.reuse, RZ ;  /* 0x0000000932077224 */ /* 0x080fe400078e02ff */
[----:B------:R-:W-:Y:S02]  /*7890*/  IMAD R17, R6, R9, RZ ;  /* 0x0000000906117224 */ /* 0x000fe400078e02ff */
[-C--:B------:R-:W-:Y:S02]  /*78a0*/  IMAD R7, R16, R51.reuse, R7 ;  /* 0x0000003310077224 */ /* 0x080fe400078e0207 */
[----:B--2---:R-:W-:-:S04]  /*78b0*/  IMAD.WIDE.U32 R20, R9, R51, R210 ;  /* 0x0000003309147225 */ /* 0x004fc800078e00d2 */
[----:B------:R-:W-:Y:S01]  /*78c0*/  IMAD.IADD R7, R21, 0x1, R7 ;  /* 0x0000000115077824 */ /* 0x000fe200078e0207 */
[----:B------:R-:W-:Y:S01]  /*78d0*/  BAR.SYNC.DEFER_BLOCKING 0x0 ;  /* 0x0000000000007b1d */ /* 0x000fe20000010000 */
[----:B-1----:R-:W-:-:S04]  /*78e0*/  LEA R18, P0, R20, c[0x0][0x1f8], 0x1 ;  /* 0x00007e0014127a11 */ /* 0x002fc800078008ff */
[----:B------:R-:W-:Y:S01]  /*78f0*/  LEA.HI.X R19, R20, c[0x0][0x1fc], R7, 0x1, P0 ;  /* 0x00007f0014137a11 */ /* 0x000fe200000f0c07 */
[C---:B------:R-:W-:Y:S02]  /*7900*/  IMAD.SHL.U32 R7, R203.reuse, 0x40, RZ ;  /* 0x00000040cb077824 */ /* 0x040fe400078e00ff */
[----:B------:R-:W-:Y:S02]  /*7910*/  IMAD.SHL.U32 R203, R203, 0x20, RZ ;  /* 0x00000020cbcb7824 */ /* 0x000fe400078e00ff */
[-C--:B------:R-:W-:Y:S02]  /*7920*/  IMAD R17, R16, R7.reuse, R17 ;  /* 0x0000000710117224 */ /* 0x080fe400078e0211 */
[----:B---3--:R-:W-:-:S04]  /*7930*/  IMAD.WIDE.U32 R22, R9, R7, R214 ;  /* 0x0000000709167225 */ /* 0x008fc800078e00d6 */
[----:B------:R-:W-:Y:S01]  /*7940*/  IMAD.IADD R17, R23, 0x1, R17 ;  /* 0x0000000117117824 */ /* 0x000fe200078e0211 */
        /* <DEDUP_REMOVED lines=10> */
[----:B------:R-:W-:-:S05]  /*79f0*/  @P0 IADD3 R14, P3, R203, R22, RZ ;  /* 0x00000016cb0e0210 */ /* 0x000fca0007f7e0ff */
[----:B------:R-:W-:Y:S01]  /*7a00*/  @P0 IMAD.X R17, R202, 0x1, R17, P3 ;  /* 0x00000001ca110824 */ /* 0x000fe200018e0611 */
[----:B------:R-:W-:-:S04]  /*7a10*/  @P0 LEA R16, P3, R14, c[0x0][0x1c8], 0x1 ;  /* 0x000072000e100a11 */ /* 0x000fc800078608ff */
[----:B------:R-:W-:Y:S02]  /*7a20*/  @P0 LEA.HI.X R17, R14, c[0x0][0x1cc], R17, 0x1, P3 ;  /* 0x000073000e110a11 */ /* 0x000fe400018f0c11 */
[----:B------:R-:W-:-:S03]  /*7a30*/  IADD3 R14, P3, R49, R18, RZ ;  /* 0x00000012310e7210 */ /* 0x000fc60007f7e0ff */
[----:B------:R1:W-:Y:S02]  /*7a40*/  @P0 LDGSTS.E.BYPASS.LTC128B.128 [R144+0xd100], [R16.64], !P5 ;  /* 0x0d10000010900fae */ /* 0x0003e4000e901d46 */
[----:B------:R-:W-:Y:S01]  /*7a50*/  IMAD.X R15, R48, 0x1, R19, P3 ;  /* 0x00000001300f7824 */ /* 0x000fe200018e0613 */
[----:B------:R-:W-:Y:S01]  /*7a60*/  ISETP.GE.AND P3, PT, R10, c[0x0][0x1d4], PT ;  /* 0x000075000a007a0c */ /* 0x000fe20003f66270 */
        /* <DEDUP_REMOVED lines=11> */
[----:B------:R-:W-:-:S11]  /*7b20*/  ISETP.LT.OR P0, PT, R11, 0x21, P0 ;  /* 0x000000210b00780c */ /* 0x000fd60000701670 */
[----:B------:R1:W-:Y:S01]  /*7b30*/  LDGSTS.E.BYPASS.LTC128B.128 [R144+0x4100], [R18.64+0x100], !P1 ;  /* 0x0410010012907fae */ /* 0x0003e2000c901d46 */
[----:B------:R-:W-:-:S03]  /*7b40*/  ISETP.NE.AND P1, PT, R13, RZ, PT ;  /* 0x000000ff0d00720c */ /* 0x000fc60003f25270 */
[----:B------:R1:W-:Y:S04]  /*7b50*/  LDGSTS.E.BYPASS.LTC128B.128 [R144+0x1100], [R14.64], !P3 ;  /* 0x011000000e907fae */ /* 0x0003e8000d901d46 */
[----:B------:R1:W-:Y:S01]  /*7b60*/  LDGSTS.E.BYPASS.LTC128B.128 [R144+0x3100], [R14.64+0x80], !P2 ;  /* 0x031000800e907fae */ /* 0x0003e2000d101d46 */
[----:B------:R-:W-:-:S03]  /*7b70*/  ISETP.GT.AND P2, PT, R9, R198, PT ;  /* 0x000000c60900720c */ /* 0x000fc60003f44270 */
[----:B------:R1:W-:Y:S04]  /*7b80*/  LDGSTS.E.BYPASS.LTC128B.128 [R144+0x5100], [R14.64+0x100], !P0 ;  /* 0x051001000e907fae */ /* 0x0003e8000c101d46 */
[----:B------:R-:W0:Y:S06]  /*7b90*/  LDGDEPBAR ;  /* 0x00000000000079af */ /* 0x000e2c0000000000 */
[----:B------:R-:W-:Y:S05]  /*7ba0*/  @!P2 BRA `(.L_x_980) ;  /* 0x000001000000a947 */ /* 0x000fea0003800000 */
[----:B------:R-:W-:-:S04]  /*7bb0*/  IADD3 R11, R145, -0x2, RZ ;  /* 0xfffffffe910b7810 */ /* 0x000fc80007ffe0ff */
[----:B------:R-:W-:Y:S01]  /*7bc0*/  SHF.R.S32.HI R9, RZ, 0x1f, R11 ;  /* 0x0000001fff097819 */ /* 0x000fe2000001140b */
[----:B------:R-:W-:Y:S02]  /*7bd0*/  IMAD R0, R6, R11, RZ ;  /* 0x0000000b06007224 */ /* 0x000fe400078e02ff */
[----:B------:R-:W-:-:S04]  /*7be0*/  IMAD.WIDE.U32 R10, R11, R7, R214 ;  /* 0x000000070b0a7225 */ /* 0x000fc800078e00d6 */
[----:B------:R-:W-:Y:S01]  /*7bf0*/  IMAD R0, R9, R7, R0 ;  /* 0x0000000709007224 */ /* 0x000fe200078e0200 */
[----:B------:R-:W-:-:S03]  /*7c00*/  LEA R12, P0, R10, c[0x0][0x1c8], 0x1 ;  /* 0x000072000a0c7a11 */ /* 0x000fc600078008ff */
[----:B------:R-:W-:-:S05]  /*7c10*/  IMAD.IADD R0, R11, 0x1, R0 ;  /* 0x000000010b007824 */ /* 0x000fca00078e0200 */
[----:B------:R-:W-:Y:S02]  /*7c20*/  LEA.HI.X R13, R10, c[0x0][0x1cc], R0, 0x1, P0 ;  /* 0x000073000a0d7a11 */ /* 0x000fe400000f0c00 */
[----:B------:R-:W-:-:S03]  /*7c30*/  LEA R10, P0, R203, R12, 0x1 ;  /* 0x0000000ccb0a7211 */ /* 0x000fc600078008ff */
[----:B------:R2:W-:Y:S01]  /*7c40*/  LDGSTS.E.BYPASS.LTC128B.128 [R144+0x12100], [R12.64], !P5 ;  /* 0x121000000c907fae */ /* 0x0005e2000e901d46 */
[----:B------:R-:W-:-:S03]  /*7c50*/  LEA.HI.X R11, R203, R13, R202, 0x1, P0 ;  /* 0x0000000dcb0b7211 */ /* 0x000fc600000f0cca */
[----:B------:R2:W-:Y:S04]  /*7c60*/  LDGSTS.E.BYPASS.LTC128B.128 [R144+0x14100], [R12.64+0x80], !P4 ;  /* 0x141000800c907fae */ /* 0x0005e8000e101d46 */
[----:B------:R2:W-:Y:S04]  /*7c70*/  LDGSTS.E.BYPASS.LTC128B.128 [R144+0x16100], [R12.64+0x100], !P6 ;  /* 0x161001000c907fae */ /* 0x0005e8000f101d46 */
[----:B------:R2:W-:Y:S04]  /*7c80*/  LDGSTS.E.BYPASS.LTC128B.128 [R144+0x13100], [R10.64], !P5 ;  /* 0x131000000a907fae */ /* 0x0005e8000e901d46 */
[----:B------:R2:W-:Y:S04]  /*7c90*/  LDGSTS.E.BYPASS.LTC128B.128 [R144+0x15100], [R10.64+0x80], !P4 ;  /* 0x151000800a907fae */ /* 0x0005e8000e101d46 */
[----:B------:R2:W-:Y:S02]  /*7ca0*/  LDGSTS.E.BYPASS.LTC128B.128 [R144+0x17100], [R10.64+0x100], !P6 ;  /* 0x171001000a907fae */ /* 0x0005e4000f101d46 */
.L_x_980:
[----:B------:R-:W-:Y:S01]  /*7cb0*/  ISETP.LT.AND P0, PT, RZ, c[0x0][0x27c], PT ;  /* 0x00009f00ff007a0c */ /* 0x000fe20003f01270 */
[----:B------:R-:W0:Y:S01]  /*7cc0*/  LDGDEPBAR ;  /* 0x00000000000079af */ /* 0x000e220000000000 */
[----:B------:R-:W-:-:S11]  /*7cd0*/  LEA R0, R87, R4, 0xa ;  /* 0x0000000457007211 */ /* 0x000fd600078e50ff */
[----:B------:R-:W-:Y:S05]  /*7ce0*/  @P0 BRA `(.L_x_981) ;  /* 0x0000002000000947 */ /* 0x000fea0003800000 */
[----:B------:R-:W-:-:S04]  /*7cf0*/  DEPBAR.LE SB0, 0x3 ;  /* 0x000080c00000791a */ /* 0x000fc80000000000 */
[----:B------:R-:W-:Y:S05]  /*7d00*/  BRA `(.L_x_982) ;  /* 0x00006e0000007947 */ /* 0x000fea0003800000 */
.L_x_981:
[----:B------:R-:W-:Y:S01]  /*7d10*/  ULDC.U8 UR4, c[0x0][0x298] ;  /* 0x0000a60000047ab9 */ /* 0x000fe20000000000 */
[----:B--2---:R-:W-:Y:S01]  /*7d20*/  SHF.R.S32.HI R10, RZ, 0x1f, R85 ;  /* 0x0000001fff0a7819 */ /* 0x004fe20000011455 */
        /* <DEDUP_REMOVED lines=20> */
[----:B------:R-:W-:Y:S01]  /*7e70*/  BSSY B0, `(.L_x_984) ;  /* 0x0000063000007945 */ /* 0x000fe20003800000 */
[----:B------:R-:W-:Y:S01]  /*7e80*/  IMAD.MOV.U32 R16, RZ, RZ, R12 ;  /* 0x000000ffff107224 */ /* 0x000fe200078e000c */
[----:B------:R-:W-:Y:S01]  /*7e90*/  CS2R R18, SRZ ;  /* 0x0000000000127805 */ /* 0x000fe2000001ff00 */
        /* <DEDUP_REMOVED lines=17> */
[C---:B------:R-:W-:Y:S01]  /*7fb0*/  IMAD R13, R11.reuse, c[0x0][0x280], RZ ;  /* 0x0000a0000b0d7a24 */ /* 0x040fe200078e02ff */
[----:B------:R-:W-:Y:S01]  /*7fc0*/  LEA R14, P0, R20, c[0x0][0x270], 0x1 ;  /* 0x00009c00140e7a11 */ /* 0x000fe200078008ff */
[----:B------:R-:W-:Y:S02]  /*7fd0*/  IMAD R11, R11, c[0x0][0x290], RZ ;  /* 0x0000a4000b0b7a24 */ /* 0x000fe400078e02ff */
[C---:B------:R-:W-:Y:S02]  /*7fe0*/  IMAD R13, R10.reuse, c[0x0][0x284], R13 ;  /* 0x0000a1000a0d7a24 */ /* 0x040fe400078e020d */
[C---:B------:R-:W-:Y:S01]  /*7ff0*/  IMAD.WIDE.U32 R16, R10.reuse, c[0x0][0x290], R16 ;  /* 0x0000a4000a107a25 */ /* 0x040fe200078e0010 */
[----:B------:R1:W2:Y:S02]  /*8000*/  SHFL.IDX PT, R22, R14, RZ, 0x1c1f ;  /* 0x001c1fff0e167589 */ /* 0x0002a400000e0000 */
[----:B------:R-:W-:Y:S01]  /*8010*/  IADD3 R21, R21, R13, RZ ;  /* 0x0000000d15157210 */ /* 0x000fe20007ffe0ff */
[----:B------:R-:W-:-:S03]  /*8020*/  IMAD R11, R10, c[0x0][0x294], R11 ;  /* 0x0000a5000a0b7a24 */ /* 0x000fc600078e020b */
[----:B------:R-:W-:Y:S02]  /*8030*/  LEA.HI.X R21, R20, c[0x0][0x274], R21, 0x1, P0 ;  /* 0x00009d0014157a11 */ /* 0x000fe400000f0c15 */
[----:B------:R-:W-:Y:S02]  /*8040*/  IADD3 R20, R17, R11, RZ ;  /* 0x0000000b11147210 */ /* 0x000fe40007ffe0ff */
[C---:B------:R-:W-:Y:S01]  /*8050*/  LEA R12, P0, R16.reuse, c[0x0][0x288], 0x1 ;  /* 0x0000a200100c7a11 */ /* 0x040fe200078008ff */
[----:B------:R1:W3:Y:S03]  /*8060*/  SHFL.IDX PT, R23, R21, RZ, 0x1c1f ;  /* 0x001c1fff15177589 */ /* 0x0002e600000e0000 */
[----:B------:R-:W-:Y:S02]  /*8070*/  LEA.HI.X R20, R16, c[0x0][0x28c], R20, 0x1, P0 ;  /* 0x0000a30010147a11 */ /* 0x000fe400000f0c14 */
[----:B------:R-:W-:Y:S01]  /*8080*/  ISETP.GE.AND P0, PT, R9, R8, PT ;  /* 0x000000080900720c */ /* 0x000fe20003f06270 */
[----:B------:R1:W4:Y:S04]  /*8090*/  SHFL.IDX PT, R16, R12, RZ, 0x1c1f ;  /* 0x001c1fff0c107589 */ /* 0x00032800000e0000 */
[----:B------:R1:W1:Y:S08]  /*80a0*/  SHFL.IDX PT, R17, R20, RZ, 0x1c1f ;  /* 0x001c1fff14117589 */ /* 0x00027000000e0000 */
[----:B------:R-:W-:Y:S05]  /*80b0*/  @P0 BRA `(.L_x_985) ;  /* 0x000003e000000947 */ /* 0x000fea0003800000 */
[C---:B--2---:R-:W-:Y:S01]  /*80c0*/  ISETP.GE.AND P0, PT, R86.reuse, c[0x0][0x27c], PT ;  /* 0x00009f0056007a0c */ /* 0x044fe20003f06270 */
[----:B------:R-:W-:Y:S01]  /*80d0*/  CS2R R90, SRZ ;  /* 0x00000000005a7805 */ /* 0x000fe2000001ff00 */
[----:B------:R-:W-:Y:S01]  /*80e0*/  CS2R R88, SRZ ;  /* 0x0000000000587805 */ /* 0x000fe2000001ff00 */
[----:B------:R-:W-:-:S10]  /*80f0*/  IADD3 R10, R86, 0x10, RZ ;  /* 0x00000010560a7810 */ /* 0x000fd40007ffe0ff */
[----:B---3--:R-:W-:-:S04]  /*8100*/  @!P0 IMAD.WIDE R26, R86, 0x2, R22 ;  /* 0x00000002561a8825 */ /* 0x008fc800078e0216 */
[----:B-1--4-:R-:W-:Y:S01]  /*8110*/  @!P0 IMAD.WIDE R24, R86, 0x2, R16 ;  /* 0x0000000256188825 */ /* 0x012fe200078e0210 */
        /* <DEDUP_REMOVED lines=20> */
[----:B--2---:R-:W-:-:S04]  /*8260*/  @!P0 IMAD.WIDE R24, R11, 0x2, R22 ;  /* 0x000000020b188825 */ /* 0x004fc800078e0216 */
[----:B-1----:R-:W-:Y:S01]  /*8270*/  @!P0 IMAD.WIDE R26, R11, 0x2, R16 ;  /* 0x000000020b1a8825 */ /* 0x002fe200078e0210 */
[----:B------:R1:W5:Y:S04]  /*8280*/  @!P0 LD.E.64 R98, [R24.64] ;  /* 0x0000000618628980 */ /* 0x000368000c101b00 */
[----:B------:R2:W5:Y:S01]  /*8290*/  @!P0 LD.E.64 R94, [R26.64] ;  /* 0x000000061a5e8980 */ /* 0x000562000c101b00 */
[----:B------:R-:W-:Y:S01]  /*82a0*/  ISETP.GE.AND P0, PT, R10, c[0x0][0x27c], PT ;  /* 0x00009f000a007a0c */ /* 0x000fe20003f06270 */
[----:B------:R-:W-:Y:S01]  /*82b0*/  CS2R R78, SRZ ;  /* 0x00000000004e7805 */ /* 0x000fe2000001ff00 */
[----:B------:R-:W-:-:S11]  /*82c0*/  CS2R R76, SRZ ;  /* 0x00000000004c7805 */ /* 0x000fd6000001ff00 */
[----:B------:R-:W-:-:S04]  /*82d0*/  @!P0 SHF.R.S32.HI R11, RZ, 0x1f, R10 ;  /* 0x0000001fff0b8819 */ /* 0x000fc8000001140a */
[----:B------:R-:W-:-:S04]  /*82e0*/  @!P0 LEA.HI R10, R11, R10, RZ, 0x2 ;  /* 0x0000000a0b0a8211 */ /* 0x000fc800078f10ff */
[----:B------:R-:W-:-:S05]  /*82f0*/  @!P0 LOP3.LUT R10, R10, 0xfffffffc, RZ, 0xc0, !PT ;  /* 0xfffffffc0a0a8812 */ /* 0x000fca00078ec0ff */
[----:B---3--:R-:W-:-:S04]  /*8300*/  @!P0 IMAD.WIDE R28, R10, 0x2, R22 ;  /* 0x000000020a1c8825 */ /* 0x008fc800078e0216 */
[----:B----4-:R-:W-:Y:S01]  /*8310*/  @!P0 IMAD.WIDE R30, R10, 0x2, R16 ;  /* 0x000000020a1e8825 */ /* 0x010fe200078e0210 */
[----:B------:R-:W-:Y:S01]  /*8320*/  IADD3 R10, R86, 0x40, RZ ;  /* 0x00000040560a7810 */ /* 0x000fe20007ffe0ff */
        /* <DEDUP_REMOVED lines=8> */
[----:B-1----:R-:W-:-:S04]  /*83b0*/  @!P0 IMAD.WIDE R24, R10, 0x2, R22 ;  /* 0x000000020a188825 */ /* 0x002fc800078e0216 */
[----:B--2---:R-:W-:Y:S01]  /*83c0*/  @!P0 IMAD.WIDE R26, R10, 0x2, R16 ;  /* 0x000000020a1a8825 */ /* 0x004fe200078e0210 */
        /* <DEDUP_REMOVED lines=13> */
.L_x_985:
[----:B--2---:R-:W-:Y:S05]  /*84a0*/  BSYNC B0 ;  /* 0x0000000000007941 */ /* 0x004fea0003800000 */
.L_x_984:
[----:B---3-5:R-:W-:Y:S01]  /*84b0*/  IMAD.MOV.U32 R11, RZ, RZ, R66 ;  /* 0x000000ffff0b7224 */ /* 0x028fe200078e0042 */
[----:B------:R-:W-:Y:S01]  /*84c0*/  IADD3 R9, R9, 0x40, RZ ;  /* 0x0000004009097810 */ /* 0x000fe20007ffe0ff */
[----:B------:R-:W-:Y:S01]  /*84d0*/  IMAD.MOV.U32 R10, RZ, RZ, R67 ;  /* 0x000000ffff0a7224 */ /* 0x000fe200078e0043 */
[----:B-1----:R-:W1:Y:S01]  /*84e0*/  SHFL.IDX PT, R14, R14, 0x1, 0x1c1f ;  /* 0x003c1f000e0e7f89 */ /* 0x002e6200000e0000 */
[----:B------:R-:W-:Y:S01]  /*84f0*/  IMAD.MOV.U32 R15, RZ, RZ, R72 ;  /* 0x000000ffff0f7224 */ /* 0x000fe200078e0048 */
[----:B------:R-:W-:Y:S01]  /*8500*/  ISETP.GE.AND P0, PT, R9, R8, PT ;  /* 0x000000080900720c */ /* 0x000fe20003f06270 */
        /* <DEDUP_REMOVED lines=9> */
[----:B------:R-:W-:Y:S01]  /*85a0*/  MOV R11, R106 ;  /* 0x0000006a000b7202 */ /* 0x000fe20000000f00 */
[----:B------:R-:W-:Y:S01]  /*85b0*/  IMAD.MOV.U32 R13, RZ, RZ, R99 ;  /* 0x000000ffff0d7224 */ /* 0x000fe200078e0063 */
[----:B------:R-:W2:Y:S01]  /*85c0*/  SHFL.IDX PT, R12, R12, 0x1, 0x1c1f ;  /* 0x003c1f000c0c7f89 */ /* 0x000ea200000e0000 */
[----:B----4-:R-:W-:Y:S01]  /*85d0*/  IMAD.MOV.U32 R16, RZ, RZ, R105 ;  /* 0x000000ffff107224 */ /* 0x010fe200078e0069 */
        /* <DEDUP_REMOVED lines=8> */
[----:B------:R-:W-:Y:S01]  /*8660*/  MOV R11, R76 ;  /* 0x0000004c000b7202 */ /* 0x000fe20000000f00 */
[----:B------:R-:W-:Y:S01]  /*8670*/  IMAD.MOV.U32 R13, RZ, RZ, R91 ;  /* 0x000000ffff0d7224 */ /* 0x000fe200078e005b */
[----:B------:R-:W-:Y:S01]  /*8680*/  PRMT R69, R16, 0x5410, R17 ;  /* 0x0000541010457816 */ /* 0x000fe20000000011 */
[----:B------:R-:W-:Y:S01]  /*8690*/  CS2R R24, SRZ ;  /* 0x0000000000187805 */ /* 0x000fe2000001ff00 */
[----:B------:R-:W-:Y:S01]  /*86a0*/  PRMT R60, R10, 0x5410, R11 ;  /* 0x000054100a3c7816 */ /* 0x000fe2000000000b */
[----:B------:R-:W-:Y:S01]  /*86b0*/  IMAD.MOV.U32 R11, RZ, RZ, R94 ;  /* 0x000000ffff0b7224 */ /* 0x000fe200078e005e */
[----:B------:R-:W-:Y:S01]  /*86c0*/  PRMT R82, R13, 0x5410, R15 ;  /* 0x000054100d527816 */ /* 0x000fe2000000000f */
[----:B------:R-:W-:Y:S01]  /*86d0*/  IMAD.MOV.U32 R15, RZ, RZ, R70 ;  /* 0x000000ffff0f7224 */ /* 0x000fe200078e0046 */
[----:B------:R-:W-:Y:S01]  /*86e0*/  MOV R10, R95 ;  /* 0x0000005f000a7202 */ /* 0x000fe20000000f00 */
[----:B------:R-:W-:Y:S01]  /*86f0*/  IMAD.MOV.U32 R13, RZ, RZ, R71 ;  /* 0x000000ffff0d7224 */ /* 0x000fe200078e0047 */
[----:B------:R-:W-:Y:S01]  /*8700*/  CS2R R32, SRZ ;  /* 0x0000000000207805 */ /* 0x000fe2000001ff00 */
[----:B------:R-:W-:Y:S01]  /*8710*/  CS2R R38, SRZ ;  /* 0x0000000000267805 */ /* 0x000fe2000001ff00 */
[----:B------:R-:W-:Y:S01]  /*8720*/  PRMT R64, R10, 0x5410, R11 ;  /* 0x000054100a407816 */ /* 0x000fe2000000000b */
[----:B------:R-:W-:Y:S01]  /*8730*/  IMAD.MOV.U32 R10, RZ, RZ, R89 ;  /* 0x000000ffff0a7224 */ /* 0x000fe200078e0059 */
[----:B------:R-:W-:Y:S01]  /*8740*/  PRMT R56, R13, 0x5410, R15 ;  /* 0x000054100d387816 */ /* 0x000fe2000000000f */
[----:B------:R-:W-:Y:S01]  /*8750*/  CS2R R46, SRZ ;  /* 0x00000000002e7805 */ /* 0x000fe2000001ff00 */
[----:B------:R-:W-:Y:S01]  /*8760*/  MOV R11, R88 ;  /* 0x00000058000b7202 */ /* 0x000fe20000000f00 */
[----:B------:R3:W4:Y:S01]  /*8770*/  SHFL.IDX PT, R15, R21, 0x1, 0x1c1f ;  /* 0x003c1f00150f7f89 */ /* 0x00072200000e0000 */
[----:B------:R-:W-:Y:S01]  /*8780*/  CS2R R58, SRZ ;  /* 0x00000000003a7805 */ /* 0x000fe2000001ff00 */
[----:B------:R-:W-:Y:S01]  /*8790*/  CS2R R16, SRZ ;  /* 0x0000000000107805 */ /* 0x000fe2000001ff00 */
[----:B------:R-:W-:Y:S01]  /*87a0*/  PRMT R75, R10, 0x5410, R11 ;  /* 0x000054100a4b7816 */ /* 0x000fe2000000000b */
[----:B------:R3:W1:Y:S01]  /*87b0*/  SHFL.IDX PT, R13, R20, 0x1, 0x1c1f ;  /* 0x003c1f00140d7f89 */ /* 0x00066200000e0000 */
[----:B------:R-:W-:Y:S01]  /*87c0*/  CS2R R22, SRZ ;  /* 0x0000000000167805 */ /* 0x000fe2000001ff00 */
[----:B------:R-:W-:Y:S01]  /*87d0*/  CS2R R30, SRZ ;  /* 0x00000000001e7805 */ /* 0x000fe2000001ff00 */
[----:B------:R-:W-:Y:S01]  /*87e0*/  CS2R R36, SRZ ;  /* 0x0000000000247805 */ /* 0x000fe2000001ff00 */
[----:B------:R-:W-:Y:S01]  /*87f0*/  CS2R R42, SRZ ;  /* 0x00000000002a7805 */ /* 0x000fe2000001ff00 */
[----:B------:R-:W-:Y:S01]  /*8800*/  CS2R R54, SRZ ;  /* 0x0000000000367805 */ /* 0x000fe2000001ff00 */
[----:B------:R-:W-:Y:S05]  /*8810*/  @P0 BRA `(.L_x_987) ;  /* 0x000003e000000947 */ /* 0x000fea0003800000 */
[C---:B--2---:R-:W-:Y:S01]  /*8820*/  ISETP.GE.AND P0, PT, R86.reuse, c[0x0][0x27c], PT ;  /* 0x00009f0056007a0c */ /* 0x044fe20003f06270 */
[----:B------:R-:W-:Y:S01]  /*8830*/  CS2R R58, SRZ ;  /* 0x00000000003a7805 */ /* 0x000fe2000001ff00 */
[----:B------:R-:W-:Y:S01]  /*8840*/  CS2R R54, SRZ ;  /* 0x0000000000367805 */ /* 0x000fe2000001ff00 */
[----:B------:R-:W-:-:S10]  /*8850*/  IADD3 R10, R86, 0x10, RZ ;  /* 0x00000010560a7810 */ /* 0x000fd40007ffe0ff */
[----:B-1--4-:R-:W-:-:S04]  /*8860*/  @!P0 IMAD.WIDE R22, R86, 0x2, R14 ;  /* 0x0000000256168825 */ /* 0x012fc800078e020e */
[----:B---3--:R-:W-:Y:S01]  /*8870*/  @!P0 IMAD.WIDE R20, R86, 0x2, R12 ;  /* 0x0000000256148825 */ /* 0x008fe200078e020c */
        /* <DEDUP_REMOVED lines=31> */
[----:B---3--:R-:W-:-:S04]  /*8a70*/  @!P0 IMAD.WIDE R16, R9, 0x2, R14 ;  /* 0x0000000209108825 */ /* 0x008fc800078e020e */
[----:B----4-:R-:W-:Y:S01]  /*8a80*/  @!P0 IMAD.WIDE R18, R9, 0x2, R12 ;  /* 0x0000000209128825 */ /* 0x010fe200078e020c */
        /* <DEDUP_REMOVED lines=14> */
[----:B----4-:R-:W-:Y:S01]  /*8b70*/  CS2R R18, SRZ ;  /* 0x0000000000127805 */ /* 0x010fe2000001ff00 */
[----:B---3--:R-:W-:-:S11]  /*8b80*/  CS2R R16, SRZ ;  /* 0x0000000000107805 */ /* 0x008fd6000001ff00 */
[----:B------:R-:W-:-:S04]  /*8b90*/  @!P0 SHF.R.S32.HI R9, RZ, 0x1f, R10 ;  /* 0x0000001fff098819 */ /* 0x000fc8000001140a */
[----:B------:R-:W-:-:S04]  /*8ba0*/  @!P0 LEA.HI R9, R9, R10, RZ, 0x2 ;  /* 0x0000000a09098211 */ /* 0x000fc800078f10ff */
[----:B------:R-:W-:-:S05]  /*8bb0*/  @!P0 LOP3.LUT R9, R9, 0xfffffffc, RZ, 0xc0, !PT ;  /* 0xfffffffc09098812 */ /* 0x000fca00078ec0ff */
[----:B------:R-:W-:-:S04]  /*8bc0*/  @!P0 IMAD.WIDE R14, R9, 0x2, R14 ;  /* 0x00000002090e8825 */ /* 0x000fc800078e020e */
[----:B------:R-:W-:Y:S01]  /*8bd0*/  @!P0 IMAD.WIDE R12, R9, 0x2, R12 ;  /* 0x00000002090c8825 */ /* 0x000fe200078e020c */
[----:B------:R1:W5:Y:S04]  /*8be0*/  @!P0 LD.E.64 R18, [R14.64] ;  /* 0x000000060e128980 */ /* 0x000368000c101b00 */
[----:B------:R1:W5:Y:S02]  /*8bf0*/  @!P0 LD.E.64 R16, [R12.64] ;  /* 0x000000060c108980 */ /* 0x000364000c101b00 */
.L_x_987:
[----:B--2---:R-:W-:Y:S05]  /*8c00*/  BSYNC B0 ;  /* 0x0000000000007941 */ /* 0x004fea0003800000 */
.L_x_986:
[----:B------:R-:W-:Y:S01]  /*8c10*/  SHF.R.S32.HI R9, RZ, 0x1f, R52 ;  /* 0x0000001fff097819 */ /* 0x000fe20000011434 */
[----:B-1---5:R-:W-:Y:S01]  /*8c20*/  IMAD.MOV.U32 R13, RZ, RZ, R19 ;  /* 0x000000ffff0d7224 */ /* 0x022fe200078e0013 */
[----:B------:R-:W-:-:S04]  /*8c30*/  DEPBAR.LE SB0, 0x3 ;  /* 0x000080c00000791a */ /* 0x000fc80000000000 */
[----:B------:R-:W-:Y:S01]  /*8c40*/  LEA.HI R9, R9, R52, RZ, 0x3 ;  /* 0x0000003409097211 */ /* 0x000fe200078f18ff */
[----:B------:R-:W-:Y:S01]  /*8c50*/  IMAD.MOV.U32 R11, RZ, RZ, R24 ;  /* 0x000000ffff0b7224 */ /* 0x000fe200078e0018 */
[----:B------:R-:W-:Y:S01]  /*8c60*/  BSSY B1, `(.L_x_988) ;  /* 0x0000151000017945 */ /* 0x000fe20003800000 */
[----:B------:R-:W-:Y:S01]  /*8c70*/  IMAD.IADD R45, R8, 0x1, -R133 ;  /* 0x00000001082d7824 */ /* 0x000fe200078e0a85 */
[----:B------:R-:W-:Y:S01]  /*8c80*/  LOP3.LUT R9, R9, 0xfffffff8, RZ, 0xc0, !PT ;  /* 0xfffffff809097812 */ /* 0x000fe200078ec0ff */
[----:B---3--:R-:W-:Y:S02]  /*8c90*/  IMAD.MOV.U32 R20, RZ, RZ, R17 ;  /* 0x000000ffff147224 */ /* 0x008fe400078e0011 */
[----:B------:R-:W-:Y:S01]  /*8ca0*/  IMAD.MOV.U32 R28, RZ, RZ, R31 ;  /* 0x000000ffff1c7224 */ /* 0x000fe200078e001f */
[----:B------:R-:W-:Y:S01]  /*8cb0*/  IMNMX R45, R45, 0x80, PT ;  /* 0x000000802d2d7817 */ /* 0x000fe20003800200 */
[----:B------:R-:W-:Y:S02]  /*8cc0*/  IMAD.IADD R9, R52, 0x1, -R9 ;  /* 0x0000000134097824 */ /* 0x000fe400078e0a09 */
[----:B------:R-:W-:-:S02]  /*8cd0*/  IMAD.MOV.U32 R8, RZ, RZ, R55 ;  /* 0x000000ffff087224 */ /* 0x000fc400078e0037 */
[C---:B------:R-:W-:Y:S01]  /*8ce0*/  IMAD.SHL.U32 R10, R9.reuse, 0x40, RZ ;  /* 0x00000040090a7824 */ /* 0x040fe200078e00ff */
[----:B------:R-:W-:Y:S01]  /*8cf0*/  BAR.SYNC.DEFER_BLOCKING 0x0 ;  /* 0x0000000000007b1d */ /* 0x000fe20000010000 */
[----:B------:R-:W-:Y:S01]  /*8d00*/  LOP3.LUT P0, RZ, R9, 0x4, RZ, 0xc0, !PT ;  /* 0x0000000409ff7812 */ /* 0x000fe2000780c0ff */
[----:B------:R-:W-:Y:S02]  /*8d10*/  IMAD.MOV.U32 R9, RZ, RZ, R18 ;  /* 0x000000ffff097224 */ /* 0x000fe400078e0012 */
[----:B------:R-:W-:-:S03]  /*8d20*/  LOP3.LUT R10, R10, 0x1c0, RZ, 0xc0, !PT ;  /* 0x000001c00a0a7812 */ /* 0x000fc600078ec0ff */
[----:B------:R-:W-:Y:S01]  /*8d30*/  PRMT R14, R13, 0x5410, R9 ;  /* 0x000054100d0e7816 */ /* 0x000fe20000000009 */
[----:B------:R-:W-:Y:S01]  /*8d40*/  IMAD.MOV.U32 R9, RZ, RZ, R32 ;  /* 0x000000ffff097224 */ /* 0x000fe200078e0020 */
[----:B------:R-:W-:Y:S01]  /*8d50*/  LOP3.LUT R65, R10, 0x18, R65, 0xf8, !PT ;  /* 0x000000180a417812 */ /* 0x000fe200078ef841 */
[----:B------:R-:W-:Y:S01]  /*8d60*/  IMAD.MOV.U32 R13, RZ, RZ, R33 ;  /* 0x000000ffff0d7224 */ /* 0x000fe200078e0021 */
[----:B------:R-:W-:Y:S02]  /*8d70*/  SHF.R.U32.HI R10, RZ, 0x3, R10 ;  /* 0x00000003ff0a7819 */ /* 0x000fe4000001160a */
[----:B------:R-:W-:Y:S01]  /*8d80*/  PRMT R27, R27, 0x5410, R9 ;  /* 0x000054101b1b7816 */ /* 0x000fe20000000009 */
[----:B------:R-:W-:Y:S01]  /*8d90*/  IMAD.MOV.U32 R9, RZ, RZ, R46 ;  /* 0x000000ffff097224 */ /* 0x000fe200078e002e */
[----:B------:R-:W-:Y:S02]  /*8da0*/  LOP3.LUT R10, R65, R10, RZ, 0x3c, !PT ;  /* 0x0000000a410a7212 */ /* 0x000fe400078e3cff */
[----:B------:R-:W-:Y:S01]  /*8db0*/  PRMT R27, R13, 0x7610, R27 ;  /* 0x000076100d1b7816 */ /* 0x000fe2000000001b */
[----:B------:R-:W-:Y:S01]  /*8dc0*/  IMAD.MOV.U32 R13, RZ, RZ, R47 ;  /* 0x000000ffff0d7224 */ /* 0x000fe200078e002f */
[----:B------:R-:W-:Y:S01]  /*8dd0*/  PRMT R35, R9, 0x7610, R35 ;  /* 0x0000761009237816 */ /* 0x000fe20000000023 */
[----:B----4-:R-:W-:-:S02]  /*8de0*/  IMAD R15, R87, 0x200, R10 ;  /* 0x00000200570f7824 */ /* 0x010fc400078e020a */
[----:B------:R-:W-:Y:S01]  /*8df0*/  IMAD.MOV.U32 R10, RZ, RZ, R25 ;  /* 0x000000ffff0a7224 */ /* 0x000fe200078e0019 */
[----:B------:R-:W-:Y:S01]  /*8e00*/  PRMT R34, R34, 0x5410, R13 ;  /* 0x0000541022227816 */ /* 0x000fe2000000000d */
[----:B------:R-:W-:Y:S01]  /*8e10*/  IMAD.MOV.U32 R9, RZ, RZ, R16 ;  /* 0x000000ffff097224 */ /* 0x000fe200078e0010 */
[----:B------:R-:W-:Y:S02]  /*8e20*/  IADD3 R12, R15, 0x20, RZ ;  /* 0x000000200f0c7810 */ /* 0x000fe40007ffe0ff */
[----:B------:R-:W-:Y:S01]  /*8e30*/  PRMT R21, R10, 0x5410, R11 ;  /* 0x000054100a157816 */ /* 0x000fe2000000000b */
[----:B------:R-:W-:Y:S01]  /*8e40*/  IMAD.MOV.U32 R11, RZ, RZ, R38 ;  /* 0x000000ffff0b7224 */ /* 0x000fe200078e0026 */
[----:B------:R-:W-:Y:S01]  /*8e50*/  PRMT R13, R13, 0x5410, R9 ;  /* 0x000054100d0d7816 */ /* 0x000fe20000000009 */
[----:B------:R-:W-:Y:S01]  /*8e60*/  IMAD.MOV.U32 R10, RZ, RZ, R39 ;  /* 0x000000ffff0a7224 */ /* 0x000fe200078e0027 */
[----:B------:R-:W-:Y:S01]  /*8e70*/  @P0 IADD3 R12, R15, -0x20, RZ ;  /* 0xffffffe00f0c0810 */ /* 0x000fe20007ffe0ff */
[----:B------:R-:W-:Y:S01]  /*8e80*/  IMAD.MOV.U32 R9, RZ, RZ, R30 ;  /* 0x000000ffff097224 */ /* 0x000fe200078e001e */
[----:B------:R-:W-:-:S02]  /*8e90*/  ISETP.GE.AND P0, PT, R52, R45, PT ;  /* 0x0000002d3400720c */ /* 0x000fc40003f06270 */
[----:B------:R-:W-:Y:S01]  /*8ea0*/  PRMT R29, R10, 0x5410, R11 ;  /* 0x000054100a1d7816 */ /* 0x000fe2000000000b */
[----:B------:R-:W-:Y:S01]  /*8eb0*/  IMAD.MOV.U32 R11, RZ, RZ, R58 ;  /* 0x000000ffff0b7224 */ /* 0x000fe200078e003a */
[----:B------:R-:W-:Y:S01]  /*8ec0*/  PRMT R13, R20, 0x7610, R13 ;  /* 0x00007610140d7816 */ /* 0x000fe2000000000d */
[----:B------:R-:W-:Y:S01]  /*8ed0*/  IMAD.MOV.U32 R10, RZ, RZ, R59 ;  /* 0x000000ffff0a7224 */ /* 0x000fe200078e003b */
[----:B------:R-:W-:Y:S01]  /*8ee0*/  PRMT R26, R26, 0x5410, R9 ;  /* 0x000054101a1a7816 */ /* 0x000fe20000000009 */
[----:B------:R-:W-:Y:S01]  /*8ef0*/  IMAD.MOV.U32 R9, RZ, RZ, R42 ;  /* 0x000000ffff097224 */ /* 0x000fe200078e002a */
[----:B------:R-:W-:Y:S02]  /*8f00*/  LEA R15, R15, 0x18100, 0x1 ;  /* 0x000181000f0f7811 */ /* 0x000fe400078e08ff */
[----:B------:R-:W-:Y:S01]  /*8f10*/  PRMT R40, R10, 0x5410, R11 ;  /* 0x000054100a287816 */ /* 0x000fe2000000000b */
[----:B------:R-:W-:Y:S01]  /*8f20*/  IMAD.MOV.U32 R11, RZ, RZ, R22 ;  /* 0x000000ffff0b7224 */ /* 0x000fe200078e0016 */
[----:B------:R-:W-:Y:S01]  /*8f30*/  PRMT R26, R28, 0x7610, R26 ;  /* 0x000076101c1a7816 */ /* 0x000fe2000000001a */
[----:B------:R-:W-:Y:S01]  /*8f40*/  IMAD.MOV.U32 R10, RZ, RZ, R23 ;  /* 0x000000ffff0a7224 */ /* 0x000fe200078e0017 */
[----:B------:R-:W-:Y:S01]  /*8f50*/  PRMT R34, R9, 0x7610, R34 ;  /* 0x0000761009227816 */ /* 0x000fe20000000022 */
[----:B------:R-:W-:Y:S01]  /*8f60*/  IMAD.MOV.U32 R9, RZ, RZ, R54 ;  /* 0x000000ffff097224 */ /* 0x000fe200078e0036 */
[----:B------:R-:W-:-:S02]  /*8f70*/  LEA R12, R12, 0x18100, 0x1 ;  /* 0x000181000c0c7811 */ /* 0x000fc400078e08ff */
[----:B------:R-:W-:Y:S01]  /*8f80*/  PRMT R20, R10, 0x5410, R11 ;  /* 0x000054100a147816 */ /* 0x000fe2000000000b */
[----:B------:R-:W-:Y:S01]  /*8f90*/  IMAD.MOV.U32 R11, RZ, RZ, R36 ;  /* 0x000000ffff0b7224 */ /* 0x000fe200078e0024 */
[----:B------:R-:W-:Y:S01]  /*8fa0*/  PRMT R41, R8, 0x5410, R9 ;  /* 0x0000541008297816 */ /* 0x000fe20000000009 */
[----:B------:R-:W-:-:S05]  /*8fb0*/  IMAD.MOV.U32 R10, RZ, RZ, R37 ;  /* 0x000000ffff0a7224 */ /* 0x000fca00078e0025 */
[----:B------:R-:W-:Y:S01]  /*8fc0*/  PRMT R28, R10, 0x5410, R11 ;  /* 0x000054100a1c7816 */ /* 0x000fe2000000000b */
[----:B------:R-:W-:-:S05]  /*8fd0*/  IMAD.MOV.U32 R10, RZ, RZ, R43 ;  /* 0x000000ffff0a7224 */ /* 0x000fca00078e002b */
[----:B------:R-:W-:Y:S01]  /*8fe0*/  PRMT R35, R35, 0x5410, R10 ;  /* 0x0000541023237816 */ /* 0x000fe2000000000a */
        /* <DEDUP_REMOVED lines=46> */
.L_x_991:
[----:B------:R-:W-:Y:S05]  /*92d0*/  BSYNC B0 ;  /* 0x0000000000007941 */ /* 0x000fea0003800000 */
.L_x_990:
        /* <DEDUP_REMOVED lines=46> */
.L_x_993:
[----:B------:R-:W-:Y:S05]  /*95c0*/  BSYNC B0 ;  /* 0x0000000000007941 */ /* 0x000fea0003800000 */
.L_x_992:
        /* <DEDUP_REMOVED lines=25> */
[CC--:B------:R-:W-:Y:S01]  /*9760*/  FMUL.FTZ R91, R82.reuse, R88.reuse ;  /* 0x00000058525b7220 */ /* 0x0c0fe20000410000 */
        /* <DEDUP_REMOVED lines=20> */
.L_x_995:
[----:B------:R-:W-:Y:S05]  /*98b0*/  BSYNC B0 ;  /* 0x0000000000007941 */ /* 0x000fea0003800000 */
.L_x_994:
        /* <DEDUP_REMOVED lines=46> */
.L_x_997:
[----:B------:R-:W-:Y:S05]  /*9ba0*/  BSYNC B0 ;  /* 0x0000000000007941 */ /* 0x000fea0003800000 */
.L_x_996:
        /* <DEDUP_REMOVED lines=46> */
.L_x_999:
[----:B------:R-:W-:Y:S05]  /*9e90*/  BSYNC B0 ;  /* 0x0000000000007941 */ /* 0x000fea0003800000 */
.L_x_998:
[----:B-1----:R-:W-:-:S04]  /*9ea0*/  IADD3 R8, R86, 0x50, RZ ;  /* 0x0000005056087810 */ /* 0x002fc80007ffe0ff */
        /* <DEDUP_REMOVED lines=22> */
[----:B------:R-:W-:Y:S01]  /*a010*/  FMUL.FTZ R67, R63, R68 ;  /* 0x000000443f437220 */ /* 0x000fe20000410000 */
[----:B------:R-:W-:Y:S01]  /*a020*/  HADD2.F32 R10, -RZ, R10.H1_H1 ;  /* 0x3000000aff0a7230 */ /* 0x000fe20000004100 */
[----:B------:R-:W-:Y:S01]  /*a030*/  FFMA.FTZ R62, R11, R66, R62 ;  /* 0x000000420b3e7223 */ /* 0x000fe2000001003e */
[----:B------:R-:W-:Y:S01]  /*a040*/  HADD2.F32 R9, -RZ, R9.H1_H1 ;  /* 0x30000009ff097230 */ /* 0x000fe20000004100 */
[C---:B------:R-:W-:Y:S01]  /*a050*/  FMUL.FTZ R68, R61.reuse, R68 ;  /* 0x000000443d447220 */ /* 0x040fe20000410000 */
[----:B------:R-:W-:Y:S01]  /*a060*/  HADD2.F32 R11, -RZ, R44.H0_H0 ;  /* 0x2000002cff0b7230 */ /* 0x000fe20000004100 */
[----:B------:R-:W-:-:S02]  /*a070*/  FFMA.FTZ R67, R61, R70, -R67 ;  /* 0x000000463d437223 */ /* 0x000fc40000010843 */
[----:B------:R-:W-:Y:S02]  /*a080*/  FMUL.FTZ R61, R9, R57 ;  /* 0x00000039093d7220 */ /* 0x000fe40000410000 */
[-C--:B------:R-:W-:Y:S02]  /*a090*/  FMUL.FTZ R44, R10, R11.reuse ;  /* 0x0000000b0a2c7220 */ /* 0x080fe40000410000 */
[----:B------:R-:W-:Y:S02]  /*a0a0*/  FMUL.FTZ R11, R8, R11 ;  /* 0x0000000b080b7220 */ /* 0x000fe40000410000 */
[----:B------:R-:W-:Y:S02]  /*a0b0*/  FMUL.FTZ R57, R64, R57 ;  /* 0x0000003940397220 */ /* 0x000fe40000410000 */
[----:B------:R-:W-:Y:S02]  /*a0c0*/  FFMA.FTZ R44, R8, R53, -R44 ;  /* 0x00000035082c7223 */ /* 0x000fe4000001082c */
[----:B------:R-:W-:-:S02]  /*a0d0*/  FFMA.FTZ R61, R64, R56, -R61 ;  /* 0x00000038403d7223 */ /* 0x000fc4000001083d */
[----:B------:R-:W-:Y:S02]  /*a0e0*/  FFMA.FTZ R65, R60, R66, -R65 ;  /* 0x000000423c417223 */ /* 0x000fe40000010841 */
[----:B------:R-:W-:Y:S02]  /*a0f0*/  FFMA.FTZ R68, R63, R70, R68 ;  /* 0x000000463f447223 */ /* 0x000fe40000010044 */
[----:B------:R-:W-:Y:S01]  /*a100*/  FFMA.FTZ R53, R10, R53, R11 ;  /* 0x000000350a357223 */ /* 0x000fe2000001000b */
[----:B------:R-:W-:Y:S01]  /*a110*/  F2FP.PACK_AB R11, R62, R65 ;  /* 0x000000413e0b723e */ /* 0x000fe200000000ff */
[----:B------:R-:W-:Y:S01]  /*a120*/  FFMA.FTZ R56, R9, R56, R57 ;  /* 0x0000003809387223 */ /* 0x000fe20000010039 */
[----:B------:R-:W-:Y:S02]  /*a130*/  F2FP.PACK_AB R8, R68, R67 ;  /* 0x000000434408723e */ /* 0x000fe400000000ff */
[----:B------:R-:W-:Y:S02]  /*a140*/  F2FP.PACK_AB R10, R53, R44 ;  /* 0x0000002c350a723e */ /* 0x000fe400000000ff */
[----:B------:R-:W-:-:S05]  /*a150*/  F2FP.PACK_AB R9, R56, R61 ;  /* 0x0000003d3809723e */ /* 0x000fca00000000ff */
[----:B------:R1:W-:Y:S02]  /*a160*/  STS.128 [R12+0x8000], R8 ;  /* 0x008000080c007388 */ /* 0x0003e40000000c00 */
.L_x_989:
[----:B------:R-:W-:Y:S05]  /*a170*/  BSYNC B1 ;  /* 0x0000000000017941 */ /* 0x000fea0003800000 */
.L_x_988:
        /* <DEDUP_REMOVED lines=34> */
[----:B------:R-:W-:Y:S02]  /*a3a0*/  FMUL.FTZ R53, R9, R45 ;  /* 0x0000002d09357220 */ /* 0x000fe40000410000 */
[----:B------:R-:W-:Y:S02]  /*a3b0*/  FMUL.FTZ R41, R8, R41 ;  /* 0x0000002908297220 */ /* 0x000fe40000410000 */
[C---:B------:R-:W-:Y:S02]  /*a3c0*/  FMUL.FTZ R45, R56.reuse, R45 ;  /* 0x0000002d382d7220 */ /* 0x040fe40000410000 */
[----:B------:R-:W-:Y:S02]  /*a3d0*/  FFMA.FTZ R53, R56, R44, -R53 ;  /* 0x0000002c38357223 */ /* 0x000fe40000010835 */
[----:B------:R-:W-:-:S02]  /*a3e0*/  FFMA.FTZ R57, R52, R58, -R57 ;  /* 0x0000003a34397223 */ /* 0x000fc40000010839 */
[----:B------:R-:W-:Y:S02]  /*a3f0*/  FFMA.FTZ R60, R55, R62, R60 ;  /* 0x0000003e373c7223 */ /* 0x000fe4000001003c */
[-C--:B------:R-:W-:Y:S02]  /*a400*/  FFMA.FTZ R40, R8, R11.reuse, -R40 ;  /* 0x0000000b08287223 */ /* 0x080fe40000010828 */
[----:B------:R-:W-:Y:S01]  /*a410*/  FFMA.FTZ R41, R10, R11, R41 ;  /* 0x0000000b0a297223 */ /* 0x000fe20000010029 */
[----:B------:R-:W-:Y:S01]  /*a420*/  F2FP.PACK_AB R11, R54, R57 ;  /* 0x00000039360b723e */ /* 0x000fe200000000ff */
[----:B------:R-:W-:Y:S01]  /*a430*/  FFMA.FTZ R44, R9, R44, R45 ;  /* 0x0000002c092c7223 */ /* 0x000fe2000001002d */
[----:B------:R-:W-:Y:S02]  /*a440*/  F2FP.PACK_AB R8, R60, R59 ;  /* 0x0000003b3c08723e */ /* 0x000fe400000000ff */
[----:B------:R-:W-:Y:S02]  /*a450*/  F2FP.PACK_AB R10, R41, R40 ;  /* 0x00000028290a723e */ /* 0x000fe400000000ff */
[----:B------:R-:W-:-:S05]  /*a460*/  F2FP.PACK_AB R9, R44, R53 ;  /* 0x000000352c09723e */ /* 0x000fca00000000ff */
[----:B------:R1:W-:Y:S02]  /*a470*/  STS.128 [R15+0x2000], R8 ;  /* 0x002000080f007388 */ /* 0x0003e40000000c00 */
.L_x_1002:
[----:B------:R-:W-:Y:S05]  /*a480*/  BSYNC B0 ;  /* 0x0000000000007941 */ /* 0x000fea0003800000 */
.L_x_1001:
        /* <DEDUP_REMOVED lines=46> */
.L_x_1004:
[----:B------:R-:W-:Y:S05]  /*a770*/  BSYNC B0 ;  /* 0x0000000000007941 */ /* 0x000fea0003800000 */
.L_x_1003:
        /* <DEDUP_REMOVED lines=46> */
.L_x_1006:
[----:B------:R-:W-:Y:S05]  /*aa60*/  BSYNC B0 ;  /* 0x0000000000007941 */ /* 0x000fea0003800000 */
.L_x_1005:
        /* <DEDUP_REMOVED lines=46> */
.L_x_1008:
[----:B------:R-:W-:Y:S05]  /*ad50*/  BSYNC B0 ;  /* 0x0000000000007941 */ /* 0x000fea0003800000 */
.L_x_1007:
        /* <DEDUP_REMOVED lines=30> */
[----:B------:R-:W-:-:S02]  /*af40*/  FMUL.FTZ R30, R27, R30 ;  /* 0x0000001e1b1e7220 */ /* 0x000fc40000410000 */
[-C--:B------:R-:W-:Y:S02]  /*af50*/  FMUL.FTZ R23, R9, R22.reuse ;  /* 0x0000001609177220 */ /* 0x080fe40000410000 */
[-C--:B------:R-:W-:Y:S02]  /*af60*/  FMUL.FTZ R20, R10, R11.reuse ;  /* 0x0000000b0a147220 */ /* 0x080fe40000410000 */
[C---:B------:R-:W-:Y:S02]  /*af70*/  FMUL.FTZ R11, R8.reuse, R11 ;  /* 0x0000000b080b7220 */ /* 0x040fe40000410000 */
[----:B------:R-:W-:Y:S02]  /*af80*/  FMUL.FTZ R22, R29, R22 ;  /* 0x000000161d167220 */ /* 0x000fe40000410000 */
[----:B------:R-:W-:Y:S02]  /*af90*/  FFMA.FTZ R34, R27, R31, -R34 ;  /* 0x0000001f1b227223 */ /* 0x000fe40000010822 */
[----:B------:R-:W-:-:S02]  /*afa0*/  FFMA.FTZ R20, R8, R21, -R20 ;  /* 0x0000001508147223 */ /* 0x000fc40000010814 */
[----:B------:R-:W-:Y:S02]  /*afb0*/  FFMA.FTZ R31, R28, R31, R30 ;  /* 0x0000001f1c1f7223 */ /* 0x000fe4000001001e */
        /* <DEDUP_REMOVED lines=8> */
.L_x_1010:
[----:B------:R-:W-:Y:S05]  /*b040*/  BSYNC B0 ;  /* 0x0000000000007941 */ /* 0x000fea0003800000 */
.L_x_1009:
        /* <DEDUP_REMOVED lines=46> */
.L_x_983:
[----:B------:R-:W-:Y:S01]  /*b330*/  ISETP.NE.AND P0, PT, R193, 0x1, PT ;  /* 0x00000001c100780c */ /* 0x000fe20003f05270 */
[----:B------:R-:W-:Y:S01]  /*b340*/  IMAD.MOV.U32 R20, RZ, RZ, R14 ;  /* 0x000000ffff147224 */ /* 0x000fe200078e000e */
[----:B------:R-:W-:Y:S01]  /*b350*/  MOV R16, R12 ;  /* 0x0000000c00107202 */ /* 0x000fe20000000f00 */
        /* <DEDUP_REMOVED lines=18> */
[C---:B------:R-:W-:Y:S01]  /*b480*/  IMAD R19, R11.reuse, c[0x0][0x280], RZ ;  /* 0x0000a0000b137a24 */ /* 0x040fe200078e02ff */
[----:B------:R-:W-:Y:S01]  /*b490*/  LEA R14, P0, R20, c[0x0][0x270], 0x1 ;  /* 0x00009c00140e7a11 */ /* 0x000fe200078008ff */
[----:B------:R-:W-:Y:S02]  /*b4a0*/  IMAD R11, R11, c[0x0][0x290], RZ ;  /* 0x0000a4000b0b7a24 */ /* 0x000fe400078e02ff */
[C---:B------:R-:W-:Y:S02]  /*b4b0*/  IMAD R19, R10.reuse, c[0x0][0x284], R19 ;  /* 0x0000a1000a137a24 */ /* 0x040fe400078e0213 */
[----:B------:R-:W-:-:S04]  /*b4c0*/  IMAD.WIDE.U32 R16, R10, c[0x0][0x290], R16 ;  /* 0x0000a4000a107a25 */ /* 0x000fc800078e0010 */
[----:B------:R-:W-:Y:S02]  /*b4d0*/  IMAD.IADD R19, R21, 0x1, R19 ;  /* 0x0000000115137824 */ /* 0x000fe400078e0213 */
[----:B------:R-:W-:-:S03]  /*b4e0*/  IMAD R11, R10, c[0x0][0x294], R11 ;  /* 0x0000a5000a0b7a24 */ /* 0x000fc600078e020b */
[----:B------:R-:W-:Y:S02]  /*b4f0*/  LEA.HI.X R19, R20, c[0x0][0x274], R19, 0x1, P0 ;  /* 0x00009d0014137a11 */ /* 0x000fe400000f0c13 */
[----:B------:R-:W-:Y:S01]  /*b500*/  IADD3 R18, R17, R11, RZ ;  /* 0x0000000b11127210 */ /* 0x000fe20007ffe0ff */
[----:B------:R1:W2:Y:S01]  /*b510*/  SHFL.IDX PT, R20, R14, RZ, 0x1c1f ;  /* 0x001c1fff0e147589 */ /* 0x0002a200000e0000 */
[----:B------:R-:W-:-:S03]  /*b520*/  LEA R12, P0, R16, c[0x0][0x288], 0x1 ;  /* 0x0000a200100c7a11 */ /* 0x000fc600078008ff */
[----:B------:R1:W3:Y:S01]  /*b530*/  SHFL.IDX PT, R21, R19, RZ, 0x1c1f ;  /* 0x001c1fff13157589 */ /* 0x0002e200000e0000 */
[----:B------:R-:W-:Y:S02]  /*b540*/  LEA.HI.X R18, R16, c[0x0][0x28c], R18, 0x1, P0 ;  /* 0x0000a30010127a11 */ /* 0x000fe400000f0c12 */
[----:B------:R-:W-:Y:S01]  /*b550*/  ISETP.GE.AND P0, PT, R9, R8, PT ;  /* 0x000000080900720c */ /* 0x000fe20003f06270 */
[----:B------:R1:W4:Y:S04]  /*b560*/  SHFL.IDX PT, R16, R12, RZ, 0x1c1f ;  /* 0x001c1fff0c107589 */ /* 0x00032800000e0000 */
[----:B------:R1:W1:Y:S08]  /*b570*/  SHFL.IDX PT, R17, R18, RZ, 0x1c1f ;  /* 0x001c1fff12117589 */ /* 0x00027000000e0000 */
[----:B------:R-:W-:Y:S05]  /*b580*/  @P0 BRA `(.L_x_1012) ;  /* 0x0000023000000947 */ /* 0x000fea0003800000 */
[C---:B------:R-:W-:Y:S01]  /*b590*/  ISETP.GE.AND P0, PT, R65.reuse, c[0x0][0x27c], PT ;  /* 0x00009f0041007a0c */ /* 0x040fe20003f06270 */
[----:B------:R-:W-:Y:S01]  /*b5a0*/  CS2R R78, SRZ ;  /* 0x00000000004e7805 */ /* 0x000fe2000001ff00 */
[----:B------:R-:W-:Y:S01]  /*b5b0*/  CS2R R76, SRZ ;  /* 0x00000000004c7805 */ /* 0x000fe2000001ff00 */
[----:B------:R-:W-:Y:S01]  /*b5c0*/  CS2R R74, SRZ ;  /* 0x00000000004a7805 */ /* 0x000fe2000001ff00 */
[----:B------:R-:W-:Y:S01]  /*b5d0*/  CS2R R72, SRZ ;  /* 0x0000000000487805 */ /* 0x000fe2000001ff00 */
[----:B------:R-:W-:-:S08]  /*b5e0*/  IADD3 R11, R65, 0x20, RZ ;  /* 0x00000020410b7810 */ /* 0x000fd00007ffe0ff */
[----:B--23--:R-:W-:-:S04]  /*b5f0*/  @!P0 IMAD.WIDE R22, R65, 0x2, R20 ;  /* 0x0000000241168825 */ /* 0x00cfc800078e0214 */
[----:B-1--4-:R-:W-:Y:S01]  /*b600*/  @!P0 IMAD.WIDE R24, R65, 0x2, R16 ;  /* 0x0000000241188825 */ /* 0x012fe200078e0210 */
[----:B------:R1:W5:Y:S04]  /*b610*/  @!P0 LD.E.128 R76, [R22.64] ;  /* 0x00000006164c8980 */ /* 0x000368000c101d00 */
[----:B------:R2:W5:Y:S01]  /*b620*/  @!P0 LD.E.128 R72, [R24.64] ;  /* 0x0000000618488980 */ /* 0x000562000c101d00 */
[----:B------:R-:W-:Y:S01]  /*b630*/  ISETP.GE.AND P0, PT, R11, c[0x0][0x27c], PT ;  /* 0x00009f000b007a0c */ /* 0x000fe20003f06270 */
[----:B------:R-:W-:Y:S01]  /*b640*/  CS2R R62, SRZ ;  /* 0x00000000003e7805 */ /* 0x000fe2000001ff00 */
[----:B------:R-:W-:Y:S01]  /*b650*/  CS2R R60, SRZ ;  /* 0x00000000003c7805 */ /* 0x000fe2000001ff00 */
[----:B------:R-:W-:Y:S01]  /*b660*/  CS2R R58, SRZ ;  /* 0x00000000003a7805 */ /* 0x000fe2000001ff00 */
[----:B------:R-:W-:-:S09]  /*b670*/  CS2R R56, SRZ ;  /* 0x0000000000387805 */ /* 0x000fd2000001ff00 */
[----:B------:R-:W-:-:S04]  /*b680*/  @!P0 SHF.R.S32.HI R10, RZ, 0x1f, R11 ;  /* 0x0000001fff0a8819 */ /* 0x000fc8000001140b */
[----:B------:R-:W-:-:S04]  /*b690*/  @!P0 LEA.HI R10, R10, R11, RZ, 0x3 ;  /* 0x0000000b0a0a8211 */ /* 0x000fc800078f18ff */
[----:B------:R-:W-:Y:S02]  /*b6a0*/  @!P0 LOP3.LUT R10, R10, 0xfffffff8, RZ, 0xc0, !PT ;  /* 0xfffffff80a0a8812 */ /* 0x000fe400078ec0ff */
[----:B------:R-:W-:-:S03]  /*b6b0*/  IADD3 R11, R65, 0x40, RZ ;  /* 0x00000040410b7810 */ /* 0x000fc60007ffe0ff */
[----:B-1----:R-:W-:-:S04]  /*b6c0*/  @!P0 IMAD.WIDE R22, R10, 0x2, R20 ;  /* 0x000000020a168825 */ /* 0x002fc800078e0214 */
[----:B--2---:R-:W-:Y:S01]  /*b6d0*/  @!P0 IMAD.WIDE R24, R10, 0x2, R16 ;  /* 0x000000020a188825 */ /* 0x004fe200078e0210 */
        /* <DEDUP_REMOVED lines=9> */
[----:B------:R-:W-:-:S05]  /*b770*/  @!P0 LOP3.LUT R10, R10, 0xfffffff8, RZ, 0xc0, !PT ;  /* 0xfffffff80a0a8812 */ /* 0x000fca00078ec0ff */
[----:B------:R-:W-:-:S04]  /*b780*/  @!P0 IMAD.WIDE R20, R10, 0x2, R20 ;  /* 0x000000020a148825 */ /* 0x000fc800078e0214 */
[----:B------:R-:W-:Y:S01]  /*b790*/  @!P0 IMAD.WIDE R10, R10, 0x2, R16 ;  /* 0x000000020a0a8825 */ /* 0x000fe200078e0210 */
[----:B------:R1:W5:Y:S04]  /*b7a0*/  @!P0 LD.E.128 R44, [R20.64] ;  /* 0x00000006142c8980 */ /* 0x000368000c101d00 */
[----:B------:R1:W5:Y:S02]  /*b7b0*/  @!P0 LD.E.128 R40, [R10.64] ;  /* 0x000000060a288980 */ /* 0x000364000c101d00 */
.L_x_1012:
[----:B------:R-:W-:Y:S05]  /*b7c0*/  BSYNC B0 ;  /* 0x0000000000007941 */ /* 0x000fea0003800000 */
.L_x_1011:
[----:B-1---5:R-:W-:Y:S01]  /*b7d0*/  IMAD.MOV.U32 R11, RZ, RZ, R46 ;  /* 0x000000ffff0b7224 */ /* 0x022fe200078e002e */
[----:B------:R-:W-:Y:S01]  /*b7e0*/  IADD3 R9, R9, 0x40, RZ ;  /* 0x0000004009097810 */ /* 0x000fe20007ffe0ff */
[----:B------:R-:W-:Y:S01]  /*b7f0*/  IMAD.MOV.U32 R10, RZ, RZ, R47 ;  /* 0x000000ffff0a7224 */ /* 0x000fe200078e002f */
[----:B------:R-:W1:Y:S01]  /*b800*/  SHFL.IDX PT, R14, R14, 0x1, 0x1c1f ;  /* 0x003c1f000e0e7f89 */ /* 0x000e6200000e0000 */
        /* <DEDUP_REMOVED lines=13> */
[----:B------:R-:W4:Y:S02]  /*b8e0*/  SHFL.IDX PT, R12, R12, 0x1, 0x1c1f ;  /* 0x003c1f000c0c7f89 */ /* 0x000f2400000e0000 */
        /* <DEDUP_REMOVED lines=26> */
[----:B------:R-:W4:Y:S01]  /*ba90*/  SHFL.IDX PT, R15, R19, 0x1, 0x1c1f ;  /* 0x003c1f00130f7f89 */ /* 0x000f2200000e0000 */
[----:B------:R-:W-:Y:S01]  /*baa0*/  CS2R R36, SRZ ;  /* 0x0000000000247805 */ /* 0x000fe2000001ff00 */
[----:B------:R-:W-:Y:S01]  /*bab0*/  CS2R R22, SRZ ;  /* 0x0000000000167805 */ /* 0x000fe2000001ff00 */
[----:B------:R-:W-:Y:S01]  /*bac0*/  PRMT R99, R10, 0x5410, R11 ;  /* 0x000054100a637816 */ /* 0x000fe2000000000b */
[----:B------:R3:W2:Y:S02]  /*bad0*/  SHFL.IDX PT, R13, R18, 0x1, 0x1c1f ;  /* 0x003c1f00120d7f89 */ /* 0x0006a400000e0000 */
[----:B--23--:R-:W-:Y:S01]  /*bae0*/  CS2R R20, SRZ ;  /* 0x0000000000147805 */ /* 0x00cfe2000001ff00 */
[----:B------:R-:W-:Y:S01]  /*baf0*/  CS2R R16, SRZ ;  /* 0x0000000000107805 */ /* 0x000fe2000001ff00 */
[----:B------:R-:W-:Y:S01]  /*bb00*/  CS2R R34, SRZ ;  /* 0x0000000000227805 */ /* 0x000fe2000001ff00 */
[----:B------:R-:W-:Y:S01]  /*bb10*/  CS2R R32, SRZ ;  /* 0x0000000000207805 */ /* 0x000fe2000001ff00 */
[----:B------:R-:W-:Y:S01]  /*bb20*/  CS2R R18, SRZ ;  /* 0x0000000000127805 */ /* 0x000fe2000001ff00 */
[----:B------:R-:W-:Y:S05]  /*bb30*/  @P0 BRA `(.L_x_1014) ;  /* 0x0000023000000947 */ /* 0x000fea0003800000 */
[C---:B-1--4-:R-:W-:Y:S01]  /*bb40*/  ISETP.GE.AND P0, PT, R65.reuse, c[0x0][0x27c], PT ;  /* 0x00009f0041007a0c */ /* 0x052fe20003f06270 */
        /* <DEDUP_REMOVED lines=19> */
[----:B------:R-:W-:Y:S01]  /*bc80*/  @!P0 IMAD.WIDE R54, R9, 0x2, R12 ;  /* 0x0000000209368825 */ /* 0x000fe200078e020c */
[----:B------:R1:W5:Y:S04]  /*bc90*/  @!P0 LD.E.128 R24, [R20.64] ;  /* 0x0000000614188980 */ /* 0x000368000c101d00 */
[----:B------:R3:W5:Y:S01]  /*bca0*/  @!P0 LD.E.128 R16, [R54.64] ;  /* 0x0000000636108980 */ /* 0x000762000c101d00 */
[----:B------:R-:W-:Y:S01]  /*bcb0*/  ISETP.GE.AND P0, PT, R10, c[0x0][0x27c], PT ;  /* 0x00009f000a007a0c */ /* 0x000fe20003f06270 */
[----:B------:R-:W-:Y:S01]  /*bcc0*/  CS2R R30, SRZ ;  /* 0x00000000001e7805 */ /* 0x000fe2000001ff00 */
[----:B------:R-:W-:Y:S01]  /*bcd0*/  CS2R R28, SRZ ;  /* 0x00000000001c7805 */ /* 0x000fe2000001ff00 */
[----:B--2---:R-:W-:-:S10]  /*bce0*/  CS2R R22, SRZ ;  /* 0x0000000000167805 */ /* 0x004fd4000001ff00 */
[----:B------:R-:W-:-:S04]  /*bcf0*/  @!P0 SHF.R.S32.HI R9, RZ, 0x1f, R10 ;  /* 0x0000001fff098819 */ /* 0x000fc8000001140a */
[----:B------:R-:W-:Y:S01]  /*bd00*/  @!P0 LEA.HI R9, R9, R10, RZ, 0x3 ;  /* 0x0000000a09098211 */ /* 0x000fe200078f18ff */
[----:B-1----:R-:W-:-:S03]  /*bd10*/  CS2R R20, SRZ ;  /* 0x0000000000147805 */ /* 0x002fc6000001ff00 */
[----:B------:R-:W-:-:S05]  /*bd20*/  @!P0 LOP3.LUT R9, R9, 0xfffffff8, RZ, 0xc0, !PT ;  /* 0xfffffff809098812 */ /* 0x000fca00078ec0ff */
[----:B------:R-:W-:-:S04]  /*bd30*/  @!P0 IMAD.WIDE R14, R9, 0x2, R14 ;  /* 0x00000002090e8825 */ /* 0x000fc800078e020e */
[----:B------:R-:W-:Y:S01]  /*bd40*/  @!P0 IMAD.WIDE R12, R9, 0x2, R12 ;  /* 0x00000002090c8825 */ /* 0x000fe200078e020c */
[----:B------:R3:W5:Y:S04]  /*bd50*/  @!P0 LD.E.128 R28, [R14.64] ;  /* 0x000000060e1c8980 */ /* 0x000768000c101d00 */
[----:B------:R3:W5:Y:S02]  /*bd60*/  @!P0 LD.E.128 R20, [R12.64] ;  /* 0x000000060c148980 */ /* 0x000764000c101d00 */
.L_x_1014:
[----:B-1--4-:R-:W-:Y:S05]  /*bd70*/  BSYNC B0 ;  /* 0x0000000000007941 */ /* 0x012fea0003800000 */
.L_x_1013:
[----:B-----5:R-:W-:Y:S01]  /*bd80*/  IMAD.MOV.U32 R11, RZ, RZ, R30 ;  /* 0x000000ffff0b7224 */ /* 0x020fe200078e001e */
[----:B------:R-:W-:Y:S01]  /*bd90*/  IADD3 R89, -R133, R8, RZ ;  /* 0x0000000885597210 */ /* 0x000fe20007ffe1ff */
[----:B------:R-:W-:Y:S01]  /*bda0*/  IMAD.MOV.U32 R10, RZ, RZ, R31 ;  /* 0x000000ffff0a7224 */ /* 0x000fe200078e001f */
[----:B------:R-:W-:-:S04]  /*bdb0*/  DEPBAR.LE SB0, 0x3 ;  /* 0x000080c00000791a */ /* 0x000fc80000000000 */
[----:B------:R-:W-:Y:S01]  /*bdc0*/  IMAD.MOV.U32 R9, RZ, RZ, R28 ;  /* 0x000000ffff097224 */ /* 0x000fe200078e001c */
[----:B------:R-:W-:Y:S01]  /*bdd0*/  PRMT R64, R10, 0x5410, R11 ;  /* 0x000054100a407816 */ /* 0x000fe2000000000b */
[----:B------:R-:W-:Y:S01]  /*bde0*/  IMAD.MOV.U32 R11, RZ, RZ, R26 ;  /* 0x000000ffff0b7224 */ /* 0x000fe200078e001a */
[----:B------:R-:W-:Y:S01]  /*bdf0*/  IMNMX R89, R89, 0x80, PT ;  /* 0x0000008059597817 */ /* 0x000fe20003800200 */
[----:B------:R-:W-:Y:S01]  /*be00*/  IMAD.MOV.U32 R10, RZ, RZ, R27 ;  /* 0x000000ffff0a7224 */ /* 0x000fe200078e001b */
[----:B---3--:R-:W-:Y:S01]  /*be10*/  PRMT R55, R55, 0x5410, R9 ;  /* 0x0000541037377816 */ /* 0x008fe20000000009 */
        /* <DEDUP_REMOVED lines=13> */
[----:B------:R-:W-:Y:S01]  /*bef0*/  PRMT R82, R82, 0x5410, R9 ;  /* 0x0000541052527816 */ /* 0x000fe20000000009 */
[----:B------:R-:W-:Y:S01]  /*bf00*/  IMAD.MOV.U32 R10, RZ, RZ, R23 ;  /* 0x000000ffff0a7224 */ /* 0x000fe200078e0017 */
[----:B------:R-:W-:Y:S01]  /*bf10*/  ISETP.GE.AND P0, PT, R52, R89, PT ;  /* 0x000000593400720c */ /* 0x000fe20003f06270 */
[----:B------:R-:W-:Y:S01]  /*bf20*/  IMAD.MOV.U32 R9, RZ, RZ, R20 ;  /* 0x000000ffff097224 */ /* 0x000fe200078e0014 */
[----:B------:R-:W-:Y:S01]  /*bf30*/  PRMT R68, R12, 0x7610, R68 ;  /* 0x000076100c447816 */ /* 0x000fe20000000044 */
[----:B------:R-:W-:Y:S01]  /*bf40*/  BSSY B1, `(.L_x_1015) ;  /* 0x0000163000017945 */ /* 0x000fe20003800000 */
[----:B------:R-:W-:Y:S01]  /*bf50*/  PRMT R54, R10, 0x5410, R11 ;  /* 0x000054100a367816 */ /* 0x000fe2000000000b */
[----:B------:R-:W-:Y:S01]  /*bf60*/  IMAD.MOV.U32 R10, RZ, RZ, R19 ;  /* 0x000000ffff0a7224 */ /* 0x000fe200078e0013 */
[----:B------:R-:W-:Y:S01]  /*bf70*/  PRMT R53, R53, 0x5410, R9 ;  /* 0x0000541035357816 */ /* 0x000fe20000000009 */
[----:B------:R-:W-:Y:S01]  /*bf80*/  IMAD.MOV.U32 R9, RZ, RZ, R16 ;  /* 0x000000ffff097224 */ /* 0x000fe200078e0010 */
[----:B------:R-:W-:-:S02]  /*bf90*/  MOV R11, R18 ;  /* 0x00000012000b7202 */ /* 0x000fc40000000f00 */
[----:B------:R-:W-:Y:S02]  /*bfa0*/  MOV R12, R37 ;  /* 0x00000025000c7202 */ /* 0x000fe40000000f00 */
        /* <DEDUP_REMOVED lines=10> */
[----:B------:R-:W-:-:S02]  /*c050*/  PRMT R53, R12, 0x7610, R53 ;  /* 0x000076100c357816 */ /* 0x000fc40000000035 */
        /* <DEDUP_REMOVED lines=10> */
[----:B------:R-:W-:Y:S02]  /*c100*/  LEA.HI R14, R9, R86, RZ, 0x1d ;  /* 0x00000056090e7211 */ /* 0x000fe400078fe8ff */
[----:B------:R-:W-:Y:S02]  /*c110*/  LOP3.LUT R12, R12, 0x1c0, RZ, 0xc0, !PT ;  /* 0x000001c00c0c7812 */ /* 0x000fe400078ec0ff */
[----:B------:R-:W-:Y:S02]  /*c120*/  SHF.R.S32.HI R9, RZ, 0x1f, R14 ;  /* 0x0000001fff097819 */ /* 0x000fe4000001140e */
[----:B------:R-:W-:-:S02]  /*c130*/  SHF.L.U32 R8, R14, 0x3, RZ ;  /* 0x000000030e087819 */ /* 0x000fc400000006ff */
[----:B------:R-:W-:Y:S02]  /*c140*/  LEA.HI R9, R9, R14, RZ, 0x3 ;  /* 0x0000000e09097211 */ /* 0x000fe400078f18ff */
[----:B------:R-:W-:Y:S02]  /*c150*/  SHF.R.U32.HI R11, RZ, 0x3, R12 ;  /* 0x00000003ff0b7819 */ /* 0x000fe4000001160c */
[C---:B------:R-:W-:Y:S02]  /*c160*/  LOP3.LUT R8, R12.reuse, 0x38, R8, 0xf8, !PT ;  /* 0x000000380c087812 */ /* 0x040fe400078ef808 */
[----:B------:R-:W-:Y:S02]  /*c170*/  SHF.L.U32 R9, R9, 0xa, RZ ;  /* 0x0000000a09097819 */ /* 0x000fe400000006ff */
[----:B------:R-:W-:Y:S02]  /*c180*/  SHF.L.U32 R10, R87, 0x9, RZ ;  /* 0x00000009570a7819 */ /* 0x000fe400000006ff */
[----:B------:R-:W-:-:S02]  /*c190*/  LOP3.LUT R98, R12, 0x38, R65, 0xf8, !PT ;  /* 0x000000380c627812 */ /* 0x000fc400078ef841 */
[----:B------:R-:W-:Y:S02]  /*c1a0*/  LOP3.LUT R8, R8, R11, RZ, 0x3c, !PT ;  /* 0x0000000b08087212 */ /* 0x000fe400078e3cff */
[----:B------:R-:W-:Y:S02]  /*c1b0*/  LOP3.LUT R9, R9, 0x7fffe000, RZ, 0xc0, !PT ;  /* 0x7fffe00009097812 */ /* 0x000fe400078ec0ff */
[----:B------:R-:W-:Y:S02]  /*c1c0*/  LOP3.LUT R98, R10, R98, R11, 0xf6, !PT ;  /* 0x000000620a627212 */ /* 0x000fe400078ef60b */
[----:B------:R-:W-:Y:S02]  /*c1d0*/  IADD3 R8, R8, R9, R10 ;  /* 0x0000000908087210 */ /* 0x000fe40007ffe00a */
[----:B------:R-:W-:Y:S02]  /*c1e0*/  SHF.L.U32 R98, R98, 0x1, RZ ;  /* 0x0000000162627819 */ /* 0x000fe400000006ff */
[----:B------:R-:W-:-:S02]  /*c1f0*/  SHF.L.U32 R97, R8, 0x1, RZ ;  /* 0x0000000108617819 */ /* 0x000fc400000006ff */
[--C-:B------:R-:W-:Y:S01]  /*c200*/  SHF.R.U32.HI R103, RZ, 0x10, R75.reuse ;  /* 0x00000010ff677819 */ /* 0x100fe2000001164b */
[----:B------:R-:W1:Y:S01]  /*c210*/  LDS.128 R12, [R98+0x18100] ;  /* 0x01810000620c7984 */ /* 0x000e620000000c00 */
[----:B------:R-:W-:Y:S02]  /*c220*/  SHF.R.U64 R74, R74, 0x10, R75 ;  /* 0x000000104a4a7819 */ /* 0x000fe4000000124b */
[----:B------:R-:W-:Y:S01]  /*c230*/  SHF.R.U64 R75, R76, 0x10, R77 ;  /* 0x000000104c4b7819 */ /* 0x000fe2000000124d */
[----:B------:R-:W2:Y:S01]  /*c240*/  LDS.128 R8, [R97+0x18100] ;  /* 0x0181000061087984 */ /* 0x000ea20000000c00 */
[----:B------:R-:W-:Y:S01]  /*c250*/  SHF.R.U64 R78, R78, 0x10, R79 ;  /* 0x000000104e4e7819 */ /* 0x000fe2000000124f */
[----:B------:R-:W-:Y:S01]  /*c260*/  HADD2.F32 R116, -RZ, R103.H0_H0 ;  /* 0x20000067ff747230 */ /* 0x000fe20000004100 */
[----:B------:R-:W-:Y:S01]  /*c270*/  SHF.R.U32.HI R76, RZ, 0x10, R77 ;  /* 0x00000010ff4c7819 */ /* 0x000fe2000001164d */
[--C-:B------:R-:W-:Y:S01]  /*c280*/  HADD2.F32 R103, -RZ, R99.reuse.H0_H0 ;  /* 0x20000063ff677230 */ /* 0x100fe20000004100 */
[----:B------:R-:W-:Y:S01]  /*c290*/  SHF.R.U32.HI R79, RZ, 0x10, R79 ;  /* 0x00000010ff4f7819 */ /* 0x000fe2000001164f */
[----:B------:R-:W-:Y:S01]  /*c2a0*/  HADD2.F32 R99, -RZ, R99.H1_H1 ;  /* 0x30000063ff637230 */ /* 0x000fe20000004100 */
[--C-:B------:R-:W-:Y:S01]  /*c2b0*/  SHF.R.U64 R72, R72, 0x10, R73.reuse ;  /* 0x0000001048487819 */ /* 0x100fe20000001249 */
[----:B------:R-:W-:Y:S01]  /*c2c0*/  HADD2.F32 R124, -RZ, R76.H0_H0 ;  /* 0x2000004cff7c7230 */ /* 0x000fe20000004100 */
[----:B------:R-:W-:Y:S01]  /*c2d0*/  SHF.R.U32.HI R73, RZ, 0x10, R73 ;  /* 0x00000010ff497819 */ /* 0x000fe20000011649 */
[----:B------:R-:W-:-:S02]  /*c2e0*/  HADD2.F32 R120, -RZ, R79.H0_H0 ;  /* 0x2000004fff787230 */ /* 0x000fc40000004100 */
[--C-:B------:R-:W-:Y:S02]  /*c2f0*/  HADD2.F32 R79, -RZ, R101.reuse.H0_H0 ;  /* 0x20000065ff4f7230 */ /* 0x100fe40000004100 */
[----:B------:R-:W-:Y:S02]  /*c300*/  HADD2.F32 R101, -RZ, R101.H1_H1 ;  /* 0x30000065ff657230 */ /* 0x000fe40000004100 */
[----:B------:R-:W-:Y:S02]  /*c310*/  HADD2.F32 R113, -RZ, R78.H0_H0 ;  /* 0x2000004eff717230 */ /* 0x000fe40000004100 */
[--C-:B-1----:R-:W-:Y:S02]  /*c320*/  HADD2.F32 R77, -RZ, R15.reuse.H0_H0 ;  /* 0x2000000fff4d7230 */ /* 0x102fe40000004100 */
[----:B------:R-:W-:Y:S02]  /*c330*/  HADD2.F32 R15, -RZ, R15.H1_H1 ;  /* 0x3000000fff0f7230 */ /* 0x000fe40000004100 */
[--C-:B--2---:R-:W-:Y:S01]  /*c340*/  HADD2.F32 R107, -RZ, R11.reuse.H0_H0 ;  /* 0x2000000bff6b7230 */ /* 0x104fe20000004100 */
[----:B------:R-:W-:Y:S01]  /*c350*/  FMUL.FTZ R112, R77, R108 ;  /* 0x0000006c4d707220 */ /* 0x000fe20000410000 */
[----:B------:R-:W-:Y:S01]  /*c360*/  HADD2.F32 R11, -RZ, R11.H1_H1 ;  /* 0x3000000bff0b7230 */ /* 0x000fe20000004100 */
[----:B------:R-:W-:Y:S01]  /*c370*/  FMUL.FTZ R118, R15, R116 ;  /* 0x000000740f767220 */ /* 0x000fe20000410000 */
[--C-:B------:R-:W-:Y:S01]  /*c380*/  HADD2.F32 R104, -RZ, R13.reuse.H0_H0 ;  /* 0x2000000dff687230 */ /* 0x100fe20000004100 */
[----:B------:R-:W-:Y:S01]  /*c390*/  FMUL.FTZ R108, R107, R108 ;  /* 0x0000006c6b6c7220 */ /* 0x000fe20000410000 */
[----:B------:R-:W-:Y:S01]  /*c3a0*/  HADD2.F32 R13, -RZ, R13.H1_H1 ;  /* 0x3000000dff0d7230 */ /* 0x000fe20000004100 */
[C---:B------:R-:W-:Y:S01]  /*c3b0*/  FMUL.FTZ R116, R11.reuse, R116 ;  /* 0x000000740b747220 */ /* 0x040fe20000410000 */
[----:B------:R-:W-:Y:S01]  /*c3c0*/  HADD2.F32 R109, -RZ, R9.H0_H0 ;  /* 0x20000009ff6d7230 */ /* 0x000fe20000004100 */
[----:B------:R-:W-:Y:S01]  /*c3d0*/  FFMA.FTZ R11, R11, R120, R118 ;  /* 0x000000780b0b7223 */ /* 0x000fe20000010076 */
[----:B------:R-:W-:Y:S01]  /*c3e0*/  HADD2.F32 R118, -RZ, R73.H0_H0 ;  /* 0x20000049ff767230 */ /* 0x000fe20000004100 */
[----:B------:R-:W-:Y:S01]  /*c3f0*/  FFMA.FTZ R112, R107, R114, R112 ;  /* 0x000000726b707223 */ /* 0x000fe20000010070 */
[----:B------:R-:W-:Y:S01]  /*c400*/  HADD2.F32 R9, -RZ, R9.H1_H1 ;  /* 0x30000009ff097230 */ /* 0x000fe20000004100 */
[----:B------:R-:W-:Y:S01]  /*c410*/  FMUL.FTZ R122, R104, R103 ;  /* 0x00000067687a7220 */ /* 0x000fe20000410000 */
        /* <DEDUP_REMOVED lines=8> */
[----:B------:R-:W-:Y:S01]  /*c4a0*/  HADD2.F32 R107, -RZ, R100.H1_H1 ;  /* 0x30000064ff6b7230 */ /* 0x000fe20000004100 */
[----:B------:R-:W-:Y:S01]  /*c4b0*/  FMUL.FTZ R76, R110, R99 ;  /* 0x000000636e4c7220 */ /* 0x000fe20000410000 */
        /* <DEDUP_REMOVED lines=10> */
[----:B------:R-:W-:Y:S01]  /*c560*/  HADD2.F32 R10, -RZ, R10.H1_H1 ;  /* 0x3000000aff0a7230 */ /* 0x000fe20000004100 */
[----:B------:R-:W-:Y:S01]  /*c570*/  FFMA.FTZ R15, R15, R120, -R116 ;  /* 0x000000780f0f7223 */ /* 0x000fe20000010874 */
[----:B------:R-:W-:Y:S01]  /*c580*/  HADD2.F32 R102, -RZ, R72.H0_H0 ;  /* 0x20000048ff667230 */ /* 0x000fe20000004100 */
[----:B------:R-:W-:Y:S01]  /*c590*/  FFMA.FTZ R72, R8, R99, R100 ;  /* 0x0000006308487223 */ /* 0x000fe20000010064 */
[----:B------:R-:W-:Y:S01]  /*c5a0*/  HADD2.F32 R8, -RZ, R75.H0_H0 ;  /* 0x2000004bff087230 */ /* 0x000fe20000004100 */
[-C--:B------:R-:W-:Y:S01]  /*c5b0*/  FMUL.FTZ R75, R14, R109.reuse ;  /* 0x0000006d0e4b7220 */ /* 0x080fe20000410000 */
[----:B------:R-:W-:Y:S01]  /*c5c0*/  F2FP.PACK_AB R15, R15, R108 ;  /* 0x0000006c0f0f723e */ /* 0x000fe200000000ff */
[----:B------:R-:W-:Y:S01]  /*c5d0*/  FMUL.FTZ R115, R111, R102 ;  /* 0x000000666f737220 */ /* 0x000fe20000410000 */
[----:B------:R-:W-:Y:S01]  /*c5e0*/  F2FP.PACK_AB R11, R11, R112 ;  /* 0x000000700b0b723e */ /* 0x000fe200000000ff */
[----:B------:R-:W-:Y:S01]  /*c5f0*/  FMUL.FTZ R109, R10, R109 ;  /* 0x0000006d0a6d7220 */ /* 0x000fe20000410000 */
[----:B------:R-:W-:Y:S01]  /*c600*/  F2FP.PACK_AB R9, R9, R122 ;  /* 0x0000007a0909723e */ /* 0x000fe200000000ff */
[----:B------:R-:W-:-:S02]  /*c610*/  FMUL.FTZ R74, R106, R102 ;  /* 0x000000666a4a7220 */ /* 0x000fc40000410000 */
[----:B------:R-:W-:Y:S02]  /*c620*/  FFMA.FTZ R103, R104, R79, -R103 ;  /* 0x0000004f68677223 */ /* 0x000fe40000010867 */
[----:B------:R-:W-:Y:S02]  /*c630*/  FFMA.FTZ R118, R13, R124, -R118 ;  /* 0x0000007c0d767223 */ /* 0x000fe40000010876 */
[----:B------:R-:W-:Y:S02]  /*c640*/  FFMA.FTZ R76, R105, R101, -R76 ;  /* 0x00000065694c7223 */ /* 0x000fe4000001084c */
[----:B------:R-:W-:Y:S01]  /*c650*/  FFMA.FTZ R107, R12, R99, -R107 ;  /* 0x000000630c6b7223 */ /* 0x000fe2000001086b */
[----:B------:R-:W-:Y:S01]  /*c660*/  F2FP.PACK_AB R13, R118, R103 ;  /* 0x00000067760d723e */ /* 0x000fe200000000ff */
[----:B------:R-:W-:Y:S02]  /*c670*/  FFMA.FTZ R115, R106, R8, -R115 ;  /* 0x000000086a737223 */ /* 0x000fe40000010873 */
[----:B------:R-:W-:-:S02]  /*c680*/  FFMA.FTZ R14, R14, R113, -R109 ;  /* 0x000000710e0e7223 */ /* 0x000fc4000001086d */
[----:B------:R-:W-:Y:S01]  /*c690*/  FFMA.FTZ R73, R110, R101, R73 ;  /* 0x000000656e497223 */ /* 0x000fe20000010049 */
[----:B------:R-:W-:Y:S01]  /*c6a0*/  F2FP.PACK_AB R12, R115, R76 ;  /* 0x0000004c730c723e */ /* 0x000fe200000000ff */
[----:B------:R-:W-:Y:S01]  /*c6b0*/  FFMA.FTZ R74, R111, R8, R74 ;  /* 0x000000086f4a7223 */ /* 0x000fe2000001004a */
[----:B------:R-:W-:Y:S01]  /*c6c0*/  F2FP.PACK_AB R14, R14, R107 ;  /* 0x0000006b0e0e723e */ /* 0x000fe200000000ff */
[----:B------:R-:W-:-:S03]  /*c6d0*/  FFMA.FTZ R75, R10, R113, R75 ;  /* 0x000000710a4b7223 */ /* 0x000fc6000001004b */
[----:B------:R-:W-:Y:S01]  /*c6e0*/  F2FP.PACK_AB R8, R74, R73 ;  /* 0x000000494a08723e */ /* 0x000fe200000000ff */
[----:B------:R1:W-:Y:S01]  /*c6f0*/  STS.128 [R98+0x18100], R12 ;  /* 0x0181000c62007388 */ /* 0x0003e20000000c00 */
[----:B------:R-:W-:-:S05]  /*c700*/  F2FP.PACK_AB R10, R75, R72 ;  /* 0x000000484b0a723e */ /* 0x000fca00000000ff */
[----:B------:R1:W-:Y:S02]  /*c710*/  STS.128 [R97+0x18100], R8 ;  /* 0x0181000861007388 */ /* 0x0003e40000000c00 */
.L_x_1018:
[----:B------:R-:W-:Y:S05]  /*c720*/  BSYNC B0 ;  /* 0x0000000000007941 */ /* 0x000fea0003800000 */
.L_x_1017:
        /* <DEDUP_REMOVED lines=67> */
[-C--:B------:R-:W-:Y:S01]  /*cb60*/  FMUL.FTZ R9, R76, R93.reuse ;  /* 0x0000005d4c097220 */ /* 0x080fe20000410000 */
[----:B------:R-:W-:Y:S01]  /*cb70*/  HADD2.F32 R77, -RZ, R12.H1_H1 ;  /* 0x3000000cff4d7230 */ /* 0x000fe20000004100 */
[-C--:B------:R-:W-:Y:S01]  /*cb80*/  FMUL.FTZ R62, R15, R106.reuse ;  /* 0x0000006a0f3e7220 */ /* 0x080fe20000410000 */
[----:B------:R-:W-:Y:S01]  /*cb90*/  HADD2.F32 R11, -RZ, R11.H1_H1 ;  /* 0x3000000bff0b7230 */ /* 0x000fe20000004100 */
[C---:B------:R-:W-:Y:S01]  /*cba0*/  FMUL.FTZ R93, R98.reuse, R93 ;  /* 0x0000005d625d7220 */ /* 0x040fe20000410000 */
[----:B------:R-:W-:Y:S01]  /*cbb0*/  HADD2.F32 R12, -RZ, R14.H0_H0 ;  /* 0x2000000eff0c7230 */ /* 0x000fe20000004100 */
[----:B------:R-:W-:Y:S01]  /*cbc0*/  FFMA.FTZ R98, R98, R95, R9 ;  /* 0x0000005f62627223 */ /* 0x000fe20000010009 */
[----:B------:R-:W-:Y:S01]  /*cbd0*/  HADD2.F32 R59, -RZ, R94.H1_H1 ;  /* 0x3000005eff3b7230 */ /* 0x000fe20000004100 */
[----:B------:R-:W-:Y:S01]  /*cbe0*/  FMUL.FTZ R106, R11, R106 ;  /* 0x0000006a0b6a7220 */ /* 0x000fe20000410000 */
[----:B------:R-:W-:Y:S01]  /*cbf0*/  HADD2.F32 R99, -RZ, R8.H1_H1 ;  /* 0x30000008ff637230 */ /* 0x000fe20000004100 */
[C---:B------:R-:W-:Y:S01]  /*cc00*/  FMUL.FTZ R78, R79.reuse, R78 ;  /* 0x0000004e4f4e7220 */ /* 0x040fe20000410000 */
[----:B------:R-:W-:Y:S01]  /*cc10*/  HADD2.F32 R8, -RZ, R10.H0_H0 ;  /* 0x2000000aff087230 */ /* 0x000fe20000004100 */
[----:B------:R-:W-:Y:S01]  /*cc20*/  FFMA.FTZ R100, R79, R102, R100 ;  /* 0x000000664f647223 */ /* 0x000fe20000010064 */
[----:B------:R-:W-:Y:S01]  /*cc30*/  HADD2.F32 R9, -RZ, R96.H1_H1 ;  /* 0x30000060ff097230 */ /* 0x000fe20000004100 */
[----:B------:R-:W-:Y:S01]  /*cc40*/  FFMA.FTZ R11, R11, R114, R62 ;  /* 0x000000720b0b7223 */ /* 0x000fe2000001003e */
[----:B------:R-:W-:Y:S01]  /*cc50*/  HADD2.F32 R14, -RZ, R14.H1_H1 ;  /* 0x3000000eff0e7230 */ /* 0x000fe20000004100 */
[-C--:B------:R-:W-:Y:S01]  /*cc60*/  FMUL.FTZ R61, R12, R59.reuse ;  /* 0x0000003b0c3d7220 */ /* 0x080fe20000410000 */
[----:B------:R-:W-:Y:S01]  /*cc70*/  HADD2.F32 R62, -RZ, R56.H0_H0 ;  /* 0x20000038ff3e7230 */ /* 0x000fe20000004100 */
[C---:B------:R-:W-:Y:S01]  /*cc80*/  FMUL.FTZ R59, R8.reuse, R59 ;  /* 0x0000003b083b7220 */ /* 0x040fe20000410000 */
[----:B------:R-:W-:Y:S01]  /*cc90*/  HADD2.F32 R79, -RZ, R58.H0_H0 ;  /* 0x2000003aff4f7230 */ /* 0x000fe20000004100 */
[----:B------:R-:W-:Y:S01]  /*cca0*/  FFMA.FTZ R56, R8, R9, R61 ;  /* 0x0000000908387223 */ /* 0x000fe2000001003d */
[----:B------:R-:W-:Y:S01]  /*ccb0*/  HADD2.F32 R10, -RZ, R10.H1_H1 ;  /* 0x3000000aff0a7230 */ /* 0x000fe20000004100 */
[----:B------:R-:W-:Y:S01]  /*ccc0*/  FMUL.FTZ R8, R77, R62 ;  /* 0x0000003e4d087220 */ /* 0x000fe20000410000 */
[----:B------:R-:W-:Y:S01]  /*ccd0*/  HADD2.F32 R61, -RZ, R57.H0_H0 ;  /* 0x20000039ff3d7230 */ /* 0x000fe20000004100 */
[----:B------:R-:W-:Y:S01]  /*cce0*/  FMUL.FTZ R57, R14, R79 ;  /* 0x0000004f0e397220 */ /* 0x000fe20000410000 */
[----:B------:R-:W-:Y:S01]  /*ccf0*/  F2FP.PACK_AB R11, R11, R110 ;  /* 0x0000006e0b0b723e */ /* 0x000fe200000000ff */
[----:B------:R-:W-:-:S02]  /*cd00*/  FMUL.FTZ R62, R99, R62 ;  /* 0x0000003e633e7220 */ /* 0x000fc40000410000 */
[----:B------:R-:W-:Y:S02]  /*cd10*/  FMUL.FTZ R79, R10, R79 ;  /* 0x0000004f0a4f7220 */ /* 0x000fe40000410000 */
[----:B------:R-:W-:Y:S01]  /*cd20*/  FFMA.FTZ R59, R12, R9, -R59 ;  /* 0x000000090c3b7223 */ /* 0x000fe2000001083b */
[----:B------:R-:W-:Y:S01]  /*cd30*/  F2FP.PACK_AB R9, R97, R100 ;  /* 0x000000646109723e */ /* 0x000fe200000000ff */
        /* <DEDUP_REMOVED lines=17> */
.L_x_1020:
[----:B------:R-:W-:Y:S05]  /*ce50*/  BSYNC B0 ;  /* 0x0000000000007941 */ /* 0x000fea0003800000 */
.L_x_1019:
        /* <DEDUP_REMOVED lines=69> */
[----:B------:R-:W-:Y:S01]  /*d2b0*/  FMUL.FTZ R46, R15, R72 ;  /* 0x000000480f2e7220 */ /* 0x000fe20000410000 */
[----:B------:R-:W-:Y:S01]  /*d2c0*/  HADD2.F32 R9, -RZ, R90.H1_H1 ;  /* 0x3000005aff097230 */ /* 0x000fe20000004100 */
[----:B------:R-:W-:Y:S01]  /*d2d0*/  FMUL.FTZ R90, R60, R88 ;  /* 0x000000583c5a7220 */ /* 0x000fe20000410000 */
        /* <DEDUP_REMOVED lines=23> */
[----:B------:R-:W-:Y:S02]  /*d450*/  FFMA.FTZ R59, R59, R96, -R58 ;  /* 0x000000603b3b7223 */ /* 0x000fe4000001083a */
[----:B------:R-:W-:Y:S02]  /*d460*/  FFMA.FTZ R94, R13, R100, -R94 ;  /* 0x000000640d5e7223 */ /* 0x000fe4000001085e */
[----:B------:R-:W-:Y:S01]  /*d470*/  FFMA.FTZ R15, R15, R102, -R72 ;  /* 0x000000660f0f7223 */ /* 0x000fe20000010848 */
[----:B------:R-:W-:Y:S01]  /*d480*/  F2FP.PACK_AB R13, R59, R62 ;  /* 0x0000003e3b0d723e */ /* 0x000fe200000000ff */
[----:B------:R-:W-:-:S02]  /*d490*/  FFMA.FTZ R88, R60, R91, -R88 ;  /* 0x0000005b3c587223 */ /* 0x000fc40000010858 */
        /* <DEDUP_REMOVED lines=8> */
[----:B------:R-:W-:Y:S02]  /*d520*/  F2FP.PACK_AB R14, R14, R43 ;  /* 0x0000002b0e0e723e */ /* 0x000fe400000000ff */
[----:B------:R-:W-:-:S02]  /*d530*/  F2FP.PACK_AB R8, R63, R90 ;  /* 0x0000005a3f08723e */ /* 0x000fc400000000ff */
[----:B------:R-:W-:Y:S01]  /*d540*/  F2FP.PACK_AB R10, R41, R40 ;  /* 0x00000028290a723e */ /* 0x000fe200000000ff */
[----:B------:R1:W-:Y:S04]  /*d550*/  STS.128 [R57+0x18100], R12 ;  /* 0x0181000c39007388 */ /* 0x0003e80000000c00 */
[----:B------:R1:W-:Y:S02]  /*d560*/  STS.128 [R56+0x18100], R8 ;  /* 0x0181000838007388 */ /* 0x0003e40000000c00 */
.L_x_1016:
[----:B------:R-:W-:Y:S05]  /*d570*/  BSYNC B1 ;  /* 0x0000000000017941 */ /* 0x000fea0003800000 */
.L_x_1015:
        /* <DEDUP_REMOVED lines=20> */
[----:B------:R-:W-:Y:S01]  /*d6c0*/  LOP3.LUT R10, R10, 0x1c0, RZ, 0xc0, !PT ;  /* 0x000001c00a0a7812 */ /* 0x000fe200078ec0ff */
[----:B------:R-:W-:Y:S01]  /*d6d0*/  HADD2.F32 R71, -RZ, R71.H1_H1 ;  /* 0x30000047ff477230 */ /* 0x000fe20000004100 */
[----:B------:R-:W-:Y:S01]  /*d6e0*/  SHF.L.U32 R11, R86, 0x3, RZ ;  /* 0x00000003560b7819 */ /* 0x000fe200000006ff */
[----:B------:R-:W-:Y:S01]  /*d6f0*/  IMAD.SHL.U32 R9, R9, 0x400, RZ ;  /* 0x0000040009097824 */ /* 0x000fe200078e00ff */
[----:B------:R-:W-:Y:S01]  /*d700*/  LOP3.LUT R12, R10, 0x38, R65, 0xf8, !PT ;  /* 0x000000380a0c7812 */ /* 0x000fe200078ef841 */
[----:B------:R-:W-:Y:S01]  /*d710*/  HADD2.F32 R85, -RZ, R85.H1_H1 ;  /* 0x30000055ff557230 */ /* 0x000fe20000004100 */
[----:B------:R-:W-:-:S02]  /*d720*/  SHF.R.U32.HI R13, RZ, 0x3, R10 ;  /* 0x00000003ff0d7819 */ /* 0x000fc4000001160a */
[----:B------:R-:W-:Y:S02]  /*d730*/  LOP3.LUT R8, R8, 0xfffffe00, RZ, 0xc0, !PT ;  /* 0xfffffe0008087812 */ /* 0x000fe400078ec0ff */
[----:B------:R-:W-:Y:S02]  /*d740*/  LOP3.LUT R10, R10, 0x38, R11, 0xf8, !PT ;  /* 0x000000380a0a7812 */ /* 0x000fe400078ef80b */
[----:B------:R-:W-:Y:S02]  /*d750*/  LOP3.LUT R12, R8, R12, R13, 0xf6, !PT ;  /* 0x0000000c080c7212 */ /* 0x000fe400078ef60d */
[----:B------:R-:W-:Y:S02]  /*d760*/  LOP3.LUT R13, R10, R13, RZ, 0x3c, !PT ;  /* 0x0000000d0a0d7212 */ /* 0x000fe400078e3cff */
[----:B------:R-:W-:Y:S02]  /*d770*/  LOP3.LUT R9, R9, 0x7fffe000, RZ, 0xc0, !PT ;  /* 0x7fffe00009097812 */ /* 0x000fe400078ec0ff */
[----:B------:R-:W-:-:S02]  /*d780*/  SHF.L.U32 R41, R12, 0x1, RZ ;  /* 0x000000010c297819 */ /* 0x000fc400000006ff */
[----:B------:R-:W-:Y:S02]  /*d790*/  IADD3 R40, R13, R9, R8 ;  /* 0x000000090d287210 */ /* 0x000fe40007ffe008 */
[--C-:B------:R-:W-:Y:S01]  /*d7a0*/  SHF.R.U32.HI R42, RZ, 0x10, R35.reuse ;  /* 0x00000010ff2a7819 */ /* 0x100fe20000011623 */
[----:B------:R-:W1:Y:S01]  /*d7b0*/  LDS.128 R12, [R41+0x18100] ;  /* 0x01810000290c7984 */ /* 0x000e620000000c00 */
[----:B------:R-:W-:Y:S02]  /*d7c0*/  SHF.L.U32 R40, R40, 0x1, RZ ;  /* 0x0000000128287819 */ /* 0x000fe400000006ff */
[----:B------:R-:W-:Y:S01]  /*d7d0*/  SHF.R.U64 R34, R34, 0x10, R35 ;  /* 0x0000001022227819 */ /* 0x000fe20000001223 */
[----:B------:R-:W-:Y:S01]  /*d7e0*/  HADD2.F32 R42, -RZ, R42.H0_H0 ;  /* 0x2000002aff2a7230 */ /* 0x000fe20000004100 */
[----:B------:R-:W-:Y:S01]  /*d7f0*/  SHF.R.U64 R35, R36, 0x10, R37 ;  /* 0x0000001024237819 */ /* 0x000fe20000001225 */
[----:B------:R-:W2:Y:S01]  /*d800*/  LDS.128 R8, [R40+0x18100] ;  /* 0x0181000028087984 */ /* 0x000ea20000000c00 */
[----:B------:R-:W-:Y:S01]  /*d810*/  SHF.R.U64 R38, R38, 0x10, R39 ;  /* 0x0000001026267819 */ /* 0x000fe20000001227 */
[----:B------:R-:W-:Y:S01]  /*d820*/  HADD2.F32 R61, -RZ, R34.H0_H0 ;  /* 0x20000022ff3d7230 */ /* 0x000fe20000004100 */
[----:B------:R-:W-:-:S02]  /*d830*/  SHF.R.U32.HI R36, RZ, 0x10, R37 ;  /* 0x00000010ff247819 */ /* 0x000fc40000011625 */
[----:B------:R-:W-:Y:S02]  /*d840*/  SHF.R.U32.HI R39, RZ, 0x10, R39 ;  /* 0x00000010ff277819 */ /* 0x000fe40000011627 */
[--C-:B------:R-:W-:Y:S02]  /*d850*/  SHF.R.U64 R32, R32, 0x10, R33.reuse ;  /* 0x0000001020207819 */ /* 0x100fe40000001221 */
        /* <DEDUP_REMOVED lines=14> */
[--C-:B------:R-:W-:Y:S01]  /*d940*/  HADD2.F32 R44, -RZ, R12.reuse.H0_H0 ;  /* 0x2000000cff2c7230 */ /* 0x100fe20000004100 */
[----:B------:R-:W-:Y:S01]  /*d950*/  FFMA.FTZ R11, R11, R74, R72 ;  /* 0x0000004a0b0b7223 */ /* 0x000fe20000010048 */
[----:B------:R-:W-:Y:S01]  /*d960*/  HADD2.F32 R72, -RZ, R33.H0_H0 ;  /* 0x20000021ff487230 */ /* 0x000fe20000004100 */
[C---:B------:R-:W-:Y:S01]  /*d970*/  FMUL.FTZ R59, R56.reuse, R59 ;  /* 0x0000003b383b7220 */ /* 0x040fe20000410000 */
[----:B------:R-:W-:Y:S01]  /*d980*/  HADD2.F32 R45, -RZ, R12.H1_H1 ;  /* 0x3000000cff2d7230 */ /* 0x000fe20000004100 */
[----:B------:R-:W-:Y:S01]  /*d990*/  FFMA.FTZ R39, R56, R76, R39 ;  /* 0x0000004c38277223 */ /* 0x000fe20000010027 */
[----:B------:R-:W-:Y:S01]  /*d9a0*/  HADD2.F32 R9, -RZ, R9.H1_H1 ;  /* 0x30000009ff097230 */ /* 0x000fe20000004100 */
[----:B------:R-:W-:Y:S01]  /*d9b0*/  FMUL.FTZ R33, R44, R70 ;  /* 0x000000462c217220 */ /* 0x000fe20000410000 */
[----:B------:R-:W-:Y:S01]  /*d9c0*/  HADD2.F32 R56, -RZ, R36.H0_H0 ;  /* 0x20000024ff387230 */ /* 0x000fe20000004100 */
[----:B------:R-:W-:Y:S01]  /*d9d0*/  FMUL.FTZ R36, R13, R72 ;  /* 0x000000480d247220 */ /* 0x000fe20000410000 */
[----:B------:R-:W-:Y:S01]  /*d9e0*/  HADD2.F32 R12, -RZ, R14.H0_H0 ;  /* 0x2000000eff0c7230 */ /* 0x000fe20000004100 */
[----:B------:R-:W-:Y:S01]  /*d9f0*/  FFMA.FTZ R60, R47, R62, R60 ;  /* 0x0000003e2f3c7223 */ /* 0x000fe2000001003c */
[--C-:B------:R-:W-:Y:S01]  /*da00*/  HADD2.F32 R57, -RZ, R8.reuse.H0_H0 ;  /* 0x20000008ff397230 */ /* 0x100fe20000004100 */
        /* <DEDUP_REMOVED lines=38> */
.L_x_1022:
[----:B------:R-:W-:Y:S05]  /*dc70*/  BSYNC B0 ;  /* 0x0000000000007941 */ /* 0x000fea0003800000 */
.L_x_1021:
        /* <DEDUP_REMOVED lines=11> */
[--C-:B------:R-:W-:Y:S01]  /*dd30*/  HADD2.F32 R38, -RZ, R66.reuse.H0_H0 ;  /* 0x20000042ff267230 */ /* 0x100fe20000004100 */
[----:B------:R-:W-:Y:S01]  /*dd40*/  SHF.R.S32.HI R8, RZ, 0x3, R15 ;  /* 0x00000003ff087819 */ /* 0x000fe2000001140f */
[----:B------:R-:W-:Y:S01]  /*dd50*/  HADD2.F32 R62, -RZ, R69.H0_H0 ;  /* 0x20000045ff3e7230 */ /* 0x000fe20000004100 */
[----:B------:R-:W-:Y:S01]  /*dd60*/  LEA.HI R12, R12, R11, RZ, 0x6 ;  /* 0x0000000b0c0c7211 */ /* 0x000fe200078f30ff */
[----:B------:R-:W-:Y:S01]  /*dd70*/  IMAD.SHL.U32 R9, R9, 0x40, RZ ;  /* 0x0000004009097824 */ /* 0x000fe200078e00ff */
[----:B------:R-:W-:Y:S01]  /*dd80*/  LEA.HI R13, R13, R8, RZ, 0x1d ;  /* 0x000000080d0d7211 */ /* 0x000fe200078fe8ff */
[----:B------:R-:W-:Y:S01]  /*dd90*/  HADD2.F32 R66, -RZ, R66.H1_H1 ;  /* 0x30000042ff427230 */ /* 0x000fe20000004100 */
[----:B------:R-:W-:Y:S01]  /*dda0*/  LOP3.LUT R14, R14, 0x1c0, RZ, 0xc0, !PT ;  /* 0x000001c00e0e7812 */ /* 0x000fe200078ec0ff */
[--C-:B------:R-:W-:Y:S01]  /*ddb0*/  HADD2.F32 R46, -RZ, R68.reuse.H0_H0 ;  /* 0x20000044ff2e7230 */ /* 0x100fe20000004100 */
[----:B------:R-:W-:Y:S01]  /*ddc0*/  SHF.R.S32.HI R8, RZ, 0x1f, R13 ;  /* 0x0000001fff087819 */ /* 0x000fe2000001140d */
[----:B------:R-:W-:Y:S01]  /*ddd0*/  IMAD.SHL.U32 R11, R13, 0x8, RZ ;  /* 0x000000080d0b7824 */ /* 0x000fe200078e00ff */
[----:B------:R-:W-:Y:S01]  /*dde0*/  SHF.L.U32 R12, R12, 0x7, RZ ;  /* 0x000000070c0c7819 */ /* 0x000fe200000006ff */
[----:B------:R-:W-:Y:S01]  /*ddf0*/  HADD2.F32 R68, -RZ, R68.H1_H1 ;  /* 0x30000044ff447230 */ /* 0x000fe20000004100 */
[----:B------:R-:W-:Y:S01]  /*de00*/  LOP3.LUT R15, R14, 0x38, R15, 0xf8, !PT ;  /* 0x000000380e0f7812 */ /* 0x000fe200078ef80f */
[----:B------:R-:W-:Y:S01]  /*de10*/  HADD2.F32 R67, -RZ, R67.H1_H1 ;  /* 0x30000043ff437230 */ /* 0x000fe20000004100 */
[----:B------:R-:W-:Y:S01]  /*de20*/  SHF.R.U32.HI R10, RZ, 0x3, R14 ;  /* 0x00000003ff0a7819 */ /* 0x000fe2000001160e */
[----:B------:R-:W-:Y:S01]  /*de30*/  HADD2.F32 R69, -RZ, R69.H1_H1 ;  /* 0x30000045ff457230 */ /* 0x000fe20000004100 */
[----:B------:R-:W-:-:S02]  /*de40*/  LEA.HI R8, R8, R13, RZ, 0x3 ;  /* 0x0000000d08087211 */ /* 0x000fc400078f18ff */
[----:B------:R-:W-:Y:S02]  /*de50*/  LOP3.LUT R12, R12, 0x7fffe000, RZ, 0xc0, !PT ;  /* 0x7fffe0000c0c7812 */ /* 0x000fe400078ec0ff */
[----:B------:R-:W-:Y:S02]  /*de60*/  LOP3.LUT R15, R15, R10, RZ, 0x3c, !PT ;  /* 0x0000000a0f0f7212 */ /* 0x000fe400078e3cff */
[----:B------:R-:W-:Y:S02]  /*de70*/  LOP3.LUT R9, R9, 0xfffffe00, RZ, 0xc0, !PT ;  /* 0xfffffe0009097812 */ /* 0x000fe400078ec0ff */
[----:B------:R-:W-:Y:S02]  /*de80*/  LOP3.LUT R11, R14, 0x38, R11, 0xf8, !PT ;  /* 0x000000380e0b7812 */ /* 0x000fe400078ef80b */
[----:B------:R-:W-:Y:S02]  /*de90*/  SHF.L.U32 R8, R8, 0xa, RZ ;  /* 0x0000000a08087819 */ /* 0x000fe400000006ff */
[----:B------:R-:W-:-:S02]  /*dea0*/  IADD3 R12, R15, R12, R9 ;  /* 0x0000000c0f0c7210 */ /* 0x000fc40007ffe009 */
        /* <DEDUP_REMOVED lines=13> */
[--C-:B------:R-:W-:Y:S01]  /*df80*/  SHF.R.U64 R17, R26, 0x10, R27.reuse ;  /* 0x000000101a117819 */ /* 0x100fe2000000121b */
[----:B------:R-:W-:Y:S01]  /*df90*/  HADD2.F32 R58, -RZ, R25.H0_H0 ;  /* 0x20000019ff3a7230 */ /* 0x000fe20000004100 */
[----:B------:R-:W-:Y:S02]  /*dfa0*/  SHF.R.U32.HI R26, RZ, 0x10, R27 ;  /* 0x00000010ff1a7819 */ /* 0x000fe4000001161b */
[--C-:B------:R-:W-:Y:S02]  /*dfb0*/  SHF.R.U64 R18, R18, 0x10, R19.reuse ;  /* 0x0000001012127819 */ /* 0x100fe40000001213 */
[----:B------:R-:W-:Y:S01]  /*dfc0*/  SHF.R.U32.HI R19, RZ, 0x10, R19 ;  /* 0x00000010ff137819 */ /* 0x000fe20000011613 */
[----:B------:R-:W-:-:S02]  /*dfd0*/  HADD2.F32 R70, -RZ, R26.H0_H0 ;  /* 0x2000001aff467230 */ /* 0x000fc40000004100 */
        /* <DEDUP_REMOVED lines=15> */
[----:B------:R-:W-:Y:S01]  /*e0d0*/  HADD2.F32 R41, -RZ, R8.H0_H0 ;  /* 0x20000008ff297230 */ /* 0x000fe20000004100 */
[----:B------:R-:W-:Y:S01]  /*e0e0*/  FFMA.FTZ R60, R9, R62, R60 ;  /* 0x0000003e093c7223 */ /* 0x000fe2000001003c */
[----:B------:R-:W-:Y:S01]  /*e0f0*/  HADD2.F32 R37, -RZ, R12.H1_H1 ;  /* 0x3000000cff257230 */ /* 0x000fe20000004100 */
[----:B------:R-:W-:Y:S01]  /*e100*/  FMUL.FTZ R9, R36, R66 ;  /* 0x0000004224097220 */ /* 0x000fe20000410000 */
[----:B------:R-:W-:Y:S01]  /*e110*/  HADD2.F32 R11, -RZ, R11.H1_H1 ;  /* 0x3000000bff0b7230 */ /* 0x000fe20000004100 */
[----:B------:R-:W-:Y:S01]  /*e120*/  FMUL.FTZ R26, R15, R40 ;  /* 0x000000280f1a7220 */ /* 0x000fe20000410000 */
[----:B------:R-:W-:Y:S01]  /*e130*/  HADD2.F32 R12, -RZ, R14.H0_H0 ;  /* 0x2000000eff0c7230 */ /* 0x000fe20000004100 */
[----:B------:R-:W-:Y:S01]  /*e140*/  FMUL.FTZ R19, R41, R66 ;  /* 0x0000004229137220 */ /* 0x000fe20000410000 */
[----:B------:R-:W-:Y:S01]  /*e150*/  HADD2.F32 R42, -RZ, R8.H1_H1 ;  /* 0x30000008ff2a7230 */ /* 0x000fe20000004100 */
[----:B------:R-:W-:Y:S01]  /*e160*/  FMUL.FTZ R40, R11, R40 ;  /* 0x000000280b287220 */ /* 0x000fe20000410000 */
[----:B------:R-:W-:Y:S01]  /*e170*/  HADD2.F32 R8, -RZ, R10.H0_H0 ;  /* 0x2000000aff087230 */ /* 0x000fe20000004100 */
[----:B------:R-:W-:Y:S01]  /*e180*/  FFMA.FTZ R41, R41, R68, R9 ;  /* 0x0000004429297223 */ /* 0x000fe20000010009 */
[----:B------:R-:W-:Y:S01]  /*e190*/  HADD2.F32 R14, -RZ, R14.H1_H1 ;  /* 0x3000000eff0e7230 */ /* 0x000fe20000004100 */
[C---:B------:R-:W-:Y:S01]  /*e1a0*/  FMUL.FTZ R38, R39.reuse, R38 ;  /* 0x0000002627267220 */ /* 0x040fe20000410000 */
[----:B------:R-:W-:Y:S01]  /*e1b0*/  HADD2.F32 R10, -RZ, R10.H1_H1 ;  /* 0x3000000aff0a7230 */ /* 0x000fe20000004100 */
[----:B------:R-:W-:Y:S01]  /*e1c0*/  FFMA.FTZ R44, R39, R46, R44 ;  /* 0x0000002e272c7223 */ /* 0x000fe2000001002c */
[----:B------:R-:W-:Y:S01]  /*e1d0*/  HADD2.F32 R39, -RZ, R18.H0_H0 ;  /* 0x20000012ff277230 */ /* 0x000fe20000004100 */
[----:B------:R-:W-:Y:S01]  /*e1e0*/  FFMA.FTZ R11, R11, R70, R26 ;  /* 0x000000460b0b7223 */ /* 0x000fe2000001001a */
[----:B------:R-:W-:Y:S01]  /*e1f0*/  HADD2.F32 R26, -RZ, R16.H0_H0 ;  /* 0x20000010ff1a7230 */ /* 0x000fe20000004100 */
[----:B------:R-:W-:-:S02]  /*e200*/  FMUL.FTZ R9, R12, R67 ;  /* 0x000000430c097220 */ /* 0x000fc40000410000 */
[C---:B------:R-:W-:Y:S01]  /*e210*/  FMUL.FTZ R67, R8.reuse, R67 ;  /* 0x0000004308437220 */ /* 0x040fe20000410000 */
[----:B------:R-:W-:Y:S01]  /*e220*/  F2FP.PACK_AB R11, R11, R60 ;  /* 0x0000003c0b0b723e */ /* 0x000fe200000000ff */
[----:B------:R-:W-:Y:S01]  /*e230*/  FFMA.FTZ R16, R8, R69, R9 ;  /* 0x0000004508107223 */ /* 0x000fe20000010009 */
[----:B------:R-:W-:Y:S01]  /*e240*/  HADD2.F32 R9, -RZ, R17.H0_H0 ;  /* 0x20000011ff097230 */ /* 0x000fe20000004100 */
[-C--:B------:R-:W-:Y:S02]  /*e250*/  FMUL.FTZ R43, R37, R26.reuse ;  /* 0x0000001a252b7220 */ /* 0x080fe40000410000 */
[-C--:B------:R-:W-:Y:S02]  /*e260*/  FMUL.FTZ R17, R14, R39.reuse ;  /* 0x000000270e117220 */ /* 0x080fe40000410000 */
[----:B------:R-:W-:Y:S02]  /*e270*/  FMUL.FTZ R26, R42, R26 ;  /* 0x0000001a2a1a7220 */ /* 0x000fe40000410000 */
[----:B------:R-:W-:-:S02]  /*e280*/  FMUL.FTZ R39, R10, R39 ;  /* 0x000000270a277220 */ /* 0x000fc40000410000 */
[----:B------:R-:W-:Y:S02]  /*e290*/  FFMA.FTZ R67, R12, R69, -R67 ;  /* 0x000000450c437223 */ /* 0x000fe40000010843 */
        /* <DEDUP_REMOVED lines=15> */
[----:B------:R1:W-:Y:S01]  /*e390*/  STS.128 [R33+0x18100], R12 ;  /* 0x0181000c21007388 */ /* 0x0003e20000000c00 */
[----:B------:R-:W-:-:S05]  /*e3a0*/  F2FP.PACK_AB R10, R17, R16 ;  /* 0x00000010110a723e */ /* 0x000fca00000000ff */
[----:B------:R1:W-:Y:S02]  /*e3b0*/  STS.128 [R32+0x18100], R8 ;  /* 0x0181000820007388 */ /* 0x0003e40000000c00 */
.L_x_1024:
[----:B------:R-:W-:Y:S05]  /*e3c0*/  BSYNC B0 ;  /* 0x0000000000007941 */ /* 0x000fea0003800000 */
.L_x_1023:
[----:B-1----:R-:W-:-:S04]  /*e3d0*/  IADD3 R8, R65, 0x40, RZ ;  /* 0x0000004041087810 */ /* 0x002fc80007ffe0ff */
        /* <DEDUP_REMOVED lines=13> */
[----:B------:R-:W-:Y:S01]  /*e4b0*/  HADD2.F32 R53, -RZ, R53.H1_H1 ;  /* 0x30000035ff357230 */ /* 0x000fe20000004100 */
[----:B------:R-:W-:Y:S01]  /*e4c0*/  LEA.HI R11, R11, R10, RZ, 0x1d ;  /* 0x0000000a0b0b7211 */ /* 0x000fe200078fe8ff */
[----:B------:R-:W-:Y:S01]  /*e4d0*/  HADD2.F32 R55, -RZ, R55.H1_H1 ;  /* 0x30000037ff377230 */ /* 0x000fe20000004100 */
[----:B------:R-:W-:Y:S01]  /*e4e0*/  LOP3.LUT R12, R12, 0x1c0, RZ, 0xc0, !PT ;  /* 0x000001c00c0c7812 */ /* 0x000fe200078ec0ff */
[----:B------:R-:W-:Y:S01]  /*e4f0*/  IMAD.SHL.U32 R8, R8, 0x40, RZ ;  /* 0x0000004008087824 */ /* 0x000fe200078e00ff */
        /* <DEDUP_REMOVED lines=41> */
[----:B------:R-:W-:Y:S01]  /*e790*/  HADD2.F32 R11, -RZ, R11.H1_H1 ;  /* 0x3000000bff0b7230 */ /* 0x000fe20000004100 */
[----:B------:R-:W-:Y:S01]  /*e7a0*/  FMUL.FTZ R52, R26, R53 ;  /* 0x000000351a347220 */ /* 0x000fe20000410000 */
        /* <DEDUP_REMOVED lines=17> */
[C---:B------:R-:W-:Y:S01]  /*e8c0*/  FMUL.FTZ R53, R33.reuse, R53 ;  /* 0x0000003521357220 */ /* 0x040fe20000410000 */
[----:B------:R-:W-:Y:S01]  /*e8d0*/  HADD2.F32 R14, -RZ, R14.H1_H1 ;  /* 0x3000000eff0e7230 */ /* 0x000fe20000004100 */
        /* <DEDUP_REMOVED lines=8> */
[----:B------:R-:W-:-:S02]  /*e960*/  FMUL.FTZ R23, R27, R20 ;  /* 0x000000141b177220 */ /* 0x000fc40000410000 */
        /* <DEDUP_REMOVED lines=25> */
.L_x_1000:
[----:B------:R-:W-:Y:S05]  /*eb00*/  BSYNC B2 ;  /* 0x0000000000027941 */ /* 0x000fea0003800000 */
.L_x_982:
[----:B------:R-:W-:-:S04]  /*eb10*/  DEPBAR.LE SB0, 0x2 ;  /* 0x000080800000791a */ /* 0x000fc80000000000 */
[----:B-1----:R-:W-:Y:S01]  /*eb20*/  IMAD.SHL.U32 R56, R0, 0x2, RZ ;  /* 0x0000000200387824 */ /* 0x002fe200078e00ff */
[----:B------:R-:W-:Y:S01]  /*eb30*/  BAR.SYNC.DEFER_BLOCKING 0x0 ;  /* 0x0000000000007b1d */ /* 0x000fe20000010000 */
[----:B------:R-:W-:Y:S01]  /*eb40*/  IMAD.SHL.U32 R190, R5, 0x2, RZ ;  /* 0x0000000205be7824 */ /* 0x000fe200078e00ff */
[----:B------:R-:W-:Y:S01]  /*eb50*/  @P2 IADD3 R9, R145, -0x2, RZ ;  /* 0xfffffffe91092810 */ /* 0x000fe20007ffe0ff */
[----:B------:R-:W-:Y:S01]  /*eb60*/  IMAD.MOV.U32 R191, RZ, RZ, 0x20 ;  /* 0x00000020ffbf7424 */ /* 0x000fe200078e00ff */
[----:B------:R-:W-:Y:S01]  /*eb70*/  LOP3.LUT P3, RZ, R135, 0x2, RZ, 0xc0, !PT ;  /* 0x0000000287ff7812 */ /* 0x000fe2000786c0ff */
[----:B------:R-:W-:Y:S01]  /*eb80*/  IMAD.SHL.U32 R189, R2, 0x2, RZ ;  /* 0x0000000202bd7824 */ /* 0x000fe200078e00ff */
[----:B------:R-:W-:Y:S01]  /*eb90*/  @P2 SHF.R.S32.HI R8, RZ, 0x1f, R9 ;  /* 0x0000001fff082819 */ /* 0x000fe20000011409 */
[----:B------:R-:W-:Y:S01]  /*eba0*/  @P2 IMAD R50, R50, R9, RZ ;  /* 0x0000000932322224 */ /* 0x000fe200078e02ff */
[----:B------:R-:W-:Y:S01]  /*ebb0*/  LEA R192, R0, 0x18100, 0x1 ;  /* 0x0001810000c07811 */ /* 0x000fe200078e08ff */
[-C--:B--2---:R-:W-:Y:S01]  /*ebc0*/  @P2 IMAD.WIDE.U32 R10, R9, R51.reuse, R210 ;  /* 0x00000033090a2225 */ /* 0x084fe200078e00d2 */
[----:B------:R-:W-:Y:S01]  /*ebd0*/  SEL R191, R191, 0xffffffe0, !P3 ;  /* 0xffffffe0bfbf7807 */ /* 0x000fe20005800000 */
[----:B------:R-:W-:Y:S01]  /*ebe0*/  ULDC UR4, c[0x0][0x324] ;  /* 0x0000c90000047ab9 */ /* 0x000fe20000000800 */
[----:B------:R-:W-:Y:S01]  /*ebf0*/  ISETP.GE.AND P3, PT, R195, 0x1, PT ;  /* 0x00000001c300780c */ /* 0x000fe20003f66270 */
[----:B------:R-:W-:Y:S01]  /*ec00*/  @P2 IMAD R8, R8, R51, R50 ;  /* 0x0000003308082224 */ /* 0x000fe200078e0232 */
[----:B------:R-:W-:Y:S01]  /*ec10*/  @P2 LEA R50, P0, R10, c[0x0][0x1f8], 0x1 ;  /* 0x00007e000a322a11 */ /* 0x000fe200078008ff */
[----:B------:R-:W-:Y:S01]  /*ec20*/  IMAD.IADD R188, R192, 0x1, R189 ;  /* 0x00000001c0bc7824 */ /* 0x000fe200078e02bd */
[----:B------:R-:W-:Y:S01]  /*ec30*/  ULOP3.LUT UR4, URZ, UR4, URZ, 0x33, !UPT ;  /* 0x000000043f047292 */ /* 0x000fe2000f8e333f */
[----:B------:R-:W-:-:S02]  /*ec40*/  @P2 IMAD.IADD R8, R11, 0x1, R8 ;  /* 0x000000010b082824 */ /* 0x000fc400078e0208 */
[----:B------:R-:W-:Y:S02]  /*ec50*/  IMAD.IADD R5, R190, 0x1, R191 ;  /* 0x00000001be057824 */ /* 0x000fe400078e02bf */
[----:B------:R-:W-:Y:S01]  /*ec60*/  IMAD.MOV.U32 R134, RZ, RZ, 0x40 ;  /* 0x00000040ff867424 */ /* 0x000fe200078e00ff */
[----:B------:R-:W-:Y:S01]  /*ec70*/  @P2 LEA.HI.X R51, R10, c[0x0][0x1fc], R8, 0x1, P0 ;  /* 0x00007f000a332a11 */ /* 0x000fe200000f0c08 */
[----:B------:R-:W-:Y:S01]  /*ec80*/  IMAD R187, R3, 0x2, R192 ;  /* 0x0000000203bb7824 */ /* 0x000fe200078e02c0 */
[----:B------:R-:W-:Y:S01]  /*ec90*/  LDSM.16.M88.4 R56, [R56+0x18100] ;  /* 0x018100003838783b */ /* 0x000fe20000000200 */
[----:B------:R-:W-:Y:S01]  /*eca0*/  @P2 IADD3 R76, P0, R49, R50, RZ ;  /* 0x00000032314c2210 */ /* 0x000fe20007f1e0ff */
[----:B------:R-:W-:Y:S01]  /*ecb0*/  IMAD R186, R3, 0x2, R188 ;  /* 0x0000000203ba7824 */ /* 0x000fe200078e02bc */
[----:B------:R-:W-:Y:S01]  /*ecc0*/  SEL R134, R134, 0xffffffc0, !P1 ;  /* 0xffffffc086867807 */ /* 0x000fe20004800000 */
[----:B------:R-:W1:Y:S02]  /*ecd0*/  LDSM.16.M88.4 R28, [R190+0xc100] ;  /* 0x00c10000be1c783b */ /* 0x000e640000000200 */
[----:B------:R-:W-:-:S02]  /*ece0*/  @P2 IMAD.X R77, R48, 0x1, R51, P0 ;  /* 0x00000001304d2824 */ /* 0x000fc400000e0633 */
[----:B------:R-:W2:Y:S01]  /*ecf0*/  LDSM.16.M88.4 R20, [R190+0xc900] ;  /* 0x00c90000be14783b */ /* 0x000ea20000000200 */
[----:B------:R-:W-:Y:S02]  /*ed00*/  IMAD.IADD R2, R190, 0x1, R134 ;  /* 0x00000001be027824 */ /* 0x000fe400078e0286 */
[----:B------:R-:W-:Y:S01]  /*ed10*/  IMAD.IADD R0, R134, 0x1, R5 ;  /* 0x0000000186007824 */ /* 0x000fe200078e0205 */
[----:B------:R-:W3:Y:S04]  /*ed20*/  LDSM.16.M88.4 R64, [R190+0xd100] ;  /* 0x00d10000be40783b */ /* 0x000ee80000000200 */
[----:B------:R-:W4:Y:S04]  /*ed30*/  LDSM.16.M88.4 R40, [R190+0xd900] ;  /* 0x00d90000be28783b */ /* 0x000f280000000200 */
[----:B------:R-:W-:Y:S04]  /*ed40*/  LDSM.16.M88.4 R12, [R188] ;  /* 0x00000000bc0c783b */ /* 0x000fe80000000200 */
[----:B------:R-:W5:Y:S04]  /*ed50*/  LDSM.16.M88.4 R8, [R5+0xc100] ;  /* 0x00c100000508783b */ /* 0x000f680000000200 */
[----:B------:R-:W3:Y:S04]  /*ed60*/  LDSM.16.M88.4 R44, [R5+0xc900] ;  /* 0x00c90000052c783b */ /* 0x000ee80000000200 */
[----:B------:R-:W4:Y:S01]  /*ed70*/  LDSM.16.M88.4 R36, [R5+0xd100] ;  /* 0x00d100000524783b */ /* 0x000f220000000200 */
[C---:B-1----:R-:W-:Y:S08]  /*ed80*/  HMMA.16816.F32 R32, R56.reuse, R28, RZ ;  /* 0x0000001c3820723c */ /* 0x042ff000000018ff */
[C---:B------:R-:W-:Y:S08]  /*ed90*/  HMMA.16816.F32 R28, R56.reuse, R30, RZ ;  /* 0x0000001e381c723c */ /* 0x040ff000000018ff */
[C---:B--2---:R-:W-:Y:S08]  /*eda0*/  HMMA.16816.F32 R24, R56.reuse, R20, RZ ;  /* 0x000000143818723c */ /* 0x044ff000000018ff */
[C---:B---3--:R-:W-:Y:S08]  /*edb0*/  HMMA.16816.F32 R16, R56.reuse, R64, RZ ;  /* 0x000000403810723c */ /* 0x048ff000000018ff */
[C---:B------:R-:W-:Y:S08]  /*edc0*/  HMMA.16816.F32 R20, R56.reuse, R22, RZ ;  /* 0x000000163814723c */ /* 0x040ff000000018ff */
[C---:B------:R-:W-:Y:S08]  /*edd0*/  HMMA.16816.F32 R64, R56.reuse, R66, RZ ;  /* 0x000000423840723c */ /* 0x040ff000000018ff */
[C---:B----4-:R-:W-:Y:S08]  /*ede0*/  HMMA.16816.F32 R60, R56.reuse, R40, RZ ;  /* 0x00000028383c723c */ /* 0x050ff000000018ff */
[----:B------:R-:W-:Y:S01]  /*edf0*/  HMMA.16816.F32 R56, R56, R42, RZ ;  /* 0x0000002a3838723c */ /* 0x000fe200000018ff */
[----:B------:R-:W1:Y:S04]  /*ee00*/  LDSM.16.M88.4 R40, [R5+0xd900] ;  /* 0x00d900000528783b */ /* 0x000e680000000200 */
[----:B------:R-:W-:Y:S01]  /*ee10*/  @!PT LDS RZ, [RZ] ;  /* 0x00000000fffff984 */ /* 0x000fe20000000800 */
[----:B------:R-:W-:Y:S01]  /*ee20*/  @!PT LDS RZ, [RZ] ;  /* 0x00000000fffff984 */ /* 0x000fe20000000800 */
[----:B------:R-:W-:Y:S01]  /*ee30*/  @!PT LDS RZ, [RZ] ;  /* 0x00000000fffff984 */ /* 0x000fe20000000800 */
[----:B------:R2:W-:Y:S03]  /*ee40*/  @P2 LDGSTS.E.BYPASS.LTC128B.128 [R144+0x6100], [R50.64], !P5 ;  /* 0x0610000032902fae */ /* 0x0005e6000e901d46 */
[C---:B-----5:R-:W-:Y:S01]  /*ee50*/  HMMA.16816.F32 R32, R12.reuse, R8, R32 ;  /* 0x000000080c20723c */ /* 0x060fe20000001820 */
[----:B------:R2:W-:Y:S04]  /*ee60*/  @P2 LDGSTS.E.BYPASS.LTC128B.128 [R144+0x8100], [R50.64+0x80], !P4 ;  /* 0x0810008032902fae */ /* 0x0005e8000e101d46 */
[----:B------:R2:W-:Y:S03]  /*ee70*/  @P2 LDGSTS.E.BYPASS.LTC128B.128 [R144+0xa100], [R50.64+0x100], !P6 ;  /* 0x0a10010032902fae */ /* 0x0005e6000f101d46 */
[C---:B------:R-:W-:Y:S01]  /*ee80*/  HMMA.16816.F32 R28, R12.reuse, R10, R28 ;  /* 0x0000000a0c1c723c */ /* 0x040fe2000000181c */
[----:B------:R3:W-:Y:S04]  /*ee90*/  @P2 LDGSTS.E.BYPASS.LTC128B.128 [R144+0x7100], [R76.64], !P5 ;  /* 0x071000004c902fae */ /* 0x0007e8000e901d46 */
[----:B------:R3:W-:Y:S03]  /*eea0*/  @P2 LDGSTS.E.BYPASS.LTC128B.128 [R144+0x9100], [R76.64+0x80], !P4 ;  /* 0x091000804c902fae */ /* 0x0007e6000e101d46 */
[----:B------:R-:W-:Y:S01]  /*eeb0*/  HMMA.16816.F32 R24, R12, R44, R24 ;  /* 0x0000002c0c18723c */ /* 0x000fe20000001818 */
[----:B------:R3:W-:Y:S01]  /*eec0*/  @P2 LDGSTS.E.BYPASS.LTC128B.128 [R144+0xb100], [R76.64+0x100], !P6 ;  /* 0x0b1001004c902fae */ /* 0x0007e2000f101d46 */
[----:B------:R-:W-:-:S03]  /*eed0*/  ISETP.NE.AND P2, PT, R193, 0x1, PT ;  /* 0x00000001c100780c */ /* 0x000fc60003f45270 */
        /* <DEDUP_REMOVED lines=93> */
[----:B------:R5:W-:Y:S03]  /*f4b0*/  LDSM.16.M88.4 R68, [R5+0x11900] ;  /* 0x011900000544783b */ /* 0x000be60000000200 */
[C---:B--2---:R-:W-:Y:S08]  /*f4c0*/  HMMA.16816.F32 R32, R36.reuse, R52, R32 ;  /* 0x000000342420723c */ /* 0x044ff00000001820 */
[C---:B------:R-:W-:Y:S01]  /*f4d0*/  HMMA.16816.F32 R28, R36.reuse, R54, R28 ;  /* 0x00000036241c723c */ /* 0x040fe2000000181c */
[----:B------:R-:W-:Y:S07]  /*f4e0*/  LDSM.16.M88.4 R52, [R187+0x8000] ;  /* 0x00800000bb34783b */ /* 0x000fee0000000200 */
[----:B----4-:R-:W-:Y:S01]  /*f4f0*/  HMMA.16816.F32 R24, R36, R48, R24 ;  /* 0x000000302418723c */ /* 0x010fe20000001818 */
[----:B-----5:R-:W-:-:S07]  /*f500*/  LEA.HI R5, R83, R84, RZ, 0x2 ;  /* 0x0000005453057211 */ /* 0x020fce00078f10ff */
[----:B------:R-:W-:Y:S01]  /*f510*/  HMMA.16816.F32 R20, R36, R50, R20 ;  /* 0x000000322414723c */ /* 0x000fe20000001814 */
[----:B------:R-:W2:Y:S01]  /*f520*/  LDSM.16.M88.4 R48, [R2+0x10100] ;  /* 0x010100000230783b */ /* 0x000ea20000000200 */
[----:B------:R-:W-:-:S05]  /*f530*/  LOP3.LUT R5, R5, 0xfffffffc, RZ, 0xc0, !PT ;  /* 0xfffffffc05057812 */ /* 0x000fca00078ec0ff */
[----:B------:R-:W-:Y:S01]  /*f540*/  IMAD.IADD R5, R84, 0x1, -R5 ;  /* 0x0000000154057824 */ /* 0x000fe200078e0a05 */
[C---:B-1----:R-:W-:Y:S08]  /*f550*/  HMMA.16816.F32 R32, R72.reuse, R12, R32 ;  /* 0x0000000c4820723c */ /* 0x042ff00000001820 */
[C---:B------:R-:W-:Y:S01]  /*f560*/  HMMA.16816.F32 R28, R72.reuse, R14, R28 ;  /* 0x0000000e481c723c */ /* 0x040fe2000000181c */
[----:B------:R-:W-:Y:S07]  /*f570*/  LDSM.16.M88.4 R12, [R0+0x10100] ;  /* 0x01010000000c783b */ /* 0x000fee0000000200 */
[C---:B---3--:R-:W-:Y:S08]  /*f580*/  HMMA.16816.F32 R24, R72.reuse, R8, R24 ;  /* 0x000000084818723c */ /* 0x048ff00000001818 */
[----:B------:R-:W-:Y:S01]  /*f590*/  HMMA.16816.F32 R20, R72, R10, R20 ;  /* 0x0000000a4814723c */ /* 0x000fe20000001814 */
[----:B------:R-:W1:Y:S07]  /*f5a0*/  LDSM.16.M88.4 R8, [R186+0x8000] ;  /* 0x00800000ba08783b */ /* 0x000e6e0000000200 */
[C---:B------:R-:W-:Y:S08]  /*f5b0*/  HMMA.16816.F32 R60, R36.reuse, R40, R60 ;  /* 0x00000028243c723c */ /* 0x040ff0000000183c */
[C---:B------:R-:W-:Y:S01]  /*f5c0*/  HMMA.16816.F32 R56, R36.reuse, R42, R56 ;  /* 0x0000002a2438723c */ /* 0x040fe20000001838 */
[----:B------:R-:W-:Y:S07]  /*f5d0*/  LDSM.16.M88.4 R40, [R2+0x11100] ;  /* 0x011100000228783b */ /* 0x000fee0000000200 */
[C---:B------:R-:W-:Y:S08]  /*f5e0*/  HMMA.16816.F32 R16, R36.reuse, R44, R16 ;  /* 0x0000002c2410723c */ /* 0x040ff00000001810 */
[----:B------:R-:W-:Y:S01]  /*f5f0*/  HMMA.16816.F32 R64, R36, R46, R64 ;  /* 0x0000002e2440723c */ /* 0x000fe20000001840 */
[----:B------:R-:W3:Y:S04]  /*f600*/  LDSM.16.M88.4 R36, [R2+0x11900] ;  /* 0x011900000224783b */ /* 0x000ee80000000200 */
[----:B------:R4:W5:Y:S03]  /*f610*/  LDSM.16.M88.4 R44, [R2+0x10900] ;  /* 0x01090000022c783b */ /* 0x0009660000000200 */
[----:B--2---:R-:W-:Y:S08]  /*f620*/  HMMA.16816.F32 R32, R52, R48, R32 ;  /* 0x000000303420723c */ /* 0x004ff00000001820 */
[C---:B------:R-:W-:Y:S08]  /*f630*/  HMMA.16816.F32 R60, R72.reuse, R68, R60 ;  /* 0x00000044483c723c */ /* 0x040ff0000000183c */
[----:B------:R-:W-:Y:S01]  /*f640*/  HMMA.16816.F32 R56, R72, R70, R56 ;  /* 0x000000464838723c */ /* 0x000fe20000001838 */
[----:B------:R-:W-:Y:S07]  /*f650*/  LDSM.16.M88.4 R68, [R0+0x10900] ;  /* 0x010900000044783b */ /* 0x000fee0000000200 */
[----:B------:R-:W-:Y:S08]  /*f660*/  HMMA.16816.F32 R28, R52, R50, R28 ;  /* 0x00000032341c723c */ /* 0x000ff0000000181c */
[C---:B------:R-:W-:Y:S08]  /*f670*/  HMMA.16816.F32 R16, R72.reuse, R76, R16 ;  /* 0x0000004c4810723c */ /* 0x040ff00000001810 */
[----:B------:R-:W-:Y:S08]  /*f680*/  HMMA.16816.F32 R64, R72, R78, R64 ;  /* 0x0000004e4840723c */ /* 0x000ff00000001840 */
[----:B-1----:R-:W-:Y:S07]  /*f690*/  HMMA.16816.F32 R32, R8, R12, R32 ;  /* 0x0000000c0820723c */ /* 0x002fee0000001820 */
[----:B------:R-:W-:Y:S01]  /*f6a0*/  LOP3.LUT R13, R80, 0xffffffe0, RZ, 0xc0, !PT ;  /* 0xffffffe0500d7812 */ /* 0x000fe200078ec0ff */
[----:B---3--:R-:W-:Y:S01]  /*f6b0*/  HMMA.16816.F32 R60, R52, R36, R60 ;  /* 0x00000024343c723c */ /* 0x008fe2000000183c */
[----:B------:R-:W-:-:S03]  /*f6c0*/  SHF.R.S32.HI R12, RZ, 0x1f, R87 ;  /* 0x0000001fff0c7819 */ /* 0x000fc60000011457 */
[----:B----4-:R-:W-:Y:S01]  /*f6d0*/  IMAD.IADD R2, R84, 0x1, -R13 ;  /* 0x0000000154027824 */ /* 0x010fe200078e0a0d */
[----:B------:R-:W-:-:S03]  /*f6e0*/  LEA.HI R12, R12, R87, RZ, 0x3 ;  /* 0x000000570c0c7211 */ /* 0x000fc600078f18ff */
[----:B------:R-:W-:Y:S01]  /*f6f0*/  HMMA.16816.F32 R56, R52, R38, R56 ;  /* 0x000000263438723c */ /* 0x000fe20000001838 */
[----:B------:R-:W-:Y:S01]  /*f700*/  SHF.R.S32.HI R13, RZ, 0x1f, R2 ;  /* 0x0000001fff0d7819 */ /* 0x000fe20000011402 */
[----:B------:R-:W1:Y:S06]  /*f710*/  LDSM.16.M88.4 R36, [R0+0x11900] ;  /* 0x011900000024783b */ /* 0x000e6c0000000200 */
[----:B------:R-:W-:Y:S07]  /*f720*/  HMMA.16816.F32 R28, R8, R14, R28 ;  /* 0x0000000e081c723c */ /* 0x000fee000000181c */
[----:B------:R-:W-:Y:S01]  /*f730*/  LOP3.LUT R14, R12, 0xffffff8, RZ, 0xc0, !PT ;  /* 0x0ffffff80c0e7812 */ /* 0x000fe200078ec0ff */
[----:B------:R-:W-:Y:S01]  /*f740*/  HMMA.16816.F32 R16, R52, R40, R16 ;  /* 0x000000283410723c */ /* 0x000fe20000001810 */
[----:B------:R-:W-:-:S02]  /*f750*/  LEA.HI R12, R13, R2, RZ, 0x2 ;  /* 0x000000020d0c7211 */ /* 0x000fc400078f10ff */
[----:B------:R-:W-:Y:S01]  /*f760*/  LEA.HI R13, R5, R5, RZ, 0x1 ;  /* 0x00000005050d7211 */ /* 0x000fe200078f08ff */
[----:B------:R-:W-:Y:S01]  /*f770*/  IMAD.IADD R87, R87, 0x1, -R14 ;  /* 0x0000000157577824 */ /* 0x000fe200078e0a0e */
[----:B------:R-:W-:Y:S02]  /*f780*/  LOP3.LUT R213, R12, 0x7ffffffc, RZ, 0xc0, !PT ;  /* 0x7ffffffc0cd57812 */ /* 0x000fe400078ec0ff */
[----:B------:R-:W-:Y:S01]  /*f790*/  LOP3.LUT R212, R13, 0x1ffffffe, RZ, 0xc0, !PT ;  /* 0x1ffffffe0dd47812 */ /* 0x000fe200078ec0ff */
[----:B------:R-:W-:Y:S01]  /*f7a0*/  HMMA.16816.F32 R64, R52, R42, R64 ;  /* 0x0000002a3440723c */ /* 0x000fe20000001840 */
[----:B------:R2:W3:Y:S01]  /*f7b0*/  LDSM.16.M88.4 R40, [R0+0x11100] ;  /* 0x011100000028783b */ /* 0x0004e20000000200 */
[----:B------:R-:W-:Y:S02]  /*f7c0*/  IMAD.IADD R213, R2, 0x1, -R213 ;  /* 0x0000000102d57824 */ /* 0x000fe400078e0ad5 */
[----:B------:R-:W-:Y:S02]  /*f7d0*/  IMAD.IADD R212, R5, 0x1, -R212 ;  /* 0x0000000105d47824 */ /* 0x000fe400078e0ad4 */
[----:B------:R-:W-:-:S02]  /*f7e0*/  IMAD.SHL.U32 R213, R213, 0x2, RZ ;  /* 0x00000002d5d57824 */ /* 0x000fc400078e00ff */
[----:B-----5:R-:W-:Y:S03]  /*f7f0*/  HMMA.16816.F32 R24, R52, R44, R24 ;  /* 0x0000002c3418723c */ /* 0x020fe60000001818 */
[----:B------:R-:W-:-:S05]  /*f800*/  IADD3 R2, -R213, R194, -R81 ;  /* 0x000000c2d5027210 */ /* 0x000fca0007ffe951 */
[----:B------:R-:W-:Y:S01]  /*f810*/  HMMA.16816.F32 R20, R52, R46, R20 ;  /* 0x0000002e3414723c */ /* 0x000fe20000001814 */
[----:B--2---:R-:W-:-:S07]  /*f820*/  LEA.HI.SX32 R0, R12, R133, 0x1e ;  /* 0x000000850c007211 */ /* 0x004fce00078ff2ff */
[----:B-1----:R-:W-:Y:S01]  /*f830*/  HMMA.16816.F32 R60, R8, R36, R60 ;  /* 0x00000024083c723c */ /* 0x002fe2000000183c */
[----:B------:R-:W-:-:S06]  /*f840*/  IMAD R87, R87, 0x10, R0 ;  /* 0x0000001057577824 */ /* 0x000fcc00078e0200 */
[----:B------:R-:W-:Y:S01]  /*f850*/  IADD3 R36, R194, 0x1, -R81 ;  /* 0x00000001c2247810 */ /* 0x000fe20007ffe851 */
[----:B------:R-:W-:Y:S01]  /*f860*/  IMAD R212, R212, 0x8, R87 ;  /* 0x00000008d4d47824 */ /* 0x000fe200078e0257 */
[----:B------:R-:W-:Y:S02]  /*f870*/  HMMA.16816.F32 R56, R8, R38, R56 ;  /* 0x000000260838723c */ /* 0x000fe40000001838 */
[----:B------:R-:W-:Y:S01]  /*f880*/  IADD3 R36, -R199, R36, -R213 ;  /* 0x00000024c7247210 */ /* 0x000fe20007ffe9d5 */
[----:B------:R-:W-:-:S04]  /*f890*/  @P2 IMAD.HI.U32 R5, R212, c[0x0][0x2c8], RZ ;  /* 0x0000b200d4052a27 */ /* 0x000fc800078e00ff */
[----:B------:R-:W-:Y:S01]  /*f8a0*/  IMAD.MOV.U32 R0, RZ, RZ, R212 ;  /* 0x000000ffff007224 */ /* 0x000fe200078e00d4 */
[----:B------:R-:W-:Y:S01]  /*f8b0*/  @P2 SHF.R.U32.HI R0, RZ, c[0x0][0x2cc], R5 ;  /* 0x0000b300ff002a19 */ /* 0x000fe20000011605 */
[C---:B------:R-:W-:Y:S01]  /*f8c0*/  HMMA.16816.F32 R24, R8.reuse, R68, R24 ;  /* 0x000000440818723c */ /* 0x040fe20000001818 */
[C---:B------:R-:W-:Y:S02]  /*f8d0*/  IADD3 R38, R36.reuse, c[0x0][0x328], RZ ;  /* 0x0000ca0024267a10 */ /* 0x040fe40007ffe0ff */
[----:B------:R-:W-:Y:S01]  /*f8e0*/  IADD3 R36, R36, UR4, RZ ;  /* 0x0000000424247c10 */ /* 0x000fe2000fffe0ff */
[----:B------:R-:W1:Y:S04]  /*f8f0*/  SHFL.IDX PT, R5, R0, RZ, 0x1c1f ;  /* 0x001c1fff00057589 */ /* 0x000e6800000e0000 */
[C---:B------:R-:W-:Y:S08]  /*f900*/  HMMA.16816.F32 R20, R8.reuse, R70, R20 ;  /* 0x000000460814723c */ /* 0x040ff00000001814 */
[C---:B---3--:R-:W-:Y:S08]  /*f910*/  HMMA.16816.F32 R16, R8.reuse, R40, R16 ;  /* 0x000000280810723c */ /* 0x048ff00000001810 */
[----:B------:R-:W-:Y:S07]  /*f920*/  HMMA.16816.F32 R64, R8, R42, R64 ;  /* 0x0000002a0840723c */ /* 0x000fee0000001840 */
[----:B-1----:R-:W-:-:S02]  /*f930*/  IMAD.IADD R11, R38, 0x1, R5 ;  /* 0x00000001260b7824 */ /* 0x002fc400078e0205 */
        /* <DEDUP_REMOVED lines=14> */
.L_x_1027:
[----:B------:R-:W-:-:S04]  /*fa20*/  MOV R5, c[0x0][0x32c] ;  /* 0x0000cb0000057a02 */ /* 0x000fc80000000f00 */
[----:B------:R-:W-:-:S13]  /*fa30*/  ISETP.NE.AND P0, PT, R5, 0x1, PT ;  /* 0x000000010500780c */ /* 0x000fda0003f05270 */
[----:B------:R-:W-:-:S05]  /*fa40*/  @P0 IMAD.HI.U32 R5, R8, c[0x0][0x330], RZ ;  /* 0x0000cc0008050a27 */ /* 0x000fca00078e00ff */
[----:B------:R-:W-:Y:S02]  /*fa50*/  @P0 SHF.R.U32.HI R8, RZ, c[0x0][0x334], R5 ;  /* 0x0000cd00ff080a19 */ /* 0x000fe40000011605 */
.L_x_1028:
[----:B------:R-:W-:Y:S05]  /*fa60*/  BSYNC B0 ;  /* 0x0000000000007941 */ /* 0x000fea0003800000 */
.L_x_1026:
[----:B------:R-:W-:-:S04]  /*fa70*/  IMAD R10, R8, c[0x0][0x32c], -R81 ;  /* 0x0000cb00080a7a24 */ /* 0x000fc800078e0a51 */
[----:B------:R-:W-:-:S05]  /*fa80*/  IMAD.IADD R10, R10, 0x1, -R213 ;  /* 0x000000010a0a7824 */ /* 0x000fca00078e0ad5 */
[----:B------:R-:W-:Y:S02]  /*fa90*/  IADD3 R8, R10, c[0x0][0x32c], RZ ;  /* 0x0000cb000a087a10 */ /* 0x000fe40007ffe0ff */
[----:B------:R-:W-:Y:S02]  /*faa0*/  IMNMX R9, R9, R10, !PT ;  /* 0x0000000a09097217 */ /* 0x000fe40007800200 */
[----:B------:R-:W-:Y:S02]  /*fab0*/  IMNMX R11, R11, R8, PT ;  /* 0x000000080b0b7217 */ /* 0x000fe40003800200 */
.L_x_1025:
[----:B------:R-:W-:Y:S01]  /*fac0*/  ISETP.GT.AND P1, PT, R145, RZ, PT ;  /* 0x000000ff9100720c */ /* 0x000fe20003f24270 */
[----:B------:R-:W1:Y:S03]  /*fad0*/  SHFL.IDX PT, R5, R0, 0x1, 0x1c1f ;  /* 0x003c1f0000057f89 */ /* 0x000e6600000e0000 */
[----:B------:R-:W-:-:S04]  /*fae0*/  ISETP.GT.AND P0, PT, R9, RZ, P1 ;  /* 0x000000ff0900720c */ /* 0x000fc80000f04270 */
[----:B------:R-:W-:-:S04]  /*faf0*/  ISETP.LT.OR P0, PT, R11, 0x1, P0 ;  /* 0x000000010b00780c */ /* 0x000fc80000701670 */
[----:B------:R-:W-:Y:S02]  /*fb00*/  FSEL R32, R32, -INF , !P0 ;  /* 0xff80000020207808 */ /* 0x000fe40004000000 */
[----:B------:R-:W-:-:S04]  /*fb10*/  ISETP.GT.AND P0, PT, R9, 0x1, P1 ;  /* 0x000000010900780c */ /* 0x000fc80000f04270 */
[----:B------:R-:W-:-:S04]  /*fb20*/  ISETP.LT.OR P0, PT, R11, 0x2, P0 ;  /* 0x000000020b00780c */ /* 0x000fc80000701670 */
[----:B------:R-:W-:Y:S02]  /*fb30*/  FSEL R14, R33, -INF , !P0 ;  /* 0xff800000210e7808 */ /* 0x000fe40004000000 */
[----:B------:R-:W-:Y:S01]  /*fb40*/  ISETP.GT.AND P0, PT, R9, 0x8, P1 ;  /* 0x000000080900780c */ /* 0x000fe20000f04270 */
[----:B-1----:R-:W-:-:S03]  /*fb50*/  IMAD.IADD R36, R36, 0x1, R5 ;  /* 0x0000000124247824 */ /* 0x002fc600078e0205 */
        /* <DEDUP_REMOVED lines=39> */
[----:B------:R-:W-:-:S03]  /*fdd0*/  IMAD.IADD R9, R38, 0x1, R5 ;  /* 0x0000000126097824 */ /* 0x000fc600078e0205 */
[----:B------:R-:W-:Y:S02]  /*fde0*/  ISETP.LT.OR P0, PT, R11, 0x3a, P0 ;  /* 0x0000003a0b00780c */ /* 0x000fe40000701670 */
[----:B------:R-:W-:Y:S02]  /*fdf0*/  IMNMX R2, R9, R2, PT ;  /* 0x0000000209027217 */ /* 0x000fe40003800200 */
        /* <DEDUP_REMOVED lines=13> */
.L_x_1031:
[----:B------:R-:W-:-:S04]  /*fed0*/  MOV R0, c[0x0][0x32c] ;  /* 0x0000cb0000007a02 */ /* 0x000fc80000000f00 */
[----:B------:R-:W-:-:S13]  /*fee0*/  ISETP.NE.AND P0, PT, R0, 0x1, PT ;  /* 0x000000010000780c */ /* 0x000fda0003f05270 */
[----:B------:R-:W-:-:S05]  /*fef0*/  @P0 IMAD.HI.U32 R0, R16, c[0x0][0x330], RZ ;  /* 0x0000cc0010000a27 */ /* 0x000fca00078e00ff */
[----:B------:R-:W-:Y:S02]  /*ff00*/  @P0 SHF.R.U32.HI R16, RZ, c[0x0][0x334], R0 ;  /* 0x0000cd00ff100a19 */ /* 0x000fe40000011600 */
.L_x_1032:
[----:B------:R-:W-:Y:S05]  /*ff10*/  BSYNC B0 ;  /* 0x0000000000007941 */ /* 0x000fea0003800000 */
.L_x_1030:
[----:B------:R-:W-:-:S04]  /*ff20*/  IMAD R16, R16, c[0x0][0x32c], -R81 ;  /* 0x0000cb0010107a24 */ /* 0x000fc800078e0a51 */
[----:B------:R-:W-:-:S05]  /*ff30*/  IMAD.IADD R9, R16, 0x1, -R213 ;  /* 0x0000000110097824 */ /* 0x000fca00078e0ad5 */
[----:B------:R-:W-:Y:S02]  /*ff40*/  IADD3 R5, R9, c[0x0][0x32c], RZ ;  /* 0x0000cb0009057a10 */ /* 0x000fe40007ffe0ff */
[----:B------:R-:W-:Y:S02]  /*ff50*/  IMNMX R36, R36, R9, !PT ;  /* 0x0000000924247217 */ /* 0x000fe40007800200 */
[----:B------:R-:W-:Y:S02]  /*ff60*/  IMNMX R2, R2, R5, PT ;  /* 0x0000000502027217 */ /* 0x000fe40003800200 */
.L_x_1029:
        /* <DEDUP_REMOVED lines=74> */
[----:B------:R-:W-:Y:S02]  /*10410*/  FMNMX.FTZ R7, R32, R14, !PT ;  /* 0x0000000e20077209 */ /* 0x000fe40007810000 */
[----:B------:R-:W-:Y:S01]  /*10420*/  @P0 LEA R148, P1, R16, c[0x0][0x1c8], 0x1 ;  /* 0x0000720010940a11 */ /* 0x000fe200078208ff */
[----:B------:R-:W-:Y:S01]  /*10430*/  @P0 IMAD.IADD R0, R17, 0x1, R0 ;  /* 0x0000000111000824 */ /* 0x000fe200078e0200 */
[----:B------:R-:W-:Y:S02]  /*10440*/  FMNMX.FTZ R7, R28, R7, !PT ;  /* 0x000000071c077209 */ /* 0x000fe40007810000 */
[----:B------:R-:W-:Y:S02]  /*10450*/  FMNMX.FTZ R6, R34, R35, !PT ;  /* 0x0000002322067209 */ /* 0x000fe40007810000 */
[----:B------:R-:W-:Y:S02]  /*10460*/  FMNMX.FTZ R7, R12, R7, !PT ;  /* 0x000000070c077209 */ /* 0x000fe40007810000 */
[----:B------:R-:W-:-:S02]  /*10470*/  @P0 LEA.HI.X R149, R16, c[0x0][0x1cc], R0, 0x1, P1 ;  /* 0x0000730010950a11 */ /* 0x000fc400008f0c00 */
[----:B------:R-:W-:Y:S01]  /*10480*/  FMNMX.FTZ R7, R24, R7, !PT ;  /* 0x0000000718077209 */ /* 0x000fe20007810000 */
[----:B------:R-:W-:Y:S01]  /*10490*/  LDSM.16.MT88.4 R16, [R184+0x2900] ;  /* 0x00290000b810783b */ /* 0x000fe20000004200 */
        /* <DEDUP_REMOVED lines=23> */
[----:B------:R-:W-:Y:S01]  /*10610*/  @P0 LEA R146, P1, R203, R148, 0x1 ;  /* 0x00000094cb920211 */ /* 0x000fe200078208ff */
[----:B------:R-:W1:Y:S01]  /*10620*/  SHFL.BFLY PT, R7, R0, 0x2, 0x1f ;  /* 0x0c401f0000077f89 */ /* 0x000e6200000e0000 */
[----:B------:R-:W-:Y:S02]  /*10630*/  FMNMX.FTZ R6, R141, R6, !PT ;  /* 0x000000068d067209 */ /* 0x000fe40007810000 */
[----:B------:R-:W-:Y:S02]  /*10640*/  @P0 LEA.HI.X R147, R203, R149, R202, 0x1, P1 ;  /* 0x00000095cb930211 */ /* 0x000fe400008f0cca */
[----:B------:R-:W-:Y:S02]  /*10650*/  FMNMX.FTZ R6, R171, R6, !PT ;  /* 0x00000006ab067209 */ /* 0x000fe40007810000 */
[----:B-1----:R-:W-:-:S05]  /*10660*/  FMNMX.FTZ R7, R0, R7, !PT ;  /* 0x0000000700077209 */ /* 0x002fca0007810000 */
[----:B------:R-:W1:Y:S02]  /*10670*/  SHFL.BFLY PT, R2, R7, 0x1, 0x1f ;  /* 0x0c201f0007027f89 */ /* 0x000e6400000e0000 */
[----:B-1----:R-:W-:Y:S02]  /*10680*/  FMNMX.FTZ R2, R7, R2, !PT ;  /* 0x0000000207027209 */ /* 0x002fe40007810000 */
[----:B------:R-:W1:Y:S02]  /*10690*/  SHFL.BFLY PT, R7, R6, 0x2, 0x1f ;  /* 0x0c401f0006077f89 */ /* 0x000e6400000e0000 */
        /* <DEDUP_REMOVED lines=8> */
[--C-:B------:R-:W-:Y:S02]  /*10720*/  FFMA.FTZ R154, R10, c[0x0][0x2d0], -R179.reuse ;  /* 0x0000b4000a9a7a23 */ /* 0x100fe400000108b3 */
[--C-:B------:R-:W-:Y:S01]  /*10730*/  FFMA.FTZ R150, R8, c[0x0][0x2d0], -R179.reuse ;  /* 0x0000b40008967a23 */ /* 0x100fe200000108b3 */
[----:B-1----:R-:W-:Y:S01]  /*10740*/  FMNMX.FTZ R7, R6, R7, !PT ;  /* 0x0000000706077209 */ /* 0x002fe20007810000 */
[----:B------:R-:W-:-:S02]  /*10750*/  FFMA.FTZ R159, R24, c[0x0][0x2d0], -R179 ;  /* 0x0000b400189f7a23 */ /* 0x000fc400000108b3 */
[--C-:B------:R-:W-:Y:S01]  /*10760*/  FFMA.FTZ R153, R20, c[0x0][0x2d0], -R179.reuse ;  /* 0x0000b40014997a23 */ /* 0x100fe200000108b3 */
[----:B------:R-:W1:Y:S01]  /*10770*/  MUFU.EX2 R160, R160 ;  /* 0x000000a000a07308 */ /* 0x000e620000000800 */
[----:B------:R-:W2:Y:S01]  /*10780*/  SHFL.BFLY PT, R0, R7, 0x1, 0x1f ;  /* 0x0c201f0007007f89 */ /* 0x000ea200000e0000 */
[--C-:B------:R-:W-:Y:S02]  /*10790*/  FFMA.FTZ R169, R176, c[0x0][0x2d0], -R179.reuse ;  /* 0x0000b400b0a97a23 */ /* 0x100fe400000108b3 */
[--C-:B------:R-:W-:Y:S01]  /*107a0*/  FFMA.FTZ R167, R174, c[0x0][0x2d0], -R179.reuse ;  /* 0x0000b400aea77a23 */ /* 0x100fe200000108b3 */
[----:B------:R-:W-:Y:S01]  /*107b0*/  LDSM.16.MT88.4 R20, [R185+0x900] ;  /* 0x00090000b914783b */ /* 0x000fe20000004200 */
[--C-:B------:R-:W-:Y:S02]  /*107c0*/  FFMA.FTZ R166, R166, c[0x0][0x2d0], -R179.reuse ;  /* 0x0000b400a6a67a23 */ /* 0x100fe400000108b3 */
[----:B------:R-:W-:Y:S01]  /*107d0*/  MUFU.EX2 R158, R158 ;  /* 0x0000009e009e7308 */ /* 0x000fe20000000800 */
[----:B------:R-:W-:-:S02]  /*107e0*/  FFMA.FTZ R168, R168, c[0x0][0x2d0], -R179 ;  /* 0x0000b400a8a87a23 */ /* 0x000fc400000108b3 */
[--C-:B------:R-:W-:Y:S02]  /*107f0*/  FFMA.FTZ R180, R180, c[0x0][0x2d0], -R179.reuse ;  /* 0x0000b400b4b47a23 */ /* 0x100fe400000108b3 */
[----:B------:R-:W-:-:S03]  /*10800*/  FFMA.FTZ R217, R140, c[0x0][0x2d0], -R179 ;  /* 0x0000b4008cd97a23 */ /* 0x000fc600000108b3 */
[----:B------:R-:W3:Y:S01]  /*10810*/  MUFU.EX2 R155, R155 ;  /* 0x0000009b009b7308 */ /* 0x000ee20000000800 */
[----:B-1----:R-:W-:Y:S01]  /*10820*/  F2FP.PACK_AB R96, R160, R161 ;  /* 0x000000a1a060723e */ /* 0x002fe200000000ff */
[----:B------:R-:W-:-:S06]  /*10830*/  FADD.FTZ R161, R161, R160 ;  /* 0x000000a0a1a17221 */ /* 0x000fcc0000010000 */
[----:B------:R-:W-:Y:S01]  /*10840*/  MUFU.EX2 R159, R159 ;  /* 0x0000009f009f7308 */ /* 0x000fe20000000800 */
[----:B--2---:R-:W-:-:S04]  /*10850*/  FMNMX.FTZ R0, R7, R0, !PT ;  /* 0x0000000007007209 */ /* 0x004fc80007810000 */
[C---:B------:R-:W-:Y:S01]  /*10860*/  FSETP.NEU.FTZ.AND P1, PT, R0.reuse, -INF , PT ;  /* 0xff8000000000780b */ /* 0x040fe20003f3d000 */
[----:B------:R-:W-:Y:S01]  /*10870*/  FMUL.FTZ R170, R0, c[0x0][0x2d0] ;  /* 0x0000b40000aa7a20 */ /* 0x000fe20000410000 */
[C---:B---3--:R-:W-:Y:S01]  /*10880*/  F2FP.PACK_AB R98, R155.reuse, R158 ;  /* 0x0000009e9b62723e */ /* 0x048fe200000000ff */
[----:B------:R-:W-:Y:S01]  /*10890*/  MUFU.EX2 R154, R154 ;  /* 0x0000009a009a7308 */ /* 0x000fe20000000800 */
[----:B------:R-:W-:Y:S02]  /*108a0*/  FADD.FTZ R158, R158, R161 ;  /* 0x000000a19e9e7221 */ /* 0x000fe40000010000 */
[----:B------:R-:W-:Y:S02]  /*108b0*/  FSEL R170, R170, RZ, P1 ;  /* 0x000000ffaaaa7208 */ /* 0x000fe40000800000 */
[----:B------:R-:W-:-:S03]  /*108c0*/  FADD.FTZ R158, R155, R158 ;  /* 0x0000009e9b9e7221 */ /* 0x000fc60000010000 */
[--C-:B------:R-:W-:Y:S01]  /*108d0*/  FFMA.FTZ R163, R34, c[0x0][0x2d0], -R170.reuse ;  /* 0x0000b40022a37a23 */ /* 0x100fe200000108aa */
[----:B------:R-:W-:Y:S01]  /*108e0*/  MUFU.EX2 R153, R153 ;  /* 0x0000009900997308 */ /* 0x000fe20000000800 */
[--C-:B------:R-:W-:Y:S02]  /*108f0*/  FFMA.FTZ R162, R35, c[0x0][0x2d0], -R170.reuse ;  /* 0x0000b40023a27a23 */ /* 0x100fe400000108aa */
[--C-:B------:R-:W-:Y:S01]  /*10900*/  FFMA.FTZ R164, R5, c[0x0][0x2d0], -R170.reuse ;  /* 0x0000b40005a47a23 */ /* 0x100fe200000108aa */
[----:B------:R-:W-:Y:S01]  /*10910*/  LDSM.16.MT88.4 R32, [R184+0x900] ;  /* 0x00090000b820783b */ /* 0x000fe20000004200 */
[--C-:B------:R-:W-:Y:S02]  /*10920*/  FFMA.FTZ R157, R31, c[0x0][0x2d0], -R170.reuse ;  /* 0x0000b4001f9d7a23 */ /* 0x100fe400000108aa */
[--C-:B------:R-:W-:Y:S01]  /*10930*/  FFMA.FTZ R152, R11, c[0x0][0x2d0], -R170.reuse ;  /* 0x0000b4000b987a23 */ /* 0x100fe200000108aa */
[----:B------:R1:W2:Y:S01]  /*10940*/  LDSM.16.MT88.4 R4, [R3+0x4100] ;  /* 0x004100000304783b */ /* 0x0002a20000004200 */
[----:B------:R-:W-:Y:S01]  /*10950*/  MUFU.EX2 R163, R163 ;  /* 0x000000a300a37308 */ /* 0x000fe20000000800 */
[----:B------:R-:W-:-:S02]  /*10960*/  FFMA.FTZ R156, R13, c[0x0][0x2d0], -R170 ;  /* 0x0000b4000d9c7a23 */ /* 0x000fc400000108aa */
[--C-:B------:R-:W-:Y:S01]  /*10970*/  FFMA.FTZ R151, R27, c[0x0][0x2d0], -R170.reuse ;  /* 0x0000b4001b977a23 */ /* 0x100fe200000108aa */
[----:B------:R-:W-:Y:S01]  /*10980*/  LDSM.16.MT88.4 R12, [R165+0x2900] ;  /* 0x00290000a50c783b */ /* 0x000fe20000004200 */
[--C-:B------:R-:W-:Y:S02]  /*10990*/  FFMA.FTZ R173, R173, c[0x0][0x2d0], -R170.reuse ;  /* 0x0000b400adad7a23 */ /* 0x100fe400000108aa */
[--C-:B------:R-:W-:Y:S01]  /*109a0*/  FFMA.FTZ R174, R183, c[0x0][0x2d0], -R170.reuse ;  /* 0x0000b400b7ae7a23 */ /* 0x100fe200000108aa */
[----:B------:R-:W3:Y:S01]  /*109b0*/  MUFU.EX2 R162, R162 ;  /* 0x000000a200a27308 */ /* 0x000ee20000000800 */
[----:B------:R-:W-:Y:S01]  /*109c0*/  LDSM.16.MT88.4 R28, [R165+0x900] ;  /* 0x00090000a51c783b */ /* 0x000fe20000004200 */
[--C-:B------:R-:W-:Y:S02]  /*109d0*/  FFMA.FTZ R175, R175, c[0x0][0x2d0], -R170.reuse ;  /* 0x0000b400afaf7a23 */ /* 0x100fe400000108aa */
[----:B------:R-:W-:Y:S01]  /*109e0*/  FFMA.FTZ R176, R181, c[0x0][0x2d0], -R170 ;  /* 0x0000b400b5b07a23 */ /* 0x000fe200000108aa */
[----:B------:R-:W-:Y:S01]  /*109f0*/  LDSM.16.MT88.4 R24, [R172+0x2900] ;  /* 0x00290000ac18783b */ /* 0x000fe20000004200 */
[----:B------:R-:W-:-:S02]  /*10a00*/  FFMA.FTZ R181, R178, c[0x0][0x2d0], -R179 ;  /* 0x0000b400b2b57a23 */ /* 0x000fc400000108b3 */
[----:B------:R-:W-:Y:S01]  /*10a10*/  MUFU.EX2 R164, R164 ;  /* 0x000000a400a47308 */ /* 0x000fe20000000800 */
[----:B------:R-:W-:Y:S02]  /*10a20*/  FFMA.FTZ R178, R142, c[0x0][0x2d0], -R179 ;  /* 0x0000b4008eb27a23 */ /* 0x000fe400000108b3 */
[--C-:B------:R-:W-:Y:S02]  /*10a30*/  FFMA.FTZ R177, R177, c[0x0][0x2d0], -R170.reuse ;  /* 0x0000b400b1b17a23 */ /* 0x100fe400000108aa */
[--C-:B------:R-:W-:Y:S02]  /*10a40*/  FFMA.FTZ R182, R143, c[0x0][0x2d0], -R170.reuse ;  /* 0x0000b4008fb67a23 */ /* 0x100fe400000108aa */
[--C-:B-1----:R-:W-:Y:S01]  /*10a50*/  FFMA.FTZ R3, R9, c[0x0][0x2d0], -R170.reuse ;  /* 0x0000b40009037a23 */ /* 0x102fe200000108aa */
[----:B------:R-:W1:Y:S01]  /*10a60*/  MUFU.EX2 R157, R157 ;  /* 0x0000009d009d7308 */ /* 0x000e620000000800 */
[----:B------:R-:W4:Y:S01]  /*10a70*/  LDSM.16.MT88.4 R8, [R185+0x2900] ;  /* 0x00290000b908783b */ /* 0x000f220000004200 */
[----:B---3--:R-:W-:Y:S01]  /*10a80*/  F2FP.PACK_AB R97, R162, R163 ;  /* 0x000000a3a261723e */ /* 0x008fe200000000ff */
[----:B------:R-:W-:-:S02]  /*10a90*/  FFMA.FTZ R179, R141, c[0x0][0x2d0], -R170 ;  /* 0x0000b4008db37a23 */ /* 0x000fc400000108aa */
[----:B------:R-:W-:Y:S01]  /*10aa0*/  FFMA.FTZ R218, R171, c[0x0][0x2d0], -R170 ;  /* 0x0000b400abda7a23 */ /* 0x000fe200000108aa */
[----:B------:R-:W-:Y:S01]  /*10ab0*/  LDSM.16.MT88.4 R140, [R172+0x3900] ;  /* 0x00390000ac8c783b */ /* 0x000fe20000004200 */
[----:B------:R-:W-:Y:S01]  /*10ac0*/  FADD.FTZ R163, R163, R162 ;  /* 0x000000a2a3a37221 */ /* 0x000fe20000010000 */
[----:B------:R-:W-:Y:S01]  /*10ad0*/  MUFU.EX2 R150, R150 ;  /* 0x0000009600967308 */ /* 0x000fe20000000800 */
[----:B-1----:R-:W-:-:S07]  /*10ae0*/  F2FP.PACK_AB R99, R157, R164 ;  /* 0x000000a49d63723e */ /* 0x002fce00000000ff */
[----:B------:R-:W-:Y:S01]  /*10af0*/  MUFU.EX2 R156, R156 ;  /* 0x0000009c009c7308 */ /* 0x000fe20000000800 */
[----:B------:R-:W-:-:S04]  /*10b00*/  FADD.FTZ R164, R164, R163 ;  /* 0x000000a3a4a47221 */ /* 0x000fc80000010000 */
[----:B------:R-:W-:Y:S01]  /*10b10*/  FADD.FTZ R157, R157, R164 ;  /* 0x000000a49d9d7221 */ /* 0x000fe20000010000 */
[C---:B------:R-:W-:Y:S02]  /*10b20*/  HMMA.16816.F32 R36, R96.reuse, R40, RZ ;  /* 0x000000286024723c */ /* 0x040fe400000018ff */
[----:B------:R-:W1:Y:S06]  /*10b30*/  MUFU.EX2 R151, R151 ;  /* 0x0000009700977308 */ /* 0x000e6c0000000800 */
[C---:B------:R-:W-:Y:S02]  /*10b40*/  HMMA.16816.F32 R52, R96.reuse, R56, RZ ;  /* 0x000000386034723c */ /* 0x040fe400000018ff */
[----:B------:R-:W-:Y:S06]  /*10b50*/  MUFU.EX2 R152, R152 ;  /* 0x0000009800987308 */ /* 0x000fec0000000800 */
[C---:B------:R-:W-:Y:S02]  /*10b60*/  HMMA.16816.F32 R40, R96.reuse, R42, RZ ;  /* 0x0000002a6028723c */ /* 0x040fe400000018ff */
[----:B------:R-:W3:Y:S06]  /*10b70*/  MUFU.EX2 R3, R3 ;  /* 0x0000000300037308 */ /* 0x000eec0000000800 */
        /* <DEDUP_REMOVED lines=32> */
[C---:B------:R-:W-:Y:S08]  /*10d80*/  HMMA.16816.F32 R72, R96.reuse, R74, RZ ;  /* 0x0000004a6048723c */ /* 0x040ff000000018ff */
[C---:B------:R-:W-:Y:S08]  /*10d90*/  HMMA.16816.F32 R80, R96.reuse, R82, RZ ;  /* 0x000000526050723c */ /* 0x040ff000000018ff */
[C---:B------:R-:W-:Y:S08]  /*10da0*/  HMMA.16816.F32 R88, R96.reuse, R90, RZ ;  /* 0x0000005a6058723c */ /* 0x040ff000000018ff */
[C---:B--2---:R-:W-:Y:S07]  /*10db0*/  HMMA.16816.F32 R92, R96.reuse, R4, RZ ;  /* 0x00000004605c723c */ /* 0x044fee00000018ff */
[----:B------:R-:W-:Y:S01]  /*10dc0*/  F2FP.PACK_AB R4, R154, R159 ;  /* 0x0000009f9a04723e */ /* 0x000fe200000000ff */
[----:B------:R-:W-:Y:S01]  /*10dd0*/  HMMA.16816.F32 R96, R96, R6, RZ ;  /* 0x000000066060723c */ /* 0x000fe200000018ff */
[----:B-1----:R-:W-:Y:S01]  /*10de0*/  F2FP.PACK_AB R5, R151, R156 ;  /* 0x0000009c9705723e */ /* 0x002fe200000000ff */
[----:B------:R-:W-:-:S02]  /*10df0*/  FADD.FTZ R159, R159, R158 ;  /* 0x0000009e9f9f7221 */ /* 0x000fc40000010000 */
[----:B------:R-:W-:Y:S02]  /*10e00*/  FADD.FTZ R156, R156, R157 ;  /* 0x0000009d9c9c7221 */ /* 0x000fe40000010000 */
[----:B------:R-:W-:Y:S01]  /*10e10*/  FADD.FTZ R154, R154, R159 ;  /* 0x0000009f9a9a7221 */ /* 0x000fe20000010000 */
[----:B------:R-:W-:Y:S01]  /*10e20*/  F2FP.PACK_AB R6, R150, R153 ;  /* 0x000000999606723e */ /* 0x000fe200000000ff */
[----:B------:R-:W-:Y:S01]  /*10e30*/  FADD.FTZ R151, R151, R156 ;  /* 0x0000009c97977221 */ /* 0x000fe20000010000 */
[----:B---3--:R-:W-:Y:S01]  /*10e40*/  F2FP.PACK_AB R7, R3, R152 ;  /* 0x000000980307723e */ /* 0x008fe200000000ff */
[----:B------:R-:W-:Y:S02]  /*10e50*/  FADD.FTZ R153, R153, R154 ;  /* 0x0000009a99997221 */ /* 0x000fe40000010000 */
[----:B------:R-:W-:Y:S02]  /*10e60*/  FADD.FTZ R152, R152, R151 ;  /* 0x0000009798987221 */ /* 0x000fe40000010000 */
[----:B------:R-:W-:-:S02]  /*10e70*/  FADD.FTZ R153, R150, R153 ;  /* 0x0000009996997221 */ /* 0x000fc40000010000 */
[----:B----4-:R-:W-:Y:S01]  /*10e80*/  HMMA.16816.F32 R36, R4, R8, R36 ;  /* 0x000000080424723c */ /* 0x010fe20000001824 */
        /* <DEDUP_REMOVED lines=39> */
[----:B-----5:R-:W-:Y:S01]  /*11100*/  F2FP.PACK_AB R4, R169, R166 ;  /* 0x000000a6a904723e */ /* 0x020fe200000000ff */
        /* <DEDUP_REMOVED lines=108> */
.L_x_1034:
[----:B------:R-:W-:-:S13]  /*117d0*/  ISETP.NE.AND P0, PT, R3, 0x1, PT ;  /* 0x000000010300780c */ /* 0x000fda0003f05270 */
[----:B------:R-:W-:-:S05]  /*117e0*/  @P0 IMAD.HI.U32 R5, R6, c[0x0][0x330], RZ ;  /* 0x0000cc0006050a27 */ /* 0x000fca00078e00ff */
[----:B------:R-:W-:-:S05]  /*117f0*/  @P0 SHF.R.U32.HI R6, RZ, c[0x0][0x334], R5 ;  /* 0x0000cd00ff060a19 */ /* 0x000fca0000011605 */
.L_x_1035:
[----:B------:R-:W-:-:S05]  /*11800*/  IMAD R3, R6, R3, c[0x0][0x32c] ;  /* 0x0000cb0006037624 */ /* 0x000fca00078e0203 */
[----:B------:R-:W-:-:S04]  /*11810*/  IMNMX R4, R4, R3, PT ;  /* 0x0000000304047217 */ /* 0x000fc80003800200 */
.L_x_1033:
        /* <DEDUP_REMOVED lines=10> */
[C---:B------:R-:W-:Y:S01]  /*118c0*/  IADD3 RZ, P0, R206.reuse, 0x40, RZ ;  /* 0x00000040ceff7810 */ /* 0x040fe20007f1e0ff */
[----:B------:R-:W-:Y:S01]  /*118d0*/  IMAD.MOV.U32 R3, RZ, RZ, R0 ;  /* 0x000000ffff037224 */ /* 0x000fe200078e0000 */
[----:B------:R-:W-:Y:S01]  /*118e0*/  LOP3.LUT P1, RZ, R135, 0x2, RZ, 0xc0, !PT ;  /* 0x0000000287ff7812 */ /* 0x000fe2000782c0ff */
[----:B------:R-:W-:Y:S01]  /*118f0*/  IMAD.MOV.U32 R132, RZ, RZ, R2 ;  /* 0x000000ffff847224 */ /* 0x000fe200078e0002 */
[----:B------:R-:W-:Y:S01]  /*11900*/  IADD3 RZ, P2, R206, 0x80, RZ ;  /* 0x00000080ceff7810 */ /* 0x000fe20007f5e0ff */
[--C-:B------:R-:W-:Y:S01]  /*11910*/  IMAD.X R229, RZ, RZ, R211.reuse, P0 ;  /* 0x000000ffffe57224 */ /* 0x100fe200000e06d3 */
[----:B------:R-:W-:Y:S01]  /*11920*/  SEL R191, R191, 0xffffffe0, !P1 ;  /* 0xffffffe0bfbf7807 */ /* 0x000fe20004800000 */
[----:B------:R-:W-:Y:S01]  /*11930*/  IMAD.MOV.U32 R216, RZ, RZ, RZ ;  /* 0x000000ffffd87224 */ /* 0x000fe200078e00ff */
[C---:B------:R-:W-:Y:S01]  /*11940*/  IADD3 RZ, P1, R208.reuse, 0x40, RZ ;  /* 0x00000040d0ff7810 */ /* 0x040fe20007f3e0ff */
[----:B------:R-:W-:Y:S01]  /*11950*/  IMAD.X R228, RZ, RZ, R211, P2 ;  /* 0x000000ffffe47224 */ /* 0x000fe200010e06d3 */
[----:B------:R-:W-:Y:S01]  /*11960*/  IADD3 RZ, P0, R208, 0x80, RZ ;  /* 0x00000080d0ff7810 */ /* 0x000fe20007f1e0ff */
[----:B------:R-:W-:Y:S01]  /*11970*/  @P3 IMAD.HI.U32 R225, R212, c[0x0][0x2c8], RZ ;  /* 0x0000b200d4e13a27 */ /* 0x000fe200078e00ff */
[C---:B------:R-:W-:Y:S01]  /*11980*/  IADD3 R224, R206.reuse, 0x40, RZ ;  /* 0x00000040cee07810 */ /* 0x040fe20007ffe0ff */
[----:B------:R-:W-:Y:S01]  /*11990*/  ULDC UR8, c[0x0][0x324] ;  /* 0x0000c90000087ab9 */ /* 0x000fe20000000800 */
[----:B------:R-:W-:Y:S01]  /*119a0*/  IADD3 R223, R206, 0x80, RZ ;  /* 0x00000080cedf7810 */ /* 0x000fe20007ffe0ff */
[----:B------:R-:W-:Y:S01]  /*119b0*/  IMAD.X R227, RZ, RZ, R215, P1 ;  /* 0x000000ffffe37224 */ /* 0x000fe200008e06d7 */
[----:B------:R-:W-:Y:S01]  /*119c0*/  @P3 SHF.R.U32.HI R225, RZ, c[0x0][0x2cc], R225 ;  /* 0x0000b300ffe13a19 */ /* 0x000fe200000116e1 */
[----:B------:R-:W-:Y:S01]  /*119d0*/  IMAD.X R226, RZ, RZ, R215, P0 ;  /* 0x000000ffffe27224 */ /* 0x000fe200000e06d7 */
[C---:B------:R-:W-:Y:S01]  /*119e0*/  IADD3 R222, R208.reuse, 0x80, RZ ;  /* 0x00000080d0de7810 */ /* 0x040fe20007ffe0ff */
[----:B------:R-:W-:Y:S01]  /*119f0*/  ULOP3.LUT UR8, URZ, UR8, URZ, 0x33, !UPT ;  /* 0x000000083f087292 */ /* 0x000fe2000f8e333f */
[----:B------:R-:W-:Y:S01]  /*11a00*/  IADD3 R220, R208, 0x40, RZ ;  /* 0x00000040d0dc7810 */ /* 0x000fe20007ffe0ff */
[----:B------:R-:W-:-:S02]  /*11a10*/  UMOV UR5, 0x1 ;  /* 0x0000000100057882 */ /* 0x000fc40000000000 */
.L_x_1045:
[----:B------:R-:W-:Y:S04]  /*11a20*/  DEPBAR.LE SB0, 0x2 ;  /* 0x000080800000791a */ /* 0x000fe80000000000 */
[----:B------:R-:W-:Y:S01]  /*11a30*/  BAR.SYNC.DEFER_BLOCKING 0x0 ;  /* 0x0000000000007b1d */ /* 0x000fe20000010000 */
[----:B------:R-:W-:Y:S01]  /*11a40*/  UIMAD UR4, UR5, 0x6000, URZ ;  /* 0x00006000050478a4 */ /* 0x000fe2000f8e023f */
[----:B------:R-:W-:Y:S02]  /*11a50*/  ISETP.GE.AND P0, PT, R198, R221, PT ;  /* 0x000000ddc600720c */ /* 0x000fe40003f06270 */
[----:B------:R-:W-:Y:S02]  /*11a60*/  ISETP.NE.AND P2, PT, R193, 0x1, PT ;  /* 0x00000001c100780c */ /* 0x000fe40003f45270 */
[----:B------:R-:W-:Y:S02]  /*11a70*/  ISETP.GE.AND P3, PT, R195, 0x1, PT ;  /* 0x00000001c300780c */ /* 0x000fe40003f66270 */
[----:B------:R-:W-:Y:S05]  /*11a80*/  IADD3 R135, R190, UR4, RZ ;  /* 0x00000004be877c10 */ /* 0x000fea000fffe0ff */
[----:B------:R-:W-:Y:S02]  /*11a90*/  IMAD.IADD R133, R191, 0x1, R135 ;  /* 0x00000001bf857824 */ /* 0x000fe400078e0287 */
[----:B------:R-:W-:Y:S01]  /*11aa0*/  @!P0 IADD3 R28, R221, -0x1, RZ ;  /* 0xffffffffdd1c8810 */ /* 0x000fe20007ffe0ff */
[----:B------:R-:W-:Y:S02]  /*11ab0*/  @!P0 IMAD R179, R216, 0x6000, R204 ;  /* 0x00006000d8b38824 */ /* 0x000fe400078e02cc */
        /* <DEDUP_REMOVED lines=8> */
[----:B------:R-:W-:Y:S02]  /*11b40*/  @!P0 IMAD.IADD R33, R29, 0x1, R33 ;  /* 0x000000011d218824 */ /* 0x000fe400078e0221 */
[C---:B------:R-:W-:Y:S01]  /*11b50*/  @!P0 IMAD.SHL.U32 R29, R28.reuse, 0x40, RZ ;  /* 0x000000401c1d8824 */ /* 0x040fe200078e00ff */
[----:B------:R-:W3:Y:S02]  /*11b60*/  LDSM.16.M88.4 R148, [R190+UR4+0xd100] ;  /* 0x00d10004be94783b */ /* 0x000ee40008000200 */
[----:B------:R-:W-:Y:S02]  /*11b70*/  @!P0 SHF.L.U64.HI R33, R28, 0x6, R33 ;  /* 0x000000061c218819 */ /* 0x000fe40000010221 */
[----:B------:R-:W-:Y:S01]  /*11b80*/  @!P0 IADD3 R31, P1, R29, R206, RZ ;  /* 0x000000ce1d1f8210 */ /* 0x000fe20007f3e0ff */
[----:B------:R-:W4:Y:S04]  /*11b90*/  LDSM.16.M88.4 R152, [R190+UR4+0xd900] ;  /* 0x00d90004be98783b */ /* 0x000f280008000200 */
[----:B------:R-:W-:Y:S01]  /*11ba0*/  @!P0 IMAD.X R0, R33, 0x1, R211, P1 ;  /* 0x0000000121008824 */ /* 0x000fe200008e06d3 */
[C---:B------:R-:W-:Y:S01]  /*11bb0*/  @!P0 LEA R172, P1, R31.reuse, c[0x0][0x1f8], 0x1 ;  /* 0x00007e001fac8a11 */ /* 0x040fe200078208ff */
[----:B------:R-:W-:Y:S03]  /*11bc0*/  LDSM.16.M88.4 R156, [R133+0xd100] ;  /* 0x00d10000859c783b */ /* 0x000fe60000000200 */
[----:B------:R-:W-:Y:S02]  /*11bd0*/  @!P0 LEA.HI.X R173, R31, c[0x0][0x1fc], R0, 0x1, P1 ;  /* 0x00007f001fad8a11 */ /* 0x000fe400008f0c00 */
[----:B------:R-:W-:Y:S01]  /*11be0*/  @!P0 IADD3 R0, P1, R29, R224, RZ ;  /* 0x000000e01d008210 */ /* 0x000fe20007f3e0ff */
[----:B------:R-:W-:Y:S04]  /*11bf0*/  LDSM.16.M88.4 R160, [R133+0xd900] ;  /* 0x00d9000085a0783b */ /* 0x000fe80000000200 */
[----:B------:R-:W-:Y:S01]  /*11c00*/  @!P0 IMAD.X R31, R33, 0x1, R229, P1 ;  /* 0x00000001211f8824 */ /* 0x000fe200008e06e5 */
[C---:B------:R-:W-:Y:S04]  /*11c10*/  @!P0 LEA R174, P1, R0.reuse, c[0x0][0x1f8], 0x1 ;  /* 0x00007e0000ae8a11 */ /* 0x040fe800078208ff */
[----:B------:R-:W-:Y:S02]  /*11c20*/  @!P0 LEA.HI.X R175, R0, c[0x0][0x1fc], R31, 0x1, P1 ;  /* 0x00007f0000af8a11 */ /* 0x000fe400008f0c1f */
[----:B------:R-:W-:Y:S01]  /*11c30*/  @!P0 IADD3 R0, P1, R29, R223, RZ ;  /* 0x000000df1d008210 */ /* 0x000fe20007f3e0ff */
[C---:B-1----:R-:W-:Y:S04]  /*11c40*/  HMMA.16816.F32 R4, R136.reuse, R140, RZ ;  /* 0x0000008c8804723c */ /* 0x042fe800000018ff */
[--C-:B------:R-:W-:Y:S01]  /*11c50*/  @!P0 IMAD.X R31, R33, 0x1, R228.reuse, P1 ;  /* 0x00000001211f8824 */ /* 0x100fe200008e06e4 */
[C---:B------:R-:W-:Y:S03]  /*11c60*/  @!P0 LEA R176, P1, R0.reuse, c[0x0][0x1f8], 0x1 ;  /* 0x00007e0000b08a11 */ /* 0x040fe600078208ff */
[C---:B------:R-:W-:Y:S01]  /*11c70*/  HMMA.16816.F32 R8, R136.reuse, R142, RZ ;  /* 0x0000008e8808723c */ /* 0x040fe200000018ff */
[----:B------:R-:W-:Y:S03]  /*11c80*/  LDSM.16.M88.4 R140, [R188] ;  /* 0x00000000bc8c783b */ /* 0x000fe60000000200 */
[----:B------:R-:W-:Y:S02]  /*11c90*/  @!P0 LEA.HI.X R177, R0, c[0x0][0x1fc], R31, 0x1, P1 ;  /* 0x00007f0000b18a11 */ /* 0x000fe400008f0c1f */
[----:B------:R-:W-:Y:S02]  /*11ca0*/  @!P0 IADD3 R29, P1, R201, R29, RZ ;  /* 0x0000001dc91d8210 */ /* 0x000fe40007f3e0ff */
[C---:B--2---:R-:W-:Y:S04]  /*11cb0*/  HMMA.16816.F32 R12, R136.reuse, R144, RZ ;  /* 0x00000090880c723c */ /* 0x044fe800000018ff */
[----:B------:R-:W-:Y:S01]  /*11cc0*/  @!P0 IMAD.X R33, R200, 0x1, R33, P1 ;  /* 0x00000001c8218824 */ /* 0x000fe200008e0621 */
[----:B------:R-:W-:Y:S03]  /*11cd0*/  @!P0 IADD3 R0, P1, R29, R206, RZ ;  /* 0x000000ce1d008210 */ /* 0x000fe60007f3e0ff */
[C---:B------:R-:W-:Y:S01]  /*11ce0*/  HMMA.16816.F32 R16, R136.reuse, R146, RZ ;  /* 0x000000928810723c */ /* 0x040fe200000018ff */
[----:B------:R-:W1:Y:S03]  /*11cf0*/  LDSM.16.M88.4 R144, [R133+0xc100] ;  /* 0x00c100008590783b */ /* 0x000e660000000200 */
[----:B------:R-:W-:Y:S01]  /*11d00*/  @!P0 IMAD.X R31, R33, 0x1, R211, P1 ;  /* 0x00000001211f8824 */ /* 0x000fe200008e06d3 */
[C---:B------:R-:W-:Y:S03]  /*11d10*/  @!P0 LEA R180, P1, R0.reuse, c[0x0][0x1f8], 0x1 ;  /* 0x00007e0000b48a11 */ /* 0x040fe600078208ff */
[C---:B---3--:R-:W-:Y:S01]  /*11d20*/  HMMA.16816.F32 R20, R136.reuse, R148, RZ ;  /* 0x000000948814723c */ /* 0x048fe200000018ff */
[----:B------:R-:W-:Y:S03]  /*11d30*/  @!P0 LEA.HI.X R181, R0, c[0x0][0x1fc], R31, 0x1, P1 ;  /* 0x00007f0000b58a11 */ /* 0x000fe600008f0c1f */
[----:B------:R-:W-:Y:S04]  /*11d40*/  @!P0 IADD3 R0, P1, R29, R224, RZ ;  /* 0x000000e01d008210 */ /* 0x000fe80007f3e0ff */
[C---:B------:R-:W-:Y:S01]  /*11d50*/  HMMA.16816.F32 R24, R136.reuse, R150, RZ ;  /* 0x000000968818723c */ /* 0x040fe200000018ff */
[----:B------:R-:W-:Y:S01]  /*11d60*/  @!P0 IMAD.X R31, R33, 0x1, R229, P1 ;  /* 0x00000001211f8824 */ /* 0x000fe200008e06e5 */
[----:B------:R-:W2:Y:S02]  /*11d70*/  LDSM.16.M88.4 R148, [R133+0xc900] ;  /* 0x00c900008594783b */ /* 0x000ea40000000200 */
[C---:B------:R-:W-:Y:S03]  /*11d80*/  @!P0 LEA R182, P1, R0.reuse, c[0x0][0x1f8], 0x1 ;  /* 0x00007e0000b68a11 */ /* 0x040fe600078208ff */
[----:B------:R-:W-:Y:S01]  /*11d90*/  @!PT LDS RZ, [RZ] ;  /* 0x00000000fffff984 */ /* 0x000fe20000000800 */
[----:B------:R-:W-:Y:S01]  /*11da0*/  @!PT LDS RZ, [RZ] ;  /* 0x00000000fffff984 */ /* 0x000fe20000000800 */
[----:B------:R-:W-:Y:S01]  /*11db0*/  @!PT LDS RZ, [RZ] ;  /* 0x00000000fffff984 */ /* 0x000fe20000000800 */
[----:B------:R3:W-:Y:S01]  /*11dc0*/  @!P0 LDGSTS.E.BYPASS.LTC128B.128 [R179], [R172.64], !P5 ;  /* 0x00000000acb38fae */ /* 0x0007e2000e901d46 */
[----:B------:R-:W-:Y:S04]  /*11dd0*/  @!P0 LEA.HI.X R183, R0, c[0x0][0x1fc], R31, 0x1, P1 ;  /* 0x00007f0000b78a11 */ /* 0x000fe800008f0c1f */
[----:B------:R-:W-:Y:S01]  /*11de0*/  @!P0 IADD3 R0, P1, R29, R223, RZ ;  /* 0x000000df1d008210 */ /* 0x000fe20007f3e0ff */
[----:B------:R3:W-:Y:S01]  /*11df0*/  @!P0 LDGSTS.E.BYPASS.LTC128B.128 [R179+0x2000], [R174.64], !P4 ;  /* 0x02000000aeb38fae */ /* 0x0007e2000e101d46 */
[C---:B----4-:R-:W-:Y:S03]  /*11e00*/  HMMA.16816.F32 R28, R136.reuse, R152, RZ ;  /* 0x00000098881c723c */ /* 0x050fe600000018ff */
[----:B------:R-:W-:Y:S01]  /*11e10*/  @!P0 IMAD.X R33, R33, 0x1, R228, P1 ;  /* 0x0000000121218824 */ /* 0x000fe200008e06e4 */
[C---:B------:R-:W-:Y:S01]  /*11e20*/  @!P0 LEA R232, P1, R0.reuse, c[0x0][0x1f8], 0x1 ;  /* 0x00007e0000e88a11 */ /* 0x040fe200078208ff */
[----:B------:R4:W-:Y:S03]  /*11e30*/  @!P0 LDGSTS.E.BYPASS.LTC128B.128 [R179+0x4000], [R176.64], !P6 ;  /* 0x04000000b0b38fae */ /* 0x0009e6000f101d46 */
[----:B------:R-:W-:Y:S01]  /*11e40*/  @!P0 LEA.HI.X R233, R0, c[0x0][0x1fc], R33, 0x1, P1 ;  /* 0x00007f0000e98a11 */ /* 0x000fe200008f0c21 */
[----:B------:R-:W-:Y:S01]  /*11e50*/  IMAD.IADD R0, R134, 0x1, R135 ;  /* 0x0000000186007824 */ /* 0x000fe200078e0287 */
[----:B------:R-:W-:Y:S01]  /*11e60*/  HMMA.16816.F32 R32, R136, R154, RZ ;  /* 0x0000009a8820723c */ /* 0x000fe200000018ff */
[----:B------:R4:W-:Y:S01]  /*11e70*/  @!P0 LDGSTS.E.BYPASS.LTC128B.128 [R179+0x1000], [R180.64], !P5 ;  /* 0x01000000b4b38fae */ /* 0x0009e2000e901d46 */
[----:B------:R-:W-:Y:S04]  /*11e80*/  IADD3 R135, R191, R135, R134 ;  /* 0x00000087bf877210 */ /* 0x000fe80007ffe086 */
[----:B------:R4:W-:Y:S02]  /*11e90*/  @!P0 LDGSTS.E.BYPASS.LTC128B.128 [R179+0x3000], [R182.64], !P4 ;  /* 0x03000000b6b38fae */ /* 0x0009e4000e101d46 */
[C---:B-1----:R-:W-:Y:S03]  /*11ea0*/  HMMA.16816.F32 R4, R140.reuse, R144, R4 ;  /* 0x000000908c04723c */ /* 0x042fe60000001804 */
[----:B------:R4:W-:Y:S02]  /*11eb0*/  @!P0 LDGSTS.E.BYPASS.LTC128B.128 [R179+0x5000], [R232.64], !P6 ;  /* 0x05000000e8b38fae */ /* 0x0009e4000f101d46 */
[C---:B------:R-:W-:Y:S02]  /*11ec0*/  ISETP.GE.AND P0, PT, R216.reuse, 0x1, PT ;  /* 0x00000001d800780c */ /* 0x040fe40003f06270 */
[----:B------:R-:W-:Y:S01]  /*11ed0*/  IADD3 R216, R216, 0x1, RZ ;  /* 0x00000001d8d87810 */ /* 0x000fe20007ffe0ff */
[C---:B------:R-:W-:Y:S01]  /*11ee0*/  HMMA.16816.F32 R8, R140.reuse, R146, R8 ;  /* 0x000000928c08723c */ /* 0x040fe20000001808 */
[----:B------:R-:W-:Y:S03]  /*11ef0*/  LDSM.16.M88.4 R136, [R187] ;  /* 0x00000000bb88783b */ /* 0x000fe60000000200 */
[----:B------:R-:W-:Y:S02]  /*11f00*/  SEL R216, R216, RZ, !P0 ;  /* 0x000000ffd8d87207 */ /* 0x000fe40004000000 */
[----:B------:R-:W1:Y:S02]  /*11f10*/  LDSM.16.M88.4 R152, [R0+0xc100] ;  /* 0x00c100000098783b */ /* 0x000e640000000200 */
[C---:B--2---:R-:W-:Y:S03]  /*11f20*/  HMMA.16816.F32 R12, R140.reuse, R148, R12 ;  /* 0x000000948c0c723c */ /* 0x044fe6000000180c */
[----:B------:R-:W2:Y:S05]  /*11f30*/  LDSM.16.M88.4 R164, [R0+0xc900] ;  /* 0x00c9000000a4783b */ /* 0x000eaa0000000200 */
[C---:B------:R-:W-:Y:S01]  /*11f40*/  HMMA.16816.F32 R16, R140.reuse, R150, R16 ;  /* 0x000000968c10723c */ /* 0x040fe20000001810 */
[----:B------:R-:W5:Y:S05]  /*11f50*/  LDSM.16.M88.4 R168, [R0+0xd100] ;  /* 0x00d1000000a8783b */ /* 0x000f6a0000000200 */
[----:B---3--:R-:W3:Y:S02]  /*11f60*/  LDSM.16.M88.4 R172, [R0+0xd900] ;  /* 0x00d9000000ac783b */ /* 0x008ee40000000200 */
[C---:B------:R-:W-:Y:S03]  /*11f70*/  HMMA.16816.F32 R20, R140.reuse, R156, R20 ;  /* 0x0000009c8c14723c */ /* 0x040fe60000001814 */
[----:B------:R-:W-:Y:S05]  /*11f80*/  LDSM.16.M88.4 R144, [R186] ;  /* 0x00000000ba90783b */ /* 0x000fea0000000200 */
[C---:B------:R-:W-:Y:S01]  /*11f90*/  HMMA.16816.F32 R24, R140.reuse, R158, R24 ;  /* 0x0000009e8c18723c */ /* 0x040fe20000001818 */
[----:B------:R-:W3:Y:S05]  /*11fa0*/  LDSM.16.M88.4 R148, [R2+0xc100] ;  /* 0x00c100000294783b */ /* 0x000eea0000000200 */
[----:B------:R-:W3:Y:S02]  /*11fb0*/  LDSM.16.M88.4 R156, [R2+0xc900] ;  /* 0x00c90000029c783b */ /* 0x000ee40000000200 */
[C---:B------:R-:W-:Y:S03]  /*11fc0*/  HMMA.16816.F32 R28, R140.reuse, R160, R28 ;  /* 0x000000a08c1c723c */ /* 0x040fe6000000181c */
[----:B----4-:R-:W4:Y:S05]  /*11fd0*/  LDSM.16.M88.4 R176, [R2+0xd100] ;  /* 0x00d1000002b0783b */ /* 0x010f2a0000000200 */
[----:B------:R-:W-:Y:S01]  /*11fe0*/  HMMA.16816.F32 R32, R140, R162, R32 ;  /* 0x000000a28c20723c */ /* 0x000fe20000001820 */
[----:B------:R-:W3:Y:S05]  /*11ff0*/  LDSM.16.M88.4 R180, [R2+0xd900] ;  /* 0x00d9000002b4783b */ /* 0x000eea0000000200 */
[----:B------:R-:W-:Y:S02]  /*12000*/  LDSM.16.M88.4 R140, [R192+0x4000] ;  /* 0x00400000c08c783b */ /* 0x000fe40000000200 */
[C---:B-1----:R-:W-:Y:S03]  /*12010*/  HMMA.16816.F32 R4, R136.reuse, R152, R4 ;  /* 0x000000988804723c */ /* 0x042fe60000001804 */
[----:B------:R-:W-:Y:S05]  /*12020*/  LDSM.16.M88.4 R160, [R190+UR4+0xe900] ;  /* 0x00e90004bea0783b */ /* 0x000fea0008000200 */
[C---:B------:R-:W-:Y:S01]  /*12030*/  HMMA.16816.F32 R8, R136.reuse, R154, R8 ;  /* 0x0000009a8808723c */ /* 0x040fe20000001808 */
[----:B------:R-:W1:Y:S05]  /*12040*/  LDSM.16.M88.4 R152, [R190+UR4+0xe100] ;  /* 0x00e10004be98783b */ /* 0x000e6a0008000200 */
[----:B------:R-:W0:Y:S02]  /*12050*/  LDGDEPBAR ;  /* 0x00000000000079af */ /* 0x000e240000000000 */
[C---:B--2---:R-:W-:Y:S08]  /*12060*/  HMMA.16816.F32 R12, R136.reuse, R164, R12 ;  /* 0x000000a4880c723c */ /* 0x044ff0000000180c */
[C---:B------:R-:W-:Y:S01]  /*12070*/  HMMA.16816.F32 R16, R136.reuse, R166, R16 ;  /* 0x000000a68810723c */ /* 0x040fe20000001810 */
[----:B------:R-:W2:Y:S07]  /*12080*/  LDSM.16.M88.4 R164, [R190+UR4+0xf100] ;  /* 0x00f10004bea4783b */ /* 0x000eae0008000200 */
[C---:B-----5:R-:W-:Y:S08]  /*12090*/  HMMA.16816.F32 R20, R136.reuse, R168, R20 ;  /* 0x000000a88814723c */ /* 0x060ff00000001814 */
[C---:B------:R-:W-:Y:S01]  /*120a0*/  HMMA.16816.F32 R24, R136.reuse, R170, R24 ;  /* 0x000000aa8818723c */ /* 0x040fe20000001818 */
[----:B------:R-:W5:Y:S07]  /*120b0*/  LDSM.16.M88.4 R168, [R190+UR4+0xf900] ;  /* 0x00f90004bea8783b */ /* 0x000f6e0008000200 */
[C---:B---3--:R-:W-:Y:S08]  /*120c0*/  HMMA.16816.F32 R28, R136.reuse, R172, R28 ;  /* 0x000000ac881c723c */ /* 0x048ff0000000181c */
        /* <DEDUP_REMOVED lines=8> */
[----:B------:R-:W2:Y:S07]  /*12150*/  LDSM.16.M88.4 R156, [R133+0xe900] ;  /* 0x00e90000859c783b */ /* 0x000eae0000000200 */
[C---:B----4-:R-:W-:Y:S08]  /*12160*/  HMMA.16816.F32 R20, R144.reuse, R176, R20 ;  /* 0x000000b09014723c */ /* 0x050ff00000001814 */
[C---:B------:R-:W-:Y:S01]  /*12170*/  HMMA.16816.F32 R24, R144.reuse, R178, R24 ;  /* 0x000000b29018723c */ /* 0x040fe20000001818 */
[----:B------:R-:W4:Y:S07]  /*12180*/  LDSM.16.M88.4 R176, [R133+0xf900] ;  /* 0x00f9000085b0783b */ /* 0x000f2e0000000200 */
[C---:B------:R-:W-:Y:S08]  /*12190*/  HMMA.16816.F32 R28, R144.reuse, R180, R28 ;  /* 0x000000b4901c723c */ /* 0x040ff0000000181c */
[----:B------:R-:W-:Y:S01]  /*121a0*/  HMMA.16816.F32 R32, R144, R182, R32 ;  /* 0x000000b69020723c */ /* 0x000fe20000001820 */
[----:B------:R-:W-:Y:S05]  /*121b0*/  LDSM.16.M88.4 R144, [R187+0x4000] ;  /* 0x00400000bb90783b */ /* 0x000fea0000000200 */
[----:B------:R-:W-:Y:S02]  /*121c0*/  LDSM.16.M88.4 R180, [R0+0xf900] ;  /* 0x00f9000000b4783b */ /* 0x000fe40000000200 */
        /* <DEDUP_REMOVED lines=9> */
[C---:B-----5:R-:W-:Y:S08]  /*12260*/  HMMA.16816.F32 R28, R140.reuse, R168, R28 ;  /* 0x000000a88c1c723c */ /* 0x060ff0000000181c */
[----:B------:R-:W-:Y:S01]  /*12270*/  HMMA.16816.F32 R32, R140, R170, R32 ;  /* 0x000000aa8c20723c */ /* 0x000fe20000001820 */
[----:B------:R-:W-:Y:S05]  /*12280*/  LDSM.16.M88.4 R140, [R186+0x4000] ;  /* 0x00400000ba8c783b */ /* 0x000fea0000000200 */
        /* <DEDUP_REMOVED lines=9> */
[----:B------:R-:W2:Y:S07]  /*12320*/  LDSM.16.M88.4 R172, [R135+0xf900] ;  /* 0x00f9000087ac783b */ /* 0x000eae0000000200 */
[C---:B----4-:R-:W-:Y:S08]  /*12330*/  HMMA.16816.F32 R28, R136.reuse, R176, R28 ;  /* 0x000000b0881c723c */ /* 0x050ff0000000181c */
[----:B------:R-:W-:Y:S01]  /*12340*/  HMMA.16816.F32 R32, R136, R178, R32 ;  /* 0x000000b28820723c */ /* 0x000fe20000001820 */
[----:B------:R-:W-:Y:S05]  /*12350*/  LDSM.16.M88.4 R136, [R192+0x8000] ;  /* 0x00800000c088783b */ /* 0x000fea0000000200 */
[----:B------:R-:W-:Y:S02]  /*12360*/  LDSM.16.M88.4 R176, [R190+UR4+0x11900] ;  /* 0x01190004beb0783b */ /* 0x000fe40008000200 */
[C---:B-1----:R-:W-:Y:S08]  /*12370*/  HMMA.16816.F32 R4, R144.reuse, R152, R4 ;  /* 0x000000989004723c */ /* 0x042ff00000001804 */
[C---:B------:R-:W-:Y:S01]  /*12380*/  HMMA.16816.F32 R8, R144.reuse, R154, R8 ;  /* 0x0000009a9008723c */ /* 0x040fe20000001808 */
[----:B------:R-:W1:Y:S07]  /*12390*/  LDSM.16.M88.4 R152, [R190+UR4+0x10100] ;  /* 0x01010004be98783b */ /* 0x000e6e0008000200 */
[C---:B------:R-:W-:Y:S08]  /*123a0*/  HMMA.16816.F32 R12, R144.reuse, R160, R12 ;  /* 0x000000a0900c723c */ /* 0x040ff0000000180c */
[C---:B------:R-:W-:Y:S01]  /*123b0*/  HMMA.16816.F32 R16, R144.reuse, R162, R16 ;  /* 0x000000a29010723c */ /* 0x040fe20000001810 */
[----:B------:R-:W4:Y:S07]  /*123c0*/  LDSM.16.M88.4 R160, [R190+UR4+0x10900] ;  /* 0x01090004bea0783b */ /* 0x000f2e0008000200 */
[C---:B--2---:R-:W-:Y:S08]  /*123d0*/  HMMA.16816.F32 R20, R144.reuse, R164, R20 ;  /* 0x000000a49014723c */ /* 0x044ff00000001814 */
[C---:B------:R-:W-:Y:S01]  /*123e0*/  HMMA.16816.F32 R24, R144.reuse, R166, R24 ;  /* 0x000000a69018723c */ /* 0x040fe20000001818 */
[----:B------:R-:W2:Y:S07]  /*123f0*/  LDSM.16.M88.4 R164, [R190+UR4+0x11100] ;  /* 0x01110004bea4783b */ /* 0x000eae0008000200 */
[C---:B------:R-:W-:Y:S08]  /*12400*/  HMMA.16816.F32 R28, R144.reuse, R180, R28 ;  /* 0x000000b4901c723c */ /* 0x040ff0000000181c */
[----:B------:R-:W-:Y:S01]  /*12410*/  HMMA.16816.F32 R32, R144, R182, R32 ;  /* 0x000000b69020723c */ /* 0x000fe20000001820 */
[----:B------:R-:W-:Y:S05]  /*12420*/  LDSM.16.M88.4 R144, [R188+0x8000] ;  /* 0x00800000bc90783b */ /* 0x000fea0000000200 */
[----:B------:R-:W-:Y:S02]  /*12430*/  LDSM.16.M88.4 R180, [R133+0x11900] ;  /* 0x0119000085b4783b */ /* 0x000fe40000000200 */
[C---:B---3--:R-:W-:Y:S08]  /*12440*/  HMMA.16816.F32 R4, R140.reuse, R148, R4 ;  /* 0x000000948c04723c */ /* 0x048ff00000001804 */
[C---:B------:R-:W-:Y:S01]  /*12450*/  HMMA.16816.F32 R8, R140.reuse, R150, R8 ;  /* 0x000000968c08723c */ /* 0x040fe20000001808 */
[----:B------:R-:W3:Y:S07]  /*12460*/  LDSM.16.M88.4 R148, [R133+0x10100] ;  /* 0x010100008594783b */ /* 0x000eee0000000200 */
[C---:B-----5:R-:W-:Y:S08]  /*12470*/  HMMA.16816.F32 R12, R140.reuse, R156, R12 ;  /* 0x0000009c8c0c723c */ /* 0x060ff0000000180c */
[C---:B------:R-:W-:Y:S01]  /*12480*/  HMMA.16816.F32 R16, R140.reuse, R158, R16 ;  /* 0x0000009e8c10723c */ /* 0x040fe20000001810 */
[----:B------:R-:W5:Y:S07]  /*12490*/  LDSM.16.M88.4 R156, [R133+0x10900] ;  /* 0x01090000859c783b */ /* 0x000f6e0000000200 */
[C---:B------:R-:W-:Y:S08]  /*124a0*/  HMMA.16816.F32 R20, R140.reuse, R168, R20 ;  /* 0x000000a88c14723c */ /* 0x040ff00000001814 */
[C---:B------:R-:W-:Y:S01]  /*124b0*/  HMMA.16816.F32 R24, R140.reuse, R170, R24 ;  /* 0x000000aa8c18723c */ /* 0x040fe20000001818 */
[----:B------:R-:W2:Y:S07]  /*124c0*/  LDSM.16.M88.4 R168, [R133+0x11100] ;  /* 0x0111000085a8783b */ /* 0x000eae0000000200 */
[C---:B------:R-:W-:Y:S08]  /*124d0*/  HMMA.16816.F32 R28, R140.reuse, R172, R28 ;  /* 0x000000ac8c1c723c */ /* 0x040ff0000000181c */
[----:B------:R-:W-:Y:S01]  /*124e0*/  HMMA.16816.F32 R32, R140, R174, R32 ;  /* 0x000000ae8c20723c */ /* 0x000fe20000001820 */
[----:B------:R-:W-:Y:S07]  /*124f0*/  LDSM.16.M88.4 R140, [R187+0x8000] ;  /* 0x00800000bb8c783b */ /* 0x000fee0000000200 */
        /* <DEDUP_REMOVED lines=8> */
[----:B------:R-:W-:Y:S07]  /*12580*/  LDSM.16.M88.4 R164, [R135+0x11100] ;  /* 0x0111000087a4783b */ /* 0x000fee0000000200 */
[C---:B------:R-:W-:Y:S08]  /*12590*/  HMMA.16816.F32 R28, R136.reuse, R176, R28 ;  /* 0x000000b0881c723c */ /* 0x040ff0000000181c */
[----:B------:R-:W-:Y:S01]  /*125a0*/  HMMA.16816.F32 R32, R136, R178, R32 ;  /* 0x000000b28820723c */ /* 0x000fe20000001820 */
[----:B------:R-:W2:Y:S07]  /*125b0*/  LDSM.16.M88.4 R136, [R0+0x11100] ;  /* 0x011100000088783b */ /* 0x000eae0000000200 */
[C---:B---3--:R-:W-:Y:S08]  /*125c0*/  HMMA.16816.F32 R4, R144.reuse, R148, R4 ;  /* 0x000000949004723c */ /* 0x048ff00000001804 */
[C---:B------:R-:W-:Y:S01]  /*125d0*/  HMMA.16816.F32 R8, R144.reuse, R150, R8 ;  /* 0x000000969008723c */ /* 0x040fe20000001808 */
[----:B------:R-:W-:Y:S07]  /*125e0*/  LDSM.16.M88.4 R148, [R186+0x8000] ;  /* 0x00800000ba94783b */ /* 0x000fee0000000200 */
[C---:B-----5:R-:W-:Y:S08]  /*125f0*/  HMMA.16816.F32 R12, R144.reuse, R156, R12 ;  /* 0x0000009c900c723c */ /* 0x060ff0000000180c */
[C---:B------:R-:W-:Y:S01]  /*12600*/  HMMA.16816.F32 R16, R144.reuse, R158, R16 ;  /* 0x0000009e9010723c */ /* 0x040fe20000001810 */
[----:B------:R-:W-:Y:S07]  /*12610*/  LDSM.16.M88.4 R156, [R135+0x10900] ;  /* 0x01090000879c783b */ /* 0x000fee0000000200 */
[C---:B------:R-:W-:Y:S08]  /*12620*/  HMMA.16816.F32 R20, R144.reuse, R168, R20 ;  /* 0x000000a89014723c */ /* 0x040ff00000001814 */
[C---:B------:R-:W-:Y:S08]  /*12630*/  HMMA.16816.F32 R24, R144.reuse, R170, R24 ;  /* 0x000000aa9018723c */ /* 0x040ff00000001818 */
[C---:B------:R-:W-:Y:S08]  /*12640*/  HMMA.16816.F32 R28, R144.reuse, R180, R28 ;  /* 0x000000b4901c723c */ /* 0x040ff0000000181c */
[----:B------:R-:W-:Y:S01]  /*12650*/  HMMA.16816.F32 R32, R144, R182, R32 ;  /* 0x000000b69020723c */ /* 0x000fe20000001820 */
[----:B------:R3:W5:Y:S07]  /*12660*/  LDSM.16.M88.4 R144, [R0+0x11900] ;  /* 0x011900000090783b */ /* 0x00076e0000000200 */
[C---:B-1----:R-:W-:Y:S08]  /*12670*/  HMMA.16816.F32 R4, R140.reuse, R152, R4 ;  /* 0x000000988c04723c */ /* 0x042ff00000001804 */
[C---:B------:R-:W-:Y:S01]  /*12680*/  HMMA.16816.F32 R8, R140.reuse, R154, R8 ;  /* 0x0000009a8c08723c */ /* 0x040fe20000001808 */
[----:B------:R1:W5:Y:S07]  /*12690*/  LDSM.16.M88.4 R152, [R2+0x10100] ;  /* 0x010100000298783b */ /* 0x00036e0000000200 */
[C---:B----4-:R-:W-:Y:S04]  /*126a0*/  HMMA.16816.F32 R12, R140.reuse, R160, R12 ;  /* 0x000000a08c0c723c */ /* 0x050fe8000000180c */
[----:B---3--:R-:W-:Y:S02]  /*126b0*/  IMAD.MOV.U32 R0, RZ, RZ, R212 ;  /* 0x000000ffff007224 */ /* 0x008fe400078e00d4 */
[----:B------:R-:W-:Y:S02]  /*126c0*/  @P2 IMAD.MOV.U32 R0, RZ, RZ, R225 ;  /* 0x000000ffff002224 */ /* 0x000fe400078e00e1 */
[C---:B------:R-:W-:Y:S01]  /*126d0*/  HMMA.16816.F32 R16, R140.reuse, R162, R16 ;  /* 0x000000a28c10723c */ /* 0x040fe20000001810 */
[----:B------:R-:W3:Y:S07]  /*126e0*/  LDSM.16.M88.4 R160, [R135+0x11900] ;  /* 0x0119000087a0783b */ /* 0x000eee0000000200 */
[C---:B--2---:R-:W-:Y:S04]  /*126f0*/  HMMA.16816.F32 R20, R140.reuse, R136, R20 ;  /* 0x000000888c14723c */ /* 0x044fe80000001814 */
[----:B-1----:R-:W-:Y:S04]  /*12700*/  IMAD.SHL.U32 R2, R221, 0x40, RZ ;  /* 0x00000040dd027824 */ /* 0x002fe800078e00ff */
[C---:B------:R-:W-:Y:S08]  /*12710*/  HMMA.16816.F32 R24, R140.reuse, R138, R24 ;  /* 0x0000008a8c18723c */ /* 0x040ff00000001818 */
[C---:B-----5:R-:W-:Y:S08]  /*12720*/  HMMA.16816.F32 R28, R140.reuse, R144, R28 ;  /* 0x000000908c1c723c */ /* 0x060ff0000000181c */
[----:B------:R-:W-:Y:S08]  /*12730*/  HMMA.16816.F32 R32, R140, R146, R32 ;  /* 0x000000928c20723c */ /* 0x000ff00000001820 */
[C---:B------:R-:W-:Y:S08]  /*12740*/  HMMA.16816.F32 R4, R148.reuse, R152, R4 ;  /* 0x000000989404723c */ /* 0x040ff00000001804 */
[C---:B------:R-:W-:Y:S08]  /*12750*/  HMMA.16816.F32 R8, R148.reuse, R154, R8 ;  /* 0x0000009a9408723c */ /* 0x040ff00000001808 */
[C---:B------:R-:W-:Y:S08]  /*12760*/  HMMA.16816.F32 R12, R148.reuse, R156, R12 ;  /* 0x0000009c940c723c */ /* 0x040ff0000000180c */
[C---:B------:R-:W-:Y:S08]  /*12770*/  HMMA.16816.F32 R16, R148.reuse, R158, R16 ;  /* 0x0000009e9410723c */ /* 0x040ff00000001810 */
[C---:B------:R-:W-:Y:S08]  /*12780*/  HMMA.16816.F32 R20, R148.reuse, R164, R20 ;  /* 0x000000a49414723c */ /* 0x040ff00000001814 */
[C---:B------:R-:W-:Y:S08]  /*12790*/  HMMA.16816.F32 R24, R148.reuse, R166, R24 ;  /* 0x000000a69418723c */ /* 0x040ff00000001818 */
[C---:B---3--:R-:W-:Y:S01]  /*127a0*/  HMMA.16816.F32 R28, R148.reuse, R160, R28 ;  /* 0x000000a0941c723c */ /* 0x048fe2000000181c */
[----:B------:R-:W1:Y:S07]  /*127b0*/  SHFL.IDX PT, R161, R0, RZ, 0x1c1f ;  /* 0x001c1fff00a17589 */ /* 0x000e6e00000e0000 */
[----:B------:R-:W-:Y:S07]  /*127c0*/  HMMA.16816.F32 R32, R148, R162, R32 ;  /* 0x000000a29420723c */ /* 0x000fee0000001820 */
[----:B------:R-:W-:Y:S05]  /*127d0*/  IADD3 R162, -R213, 0x1, -R2 ;  /* 0x00000001d5a27810 */ /* 0x000fea0007ffe902 */
[----:B------:R-:W-:Y:S04]  /*127e0*/  IADD3 R162, -R199, R162, R194 ;  /* 0x000000a2c7a27210 */ /* 0x000fe80007ffe1c2 */
[C---:B------:R-:W-:Y:S02]  /*127f0*/  IADD3 R164, R162.reuse, c[0x0][0x328], RZ ;  /* 0x0000ca00a2a47a10 */ /* 0x040fe40007ffe0ff */
[----:B------:R-:W-:Y:S03]  /*12800*/  IADD3 R162, R162, UR8, RZ ;  /* 0x00000008a2a27c10 */ /* 0x000fe6000fffe0ff */
[--C-:B-1----:R-:W-:Y:S02]  /*12810*/  IMAD.IADD R166, R164, 0x1, R161.reuse ;  /* 0x00000001a4a67824 */ /* 0x102fe400078e02a1 */
[----:B------:R-:W-:Y:S01]  /*12820*/  IMAD.IADD R165, R162, 0x1, R161 ;  /* 0x00000001a2a57824 */ /* 0x000fe200078e02a1 */
        /* <DEDUP_REMOVED lines=14> */
.L_x_1039:
[----:B------:R-:W-:Y:S04]  /*12910*/  MOV R133, c[0x0][0x32c] ;  /* 0x0000cb0000857a02 */ /* 0x000fe80000000f00 */
[----:B------:R-:W-:Y:S11]  /*12920*/  ISETP.NE.AND P0, PT, R133, 0x1, PT ;  /* 0x000000018500780c */ /* 0x000ff60003f05270 */
[----:B------:R-:W-:Y:S02]  /*12930*/  @!UPT UIADD3 URZ, URZ, URZ, URZ ;  /* 0x0000003f3f3ff290 */ /* 0x000fe4000fffe03f */
[----:B------:R-:W-:Y:S05]  /*12940*/  @P0 IMAD.HI.U32 R133, R161, c[0x0][0x330], RZ ;  /* 0x0000cc00a1850a27 */ /* 0x000fea00078e00ff */
[----:B------:R-:W-:Y:S02]  /*12950*/  @P0 SHF.R.U32.HI R161, RZ, c[0x0][0x334], R133 ;  /* 0x0000cd00ffa10a19 */ /* 0x000fe40000011685 */
.L_x_1040:
[----:B------:R-:W-:Y:S05]  /*12960*/  BSYNC B0 ;  /* 0x0000000000007941 */ /* 0x000fea0003800000 */
.L_x_1038:
[----:B------:R-:W-:Y:S04]  /*12970*/  IMAD R136, R161, c[0x0][0x32c], -R2 ;  /* 0x0000cb00a1887a24 */ /* 0x000fe800078e0a02 */
[----:B------:R-:W-:Y:S05]  /*12980*/  IMAD.IADD R136, R136, 0x1, -R213 ;  /* 0x0000000188887824 */ /* 0x000fea00078e0ad5 */
[----:B------:R-:W-:Y:S02]  /*12990*/  IADD3 R133, R136, c[0x0][0x32c], RZ ;  /* 0x0000cb0088857a10 */ /* 0x000fe40007ffe0ff */
[----:B------:R-:W-:Y:S02]  /*129a0*/  IMNMX R165, R165, R136, !PT ;  /* 0x00000088a5a57217 */ /* 0x000fe40007800200 */
[----:B------:R-:W-:Y:S02]  /*129b0*/  IMNMX R166, R166, R133, PT ;  /* 0x00000085a6a67217 */ /* 0x000fe40003800200 */
.L_x_1037:
[----:B------:R-:W-:Y:S04]  /*129c0*/  ISETP.GT.AND P2, PT, R221, -0x1, PT ;  /* 0xffffffffdd00780c */ /* 0x000fe80003f44270 */
[C---:B------:R-:W-:Y:S04]  /*129d0*/  ISETP.GT.AND P0, PT, R165.reuse, RZ, P2 ;  /* 0x000000ffa500720c */ /* 0x040fe80001704270 */
        /* <DEDUP_REMOVED lines=17> */
[C---:B------:R-:W-:Y:S01]  /*12af0*/  ISETP.GT.AND P0, PT, R165.reuse, 0x18, P2 ;  /* 0x00000018a500780c */ /* 0x040fe20001704270 */
[----:B------:R-:W1:Y:S03]  /*12b00*/  SHFL.IDX PT, R13, R0, 0x1, 0x1c1f ;  /* 0x003c1f00000d7f89 */ /* 0x000e6600000e0000 */
[----:B------:R-:W-:Y:S04]  /*12b10*/  ISETP.LT.OR P0, PT, R166, 0x19, P0 ;  /* 0x00000019a600780c */ /* 0x000fe80000701670 */
[----:B------:R-:W-:Y:S02]  /*12b20*/  FSEL R143, R16, -INF , !P0 ;  /* 0xff800000108f7808 */ /* 0x000fe40004000000 */
[----:B------:R-:W-:Y:S04]  /*12b30*/  ISETP.GT.AND P0, PT, R165, 0x19, P2 ;  /* 0x00000019a500780c */ /* 0x000fe80001704270 */
[C---:B------:R-:W-:Y:S04]  /*12b40*/  ISETP.LT.OR P0, PT, R166.reuse, 0x1a, P0 ;  /* 0x0000001aa600780c */ /* 0x040fe80000701670 */
[----:B------:R-:W-:Y:S02]  /*12b50*/  FSEL R141, R17, -INF , !P0 ;  /* 0xff800000118d7808 */ /* 0x000fe40004000000 */
[C---:B------:R-:W-:Y:S04]  /*12b60*/  ISETP.GT.AND P0, PT, R165.reuse, 0x20, P2 ;  /* 0x00000020a500780c */ /* 0x040fe80001704270 */
[----:B------:R-:W-:Y:S01]  /*12b70*/  ISETP.LT.OR P0, PT, R166, 0x21, P0 ;  /* 0x00000021a600780c */ /* 0x000fe20000701670 */
[--C-:B-1----:R-:W-:Y:S02]  /*12b80*/  IMAD.IADD R164, R164, 0x1, R13.reuse ;  /* 0x00000001a4a47824 */ /* 0x102fe400078e020d */
[----:B------:R-:W-:Y:S01]  /*12b90*/  IMAD.IADD R162, R162, 0x1, R13 ;  /* 0x00000001a2a27824 */ /* 0x000fe200078e020d */
        /* <DEDUP_REMOVED lines=36> */
.L_x_1043:
[----:B------:R-:W-:Y:S04]  /*12de0*/  MOV R0, c[0x0][0x32c] ;  /* 0x0000cb0000007a02 */ /* 0x000fe80000000f00 */
[----:B------:R-:W-:Y:S11]  /*12df0*/  ISETP.NE.AND P0, PT, R0, 0x1, PT ;  /* 0x000000010000780c */ /* 0x000ff60003f05270 */
[----:B------:R-:W-:Y:S02]  /*12e00*/  @!UPT UIADD3 URZ, URZ, URZ, URZ ;  /* 0x0000003f3f3ff290 */ /* 0x000fe4000fffe03f */
[----:B------:R-:W-:Y:S05]  /*12e10*/  @P0 IMAD.HI.U32 R0, R13, c[0x0][0x330], RZ ;  /* 0x0000cc000d000a27 */ /* 0x000fea00078e00ff */
[----:B------:R-:W-:Y:S02]  /*12e20*/  @P0 SHF.R.U32.HI R13, RZ, c[0x0][0x334], R0 ;  /* 0x0000cd00ff0d0a19 */ /* 0x000fe40000011600 */
.L_x_1044:
[----:B------:R-:W-:Y:S05]  /*12e30*/  BSYNC B0 ;  /* 0x0000000000007941 */ /* 0x000fea0003800000 */
.L_x_1042:
[----:B------:R-:W-:Y:S04]  /*12e40*/  IMAD R2, R13, c[0x0][0x32c], -R2 ;  /* 0x0000cb000d027a24 */ /* 0x000fe800078e0a02 */
[----:B------:R-:W-:Y:S05]  /*12e50*/  IMAD.IADD R17, R2, 0x1, -R213 ;  /* 0x0000000102117824 */ /* 0x000fea00078e0ad5 */
[----:B------:R-:W-:Y:S02]  /*12e60*/  IADD3 R13, R17, c[0x0][0x32c], RZ ;  /* 0x0000cb00110d7a10 */ /* 0x000fe40007ffe0ff */
[----:B------:R-:W-:Y:S02]  /*12e70*/  IMNMX R162, R162, R17, !PT ;  /* 0x00000011a2a27217 */ /* 0x000fe40007800200 */
[----:B------:R-:W-:Y:S02]  /*12e80*/  IMNMX R164, R164, R13, PT ;  /* 0x0000000da4a47217 */ /* 0x000fe40003800200 */
.L_x_1041:
        /* <DEDUP_REMOVED lines=66> */
[----:B------:R-:W-:Y:S02]  /*132b0*/  FMNMX.FTZ R0, R147, R2, !PT ;  /* 0x0000000293007209 */ /* 0x000fe40007810000 */
[----:B------:R-:W-:Y:S02]  /*132c0*/  ISETP.LT.OR P0, PT, R164, 0x31, P0 ;  /* 0x00000031a400780c */ /* 0x000fe40000701670 */
[----:B------:R-:W-:Y:S01]  /*132d0*/  FMNMX.FTZ R11, R176, R11, !PT ;  /* 0x0000000bb00b7209 */ /* 0x000fe20007810000 */
[----:B------:R-:W1:Y:S01]  /*132e0*/  SHFL.BFLY PT, R7, R0, 0x2, 0x1f ;  /* 0x0c401f0000077f89 */ /* 0x000e6200000e0000 */
[----:B------:R-:W-:Y:S02]  /*132f0*/  FSEL R158, R30, -INF , !P0 ;  /* 0xff8000001e9e7808 */ /* 0x000fe40004000000 */
[----:B------:R-:W-:Y:S02]  /*13300*/  ISETP.GT.AND P0, PT, R162, 0x31, P2 ;  /* 0x00000031a200780c */ /* 0x000fe40001704270 */
[----:B------:R-:W-:Y:S02]  /*13310*/  FMNMX.FTZ R11, R174, R11, !PT ;  /* 0x0000000bae0b7209 */ /* 0x000fe40007810000 */
[----:B------:R-:W-:Y:S02]  /*13320*/  ISETP.LT.OR P0, PT, R164, 0x32, P0 ;  /* 0x00000032a400780c */ /* 0x000fe40000701670 */
[----:B------:R-:W-:Y:S02]  /*13330*/  ISETP.GT.AND P1, PT, R162, 0x38, P2 ;  /* 0x00000038a200780c */ /* 0x000fe40001724270 */
[----:B------:R-:W-:Y:S02]  /*13340*/  FMNMX.FTZ R11, R172, R11, !PT ;  /* 0x0000000bac0b7209 */ /* 0x000fe40007810000 */
[----:B------:R-:W-:Y:S02]  /*13350*/  FSEL R156, R31, -INF , !P0 ;  /* 0xff8000001f9c7808 */ /* 0x000fe40004000000 */
[----:B------:R-:W-:Y:S01]  /*13360*/  ISETP.LT.OR P1, PT, R164, 0x39, P1 ;  /* 0x00000039a400780c */ /* 0x000fe20000f21670 */
[----:B------:R-:W-:Y:S01]  /*13370*/  LDSM.16.MT88.4 R28, [R184+UR4+0x100] ;  /* 0x00010004b81c783b */ /* 0x000fe20008004200 */
[----:B------:R-:W-:Y:S02]  /*13380*/  ISETP.GT.AND P0, PT, R162, 0x39, P2 ;  /* 0x00000039a200780c */ /* 0x000fe40001704270 */
[----:B------:R-:W-:Y:S02]  /*13390*/  FMNMX.FTZ R11, R158, R11, !PT ;  /* 0x0000000b9e0b7209 */ /* 0x000fe40007810000 */
[----:B------:R-:W-:Y:S02]  /*133a0*/  FSEL R146, R34, -INF , !P1 ;  /* 0xff80000022927808 */ /* 0x000fe40004800000 */
[----:B------:R-:W-:Y:S02]  /*133b0*/  ISETP.LT.OR P0, PT, R164, 0x3a, P0 ;  /* 0x0000003aa400780c */ /* 0x000fe40000701670 */
[----:B------:R-:W-:Y:S02]  /*133c0*/  FMNMX.FTZ R11, R156, R11, !PT ;  /* 0x0000000b9c0b7209 */ /* 0x000fe40007810000 */
[----:B------:R-:W-:Y:S02]  /*133d0*/  FSEL R144, R35, -INF , !P0 ;  /* 0xff80000023907808 */ /* 0x000fe40004000000 */
[----:B------:R-:W-:Y:S02]  /*133e0*/  FMNMX.FTZ R15, R146, R11, !PT ;  /* 0x0000000b920f7209 */ /* 0x000fe40007810000 */
[----:B------:R-:W-:Y:S02]  /*133f0*/  IADD3 R16, R184, UR4, RZ ;  /* 0x00000004b8107c10 */ /* 0x000fe4000fffe0ff */
        /* <DEDUP_REMOVED lines=15> */
[----:B-1----:R-:W-:Y:S01]  /*134f0*/  FMNMX.FTZ R0, R7, R0, !PT ;  /* 0x0000000007007209 */ /* 0x002fe20007810000 */
        /* <DEDUP_REMOVED lines=344> */
[----:B------:R-:W-:Y:S03]  /*14a80*/  @P0 IMAD R16, R16, c[0x0][0x1e0], RZ ;  /* 0x0000780010100a24 */ /* 0x000fe600078e02ff */
[C---:B------:R-:W-:Y:S01]  /*14a90*/  @P0 SHF.L.U32 R29, R18.reuse, 0x6, RZ ;  /* 0x00000006121d0819 */ /* 0x040fe200000006ff */
        /* <DEDUP_REMOVED lines=11> */
[----:B------:R-:W-:Y:S01]  /*14b50*/  @P0 IADD3.X R5, R25, R215, RZ, P1, !PT ;  /* 0x000000d719050210 */ /* 0x000fe20000ffe4ff */
[C---:B------:R-:W-:Y:S04]  /*14b60*/  HMMA.16816.F32 R56, R136.reuse, R6, R56 ;  /* 0x000000068838723c */ /* 0x040fe80000001838 */
[C---:B------:R-:W-:Y:S04]  /*14b70*/  @P0 LEA R20, P1, R16.reuse, c[0x0][0x1c8], 0x1 ;  /* 0x0000720010140a11 */ /* 0x040fe800078208ff */
[C---:B----4-:R-:W-:Y:S04]  /*14b80*/  HMMA.16816.F32 R60, R136.reuse, R8, R60 ;  /* 0x00000008883c723c */ /* 0x050fe8000000183c */
[----:B------:R-:W-:Y:S02]  /*14b90*/  @P0 LEA.HI.X R21, R16, c[0x0][0x1cc], R5, 0x1, P1 ;  /* 0x0000730010150a11 */ /* 0x000fe400008f0c05 */
[----:B------:R-:W2:Y:S01]  /*14ba0*/  LDSM.16.MT88.4 R16, [R133+0x5900] ;  /* 0x005900008510783b */ /* 0x000ea20000004200 */
[----:B------:R-:W-:Y:S01]  /*14bb0*/  @P0 IADD3 R4, P1, R29, R220, RZ ;  /* 0x000000dc1d040210 */ /* 0x000fe20007f3e0ff */
[C---:B------:R-:W-:Y:S04]  /*14bc0*/  HMMA.16816.F32 R64, R136.reuse, R10, R64 ;  /* 0x0000000a8840723c */ /* 0x040fe80000001840 */
[----:B------:R-:W-:Y:S02]  /*14bd0*/  @P0 IADD3.X R5, R25, R227, RZ, P1, !PT ;  /* 0x000000e319050210 */ /* 0x000fe40000ffe4ff */
        /* <DEDUP_REMOVED lines=13> */
[----:B------:R-:W-:Y:S02]  /*14cb0*/  @P0 IADD3.X R9, R25, R215, RZ, P1, !PT ;  /* 0x000000d719090210 */ /* 0x000fe40000ffe4ff */
        /* <DEDUP_REMOVED lines=32> */
.L_x_1036:
[----:B------:R-:W-:Y:S01]  /*14ec0*/  IMAD.MOV.U32 R3, RZ, RZ, c[0x0][0x2c4] ;  /* 0x0000b100ff037624 */ /* 0x000fe200078e00ff */
[----:B------:R-:W-:-:S02]  /*14ed0*/  LEA R6, R219, 0x7f, 0x7 ;  /* 0x0000007fdb067811 */ /* 0x000fc400078e38ff */
[----:B------:R-:W-:Y:S02]  /*14ee0*/  ISETP.GE.AND P0, PT, R195, 0x1, PT ;  /* 0x00000001c300780c */ /* 0x000fe40003f06270 */
[----:B------:R-:W-:Y:S02]  /*14ef0*/  ISETP.NE.AND P3, PT, R3, 0x1, PT ;  /* 0x000000010300780c */ /* 0x000fe40003f65270 */
[----:B------:R-:W-:-:S11]  /*14f00*/  IADD3 R3, R194, 0x1, -R199 ;  /* 0x00000001c2037810 */ /* 0x000fd60007ffe8c7 */
        /* <DEDUP_REMOVED lines=14> */
.L_x_1047:
[----:B------:R-:W-:-:S04]  /*14ff0*/  MOV R3, c[0x0][0x32c] ;  /* 0x0000cb0000037a02 */ /* 0x000fc80000000f00 */
[----:B------:R-:W-:-:S13]  /*15000*/  ISETP.NE.AND P0, PT, R3, 0x1, PT ;  /* 0x000000010300780c */ /* 0x000fda0003f05270 */
[----:B------:R-:W-:-:S05]  /*15010*/  @P0 IMAD.HI.U32 R3, R5, c[0x0][0x330], RZ ;  /* 0x0000cc0005030a27 */ /* 0x000fca00078e00ff */
[----:B------:R-:W-:-:S05]  /*15020*/  @P0 SHF.R.U32.HI R5, RZ, c[0x0][0x334], R3 ;  /* 0x0000cd00ff050a19 */ /* 0x000fca0000011603 */
.L_x_1048:
[----:B------:R-:W-:-:S05]  /*15030*/  IMAD R5, R5, c[0x0][0x32c], RZ ;  /* 0x0000cb0005057a24 */ /* 0x000fca00078e02ff */
[----:B------:R-:W-:-:S04]  /*15040*/  IMNMX R4, R4, R5, !PT ;  /* 0x0000000504047217 */ /* 0x000fc80007800200 */
.L_x_1046:
[----:B------:R-:W-:-:S04]  /*15050*/  IADD3 R4, R4, 0x3f, RZ ;  /* 0x0000003f04047810 */ /* 0x000fc80007ffe0ff */
[----:B------:R-:W-:-:S04]  /*15060*/  SHF.R.S32.HI R3, RZ, 0x1f, R4 ;  /* 0x0000001fff037819 */ /* 0x000fc80000011404 */
[----:B------:R-:W-:-:S04]  /*15070*/  LEA.HI R3, R3, R4, RZ, 0x6 ;  /* 0x0000000403037211 */ /* 0x000fc800078f30ff */
[----:B------:R-:W-:-:S04]  /*15080*/  SHF.R.S32.HI R3, RZ, 0x6, R3 ;  /* 0x00000006ff037819 */ /* 0x000fc80000011403 */
[----:B------:R-:W-:-:S04]  /*15090*/  IMNMX R220, R198, R3, !PT ;  /* 0x00000003c6dc7217 */ /* 0x000fc80007800200 */
[----:B------:R-:W-:-:S13]  /*150a0*/  ISETP.GE.AND P0, PT, R221, R220, PT ;  /* 0x000000dcdd00720c */ /* 0x000fda0003f06270 */
[----:B------:R-:W-:Y:S05]  /*150b0*/  @!P0 BRA `(.L_x_1049) ;  /* 0x00002b8000008947 */ /* 0x000fea0003800000 */
[----:B------:R-:W1:Y:S01]  /*150c0*/  S2R R4, SR_TID.X ;  /* 0x0000000000047919 */ /* 0x000e620000002100 */
[C---:B------:R-:W-:Y:S01]  /*150d0*/  IADD3 RZ, P0, R206.reuse, 0x40, RZ ;  /* 0x00000040ceff7810 */ /* 0x040fe20007f1e0ff */
[----:B------:R-:W-:Y:S01]  /*150e0*/  IMAD.MOV.U32 R191, RZ, RZ, 0x20 ;  /* 0x00000020ffbf7424 */ /* 0x000fe200078e00ff */
[C---:B------:R-:W-:Y:S01]  /*150f0*/  IADD3 RZ, P1, R206.reuse, 0x80, RZ ;  /* 0x00000080ceff7810 */ /* 0x040fe20007f3e0ff */
[----:B------:R-:W-:Y:S01]  /*15100*/  IMAD.MOV.U32 R133, RZ, RZ, R2 ;  /* 0x000000ffff857224 */ /* 0x000fe200078e0002 */
[----:B------:R-:W-:Y:S01]  /*15110*/  IADD3 R179, R206, 0x40, RZ ;  /* 0x00000040ceb37810 */ /* 0x000fe20007ffe0ff */
[--C-:B------:R-:W-:Y:S01]  /*15120*/  IMAD.X R183, RZ, RZ, R211.reuse, P0 ;  /* 0x000000ffffb77224 */ /* 0x100fe200000e06d3 */
[----:B------:R-:W-:Y:S01]  /*15130*/  IADD3 RZ, P0, R208, 0x40, RZ ;  /* 0x00000040d0ff7810 */ /* 0x000fe20007f1e0ff */
[----:B------:R-:W-:Y:S01]  /*15140*/  IMAD.X R182, RZ, RZ, R211, P1 ;  /* 0x000000ffffb67224 */ /* 0x000fe200008e06d3 */
[----:B------:R-:W-:Y:S02]  /*15150*/  IADD3 R178, R206, 0x80, RZ ;  /* 0x00000080ceb27810 */ /* 0x000fe40007ffe0ff */
[C---:B------:R-:W-:Y:S01]  /*15160*/  IADD3 R177, R208.reuse, 0x40, RZ ;  /* 0x00000040d0b17810 */ /* 0x040fe20007ffe0ff */
[----:B------:R-:W-:Y:S01]  /*15170*/  IMAD.X R181, RZ, RZ, R215, P0 ;  /* 0x000000ffffb57224 */ /* 0x000fe200000e06d7 */
[----:B------:R-:W-:-:S02]  /*15180*/  IADD3 RZ, P0, R208, 0x80, RZ ;  /* 0x00000080d0ff7810 */ /* 0x000fc40007f1e0ff */
[----:B------:R-:W-:-:S03]  /*15190*/  IADD3 R176, R208, 0x80, RZ ;  /* 0x00000080d0b07810 */ /* 0x000fc60007ffe0ff */
[----:B------:R-:W-:Y:S01]  /*151a0*/  IMAD.X R180, RZ, RZ, R215, P0 ;  /* 0x000000ffffb47224 */ /* 0x000fe200000e06d7 */
[----:B-1----:R-:W-:-:S04]  /*151b0*/  SHF.R.S32.HI R3, RZ, 0x1f, R4 ;  /* 0x0000001fff037819 */ /* 0x002fc80000011404 */
[----:B------:R-:W-:-:S04]  /*151c0*/  LEA.HI R3, R3, R4, RZ, 0x3 ;  /* 0x0000000403037211 */ /* 0x000fc800078f18ff */
[----:B------:R-:W-:-:S05]  /*151d0*/  LOP3.LUT R3, R3, 0xfffffff8, RZ, 0xc0, !PT ;  /* 0xfffffff803037812 */ /* 0x000fca00078ec0ff */
[----:B------:R-:W-:-:S05]  /*151e0*/  IMAD.IADD R3, R4, 0x1, -R3 ;  /* 0x0000000104037824 */ /* 0x000fca00078e0a03 */
[----:B------:R-:W-:Y:S01]  /*151f0*/  LOP3.LUT P1, RZ, R3, 0x2, RZ, 0xc0, !PT ;  /* 0x0000000203ff7812 */ /* 0x000fe2000782c0ff */
[----:B------:R-:W-:-:S03]  /*15200*/  IMAD.MOV.U32 R3, RZ, RZ, R0 ;  /* 0x000000ffff037224 */ /* 0x000fc600078e0000 */
[----:B------:R-:W-:Y:S02]  /*15210*/  SEL R191, R191, 0xffffffe0, !P1 ;  /* 0xffffffe0bfbf7807 */ /* 0x000fe40004800000 */
.L_x_1050:
[----:B------:R-:W-:Y:S04]  /*15220*/  DEPBAR.LE SB0, 0x2 ;  /* 0x000080800000791a */ /* 0x000fe80000000000 */
[----:B------:R-:W-:Y:S01]  /*15230*/  BAR.SYNC.DEFER_BLOCKING 0x0 ;  /* 0x0000000000007b1d */ /* 0x000fe20000010000 */
[----:B------:R-:W-:Y:S01]  /*15240*/  UIMAD UR4, UR5, 0x6000, URZ ;  /* 0x00006000050478a4 */ /* 0x000fe2000f8e023f */
[----:B------:R-:W-:Y:S01]  /*15250*/  ISETP.GE.AND P0, PT, R198, R221, PT ;  /* 0x000000ddc600720c */ /* 0x000fe20003f06270 */
[----:B------:R-:W-:Y:S01]  /*15260*/  UIADD3 UR8, UR5, 0x1, URZ ;  /* 0x0000000105087890 */ /* 0x000fe2000fffe03f */
[----:B------:R-:W-:Y:S01]  /*15270*/  IADD3 R5, R221, -0x1, RZ ;  /* 0xffffffffdd057810 */ /* 0x000fe20007ffe0ff */
[----:B------:R-:W-:Y:S02]  /*15280*/  UISETP.GE.AND UP0, UPT, UR5, 0x1, UPT ;  /* 0x000000010500788c */ /* 0x000fe4000bf06270 */
[----:B------:R-:W-:Y:S02]  /*15290*/  IADD3 R2, R190, UR4, RZ ;  /* 0x00000004be027c10 */ /* 0x000fe4000fffe0ff */
[----:B------:R-:W-:Y:S02]  /*152a0*/  USEL UR5, UR8, URZ, !UP0 ;  /* 0x0000003f08057287 */ /* 0x000fe4000c000000 */
[----:B------:R-:W-:Y:S04]  /*152b0*/  IADD3 R135, R191, R2, RZ ;  /* 0x00000002bf877210 */ /* 0x000fe80007ffe0ff */
[----:B------:R-:W-:Y:S01]  /*152c0*/  @!P0 SHF.R.S32.HI R0, RZ, 0x1f, R5 ;  /* 0x0000001fff008819 */ /* 0x000fe20000011405 */
[----:B------:R-:W-:Y:S01]  /*152d0*/  @!P0 IMAD R171, R216, 0x6000, R204 ;  /* 0x00006000d8ab8824 */ /* 0x000fe200078e02cc */
[----:B------:R-:W-:Y:S03]  /*152e0*/  IADD3 R172, R134, R135, RZ ;  /* 0x0000008786ac7210 */ /* 0x000fe60007ffe0ff */
[----:B------:R-:W-:Y:S01]  /*152f0*/  @!P0 IMAD R0, R0, c[0x0][0x208], RZ ;  /* 0x0000820000008a24 */ /* 0x000fe200078e02ff */
[----:B------:R-:W-:Y:S03]  /*15300*/  LDSM.16.M88.4 R32, [R192] ;  /* 0x00000000c020783b */ /* 0x000fe60000000200 */
[C---:B------:R-:W-:Y:S02]  /*15310*/  @!P0 IMAD R0, R5.reuse, c[0x0][0x20c], R0 ;  /* 0x0000830005008a24 */ /* 0x040fe400078e0200 */
[----:B------:R-:W-:Y:S03]  /*15320*/  @!P0 IMAD.WIDE.U32 R4, R5, c[0x0][0x208], RZ ;  /* 0x0000820005048a25 */ /* 0x000fe600078e00ff */
[----:B------:R-:W1:Y:S02]  /*15330*/  LDSM.16.M88.4 R8, [R190+UR4+0xc100] ;  /* 0x00c10004be08783b */ /* 0x000e640008000200 */
[----:B------:R-:W-:Y:S02]  /*15340*/  @!P0 IADD3 R0, R5, R0, RZ ;  /* 0x0000000005008210 */ /* 0x000fe40007ffe0ff */
[C---:B------:R-:W-:Y:S02]  /*15350*/  @!P0 SHF.L.U32 R155, R4.reuse, 0x6, RZ ;  /* 0x00000006049b8819 */ /* 0x040fe400000006ff */
[----:B------:R-:W-:Y:S02]  /*15360*/  @!P0 SHF.L.U64.HI R153, R4, 0x6, R0 ;  /* 0x0000000604998819 */ /* 0x000fe40000010200 */
[----:B------:R-:W-:Y:S01]  /*15370*/  @!P0 IADD3 R5, P1, R155, R206, RZ ;  /* 0x000000ce9b058210 */ /* 0x000fe20007f3e0ff */
[----:B------:R-:W2:Y:S03]  /*15380*/  LDSM.16.M88.4 R16, [R190+UR4+0xc900] ;  /* 0x00c90004be10783b */ /* 0x000ea60008000200 */
[----:B------:R-:W-:Y:S02]  /*15390*/  @!P0 IADD3.X R0, R153, R211, RZ, P1, !PT ;  /* 0x000000d399008210 */ /* 0x000fe40000ffe4ff */
[C---:B------:R-:W-:Y:S03]  /*153a0*/  @!P0 LEA R160, P1, R5.reuse, c[0x0][0x1f8], 0x1 ;  /* 0x00007e0005a08a11 */ /* 0x040fe600078208ff */
[----:B------:R-:W3:Y:S01]  /*153b0*/  LDSM.16.M88.4 R24, [R190+UR4+0xd100] ;  /* 0x00d10004be18783b */ /* 0x000ee20008000200 */
[----:B------:R-:W-:Y:S02]  /*153c0*/  @!P0 LEA.HI.X R161, R5, c[0x0][0x1fc], R0, 0x1, P1 ;  /* 0x00007f0005a18a11 */ /* 0x000fe400008f0c00 */
[----:B------:R-:W-:Y:S04]  /*153d0*/  @!P0 IADD3 R0, P1, R155, R179, RZ ;  /* 0x000000b39b008210 */ /* 0x000fe80007f3e0ff */
[----:B------:R-:W-:Y:S01]  /*153e0*/  @!P0 IADD3.X R13, R153, R183, RZ, P1, !PT ;  /* 0x000000b7990d8210 */ /* 0x000fe20000ffe4ff */
        /* <DEDUP_REMOVED lines=16> */
[----:B------:R-:W-:Y:S02]  /*154f0*/  @!P0 IADD3.X R29, R153, R211, RZ, P1, !PT ;  /* 0x000000d3991d8210 */ /* 0x000fe40000ffe4ff */
[C---:B------:R-:W-:Y:S02]  /*15500*/  @!P0 LEA R168, P1, R0.reuse, c[0x0][0x1f8], 0x1 ;  /* 0x00007e0000a88a11 */ /* 0x040fe400078208ff */
[C---:B------:R-:W-:Y:S04]  /*15510*/  HMMA.16816.F32 R16, R32.reuse, R18, RZ ;  /* 0x000000122010723c */ /* 0x040fe800000018ff */
[----:B------:R-:W-:Y:S02]  /*15520*/  @!P0 LEA.HI.X R169, R0, c[0x0][0x1fc], R29, 0x1, P1 ;  /* 0x00007f0000a98a11 */ /* 0x000fe400008f0c1d */
[----:B------:R-:W-:Y:S02]  /*15530*/  @!P0 IADD3 R157, P1, R155, R179, RZ ;  /* 0x000000b39b9d8210 */ /* 0x000fe40007f3e0ff */
        /* <DEDUP_REMOVED lines=246> */
[----:B------:R-:W-:Y:S02]  /*164a0*/  FMUL.FTZ R104, R132, R104 ;  /* 0x0000006884687220 */ /* 0x000fe40000410000 */
        /* <DEDUP_REMOVED lines=12> */
[----:B------:R-:W-:Y:S02]  /*16570*/  FMUL.FTZ R113, R132, R113 ;  /* 0x0000007184717220 */ /* 0x000fe40000410000 */
        /* <DEDUP_REMOVED lines=11> */
[----:B------:R-:W5:Y:S01]  /*16630*/  MUFU.EX2 R156, R156 ;  /* 0x0000009c009c7308 */ /* 0x000f620000000800 */
[C---:B------:R-:W-:Y:S02]  /*16640*/  FMUL.FTZ R36, R132.reuse, R36 ;  /* 0x0000002484247220 */ /* 0x040fe40000410000 */
[----:B------:R-:W-:Y:S01]  /*16650*/  FMUL.FTZ R38, R3, R38 ;  /* 0x0000002603267220 */ /* 0x000fe20000410000 */
[----:B--2---:R-:W-:Y:S01]  /*16660*/  F2FP.PACK_AB R129, R159, R158 ;  /* 0x0000009e9f81723e */ /* 0x004fe200000000ff */
[----:B------:R-:W-:Y:S02]  /*16670*/  FMUL.FTZ R37, R132, R37 ;  /* 0x0000002584257220 */ /* 0x000fe40000410000 */
        /* <DEDUP_REMOVED lines=8> */
[----:B------:R-:W-:Y:S01]  /*16700*/  FMUL.FTZ R40, R132, R40 ;  /* 0x0000002884287220 */ /* 0x000fe20000410000 */
[----:B------:R-:W2:Y:S01]  /*16710*/  MUFU.EX2 R164, R164 ;  /* 0x000000a400a47308 */ /* 0x000ea20000000800 */
[C---:B------:R-:W-:Y:S01]  /*16720*/  FMUL.FTZ R42, R3.reuse, R42 ;  /* 0x0000002a032a7220 */ /* 0x040fe20000410000 */
        /* <DEDUP_REMOVED lines=90> */
[----:B------:R-:W-:Y:S02]  /*16cd0*/  FFMA.FTZ R162, R13, c[0x0][0x2d0], -R165 ;  /* 0x0000b4000da27a23 */ /* 0x000fe400000108a5 */
        /* <DEDUP_REMOVED lines=16> */
[C---:B------:R-:W-:Y:S01]  /*16de0*/  FMUL.FTZ R98, R3.reuse, R98 ;  /* 0x0000006203627220 */ /* 0x040fe20000410000 */
[C---:B---3--:R-:W-:Y:S02]  /*16df0*/  HMMA.16816.F32 R92, R128.reuse, R124, R92 ;  /* 0x0000007c805c723c */ /* 0x048fe4000000185c */
[----:B------:R-:W3:Y:S01]  /*16e00*/  MUFU.EX2 R167, R167 ;  /* 0x000000a700a77308 */ /* 0x000ee20000000800 */
[C---:B------:R-:W-:Y:S02]  /*16e10*/  FMUL.FTZ R97, R132.reuse, R97 ;  /* 0x0000006184617220 */ /* 0x040fe40000410000 */
[C---:B------:R-:W-:Y:S02]  /*16e20*/  FMUL.FTZ R99, R3.reuse, R99 ;  /* 0x0000006303637220 */ /* 0x040fe40000410000 */
[----:B------:R-:W-:Y:S02]  /*16e30*/  FFMA.FTZ R153, R132, R217, R153 ;  /* 0x000000d984997223 */ /* 0x000fe40000010099 */
[----:B------:R-:W-:Y:S03]  /*16e40*/  FFMA.FTZ R32, R32, c[0x0][0x2d0], -R165 ;  /* 0x0000b40020207a23 */ /* 0x000fe600000108a5 */
[----:B------:R-:W-:Y:S01]  /*16e50*/  HMMA.16816.F32 R96, R128, R126, R96 ;  /* 0x0000007e8060723c */ /* 0x000fe20000001860 */
[----:B------:R-:W5:Y:S02]  /*16e60*/  LDSM.16.MT88.4 R124, [R133+0x2900] ;  /* 0x00290000857c783b */ /* 0x000f640000004200 */
[----:B------:R-:W-:Y:S01]  /*16e70*/  MUFU.EX2 R32, R32 ;  /* 0x0000002000207308 */ /* 0x000fe20000000800 */
[----:B--2---:R-:W-:Y:S01]  /*16e80*/  F2FP.PACK_AB R12, R162, R161 ;  /* 0x000000a1a20c723e */ /* 0x004fe200000000ff */
[----:B------:R-:W-:Y:S02]  /*16e90*/  FFMA.FTZ R34, R34, c[0x0][0x2d0], -R160 ;  /* 0x0000b40022227a23 */ /* 0x000fe400000108a0 */
[----:B------:R-:W-:Y:S02]  /*16ea0*/  FFMA.FTZ R158, R3, R218, R158 ;  /* 0x000000da039e7223 */ /* 0x000fe4000001009e */
[----:B------:R-:W2:Y:S03]  /*16eb0*/  LDSM.16.MT88.4 R128, [R184+UR4+0x2900] ;  /* 0x00290004b880783b */ /* 0x000ea60008004200 */
[----:B------:R-:W-:Y:S01]  /*16ec0*/  FADD.FTZ R158, R159, R158 ;  /* 0x0000009e9f9e7221 */ /* 0x000fe20000010000 */
[----:B------:R-:W-:Y:S01]  /*16ed0*/  MUFU.EX2 R34, R34 ;  /* 0x0000002200227308 */ /* 0x000fe20000000800 */
        /* <DEDUP_REMOVED lines=165> */
[----:B------:R-:W1:Y:S01]  /*17930*/  LDSM.16.MT88.4 R8, [R133+0x5900] ;  /* 0x005900008508783b */ /* 0x000e620000004200 */
        /* <DEDUP_REMOVED lines=9> */
[----:B------:R-:W-:Y:S06]  /*179d0*/  @P0 IADD3 R22, P1, R23, R208, RZ ;  /* 0x000000d017160210 */ /* 0x000fec0007f3e0ff */
[----:B------:R-:W-:Y:S02]  /*179e0*/  @P0 IADD3.X R5, R29, R215, RZ, P1, !PT ;  /* 0x000000d71d050210 */ /* 0x000fe40000ffe4ff */
[C---:B------:R-:W-:Y:S04]  /*179f0*/  @P0 LEA R30, P1, R22.reuse, c[0x0][0x1c8], 0x1 ;  /* 0x00007200161e0a11 */ /* 0x040fe800078208ff */
[----:B------:R-:W-:Y:S02]  /*17a00*/  @P0 LEA.HI.X R31, R22, c[0x0][0x1cc], R5, 0x1, P1 ;  /* 0x00007300161f0a11 */ /* 0x000fe400008f0c05 */
[----:B------:R-:W-:Y:S01]  /*17a10*/  @P0 IADD3 R4, P1, R23, R177, RZ ;  /* 0x000000b117040210 */ /* 0x000fe20007f3e0ff */
[C---:B-1----:R-:W-:Y:S03]  /*17a20*/  HMMA.16816.F32 R76, R12.reuse, R8, R76 ;  /* 0x000000080c4c723c */ /* 0x042fe6000000184c */
[----:B------:R-:W-:Y:S02]  /*17a30*/  @P0 IADD3.X R5, R29, R181, RZ, P1, !PT ;  /* 0x000000b51d050210 */ /* 0x000fe40000ffe4ff */
        /* <DEDUP_REMOVED lines=26> */
[C---:B------:R-:W-:Y:S02]  /*17be0*/  ISETP.GT.AND P0, PT, R221.reuse, R220, PT ;  /* 0x000000dcdd00720c */ /* 0x040fe40003f04270 */
[----:B------:R-:W-:Y:S05]  /*17bf0*/  IADD3 R221, R221, -0x1, RZ ;  /* 0xffffffffdddd7810 */ /* 0x000fea0007ffe0ff */
[----:B------:R-:W0:Y:S01]  /*17c00*/  LDGDEPBAR ;  /* 0x00000000000079af */ /* 0x000e220000000000 */
[----:B-1----:R-:W-:Y:S02]  /*17c10*/  MOV R133, R2 ;  /* 0x0000000200857202 */ /* 0x002fe40000000f00 */
[----:B--2---:R-:W-:Y:S03]  /*17c20*/  MOV R3, R0 ;  /* 0x0000000000037202 */ /* 0x004fe60000000f00 */
[----:B------:R-:W-:-:S05]  /*17c30*/  @P0 BRA `(.L_x_1050) ;  /* 0xffffd5e000000947 */ /* 0x000fca000383ffff */
.L_x_1049:
[----:B------:R-:W-:-:S13]  /*17c40*/  ISETP.GE.AND P0, PT, R221, R198, PT ;  /* 0x000000c6dd00720c */ /* 0x000fda0003f06270 */
[----:B------:R-:W-:Y:S05]  /*17c50*/  @!P0 BRA `(.L_x_1051) ;  /* 0x0000364000008947 */ /* 0x000fea0003800000 */
[----:B------:R-:W1:Y:S01]  /*17c60*/  S2R R4, SR_TID.X ;  /* 0x0000000000047919 */ /* 0x000e620000002100 */
[----:B------:R-:W-:Y:S01]  /*17c70*/  IADD3 RZ, P1, R208, 0x40, RZ ;  /* 0x00000040d0ff7810 */ /* 0x000fe20007f3e0ff */
[----:B------:R-:W-:Y:S01]  /*17c80*/  @P3 IMAD.HI.U32 R219, R212, c[0x0][0x2c8], RZ ;  /* 0x0000b200d4db3a27 */ /* 0x000fe200078e00ff */
[C---:B------:R-:W-:Y:S01]  /*17c90*/  IADD3 RZ, P0, R206.reuse, 0x40, RZ ;  /* 0x00000040ceff7810 */ /* 0x040fe20007f1e0ff */
[----:B------:R-:W-:Y:S01]  /*17ca0*/  ULDC UR8, c[0x0][0x324] ;  /* 0x0000c90000087ab9 */ /* 0x000fe20000000800 */
[----:B------:R-:W-:Y:S01]  /*17cb0*/  IADD3 RZ, P2, R206, 0x80, RZ ;  /* 0x00000080ceff7810 */ /* 0x000fe20007f5e0ff */
[----:B------:R-:W-:Y:S01]  /*17cc0*/  IMAD.X R222, RZ, RZ, R215, P1 ;  /* 0x000000ffffde7224 */ /* 0x000fe200008e06d7 */
[----:B------:R-:W-:Y:S01]  /*17cd0*/  IADD3 RZ, P1, R208, 0x80, RZ ;  /* 0x00000080d0ff7810 */ /* 0x000fe20007f3e0ff */
[----:B------:R-:W-:Y:S01]  /*17ce0*/  IMAD.X R224, RZ, RZ, R211, P0 ;  /* 0x000000ffffe07224 */ /* 0x000fe200000e06d3 */
[----:B------:R-:W-:Y:S01]  /*17cf0*/  @P3 SHF.R.U32.HI R219, RZ, c[0x0][0x2cc], R219 ;  /* 0x0000b300ffdb3a19 */ /* 0x000fe200000116db */
[----:B------:R-:W-:Y:S01]  /*17d00*/  IMAD.MOV.U32 R193, RZ, RZ, 0x40 ;  /* 0x00000040ffc17424 */ /* 0x000fe200078e00ff */
[C---:B------:R-:W-:Y:S01]  /*17d10*/  IADD3 R228, R206.reuse, 0x80, RZ ;  /* 0x00000080cee47810 */ /* 0x040fe20007ffe0ff */
[----:B------:R-:W-:Y:S01]  /*17d20*/  IMAD.X R223, RZ, RZ, R211, P2 ;  /* 0x000000ffffdf7224 */ /* 0x000fe200010e06d3 */
[----:B------:R-:W-:Y:S01]  /*17d30*/  IADD3 R227, R206, 0x40, RZ ;  /* 0x00000040cee37810 */ /* 0x000fe20007ffe0ff */
[----:B------:R-:W-:Y:S01]  /*17d40*/  IMAD.MOV.U32 R132, RZ, RZ, R2 ;  /* 0x000000ffff847224 */ /* 0x000fe200078e0002 */
[C---:B------:R-:W-:Y:S01]  /*17d50*/  IADD3 R226, R208.reuse, 0x80, RZ ;  /* 0x00000080d0e27810 */ /* 0x040fe20007ffe0ff */
[----:B------:R-:W-:Y:S01]  /*17d60*/  IMAD.X R220, RZ, RZ, R215, P1 ;  /* 0x000000ffffdc7224 */ /* 0x000fe200008e06d7 */
[----:B------:R-:W-:Y:S01]  /*17d70*/  IADD3 R225, R208, 0x40, RZ ;  /* 0x00000040d0e17810 */ /* 0x000fe20007ffe0ff */
[----:B------:R-:W-:Y:S01]  /*17d80*/  ULOP3.LUT UR8, URZ, UR8, URZ, 0x33, !UPT ;  /* 0x000000083f087292 */ /* 0x000fe2000f8e333f */
[----:B-1----:R-:W-:-:S04]  /*17d90*/  SHF.R.S32.HI R3, RZ, 0x1f, R4 ;  /* 0x0000001fff037819 */ /* 0x002fc80000011404 */
[----:B------:R-:W-:-:S04]  /*17da0*/  LEA.HI R3, R3, R4, RZ, 0x3 ;  /* 0x0000000403037211 */ /* 0x000fc800078f18ff */
[----:B------:R-:W-:-:S05]  /*17db0*/  LOP3.LUT R3, R3, 0xfffffff8, RZ, 0xc0, !PT ;  /* 0xfffffff803037812 */ /* 0x000fca00078ec0ff */
[----:B------:R-:W-:-:S05]  /*17dc0*/  IMAD.IADD R3, R4, 0x1, -R3 ;  /* 0x0000000104037824 */ /* 0x000fca00078e0a03 */
[----:B------:R-:W-:Y:S01]  /*17dd0*/  LOP3.LUT P0, RZ, R3, 0x4, RZ, 0xc0, !PT ;  /* 0x0000000403ff7812 */ /* 0x000fe2000780c0ff */
[----:B------:R-:W-:-:S03]  /*17de0*/  IMAD.MOV.U32 R3, RZ, RZ, R0 ;  /* 0x000000ffff037224 */ /* 0x000fc600078e0000 */
[----:B------:R-:W-:Y:S02]  /*17df0*/  SEL R193, R193, 0xffffffc0, !P0 ;  /* 0xffffffc0c1c17807 */ /* 0x000fe40004000000 */
.L_x_1060:
[----:B------:R-:W-:Y:S01]  /*17e00*/  ISETP.GE.AND P0, PT, R198, R221, PT ;  /* 0x000000ddc600720c */ /* 0x000fe20003f06270 */
[----:B------:R-:W-:Y:S04]  /*17e10*/  DEPBAR.LE SB0, 0x2 ;  /* 0x000080800000791a */ /* 0x000fe80000000000 */
[----:B------:R-:W-:Y:S01]  /*17e20*/  BAR.SYNC.DEFER_BLOCKING 0x0 ;  /* 0x0000000000007b1d */ /* 0x000fe20000010000 */
[----:B------:R-:W-:Y:S07]  /*17e30*/  UIMAD UR4, UR5, 0x6000, URZ ;  /* 0x00006000050478a4 */ /* 0x000fee000f8e023f */
        /* <DEDUP_REMOVED lines=49> */
[----:B------:R-:W4:Y:S01]  /*18150*/  LDSM.16.M88.4 R156, [R134+0xd900] ;  /* 0x00d90000869c783b */ /* 0x000f220000000200 */
[----:B------:R-:W-:Y:S04]  /*18160*/  ISETP.GE.AND P1, PT, R195, 0x1, PT ;  /* 0x00000001c300780c */ /* 0x000fe80003f26270 */
        /* <DEDUP_REMOVED lines=144> */
[----:B------:R2:W5:Y:S07]  /*18a70*/  LDSM.16.M88.4 R152, [R2+0x10100] ;  /* 0x010100000298783b */ /* 0x00056e0000000200 */
[C---:B----4-:R-:W-:Y:S04]  /*18a80*/  HMMA.16816.F32 R12, R144.reuse, R156, R12 ;  /* 0x0000009c900c723c */ /* 0x050fe8000000180c */
[----:B-1----:R-:W-:Y:S02]  /*18a90*/  IMAD.MOV.U32 R0, RZ, RZ, R212 ;  /* 0x000000ffff007224 */ /* 0x002fe400078e00d4 */
[----:B------:R-:W-:Y:S02]  /*18aa0*/  @P3 IMAD.MOV.U32 R0, RZ, RZ, R219 ;  /* 0x000000ffff003224 */ /* 0x000fe400078e00db */
[C---:B------:R-:W-:Y:S01]  /*18ab0*/  HMMA.16816.F32 R16, R144.reuse, R158, R16 ;  /* 0x0000009e9010723c */ /* 0x040fe20000001810 */
[----:B------:R1:W-:Y:S05]  /*18ac0*/  LDSM.16.M88.4 R156, [R133+0x11900] ;  /* 0x01190000859c783b */ /* 0x0003ea0000000200 */
[----:B------:R-:W4:Y:S02]  /*18ad0*/  SHFL.IDX PT, R134, R0, RZ, 0x1c1f ;  /* 0x001c1fff00867589 */ /* 0x000f2400000e0000 */
[C---:B------:R-:W-:Y:S04]  /*18ae0*/  HMMA.16816.F32 R20, R144.reuse, R140, R20 ;  /* 0x0000008c9014723c */ /* 0x040fe80000001814 */
[----:B--2---:R-:W-:Y:S04]  /*18af0*/  IMAD.SHL.U32 R2, R221, 0x40, RZ ;  /* 0x00000040dd027824 */ /* 0x004fe800078e00ff */
[C---:B------:R-:W-:Y:S08]  /*18b00*/  HMMA.16816.F32 R24, R144.reuse, R142, R24 ;  /* 0x0000008e9018723c */ /* 0x040ff00000001818 */
[C---:B---3--:R-:W-:Y:S04]  /*18b10*/  HMMA.16816.F32 R28, R144.reuse, R136, R28 ;  /* 0x00000088901c723c */ /* 0x048fe8000000181c */
[----:B-1----:R-:W-:Y:S04]  /*18b20*/  IADD3 R133, -R213, 0x1, -R2 ;  /* 0x00000001d5857810 */ /* 0x002fe80007ffe902 */
[----:B------:R-:W-:Y:S04]  /*18b30*/  HMMA.16816.F32 R32, R144, R138, R32 ;  /* 0x0000008a9020723c */ /* 0x000fe80000001820 */
[----:B------:R-:W-:Y:S04]  /*18b40*/  IADD3 R133, -R199, R133, R194 ;  /* 0x00000085c7857210 */ /* 0x000fe80007ffe1c2 */
[C---:B-----5:R-:W-:Y:S05]  /*18b50*/  HMMA.16816.F32 R4, R148.reuse, R152, R4 ;  /* 0x000000989404723c */ /* 0x060fea0000001804 */
[C---:B------:R-:W-:Y:S02]  /*18b60*/  IADD3 R135, R133.reuse, c[0x0][0x328], RZ ;  /* 0x0000ca0085877a10 */ /* 0x040fe40007ffe0ff */
[----:B------:R-:W-:Y:S01]  /*18b70*/  IADD3 R133, R133, UR8, RZ ;  /* 0x0000000885857c10 */ /* 0x000fe2000fffe0ff */
[C---:B------:R-:W-:Y:S04]  /*18b80*/  HMMA.16816.F32 R8, R148.reuse, R154, R8 ;  /* 0x0000009a9408723c */ /* 0x040fe80000001808 */
[--C-:B----4-:R-:W-:Y:S02]  /*18b90*/  IMAD.IADD R141, R135, 0x1, R134.reuse ;  /* 0x00000001878d7824 */ /* 0x110fe400078e0286 */
[----:B------:R-:W-:Y:S02]  /*18ba0*/  IMAD.IADD R137, R133, 0x1, R134 ;  /* 0x0000000185897824 */ /* 0x000fe400078e0286 */
[C---:B------:R-:W-:Y:S08]  /*18bb0*/  HMMA.16816.F32 R12, R148.reuse, R160, R12 ;  /* 0x000000a0940c723c */ /* 0x040ff0000000180c */
        /* <DEDUP_REMOVED lines=19> */
.L_x_1054:
[----:B------:R-:W-:Y:S04]  /*18cf0*/  MOV R134, c[0x0][0x32c] ;  /* 0x0000cb0000867a02 */ /* 0x000fe80000000f00 */
[----:B------:R-:W-:Y:S11]  /*18d00*/  ISETP.NE.AND P0, PT, R134, 0x1, PT ;  /* 0x000000018600780c */ /* 0x000ff60003f05270 */
[----:B------:R-:W-:Y:S02]  /*18d10*/  @!UPT UIADD3 URZ, URZ, URZ, URZ ;  /* 0x0000003f3f3ff290 */ /* 0x000fe4000fffe03f */
[----:B------:R-:W-:Y:S05]  /*18d20*/  @P0 IMAD.HI.U32 R134, R139, c[0x0][0x330], RZ ;  /* 0x0000cc008b860a27 */ /* 0x000fea00078e00ff */
[----:B------:R-:W-:Y:S02]  /*18d30*/  @P0 SHF.R.U32.HI R139, RZ, c[0x0][0x334], R134 ;  /* 0x0000cd00ff8b0a19 */ /* 0x000fe40000011686 */
.L_x_1055:
[----:B------:R-:W-:Y:S05]  /*18d40*/  BSYNC B0 ;  /* 0x0000000000007941 */ /* 0x000fea0003800000 */
.L_x_1053:
[----:B------:R-:W-:Y:S04]  /*18d50*/  IMAD R136, R139, c[0x0][0x32c], -R2 ;  /* 0x0000cb008b887a24 */ /* 0x000fe800078e0a02 */
[----:B------:R-:W-:Y:S05]  /*18d60*/  IMAD.IADD R136, R136, 0x1, -R213 ;  /* 0x0000000188887824 */ /* 0x000fea00078e0ad5 */
[----:B------:R-:W-:Y:S02]  /*18d70*/  IADD3 R134, R136, c[0x0][0x32c], RZ ;  /* 0x0000cb0088867a10 */ /* 0x000fe40007ffe0ff */
[----:B------:R-:W-:Y:S02]  /*18d80*/  IMNMX R137, R137, R136, !PT ;  /* 0x0000008889897217 */ /* 0x000fe40007800200 */
[----:B------:R-:W-:Y:S02]  /*18d90*/  IMNMX R141, R141, R134, PT ;  /* 0x000000868d8d7217 */ /* 0x000fe40003800200 */
.L_x_1052:
        /* <DEDUP_REMOVED lines=9> */
[--C-:B-1----:R-:W-:Y:S03]  /*18e30*/  IMAD.IADD R5, R135, 0x1, R0.reuse ;  /* 0x0000000187057824 */ /* 0x102fe600078e0200 */
        /* <DEDUP_REMOVED lines=8> */
[----:B------:R-:W-:Y:S01]  /*18ec0*/  IMAD.IADD R12, R133, 0x1, R0 ;  /* 0x00000001850c7824 */ /* 0x000fe200078e0200 */
        /* <DEDUP_REMOVED lines=47> */
.L_x_1058:
[----:B------:R-:W-:Y:S04]  /*191c0*/  MOV R0, c[0x0][0x32c] ;  /* 0x0000cb0000007a02 */ /* 0x000fe80000000f00 */
[----:B------:R-:W-:Y:S11]  /*191d0*/  ISETP.NE.AND P0, PT, R0, 0x1, PT ;  /* 0x000000010000780c */ /* 0x000ff60003f05270 */
[----:B------:R-:W-:Y:S02]  /*191e0*/  @!UPT UIADD3 URZ, URZ, URZ, URZ ;  /* 0x0000003f3f3ff290 */ /* 0x000fe4000fffe03f */
[----:B------:R-:W-:Y:S05]  /*191f0*/  @P0 IMAD.HI.U32 R0, R9, c[0x0][0x330], RZ ;  /* 0x0000cc0009000a27 */ /* 0x000fea00078e00ff */
[----:B------:R-:W-:Y:S02]  /*19200*/  @P0 SHF.R.U32.HI R9, RZ, c[0x0][0x334], R0 ;  /* 0x0000cd00ff090a19 */ /* 0x000fe40000011600 */
.L_x_1059:
[----:B------:R-:W-:Y:S05]  /*19210*/  BSYNC B0 ;  /* 0x0000000000007941 */ /* 0x000fea0003800000 */
.L_x_1057:
[----:B------:R-:W-:Y:S04]  /*19220*/  IMAD R2, R9, c[0x0][0x32c], -R2 ;  /* 0x0000cb0009027a24 */ /* 0x000fe800078e0a02 */
[----:B------:R-:W-:Y:S05]  /*19230*/  IMAD.IADD R9, R2, 0x1, -R213 ;  /* 0x0000000102097824 */ /* 0x000fea00078e0ad5 */
[----:B------:R-:W-:Y:S02]  /*19240*/  IADD3 R0, R9, c[0x0][0x32c], RZ ;  /* 0x0000cb0009007a10 */ /* 0x000fe40007ffe0ff */
[----:B------:R-:W-:Y:S02]  /*19250*/  IMNMX R12, R12, R9, !PT ;  /* 0x000000090c0c7217 */ /* 0x000fe40007800200 */
[----:B------:R-:W-:Y:S02]  /*19260*/  IMNMX R5, R5, R0, PT ;  /* 0x0000000005057217 */ /* 0x000fe40003800200 */
.L_x_1056:
        /* <DEDUP_REMOVED lines=74> */
[C---:B------:R-:W-:Y:S02]  /*19710*/  ISETP.GT.AND P1, PT, R12.reuse, 0x38, P2 ;  /* 0x000000380c00780c */ /* 0x040fe40001724270 */
[----:B------:R-:W-:Y:S02]  /*19720*/  ISETP.LT.OR P0, PT, R5, 0x32, P0 ;  /* 0x000000320500780c */ /* 0x000fe40000701670 */
[----:B------:R-:W-:Y:S02]  /*19730*/  FMNMX.FTZ R2, R167, R2, !PT ;  /* 0x00000002a7027209 */ /* 0x000fe40007810000 */
        /* <DEDUP_REMOVED lines=39> */
[----:B------:R-:W1:Y:S01]  /*199b0*/  MUFU.EX2 R143, R143 ;  /* 0x0000008f008f7308 */ /* 0x000e620000000800 */
[--C-:B------:R-:W-:Y:S01]  /*199c0*/  FFMA.FTZ R177, R164, c[0x0][0x2d0], -R157.reuse ;  /* 0x0000b400a4b17a23 */ /* 0x100fe2000001089d */
[----:B------:R-:W-:Y:S01]  /*199d0*/  FSEL R4, R0, RZ, P0 ;  /* 0x000000ff00047208 */ /* 0x000fe20000000000 */
[--C-:B------:R-:W-:Y:S01]  /*199e0*/  FFMA.FTZ R155, R155, c[0x0][0x2d0], -R157.reuse ;  /* 0x0000b4009b9b7a23 */ /* 0x100fe2000001089d */
[----:B------:R-:W-:Y:S01]  /*199f0*/  FSEL R148, R148, RZ, P0 ;  /* 0x000000ff94947208 */ /* 0x000fe20000000000 */
[----:B------:R-:W-:Y:S02]  /*19a00*/  FFMA.FTZ R154, R154, c[0x0][0x2d0], -R157 ;  /* 0x0000b4009a9a7a23 */ /* 0x000fe4000001089d */
[----:B------:R-:W-:Y:S02]  /*19a10*/  FADD.FTZ R4, -R4, R3 ;  /* 0x0000000304047221 */ /* 0x000fe40000010100 */
[--C-:B------:R-:W-:Y:S01]  /*19a20*/  FFMA.FTZ R146, R6, c[0x0][0x2d0], -R148.reuse ;  /* 0x0000b40006927a23 */ /* 0x100fe20000010894 */
[----:B------:R-:W-:Y:S01]  /*19a30*/  MUFU.EX2 R15, R15 ;  /* 0x0000000f000f7308 */ /* 0x000fe20000000800 */
[--C-:B------:R-:W-:Y:S02]  /*19a40*/  FFMA.FTZ R145, R9, c[0x0][0x2d0], -R148.reuse ;  /* 0x0000b40009917a23 */ /* 0x100fe40000010894 */
[--C-:B------:R-:W-:Y:S02]  /*19a50*/  FFMA.FTZ R141, R7, c[0x0][0x2d0], -R148.reuse ;  /* 0x0000b400078d7a23 */ /* 0x100fe40000010894 */
[--C-:B------:R-:W-:Y:S02]  /*19a60*/  FFMA.FTZ R144, R11, c[0x0][0x2d0], -R148.reuse ;  /* 0x0000b4000b907a23 */ /* 0x100fe40000010894 */
[----:B------:R-:W-:Y:S01]  /*19a70*/  FMUL.FTZ R3, R4, c[0x0][0x2d0] ;  /* 0x0000b40004037a20 */ /* 0x000fe20000410000 */
[----:B------:R-:W-:Y:S01]  /*19a80*/  IADD3 R4, R185, UR4, RZ ;  /* 0x00000004b9047c10 */ /* 0x000fe2000fffe0ff */
[C---:B--2---:R-:W-:Y:S01]  /*19a90*/  FMUL.FTZ R5, R12.reuse, R129 ;  /* 0x000000810c057220 */ /* 0x044fe20000410000 */
[----:B------:R-:W2:Y:S01]  /*19aa0*/  MUFU.EX2 R140, R140 ;  /* 0x0000008c008c7308 */ /* 0x000ea20000000800 */
[C---:B------:R-:W-:Y:S01]  /*19ab0*/  FMUL.FTZ R8, R12.reuse, R124 ;  /* 0x0000007c0c087220 */ /* 0x040fe20000410000 */
[----:B------:R-:W-:Y:S01]  /*19ac0*/  IADD3 R13, R189, R4, RZ ;  /* 0x00000004bd0d7210 */ /* 0x000fe20007ffe0ff */
[----:B------:R-:W-:Y:S01]  /*19ad0*/  FMUL.FTZ R4, R12, R128 ;  /* 0x000000800c047220 */ /* 0x000fe20000410000 */
[----:B-1----:R-:W-:Y:S01]  /*19ae0*/  F2FP.PACK_AB R16, R142, R143 ;  /* 0x0000008f8e10723e */ /* 0x002fe200000000ff */
[C---:B------:R-:W-:Y:S02]  /*19af0*/  FMUL.FTZ R9, R12.reuse, R125 ;  /* 0x0000007d0c097220 */ /* 0x040fe40000410000 */
[----:B------:R-:W1:Y:S01]  /*19b00*/  LDSM.16.MT88.4 R24, [R13+0x100] ;  /* 0x000100000d18783b */ /* 0x000e620000004200 */
[C---:B------:R-:W-:Y:S02]  /*19b10*/  FMUL.FTZ R100, R12.reuse, R100 ;  /* 0x000000640c647220 */ /* 0x040fe40000410000 */
[----:B------:R-:W3:Y:S01]  /*19b20*/  MUFU.EX2 R3, R3 ;  /* 0x0000000300037308 */ /* 0x000ee20000000800 */
        /* <DEDUP_REMOVED lines=11> */
[C---:B------:R-:W-:Y:S01]  /*19be0*/  FMUL.FTZ R120, R12.reuse, R120 ;  /* 0x000000780c787220 */ /* 0x040fe20000410000 */
[----:B------:R-:W2:Y:S01]  /*19bf0*/  MUFU.EX2 R145, R145 ;  /* 0x0000009100917308 */ /* 0x000ea20000000800 */
[C---:B------:R-:W-:Y:S02]  /*19c00*/  FMUL.FTZ R121, R12.reuse, R121 ;  /* 0x000000790c797220 */ /* 0x040fe40000410000 */
[C---:B------:R-:W-:Y:S02]  /*19c10*/  FMUL.FTZ R36, R12.reuse, R36 ;  /* 0x000000240c247220 */ /* 0x040fe40000410000 */
[C---:B---3--:R-:W-:Y:S02]  /*19c20*/  FMUL.FTZ R6, R3.reuse, R130 ;  /* 0x0000008203067220 */ /* 0x048fe40000410000 */
[C---:B------:R-:W-:Y:S02]  /*19c30*/  FMUL.FTZ R7, R3.reuse, R131 ;  /* 0x0000008303077220 */ /* 0x040fe40000410000 */
[C---:B------:R-:W-:Y:S01]  /*19c40*/  FMUL.FTZ R10, R3.reuse, R126 ;  /* 0x0000007e030a7220 */ /* 0x040fe20000410000 */
[----:B------:R-:W-:Y:S01]  /*19c50*/  MUFU.EX2 R141, R141 ;  /* 0x0000008d008d7308 */ /* 0x000fe20000000800 */
[C---:B------:R-:W-:Y:S01]  /*19c60*/  FMUL.FTZ R11, R3.reuse, R127 ;  /* 0x0000007f030b7220 */ /* 0x040fe20000410000 */
[----:B------:R-:W-:Y:S01]  /*19c70*/  LDSM.16.MT88.4 R128, [R185+UR4+0x2900] ;  /* 0x00290004b980783b */ /* 0x000fe20008004200 */
[C---:B------:R-:W-:Y:S02]  /*19c80*/  FMUL.FTZ R102, R3.reuse, R102 ;  /* 0x0000006603667220 */ /* 0x040fe40000410000 */
[C---:B------:R-:W-:Y:S02]  /*19c90*/  FMUL.FTZ R103, R3.reuse, R103 ;  /* 0x0000006703677220 */ /* 0x040fe40000410000 */
[C---:B------:R-:W-:Y:S02]  /*19ca0*/  FMUL.FTZ R106, R3.reuse, R106 ;  /* 0x0000006a036a7220 */ /* 0x040fe40000410000 */
[C---:B------:R-:W-:Y:S01]  /*19cb0*/  FMUL.FTZ R107, R3.reuse, R107 ;  /* 0x0000006b036b7220 */ /* 0x040fe20000410000 */
[----:B------:R-:W3:Y:S01]  /*19cc0*/  MUFU.EX2 R144, R144 ;  /* 0x0000009000907308 */ /* 0x000ee20000000800 */
[C---:B------:R-:W-:Y:S01]  /*19cd0*/  FMUL.FTZ R110, R3.reuse, R110 ;  /* 0x0000006e036e7220 */ /* 0x040fe20000410000 */
[----:B------:R-:W-:Y:S01]  /*19ce0*/  LDSM.16.MT88.4 R124, [R184+UR4+0x900] ;  /* 0x00090004b87c783b */ /* 0x000fe20008004200 */
        /* <DEDUP_REMOVED lines=13> */
[----:B------:R-:W-:Y:S01]  /*19dc0*/  FMUL.FTZ R40, R12, R40 ;  /* 0x000000280c287220 */ /* 0x000fe20000410000 */
[----:B---3--:R-:W-:Y:S01]  /*19dd0*/  F2FP.PACK_AB R19, R144, R141 ;  /* 0x0000008d9013723e */ /* 0x008fe200000000ff */
[--C-:B------:R-:W-:Y:S02]  /*19de0*/  FFMA.FTZ R160, R137, c[0x0][0x2d0], -R148.reuse ;  /* 0x0000b40089a07a23 */ /* 0x100fe40000010894 */
[----:B------:R-:W-:Y:S01]  /*19df0*/  LDSM.16.MT88.4 R136, [R184+UR4+0x2900] ;  /* 0x00290004b888783b */ /* 0x000fe20008004200 */
[--C-:B------:R-:W-:Y:S02]  /*19e00*/  FFMA.FTZ R163, R135, c[0x0][0x2d0], -R148.reuse ;  /* 0x0000b40087a37a23 */ /* 0x100fe40000010894 */
[--C-:B------:R-:W-:Y:S01]  /*19e10*/  FFMA.FTZ R162, R33, c[0x0][0x2d0], -R148.reuse ;  /* 0x0000b40021a27a23 */ /* 0x100fe20000010894 */
[C---:B------:R-:W-:Y:S01]  /*19e20*/  HMMA.16816.F32 R4, R16.reuse, R20, R4 ;  /* 0x000000141004723c */ /* 0x040fe20000001804 */
[----:B------:R-:W-:Y:S03]  /*19e30*/  MUFU.EX2 R158, R158 ;  /* 0x0000009e009e7308 */ /* 0x000fe60000000800 */
[----:B------:R-:W-:Y:S01]  /*19e40*/  LDSM.16.MT88.4 R32, [R13+0x900] ;  /* 0x000900000d20783b */ /* 0x000fe20000004200 */
[----:B------:R-:W-:Y:S02]  /*19e50*/  FFMA.FTZ R165, R133, c[0x0][0x2d0], -R148 ;  /* 0x0000b40085a57a23 */ /* 0x000fe40000010894 */
[----:B------:R-:W-:Y:S01]  /*19e60*/  IADD3 R20, R184, UR4, RZ ;  /* 0x00000004b8147c10 */ /* 0x000fe2000fffe0ff */
[C---:B------:R-:W-:Y:S03]  /*19e70*/  HMMA.16816.F32 R8, R16.reuse, R22, R8 ;  /* 0x000000161008723c */ /* 0x040fe60000001808 */
[----:B------:R-:W3:Y:S01]  /*19e80*/  MUFU.EX2 R161, R161 ;  /* 0x000000a100a17308 */ /* 0x000ee20000000800 */
[----:B------:R-:W-:Y:S01]  /*19e90*/  IADD3 R14, R189, R20, RZ ;  /* 0x00000014bd0e7210 */ /* 0x000fe20007ffe0ff */
[----:B------:R-:W-:Y:S01]  /*19ea0*/  LDSM.16.MT88.4 R132, [R13+0x2900] ;  /* 0x002900000d84783b */ /* 0x000fe20000004200 */
[C---:B------:R-:W-:Y:S02]  /*19eb0*/  FMUL.FTZ R41, R12.reuse, R41 ;  /* 0x000000290c297220 */ /* 0x040fe40000410000 */
[C---:B-1----:R-:W-:Y:S04]  /*19ec0*/  HMMA.16816.F32 R100, R16.reuse, R24, R100 ;  /* 0x000000181064723c */ /* 0x042fe80000001864 */
[C---:B------:R-:W-:Y:S01]  /*19ed0*/  FMUL.FTZ R42, R3.reuse, R42 ;  /* 0x0000002a032a7220 */ /* 0x040fe20000410000 */
[----:B------:R-:W1:Y:S01]  /*19ee0*/  LDSM.16.MT88.4 R20, [R14+0x100] ;  /* 0x000100000e14783b */ /* 0x000e620000004200 */
[C---:B------:R-:W-:Y:S01]  /*19ef0*/  FMUL.FTZ R43, R3.reuse, R43 ;  /* 0x0000002b032b7220 */ /* 0x040fe20000410000 */
[----:B------:R-:W-:Y:S01]  /*19f00*/  MUFU.EX2 R160, R160 ;  /* 0x000000a000a07308 */ /* 0x000fe20000000800 */
[C---:B------:R-:W-:Y:S04]  /*19f10*/  HMMA.16816.F32 R104, R16.reuse, R26, R104 ;  /* 0x0000001a1068723c */ /* 0x040fe80000001868 */
[C---:B------:R-:W-:Y:S01]  /*19f20*/  FMUL.FTZ R44, R12.reuse, R44 ;  /* 0x0000002c0c2c7220 */ /* 0x040fe20000410000 */
[----:B------:R-:W4:Y:S01]  /*19f30*/  LDSM.16.MT88.4 R24, [R185+UR4+0x2100] ;  /* 0x00210004b918783b */ /* 0x000f220008004200 */
[C---:B------:R-:W-:Y:S02]  /*19f40*/  FMUL.FTZ R45, R12.reuse, R45 ;  /* 0x0000002d0c2d7220 */ /* 0x040fe40000410000 */
[C---:B------:R-:W-:Y:S01]  /*19f50*/  HMMA.16816.F32 R108, R16.reuse, R28, R108 ;  /* 0x0000001c106c723c */ /* 0x040fe2000000186c */
[----:B------:R-:W5:Y:S03]  /*19f60*/  MUFU.EX2 R163, R163 ;  /* 0x000000a300a37308 */ /* 0x000f660000000800 */
[C---:B------:R-:W-:Y:S02]  /*19f70*/  FMUL.FTZ R46, R3.reuse, R46 ;  /* 0x0000002e032e7220 */ /* 0x040fe40000410000 */
[C---:B------:R-:W-:Y:S02]  /*19f80*/  FMUL.FTZ R47, R3.reuse, R47 ;  /* 0x0000002f032f7220 */ /* 0x040fe40000410000 */
[C---:B------:R-:W-:Y:S01]  /*19f90*/  HMMA.16816.F32 R112, R16.reuse, R30, R112 ;  /* 0x0000001e1070723c */ /* 0x040fe20000001870 */
[----:B------:R-:W2:Y:S02]  /*19fa0*/  LDSM.16.MT88.4 R28, [R13+0x2100] ;  /* 0x002100000d1c783b */ /* 0x000ea40000004200 */
[----:B------:R-:W-:Y:S01]  /*19fb0*/  MUFU.EX2 R162, R162 ;  /* 0x000000a200a27308 */ /* 0x000fe20000000800 */
[C---:B------:R-:W-:Y:S02]  /*19fc0*/  FMUL.FTZ R48, R12.reuse, R48 ;  /* 0x000000300c307220 */ /* 0x040fe40000410000 */
[C---:B------:R-:W-:Y:S02]  /*19fd0*/  FMUL.FTZ R49, R12.reuse, R49 ;  /* 0x000000310c317220 */ /* 0x040fe40000410000 */
[C---:B------:R-:W-:Y:S04]  /*19fe0*/  FMUL.FTZ R50, R3.reuse, R50 ;  /* 0x0000003203327220 */ /* 0x040fe80000410000 */
[C---:B------:R-:W-:Y:S01]  /*19ff0*/  FMUL.FTZ R51, R3.reuse, R51 ;  /* 0x0000003303337220 */ /* 0x040fe20000410000 */
[----:B------:R-:W2:Y:S01]  /*1a000*/  MUFU.EX2 R165, R165 ;  /* 0x000000a500a57308 */ /* 0x000ea20000000800 */
[C---:B------:R-:W-:Y:S02]  /*1a010*/  FMUL.FTZ R52, R12.reuse, R52 ;  /* 0x000000340c347220 */ /* 0x040fe40000410000 */
[C---:B------:R-:W-:Y:S02]  /*1a020*/  FMUL.FTZ R53, R12.reuse, R53 ;  /* 0x000000350c357220 */ /* 0x040fe40000410000 */
[C---:B------:R-:W-:Y:S02]  /*1a030*/  FMUL.FTZ R54, R3.reuse, R54 ;  /* 0x0000003603367220 */ /* 0x040fe40000410000 */
[C---:B------:R-:W-:Y:S01]  /*1a040*/  FMUL.FTZ R55, R3.reuse, R55 ;  /* 0x0000003703377220 */ /* 0x040fe20000410000 */
        /* <DEDUP_REMOVED lines=8> */
[----:B------:R-:W1:Y:S01]  /*1a0d0*/  MUFU.EX2 R175, R175 ;  /* 0x000000af00af7308 */ /* 0x000e620000000800 */
[C---:B------:R-:W-:Y:S02]  /*1a0e0*/  FMUL.FTZ R60, R12.reuse, R60 ;  /* 0x0000003c0c3c7220 */ /* 0x040fe40000410000 */
[C---:B----4-:R-:W-:Y:S04]  /*1a0f0*/  HMMA.16816.F32 R36, R16.reuse, R24, R36 ;  /* 0x000000181024723c */ /* 0x050fe80000001824 */
[C---:B------:R-:W-:Y:S02]  /*1a100*/  FMUL.FTZ R61, R12.reuse, R61 ;  /* 0x0000003d0c3d7220 */ /* 0x040fe40000410000 */
[C---:B------:R-:W-:Y:S01]  /*1a110*/  FMUL.FTZ R62, R3.reuse, R62 ;  /* 0x0000003e033e7220 */ /* 0x040fe20000410000 */
[----:B------:R-:W-:Y:S01]  /*1a120*/  MUFU.EX2 R166, R166 ;  /* 0x000000a600a67308 */ /* 0x000fe20000000800 */
[C---:B------:R-:W-:Y:S01]  /*1a130*/  HMMA.16816.F32 R40, R16.reuse, R26, R40 ;  /* 0x0000001a1028723c */ /* 0x040fe20000001828 */
[----:B------:R-:W4:Y:S03]  /*1a140*/  LDSM.16.MT88.4 R24, [R14+0x2100] ;  /* 0x002100000e18783b */ /* 0x000f260000004200 */
[C---:B------:R-:W-:Y:S02]  /*1a150*/  FMUL.FTZ R63, R3.reuse, R63 ;  /* 0x0000003f033f7220 */ /* 0x040fe40000410000 */
[C---:B------:R-:W-:Y:S02]  /*1a160*/  FMUL.FTZ R64, R12.reuse, R64 ;  /* 0x000000400c407220 */ /* 0x040fe40000410000 */
[C---:B--2---:R-:W-:Y:S01]  /*1a170*/  HMMA.16816.F32 R44, R16.reuse, R28, R44 ;  /* 0x0000001c102c723c */ /* 0x044fe2000000182c */
[----:B------:R-:W2:Y:S03]  /*1a180*/  MUFU.EX2 R177, R177 ;  /* 0x000000b100b17308 */ /* 0x000ea60000000800 */
[C---:B------:R-:W-:Y:S02]  /*1a190*/  FMUL.FTZ R65, R12.reuse, R65 ;  /* 0x000000410c417220 */ /* 0x040fe40000410000 */
[C---:B------:R-:W-:Y:S02]  /*1a1a0*/  FMUL.FTZ R66, R3.reuse, R66 ;  /* 0x0000004203427220 */ /* 0x040fe40000410000 */
[C---:B------:R-:W-:Y:S01]  /*1a1b0*/  HMMA.16816.F32 R48, R16.reuse, R30, R48 ;  /* 0x0000001e1030723c */ /* 0x040fe20000001830 */
[----:B------:R-:W2:Y:S02]  /*1a1c0*/  LDSM.16.MT88.4 R28, [R185+UR4+0x4100] ;  /* 0x00410004b91c783b */ /* 0x000ea40008004200 */
[----:B------:R-:W-:Y:S01]  /*1a1d0*/  MUFU.EX2 R155, R155 ;  /* 0x0000009b009b7308 */ /* 0x000fe20000000800 */
[C---:B------:R-:W-:Y:S02]  /*1a1e0*/  FMUL.FTZ R67, R3.reuse, R67 ;  /* 0x0000004303437220 */ /* 0x040fe40000410000 */
[C---:B------:R-:W-:Y:S02]  /*1a1f0*/  FMUL.FTZ R68, R12.reuse, R68 ;  /* 0x000000440c447220 */ /* 0x040fe40000410000 */
[C---:B------:R-:W-:Y:S01]  /*1a200*/  FMUL.FTZ R69, R12.reuse, R69 ;  /* 0x000000450c457220 */ /* 0x040fe20000410000 */
[C---:B-1----:R-:W-:Y:S03]  /*1a210*/  HMMA.16816.F32 R52, R16.reuse, R20, R52 ;  /* 0x000000141034723c */ /* 0x042fe60000001834 */
[C---:B------:R-:W-:Y:S01]  /*1a220*/  FMUL.FTZ R70, R3.reuse, R70 ;  /* 0x0000004603467220 */ /* 0x040fe20000410000 */
[----:B------:R-:W-:Y:S01]  /*1a230*/  MUFU.EX2 R154, R154 ;  /* 0x0000009a009a7308 */ /* 0x000fe20000000800 */
        /* <DEDUP_REMOVED lines=26> */
[----:B------:R-:W1:Y:S03]  /*1a3e0*/  LDSM.16.MT88.4 R20, [R185+UR4+0x900] ;  /* 0x00090004b914783b */ /* 0x000e660008004200 */
[C---:B------:R-:W-:Y:S02]  /*1a3f0*/  FMUL.FTZ R87, R3.reuse, R87 ;  /* 0x0000005703577220 */ /* 0x040fe40000410000 */
[C---:B------:R-:W-:Y:S02]  /*1a400*/  FMUL.FTZ R88, R12.reuse, R88 ;  /* 0x000000580c587220 */ /* 0x040fe40000410000 */
[C---:B------:R-:W-:Y:S03]  /*1a410*/  FMUL.FTZ R89, R12.reuse, R89 ;  /* 0x000000590c597220 */ /* 0x040fe60000410000 */
[C---:B----4-:R-:W-:Y:S03]  /*1a420*/  HMMA.16816.F32 R84, R16.reuse, R24, R84 ;  /* 0x000000181054723c */ /* 0x050fe60000001854 */
[C---:B------:R-:W-:Y:S02]  /*1a430*/  FMUL.FTZ R90, R3.reuse, R90 ;  /* 0x0000005a035a7220 */ /* 0x040fe40000410000 */
[C---:B------:R-:W-:Y:S02]  /*1a440*/  FMUL.FTZ R91, R3.reuse, R91 ;  /* 0x0000005b035b7220 */ /* 0x040fe40000410000 */
[C---:B------:R-:W-:Y:S02]  /*1a450*/  FMUL.FTZ R92, R12.reuse, R92 ;  /* 0x0000005c0c5c7220 */ /* 0x040fe40000410000 */
[C---:B------:R-:W-:Y:S03]  /*1a460*/  FMUL.FTZ R93, R12.reuse, R93 ;  /* 0x0000005d0c5d7220 */ /* 0x040fe60000410000 */
[C---:B------:R-:W-:Y:S01]  /*1a470*/  HMMA.16816.F32 R88, R16.reuse, R26, R88 ;  /* 0x0000001a1058723c */ /* 0x040fe20000001858 */
[----:B------:R-:W4:Y:S02]  /*1a480*/  LDSM.16.MT88.4 R24, [R14+0x900] ;  /* 0x000900000e18783b */ /* 0x000f240000004200 */
[C---:B------:R-:W-:Y:S02]  /*1a490*/  FMUL.FTZ R94, R3.reuse, R94 ;  /* 0x0000005e035e7220 */ /* 0x040fe40000410000 */
[C---:B------:R-:W-:Y:S02]  /*1a4a0*/  FMUL.FTZ R95, R3.reuse, R95 ;  /* 0x0000005f035f7220 */ /* 0x040fe40000410000 */
[C---:B------:R-:W-:Y:S02]  /*1a4b0*/  FMUL.FTZ R96, R12.reuse, R96 ;  /* 0x000000600c607220 */ /* 0x040fe40000410000 */
[C---:B------:R-:W-:Y:S03]  /*1a4c0*/  FMUL.FTZ R97, R12.reuse, R97 ;  /* 0x000000610c617220 */ /* 0x040fe60000410000 */
[C---:B--2---:R-:W-:Y:S03]  /*1a4d0*/  HMMA.16816.F32 R92, R16.reuse, R28, R92 ;  /* 0x0000001c105c723c */ /* 0x044fe6000000185c */
        /* <DEDUP_REMOVED lines=16> */
[----:B------:R-:W-:Y:S02]  /*1a5e0*/  FFMA.FTZ R157, R150, c[0x0][0x2d0], -R157 ;  /* 0x0000b400969d7a23 */ /* 0x000fe4000001089d */
[--C-:B------:R-:W-:Y:S01]  /*1a5f0*/  FFMA.FTZ R150, R153, c[0x0][0x2d0], -R148.reuse ;  /* 0x0000b40099967a23 */ /* 0x100fe20000010894 */
[----:B------:R-:W2:Y:S01]  /*1a600*/  MUFU.EX2 R171, R171 ;  /* 0x000000ab00ab7308 */ /* 0x000ea20000000800 */
[C---:B-1----:R-:W-:Y:S03]  /*1a610*/  HMMA.16816.F32 R4, R16.reuse, R20, R4 ;  /* 0x000000141004723c */ /* 0x042fe60000001804 */
[--C-:B------:R-:W-:Y:S02]  /*1a620*/  FFMA.FTZ R151, R151, c[0x0][0x2d0], -R148.reuse ;  /* 0x0000b40097977a23 */ /* 0x100fe40000010894 */
[--C-:B------:R-:W-:Y:S02]  /*1a630*/  FFMA.FTZ R149, R149, c[0x0][0x2d0], -R148.reuse ;  /* 0x0000b40095957a23 */ /* 0x100fe40000010894 */
[----:B------:R-:W-:Y:S01]  /*1a640*/  FFMA.FTZ R148, R147, c[0x0][0x2d0], -R148 ;  /* 0x0000b40093947a23 */ /* 0x000fe20000010894 */
[C---:B------:R-:W-:Y:S01]  /*1a650*/  HMMA.16816.F32 R8, R16.reuse, R22, R8 ;  /* 0x000000161008723c */ /* 0x040fe20000001808 */
[----:B------:R-:W1:Y:S01]  /*1a660*/  LDSM.16.MT88.4 R20, [R14+0x2900] ;  /* 0x002900000e14783b */ /* 0x000e620000004200 */
[----:B------:R-:W-:Y:S02]  /*1a670*/  MUFU.EX2 R168, R168 ;  /* 0x000000a800a87308 */ /* 0x000fe40000000800 */
[----:B------:R-:W-:Y:S02]  /*1a680*/  FADD.FTZ R142, R142, R143 ;  /* 0x0000008f8e8e7221 */ /* 0x000fe40000010000 */
[----:B------:R-:W-:Y:S02]  /*1a690*/  FADD.FTZ R146, R145, R146 ;  /* 0x0000009291927221 */ /* 0x000fe40000010000 */
[C---:B------:R-:W-:Y:S04]  /*1a6a0*/  HMMA.16816.F32 R100, R16.reuse, R32, R100 ;  /* 0x000000201064723c */ /* 0x040fe80000001864 */
[----:B------:R-:W3:Y:S01]  /*1a6b0*/  MUFU.EX2 R167, R167 ;  /* 0x000000a700a77308 */ /* 0x000ee20000000800 */
        /* <DEDUP_REMOVED lines=12> */
[----:B------:R-:W5:Y:S02]  /*1a780*/  MUFU.EX2 R157, R157 ;  /* 0x0000009d009d7308 */ /* 0x000f640000000800 */
[----:B------:R-:W-:Y:S02]  /*1a790*/  FADD.FTZ R159, R159, R156 ;  /* 0x0000009c9f9f7221 */ /* 0x000fe40000010000 */
[----:B------:R-:W-:Y:S02]  /*1a7a0*/  FADD.FTZ R163, R163, R160 ;  /* 0x000000a0a3a37221 */ /* 0x000fe40000010000 */
[C---:B----4-:R-:W-:Y:S04]  /*1a7b0*/  HMMA.16816.F32 R116, R16.reuse, R24, R116 ;  /* 0x000000181074723c */ /* 0x050fe80000001874 */
[----:B------:R-:W-:Y:S01]  /*1a7c0*/  MUFU.EX2 R150, R150 ;  /* 0x0000009600967308 */ /* 0x000fe20000000800 */
[----:B------:R-:W-:Y:S02]  /*1a7d0*/  FADD.FTZ R158, R158, R159 ;  /* 0x0000009f9e9e7221 */ /* 0x000fe40000010000 */
[----:B------:R-:W-:Y:S01]  /*1a7e0*/  FADD.FTZ R162, R162, R163 ;  /* 0x000000a3a2a27221 */ /* 0x000fe20000010000 */
[C---:B------:R-:W-:Y:S01]  /*1a7f0*/  HMMA.16816.F32 R120, R16.reuse, R26, R120 ;  /* 0x0000001a1078723c */ /* 0x040fe20000001878 */
[----:B------:R-:W4:Y:S03]  /*1a800*/  LDSM.16.MT88.4 R24, [R185+UR4+0x4900] ;  /* 0x00490004b918783b */ /* 0x000f260008004200 */
        /* <DEDUP_REMOVED lines=14> */
[C---:B-1----:R-:W-:Y:S08]  /*1a8f0*/  HMMA.16816.F32 R60, R16.reuse, R20, R60 ;  /* 0x00000014103c723c */ /* 0x042ff0000000183c */
[C---:B------:R-:W-:Y:S01]  /*1a900*/  HMMA.16816.F32 R64, R16.reuse, R22, R64 ;  /* 0x000000161040723c */ /* 0x040fe20000001840 */
[----:B------:R-:W1:Y:S07]  /*1a910*/  LDSM.16.MT88.4 R20, [R14+0x4900] ;  /* 0x004900000e14783b */ /* 0x000e6e0000004200 */
[C---:B----4-:R-:W-:Y:S08]  /*1a920*/  HMMA.16816.F32 R68, R16.reuse, R24, R68 ;  /* 0x000000181044723c */ /* 0x050ff00000001844 */
[C---:B------:R-:W-:Y:S01]  /*1a930*/  HMMA.16816.F32 R72, R16.reuse, R26, R72 ;  /* 0x0000001a1048723c */ /* 0x040fe20000001848 */
[----:B------:R-:W4:Y:S07]  /*1a940*/  LDSM.16.MT88.4 R24, [R185+UR4+0x1100] ;  /* 0x00110004b918783b */ /* 0x000f2e0008004200 */
[C---:B------:R-:W-:Y:S08]  /*1a950*/  HMMA.16816.F32 R76, R16.reuse, R28, R76 ;  /* 0x0000001c104c723c */ /* 0x040ff0000000184c */
[C---:B------:R-:W-:Y:S01]  /*1a960*/  HMMA.16816.F32 R80, R16.reuse, R30, R80 ;  /* 0x0000001e1050723c */ /* 0x040fe20000001850 */
[----:B------:R-:W2:Y:S07]  /*1a970*/  LDSM.16.MT88.4 R28, [R13+0x1100] ;  /* 0x001100000d1c783b */ /* 0x000eae0000004200 */
[C---:B------:R-:W-:Y:S08]  /*1a980*/  HMMA.16816.F32 R84, R16.reuse, R32, R84 ;  /* 0x000000201054723c */ /* 0x040ff00000001854 */
[C---:B------:R-:W-:Y:S01]  /*1a990*/  HMMA.16816.F32 R88, R16.reuse, R34, R88 ;  /* 0x000000221058723c */ /* 0x040fe20000001858 */
[----:B------:R-:W5:Y:S07]  /*1a9a0*/  LDSM.16.MT88.4 R32, [R14+0x1100] ;  /* 0x001100000e20783b */ /* 0x000f6e0000004200 */
[C---:B-1----:R-:W-:Y:S08]  /*1a9b0*/  HMMA.16816.F32 R92, R16.reuse, R20, R92 ;  /* 0x00000014105c723c */ /* 0x042ff0000000185c */
[----:B------:R-:W-:Y:S01]  /*1a9c0*/  HMMA.16816.F32 R96, R16, R22, R96 ;  /* 0x000000161060723c */ /* 0x000fe20000001860 */
[----:B------:R-:W1:Y:S06]  /*1a9d0*/  LDSM.16.MT88.4 R20, [R14+0x3100] ;  /* 0x003100000e14783b */ /* 0x000e6c0000004200 */
[----:B------:R-:W-:Y:S01]  /*1a9e0*/  F2FP.PACK_AB R16, R175, R170 ;  /* 0x000000aaaf10723e */ /* 0x000fe200000000ff */
[----:B------:R-:W-:Y:S01]  /*1a9f0*/  FADD.FTZ R170, R170, R161 ;  /* 0x000000a1aaaa7221 */ /* 0x000fe20000010000 */
[----:B------:R-:W-:Y:S03]  /*1aa00*/  F2FP.PACK_AB R18, R177, R166 ;  /* 0x000000a6b112723e */ /* 0x000fe600000000ff */
[----:B--2---:R-:W-:Y:S01]  /*1aa10*/  F2FP.PACK_AB R17, R171, R164 ;  /* 0x000000a4ab11723e */ /* 0x004fe200000000ff */
[----:B------:R-:W-:Y:S01]  /*1aa20*/  FADD.FTZ R164, R164, R165 ;  /* 0x000000a5a4a47221 */ /* 0x000fe20000010000 */
[----:B---3--:R-:W-:Y:S01]  /*1aa30*/  F2FP.PACK_AB R19, R167, R168 ;  /* 0x000000a8a713723e */ /* 0x008fe200000000ff */
        /* <DEDUP_REMOVED lines=8> */
[----:B------:R-:W2:Y:S07]  /*1aac0*/  LDSM.16.MT88.4 R24, [R185+UR4+0x5100] ;  /* 0x00510004b918783b */ /* 0x000eae0008004200 */
[C---:B------:R-:W-:Y:S08]  /*1aad0*/  HMMA.16816.F32 R100, R16.reuse, R28, R100 ;  /* 0x0000001c1064723c */ /* 0x040ff00000001864 */
[C---:B------:R-:W-:Y:S01]  /*1aae0*/  HMMA.16816.F32 R104, R16.reuse, R30, R104 ;  /* 0x0000001e1068723c */ /* 0x040fe20000001868 */
[----:B------:R-:W3:Y:S07]  /*1aaf0*/  LDSM.16.MT88.4 R28, [R13+0x5100] ;  /* 0x005100000d1c783b */ /* 0x000eee0000004200 */
[C---:B------:R-:W-:Y:S08]  /*1ab00*/  HMMA.16816.F32 R108, R16.reuse, R124, R108 ;  /* 0x0000007c106c723c */ /* 0x040ff0000000186c */
[C---:B------:R-:W-:Y:S01]  /*1ab10*/  HMMA.16816.F32 R112, R16.reuse, R126, R112 ;  /* 0x0000007e1070723c */ /* 0x040fe20000001870 */
[----:B------:R-:W-:Y:S07]  /*1ab20*/  LDSM.16.MT88.4 R124, [R185+UR4+0x1900] ;  /* 0x00190004b97c783b */ /* 0x000fee0008004200 */
[C---:B-----5:R-:W-:Y:S08]  /*1ab30*/  HMMA.16816.F32 R116, R16.reuse, R32, R116 ;  /* 0x000000201074723c */ /* 0x060ff00000001874 */
        /* <DEDUP_REMOVED lines=21> */
[----:B------:R-:W4:Y:S07]  /*1ac90*/  LDSM.16.MT88.4 R32, [R14+0x1900] ;  /* 0x001900000e20783b */ /* 0x000f2e0000004200 */
[C---:B-1----:R-:W-:Y:S07]  /*1aca0*/  HMMA.16816.F32 R92, R16.reuse, R20, R92 ;  /* 0x00000014105c723c */ /* 0x042fee000000185c */
        /* <DEDUP_REMOVED lines=18> */
[----:B------:R-:W5:Y:S07]  /*1add0*/  LDSM.16.MT88.4 R8, [R14+0x3900] ;  /* 0x003900000e08783b */ /* 0x000f6e0000004200 */
[C---:B--2---:R-:W-:Y:S07]  /*1ade0*/  HMMA.16816.F32 R100, R16.reuse, R24, R100 ;  /* 0x000000181064723c */ /* 0x044fee0000001864 */
[----:B------:R-:W-:Y:S01]  /*1adf0*/  @P0 SHF.R.S32.HI R24, RZ, 0x1f, R21 ;  /* 0x0000001fff180819 */ /* 0x000fe20000011415 */
[C---:B------:R-:W-:Y:S04]  /*1ae00*/  HMMA.16816.F32 R104, R16.reuse, R26, R104 ;  /* 0x0000001a1068723c */ /* 0x040fe80000001868 */
[----:B------:R-:W-:Y:S03]  /*1ae10*/  @P0 IMAD R24, R24, c[0x0][0x1e0], RZ ;  /* 0x0000780018180a24 */ /* 0x000fe600078e02ff */
[C---:B------:R-:W-:Y:S01]  /*1ae20*/  @P0 IMAD.WIDE.U32 R26, R21.reuse, c[0x0][0x1e0], RZ ;  /* 0x00007800151a0a25 */ /* 0x040fe200078e00ff */
[C---:B---3--:R-:W-:Y:S04]  /*1ae30*/  HMMA.16816.F32 R108, R16.reuse, R28, R108 ;  /* 0x0000001c106c723c */ /* 0x048fe8000000186c */
[----:B------:R-:W-:Y:S02]  /*1ae40*/  @P0 IMAD R24, R21, c[0x0][0x1e4], R24 ;  /* 0x0000790015180a24 */ /* 0x000fe400078e0218 */
[----:B------:R-:W2:Y:S02]  /*1ae50*/  LDSM.16.MT88.4 R20, [R185+UR4+0x5900] ;  /* 0x00590004b914783b */ /* 0x000ea40008004200 */
        /* <DEDUP_REMOVED lines=12> */
[C---:B-1----:R-:W-:Y:S07]  /*1af20*/  HMMA.16816.F32 R52, R16.reuse, R4, R52 ;  /* 0x000000041034723c */ /* 0x042fee0000001834 */
[C---:B------:R-:W-:Y:S01]  /*1af30*/  @P0 IADD3.X R5, R33.reuse, R215, RZ, P1, !PT ;  /* 0x000000d721050210 */ /* 0x040fe20000ffe4ff */
[C---:B------:R-:W-:Y:S04]  /*1af40*/  HMMA.16816.F32 R56, R16.reuse, R6, R56 ;  /* 0x000000061038723c */ /* 0x040fe80000001838 */
[C---:B------:R-:W-:Y:S04]  /*1af50*/  @P0 LEA R28, P1, R24.reuse, c[0x0][0x1c8], 0x1 ;  /* 0x00007200181c0a11 */ /* 0x040fe800078208ff */
[C---:B-----5:R-:W-:Y:S04]  /*1af60*/  HMMA.16816.F32 R60, R16.reuse, R8, R60 ;  /* 0x00000008103c723c */ /* 0x060fe8000000183c */
[----:B------:R-:W-:Y:S02]  /*1af70*/  @P0 LEA.HI.X R29, R24, c[0x0][0x1cc], R5, 0x1, P1 ;  /* 0x00007300181d0a11 */ /* 0x000fe400008f0c05 */
[----:B------:R1:W3:Y:S01]  /*1af80*/  LDSM.16.MT88.4 R24, [R13+0x5900] ;  /* 0x005900000d18783b */ /* 0x0002e20000004200 */
[----:B------:R-:W-:Y:S01]  /*1af90*/  @P0 IADD3 R4, P1, R32, R225, RZ ;  /* 0x000000e120040210 */ /* 0x000fe20007f3e0ff */
[C---:B------:R-:W-:Y:S04]  /*1afa0*/  HMMA.16816.F32 R64, R16.reuse, R10, R64 ;  /* 0x0000000a1040723c */ /* 0x040fe80000001840 */
[C---:B------:R-:W-:Y:S02]  /*1afb0*/  @P0 IADD3.X R5, R33.reuse, R222, RZ, P1, !PT ;  /* 0x000000de21050210 */ /* 0x040fe40000ffe4ff */
[C---:B------:R-:W-:Y:S02]  /*1afc0*/  @P0 LEA R30, P1, R4.reuse, c[0x0][0x1c8], 0x1 ;  /* 0x00007200041e0a11 */ /* 0x040fe400078208ff */
[C---:B--2---:R-:W-:Y:S04]  /*1afd0*/  HMMA.16816.F32 R68, R16.reuse, R20, R68 ;  /* 0x000000141044723c */ /* 0x044fe80000001844 */
[----:B------:R-:W-:Y:S02]  /*1afe0*/  @P0 LEA.HI.X R31, R4, c[0x0][0x1cc], R5, 0x1, P1 ;  /* 0x00007300041f0a11 */ /* 0x000fe400008f0c05 */
[----:B------:R-:W-:Y:S02]  /*1aff0*/  @P0 IADD3 R5, P1, R32, R226, RZ ;  /* 0x000000e220050210 */ /* 0x000fe40007f3e0ff */
[C---:B------:R-:W-:Y:S04]  /*1b000*/  HMMA.16816.F32 R72, R16.reuse, R22, R72 ;  /* 0x000000161048723c */ /* 0x040fe80000001848 */
[----:B------:R-:W-:Y:S02]  /*1b010*/  @P0 IADD3.X R4, R33, R220, RZ, P1, !PT ;  /* 0x000000dc21040210 */ /* 0x000fe40000ffe4ff */
[C---:B------:R-:W-:Y:S06]  /*1b020*/  @P0 LEA R34, P1, R5.reuse, c[0x0][0x1c8], 0x1 ;  /* 0x0000720005220a11 */ /* 0x040fec00078208ff */
[----:B------:R-:W-:Y:S02]  /*1b030*/  @P0 LEA.HI.X R35, R5, c[0x0][0x1cc], R4, 0x1, P1 ;  /* 0x0000730005230a11 */ /* 0x000fe400008f0c04 */
[----:B------:R-:W2:Y:S01]  /*1b040*/  LDSM.16.MT88.4 R4, [R184+UR4+0x5900] ;  /* 0x00590004b804783b */ /* 0x000ea20008004200 */
[----:B-1----:R-:W-:Y:S04]  /*1b050*/  @P0 IADD3 R13, P1, R203, R32, RZ ;  /* 0x00000020cb0d0210 */ /* 0x002fe80007f3e0ff */
[----:B------:R-:W-:Y:S02]  /*1b060*/  @P0 IADD3.X R33, R202, R33, RZ, P1, !PT ;  /* 0x00000021ca210210 */ /* 0x000fe40000ffe4ff */
[----:B------:R-:W-:Y:S01]  /*1b070*/  @P0 IADD3 R9, P1, R13, R208, RZ ;  /* 0x000000d00d090210 */ /* 0x000fe20007f3e0ff */
[C---:B---3--:R-:W-:Y:S03]  /*1b080*/  HMMA.16816.F32 R76, R16.reuse, R24, R76 ;  /* 0x00000018104c723c */ /* 0x048fe6000000184c */
        /* <DEDUP_REMOVED lines=8> */
[----:B------:R-:W-:Y:S02]  /*1b110*/  @P0 LEA.HI.X R23, R3, c[0x0][0x1cc], R12, 0x1, P1 ;  /* 0x0000730003170a11 */ /* 0x000fe400008f0c0c */
[----:B------:R-:W-:Y:S04]  /*1b120*/  @P0 IADD3 R13, P1, R13, R226, RZ ;  /* 0x000000e20d0d0210 */ /* 0x000fe80007f3e0ff */
[----:B------:R-:W-:Y:S01]  /*1b130*/  @P0 IADD3.X R24, R33, R220, RZ, P1, !PT ;  /* 0x000000dc21180210 */ /* 0x000fe20000ffe4ff */
[C---:B--2---:R-:W-:Y:S03]  /*1b140*/  HMMA.16816.F32 R84, R16.reuse, R4, R84 ;  /* 0x000000041054723c */ /* 0x044fe60000001854 */
[C---:B------:R-:W-:Y:S01]  /*1b150*/  @P0 LEA R12, P1, R13.reuse, c[0x0][0x1c8], 0x1 ;  /* 0x000072000d0c0a11 */ /* 0x040fe200078208ff */
[----:B-1----:R-:W-:Y:S03]  /*1b160*/  @P0 IMAD R14, R216, 0x3000, R205 ;  /* 0x00003000d80e0824 */ /* 0x002fe600078e02cd */
[----:B------:R-:W-:Y:S01]  /*1b170*/  @P0 LEA.HI.X R13, R13, c[0x0][0x1cc], R24, 0x1, P1 ;  /* 0x000073000d0d0a11 */ /* 0x000fe200008f0c18 */
[C---:B------:R-:W-:Y:S04]  /*1b180*/  HMMA.16816.F32 R88, R16.reuse, R6, R88 ;  /* 0x000000061058723c */ /* 0x040fe80000001858 */
[----:B------:R-:W-:Y:S05]  /*1b190*/  @P0 SHF.L.U32 R3, R14, 0x1, RZ ;  /* 0x000000010e030819 */ /* 0x000fea00000006ff */
[----:B------:R-:W-:Y:S01]  /*1b1a0*/  @!PT LDS RZ, [RZ] ;  /* 0x00000000fffff984 */ /* 0x000fe20000000800 */
[----:B------:R-:W-:Y:S01]  /*1b1b0*/  @!PT LDS RZ, [RZ] ;  /* 0x00000000fffff984 */ /* 0x000fe20000000800 */
[----:B------:R-:W-:Y:S01]  /*1b1c0*/  @!PT LDS RZ, [RZ] ;  /* 0x00000000fffff984 */ /* 0x000fe20000000800 */
[----:B------:R1:W-:Y:S01]  /*1b1d0*/  @P0 LDGSTS.E.BYPASS.LTC128B.128 [R3+0xc100], [R28.64], !P5 ;  /* 0x0c1000001c030fae */ /* 0x0003e2000e901d46 */
[C---:B---3--:R-:W-:Y:S07]  /*1b1e0*/  HMMA.16816.F32 R92, R16.reuse, R8, R92 ;  /* 0x00000008105c723c */ /* 0x048fee000000185c */
[----:B------:R1:W-:Y:S01]  /*1b1f0*/  @P0 LDGSTS.E.BYPASS.LTC128B.128 [R3+0xe100], [R30.64], !P4 ;  /* 0x0e1000001e030fae */ /* 0x0003e2000e101d46 */
[----:B------:R-:W-:Y:S07]  /*1b200*/  HMMA.16816.F32 R96, R16, R10, R96 ;  /* 0x0000000a1060723c */ /* 0x000fee0000001860 */
[----:B------:R1:W-:Y:S08]  /*1b210*/  @P0 LDGSTS.E.BYPASS.LTC128B.128 [R3+0x10100], [R34.64], !P6 ;  /* 0x1010000022030fae */ /* 0x0003f0000f101d46 */
[----:B------:R1:W-:Y:S08]  /*1b220*/  @P0 LDGSTS.E.BYPASS.LTC128B.128 [R3+0xd100], [R20.64], !P5 ;  /* 0x0d10000014030fae */ /* 0x0003f0000e901d46 */
[----:B------:R1:W-:Y:S08]  /*1b230*/  @P0 LDGSTS.E.BYPASS.LTC128B.128 [R3+0xf100], [R22.64], !P4 ;  /* 0x0f10000016030fae */ /* 0x0003f0000e101d46 */
[----:B------:R1:W-:Y:S01]  /*1b240*/  @P0 LDGSTS.E.BYPASS.LTC128B.128 [R3+0x11100], [R12.64], !P6 ;  /* 0x111000000c030fae */ /* 0x0003e2000f101d46 */
[----:B------:R-:W-:Y:S02]  /*1b250*/  ISETP.GE.AND P0, PT, R198, R221, PT ;  /* 0x000000ddc600720c */ /* 0x000fe40003f06270 */
[----:B------:R-:W-:Y:S05]  /*1b260*/  IADD3 R221, R221, -0x1, RZ ;  /* 0xffffffffdddd7810 */ /* 0x000fea0007ffe0ff */
[----:B------:R-:W0:Y:S01]  /*1b270*/  LDGDEPBAR ;  /* 0x00000000000079af */ /* 0x000e220000000000 */
[----:B-1----:R-:W-:Y:S05]  /*1b280*/  MOV R3, R0 ;  /* 0x0000000000037202 */ /* 0x002fea0000000f00 */
[----:B------:R-:W-:-:S05]  /*1b290*/  @!P0 BRA `(.L_x_1060) ;  /* 0xffffcb6000008947 */ /* 0x000fca000383ffff */
.L_x_1051:
        /* <DEDUP_REMOVED lines=13> */
[----:B------:R-:W1:Y:S01]  /*1b370*/  @P1 MUFU.LG2 R12, R6 ;  /* 0x00000006000c1308 */ /* 0x000e620000000c00 */
[----:B------:R-:W-:Y:S02]  /*1b380*/  @P1 MOV R16, 0x3f317218 ;  /* 0x3f31721800101802 */ /* 0x000fe40000000f00 */
[----:B------:R-:W-:-:S05]  /*1b390*/  @P0 MOV R17, 0x3f317218 ;  /* 0x3f31721800110802 */ /* 0x000fca0000000f00 */
[----:B------:R-:W2:Y:S01]  /*1b3a0*/  @P0 MUFU.LG2 R14, R3 ;  /* 0x00000003000e0308 */ /* 0x000ea20000000c00 */
[----:B------:R-:W-:-:S07]  /*1b3b0*/  @P0 FMUL.FTZ R17, R17, c[0x0][0x2d0] ;  /* 0x0000b40011110a20 */ /* 0x000fce0000410000 */
[----:B------:R-:W3:Y:S01]  /*1b3c0*/  @P1 MUFU.RCP R5, R6 ;  /* 0x0000000600051308 */ /* 0x000ee20000001000 */
[----:B-1----:R-:W-:Y:S02]  /*1b3d0*/  @P1 FMUL.FTZ R15, R12, 0.69314718246459960938 ;  /* 0x3f3172180c0f1820 */ /* 0x002fe40000410000 */
[----:B------:R-:W-:-:S05]  /*1b3e0*/  @P1 FMUL.FTZ R12, R16, c[0x0][0x2d0] ;  /* 0x0000b400100c1a20 */ /* 0x000fca0000410000 */
[----:B------:R1:W4:Y:S01]  /*1b3f0*/  @P0 MUFU.RCP R4, R3 ;  /* 0x0000000300040308 */ /* 0x0003220000001000 */
[----:B--2---:R-:W-:-:S04]  /*1b400*/  @P0 FMUL.FTZ R14, R14, 0.69314718246459960938 ;  /* 0x3f3172180e0e0820 */ /* 0x004fc80000410000 */
[----:B------:R-:W-:Y:S02]  /*1b410*/  @P0 FFMA.FTZ R13, R17, R0, R14 ;  /* 0x00000000110d0223 */ /* 0x000fe4000001000e */
[C---:B---3--:R-:W-:Y:S02]  /*1b420*/  FMUL.FTZ R128, R5.reuse, R128 ;  /* 0x0000008005807220 */ /* 0x048fe40000410000 */
[C---:B------:R-:W-:Y:S02]  /*1b430*/  FMUL.FTZ R129, R5.reuse, R129 ;  /* 0x0000008105817220 */ /* 0x040fe40000410000 */
        /* <DEDUP_REMOVED lines=47> */
[C---:B----4-:R-:W-:Y:S02]  /*1b730*/  FMUL.FTZ R130, R4.reuse, R130 ;  /* 0x0000008204827220 */ /* 0x050fe40000410000 */
        /* <DEDUP_REMOVED lines=47> */
[----:B------:R-:W-:Y:S02]  /*1ba30*/  @P1 FFMA.FTZ R3, R12, R2, R15 ;  /* 0x000000020c031223 */ /* 0x000fe4000001000f */
.L_x_973:
[----:B------:R-:W-:Y:S01]  /*1ba40*/  SHF.R.S32.HI R0, RZ, 0x1f, R197 ;  /* 0x0000001fff007819 */ /* 0x000fe200000114c5 */
[----:B------:R-:W-:Y:S05]  /*1ba50*/  @P2 BRA `(.L_x_1061) ;  /* 0x0000168000002947 */ /* 0x000fea0003800000 */
[----:B------:R-:W1:Y:S01]  /*1ba60*/  S2R R2, SR_TID.X ;  /* 0x0000000000027919 */ /* 0x000e620000002100 */
[----:B------:R-:W-:Y:S02]  /*1ba70*/  F2FP.PACK_AB R6, R11, R6 ;  /* 0x000000060b06723e */ /* 0x000fe400000000ff */
[----:B------:R-:W-:Y:S01]  /*1ba80*/  F2FP.PACK_AB R7, R8, R7 ;  /* 0x000000070807723e */ /* 0x000fe200000000ff */
[----:B------:R-:W-:Y:S01]  /*1ba90*/  BAR.SYNC.DEFER_BLOCKING 0x1, 0x100 ;  /* 0x0044000000007b1d */ /* 0x000fe20000010000 */
[----:B------:R-:W-:Y:S01]  /*1baa0*/  F2FP.PACK_AB R9, R10, R9 ;  /* 0x000000090a09723e */ /* 0x000fe200000000ff */
[----:B------:R-:W-:Y:S01]  /*1bab0*/  IMAD.MOV.U32 R10, RZ, RZ, 0x20 ;  /* 0x00000020ff0a7424 */ /* 0x000fe200078e00ff */
        /* <DEDUP_REMOVED lines=32> */
[----:B------:R-:W-:Y:S02]  /*1bcc0*/  R2P PR, R17, 0x6 ;  /* 0x0000000611007804 */ /* 0x000fe40000000000 */
[----:B------:R-:W-:Y:S01]  /*1bcd0*/  F2FP.PACK_AB R120, R121, R120 ;  /* 0x000000787978723e */ /* 0x000fe200000000ff */
[----:B------:R-:W-:Y:S01]  /*1bce0*/  IMAD.U32 R16, R16, 0x2, R21 ;  /* 0x0000000210107824 */ /* 0x000fe200078e0015 */
[----:B------:R-:W-:Y:S02]  /*1bcf0*/  F2FP.PACK_AB R122, R123, R122 ;  /* 0x0000007a7b7a723e */ /* 0x000fe400000000ff */
[----:B------:R-:W-:Y:S01]  /*1bd00*/  SEL R10, R10, 0xffffffe0, !P1 ;  /* 0xffffffe00a0a7807 */ /* 0x000fe20004800000 */
[----:B------:R-:W-:Y:S01]  /*1bd10*/  IMAD.SHL.U32 R11, R16, 0x2, RZ ;  /* 0x00000002100b7824 */ /* 0x000fe200078e00ff */
[----:B------:R-:W-:-:S02]  /*1bd20*/  F2FP.PACK_AB R36, R37, R36 ;  /* 0x000000242524723e */ /* 0x000fc400000000ff */
        /* <DEDUP_REMOVED lines=8> */
[----:B------:R-:W-:Y:S02]  /*1bdb0*/  F2FP.PACK_AB R40, R41, R40 ;  /* 0x000000282928723e */ /* 0x000fe400000000ff */
[----:B------:R-:W-:Y:S01]  /*1bdc0*/  IMAD.IADD R21, R10, 0x1, R5 ;  /* 0x000000010a157824 */ /* 0x000fe200078e0205 */
[----:B------:R-:W-:Y:S01]  /*1bdd0*/  SEL R8, R8, 0xffffffc0, !P2 ;  /* 0xffffffc008087807 */ /* 0x000fe20005000000 */
[----:B------:R-:W-:Y:S01]  /*1bde0*/  STS [R5], R124 ;  /* 0x0000007c05007388 */ /* 0x000fe20000000800 */
[----:B------:R-:W-:-:S02]  /*1bdf0*/  F2FP.PACK_AB R42, R43, R42 ;  /* 0x0000002a2b2a723e */ /* 0x000fc400000000ff */
        /* <DEDUP_REMOVED lines=70> */
[----:B------:R-:W-:Y:S04]  /*1c260*/  STS [R23+0x8080], R7 ;  /* 0x0080800717007388 */ /* 0x000fe80000000800 */
[----:B------:R-:W-:Y:S04]  /*1c270*/  STS [R23+0x8480], R6 ;  /* 0x0084800617007388 */ /* 0x000fe80000000800 */
[----:B------:R1:W-:Y:S04]  /*1c280*/  STS [R25+0x8000], R9 ;  /* 0x0080000919007388 */ /* 0x0003e80000000800 */
[----:B------:R3:W-:Y:S01]  /*1c290*/  STS [R25+0x8400], R90 ;  /* 0x0084005a19007388 */ /* 0x0007e20000000800 */
[----:B--2---:R-:W-:-:S03]  /*1c2a0*/  IMAD.WIDE R16, R196, R11, c[0x0][0x500] ;  /* 0x00014000c4107625 */ /* 0x004fc600078e020b */
[----:B------:R3:W-:Y:S04]  /*1c2b0*/  STS [R27+0x8080], R92 ;  /* 0x0080805c1b007388 */ /* 0x0007e80000000800 */
[----:B------:R3:W-:Y:S04]  /*1c2c0*/  STS [R27+0x8480], R94 ;  /* 0x0084805e1b007388 */ /* 0x0007e80000000800 */
[----:B------:R3:W-:Y:S04]  /*1c2d0*/  STS [R29+0x8000], R96 ;  /* 0x008000601d007388 */ /* 0x0007e80000000800 */
[----:B------:R3:W-:Y:S04]  /*1c2e0*/  STS [R29+0x8400], R98 ;  /* 0x008400621d007388 */ /* 0x0007e80000000800 */
[----:B------:R-:W-:Y:S01]  /*1c2f0*/  BAR.SYNC.DEFER_BLOCKING 0x1, 0x100 ;  /* 0x0044000000007b1d */ /* 0x000fe20000010000 */
[----:B------:R-:W-:-:S02]  /*1c300*/  IMAD.MOV.U32 R5, RZ, RZ, c[0x0][0x388] ;  /* 0x0000e200ff057624 */ /* 0x000fc400078e00ff */
        /* <DEDUP_REMOVED lines=11> */
.L_x_1062:
[----:B---3--:R-:W-:Y:S01]  /*1c3c0*/  LOP3.LUT R7, R12, 0xffffffe0, RZ, 0xc0, !PT ;  /* 0xffffffe00c077812 */ /* 0x008fe200078ec0ff */
[----:B------:R-:W1:Y:S01]  /*1c3d0*/  S2R R57, SR_CTAID.X ;  /* 0x0000000000397919 */ /* 0x000e620000002500 */
[----:B------:R-:W-:Y:S01]  /*1c3e0*/  SHF.R.S32.HI R17, RZ, 0x1f, R4 ;  /* 0x0000001fff117819 */ /* 0x000fe20000011404 */
[----:B------:R-:W-:Y:S01]  /*1c3f0*/  IMAD.MOV.U32 R9, RZ, RZ, c[0x0][0x4e8] ;  /* 0x00013a00ff097624 */ /* 0x000fe200078e00ff */
[----:B------:R-:W-:Y:S01]  /*1c400*/  LEA.HI R6, R19, R19, RZ, 0x1 ;  /* 0x0000001313067211 */ /* 0x000fe200078f08ff */
[----:B------:R-:W-:Y:S01]  /*1c410*/  IMAD.IADD R8, R2, 0x1, -R7 ;  /* 0x0000000102087824 */ /* 0x000fe200078e0a07 */
[----:B------:R-:W-:Y:S01]  /*1c420*/  LEA.HI R17, R17, R4, RZ, 0x3 ;  /* 0x0000000411117211 */ /* 0x000fe200078f18ff */
[----:B------:R-:W-:Y:S01]  /*1c430*/  BSSY B0, `(.L_x_1063) ;  /* 0x0000082000007945 */ /* 0x000fe20003800000 */
[----:B------:R-:W-:-:S02]  /*1c440*/  LOP3.LUT R6, R6, 0x1ffffffe, RZ, 0xc0, !PT ;  /* 0x1ffffffe06067812 */ /* 0x000fc400078ec0ff */
[----:B------:R-:W-:Y:S02]  /*1c450*/  SHF.R.S32.HI R7, RZ, 0x1f, R8 ;  /* 0x0000001fff077819 */ /* 0x000fe40000011408 */
[----:B------:R-:W-:Y:S02]  /*1c460*/  LOP3.LUT R17, R17, 0xffffff8, RZ, 0xc0, !PT ;  /* 0x0ffffff811117812 */ /* 0x000fe400078ec0ff */
[----:B------:R-:W-:Y:S02]  /*1c470*/  LEA.HI R7, R7, R8, RZ, 0x2 ;  /* 0x0000000807077211 */ /* 0x000fe400078f10ff */
[----:B------:R-:W-:Y:S02]  /*1c480*/  IADD3 R4, R4, -R17, RZ ;  /* 0x8000001104047210 */ /* 0x000fe40007ffe0ff */
[----:B------:R-:W-:Y:S01]  /*1c490*/  SHF.R.S32.HI R17, RZ, 0x2, R7 ;  /* 0x00000002ff117819 */ /* 0x000fe20000011407 */
[----:B------:R-:W-:Y:S01]  /*1c4a0*/  IMAD.IADD R7, R19, 0x1, -R6 ;  /* 0x0000000113077824 */ /* 0x000fe200078e0a06 */
[----:B------:R-:W-:Y:S01]  /*1c4b0*/  ISETP.NE.AND P1, PT, R9, 0x1, PT ;  /* 0x000000010900780c */ /* 0x000fe20003f25270 */
[----:B------:R-:W-:Y:S01]  /*1c4c0*/  IMAD R9, R11, c[0x0][0x3a0], RZ ;  /* 0x0000e8000b097a24 */ /* 0x000fe200078e02ff */
[----:B------:R-:W-:Y:S01]  /*1c4d0*/  LOP3.LUT P2, RZ, R8, 0x3, RZ, 0xc0, !PT ;  /* 0x0000000308ff7812 */ /* 0x000fe2000784c0ff */
[----:B------:R-:W-:Y:S01]  /*1c4e0*/  IMAD R4, R4, 0x10, R17 ;  /* 0x0000001004047824 */ /* 0x000fe200078e0211 */
[----:B------:R-:W-:Y:S01]  /*1c4f0*/  MOV R18, R10 ;  /* 0x0000000a00127202 */ /* 0x000fe20000000f00 */
[----:B------:R-:W-:Y:S01]  /*1c500*/  IMAD.MOV.U32 R19, RZ, RZ, R11 ;  /* 0x000000ffff137224 */ /* 0x000fe200078e000b */
[-C--:B------:R-:W-:Y:S01]  /*1c510*/  LEA.HI R12, R15, R2.reuse, RZ, 0x3 ;  /* 0x000000020f0c7211 */ /* 0x080fe200078f18ff */
[----:B------:R-:W-:Y:S01]  /*1c520*/  IMAD R8, R7, 0x8, R4 ;  /* 0x0000000807087824 */ /* 0x000fe200078e0204 */
[----:B------:R-:W-:Y:S01]  /*1c530*/  LEA.HI R15, R15, R2, RZ, 0x6 ;  /* 0x000000020f0f7211 */ /* 0x000fe200078f30ff */
[----:B------:R-:W-:Y:S01]  /*1c540*/  IMAD R9, R10, c[0x0][0x3a4], R9 ;  /* 0x0000e9000a097a24 */ /* 0x000fe200078e0209 */
[----:B------:R-:W-:Y:S01]  /*1c550*/  LOP3.LUT R7, R12, 0xfffffff8, RZ, 0xc0, !PT ;  /* 0xfffffff80c077812 */ /* 0x000fe200078ec0ff */
[----:B------:R-:W-:Y:S01]  /*1c560*/  IMAD.WIDE.U32 R10, R10, c[0x0][0x3a0], RZ ;  /* 0x0000e8000a0a7a25 */ /* 0x000fe200078e00ff */
[----:B-1----:R-:W-:-:S02]  /*1c570*/  LEA R8, R57, R8, 0x7 ;  /* 0x0000000839087211 */ /* 0x002fc400078e38ff */
[----:B------:R-:W-:Y:S01]  /*1c580*/  SHF.R.S32.HI R12, RZ, 0x3, R12 ;  /* 0x00000003ff0c7819 */ /* 0x000fe2000001140c */
[----:B------:R-:W-:Y:S01]  /*1c590*/  IMAD R6, R0, c[0x0][0x490], RZ ;  /* 0x0001240000067a24 */ /* 0x000fe200078e02ff */
[----:B------:R-:W-:Y:S01]  /*1c5a0*/  IADD3 R11, R11, R9, RZ ;  /* 0x000000090b0b7210 */ /* 0x000fe20007ffe0ff */
[----:B------:R-:W-:-:S04]  /*1c5b0*/  @P1 IMAD.HI.U32 R9, R8, c[0x0][0x4ec], RZ ;  /* 0x00013b0008091a27 */ /* 0x000fc800078e00ff */
[C---:B------:R-:W-:Y:S02]  /*1c5c0*/  IMAD R17, R197.reuse, c[0x0][0x494], R6 ;  /* 0x00012500c5117a24 */ /* 0x040fe400078e0206 */
[----:B------:R-:W-:Y:S01]  /*1c5d0*/  IMAD.IADD R7, R2, 0x1, -R7 ;  /* 0x0000000102077824 */ /* 0x000fe200078e0a07 */
[----:B------:R-:W-:Y:S01]  /*1c5e0*/  SHF.R.S32.HI R2, RZ, 0x1f, R196 ;  /* 0x0000001fff027819 */ /* 0x000fe200000114c4 */
[----:B------:R-:W-:Y:S01]  /*1c5f0*/  IMAD.MOV.U32 R6, RZ, RZ, R8 ;  /* 0x000000ffff067224 */ /* 0x000fe200078e0008 */
[----:B------:R-:W-:Y:S01]  /*1c600*/  @P1 SHF.R.U32.HI R6, RZ, c[0x0][0x4f0], R9 ;  /* 0x00013c00ff061a19 */ /* 0x000fe20000011609 */
[----:B------:R-:W-:Y:S01]  /*1c610*/  IMAD.WIDE.U32 R18, R197, c[0x0][0x490], R18 ;  /* 0x00012400c5127a25 */ /* 0x000fe200078e0012 */
[----:B------:R-:W-:Y:S02]  /*1c620*/  SEL R196, R196, RZ, !P0 ;  /* 0x000000ffc4c47207 */ /* 0x000fe40004000000 */
[----:B------:R-:W-:Y:S01]  /*1c630*/  SEL R2, R2, RZ, !P0 ;  /* 0x000000ff02027207 */ /* 0x000fe20004000000 */
[----:B------:R-:W-:-:S02]  /*1c640*/  IMAD.IADD R19, R19, 0x1, R17 ;  /* 0x0000000113137824 */ /* 0x000fc400078e0211 */
[----:B------:R-:W-:Y:S02]  /*1c650*/  IMAD R0, R0, c[0x0][0x3e8], RZ ;  /* 0x0000fa0000007a24 */ /* 0x000fe400078e02ff */
[----:B------:R-:W-:Y:S02]  /*1c660*/  IMAD.MOV R9, RZ, RZ, -R6 ;  /* 0x000000ffff097224 */ /* 0x000fe400078e0a06 */
[----:B------:R-:W-:Y:S01]  /*1c670*/  IMAD R17, R197, c[0x0][0x3ec], R0 ;  /* 0x0000fb00c5117a24 */ /* 0x000fe200078e0200 */
[----:B------:R-:W-:Y:S01]  /*1c680*/  LEA R0, R7, R12, 0x5 ;  /* 0x0000000c07007211 */ /* 0x000fe200078e28ff */
[----:B------:R-:W-:-:S04]  /*1c690*/  IMAD.WIDE.U32 R10, R197, c[0x0][0x3e8], R10 ;  /* 0x0000fa00c50a7a25 */ /* 0x000fc800078e000a */
[----:B------:R-:W-:Y:S01]  /*1c6a0*/  IMAD.WIDE.U32 R18, R196, c[0x0][0x498], R18 ;  /* 0x00012600c4127a25 */ /* 0x000fe200078e0012 */
[----:B------:R-:W-:Y:S02]  /*1c6b0*/  IADD3 R11, R11, R17, RZ ;  /* 0x000000110b0b7210 */ /* 0x000fe40007ffe0ff */
[----:B------:R-:W-:Y:S01]  /*1c6c0*/  SHF.R.S32.HI R17, RZ, 0x1f, R6 ;  /* 0x0000001fff117819 */ /* 0x000fe20000011406 */
[----:B------:R-:W-:Y:S01]  /*1c6d0*/  IMAD R9, R9, c[0x0][0x4e8], R8 ;  /* 0x00013a0009097a24 */ /* 0x000fe200078e0208 */
[----:B------:R-:W-:Y:S01]  /*1c6e0*/  IADD3 R20, P0, R6, R18, RZ ;  /* 0x0000001206147210 */ /* 0x000fe20007f1e0ff */
[----:B------:R-:W-:Y:S02]  /*1c6f0*/  IMAD R21, R2, c[0x0][0x498], RZ ;  /* 0x0001260002157a24 */ /* 0x000fe400078e02ff */
[----:B------:R-:W-:Y:S01]  /*1c700*/  IMAD R8, R57, 0x80, R0 ;  /* 0x0000008039087824 */ /* 0x000fe200078e0200 */
[----:B------:R-:W-:Y:S01]  /*1c710*/  SHF.R.S32.HI R18, RZ, 0x1f, R9 ;  /* 0x0000001fff127819 */ /* 0x000fe20000011409 */
[----:B------:R-:W-:-:S02]  /*1c720*/  IMAD R14, R196, c[0x0][0x49c], R21 ;  /* 0x00012700c40e7a24 */ /* 0x000fc400078e0215 */
[----:B------:R-:W-:Y:S02]  /*1c730*/  IMAD.SHL.U32 R0, R12, 0x40, RZ ;  /* 0x000000400c007824 */ /* 0x000fe400078e00ff */
[----:B------:R-:W-:Y:S01]  /*1c740*/  IMAD R18, R18, c[0x0][0x488], RZ ;  /* 0x0001220012127a24 */ /* 0x000fe200078e02ff */
[----:B------:R-:W-:Y:S01]  /*1c750*/  IADD3.X R21, R17, R19, R14, P0, !PT ;  /* 0x0000001311157210 */ /* 0x000fe200007fe40e */
[----:B------:R-:W-:Y:S01]  /*1c760*/  @P1 IMAD.HI.U32 R16, R8, c[0x0][0x4ec], RZ ;  /* 0x00013b0008101a27 */ /* 0x000fe200078e00ff */
[----:B------:R-:W-:-:S03]  /*1c770*/  LOP3.LUT R17, R0, 0x1c0, RZ, 0xc0, !PT ;  /* 0x000001c000117812 */ /* 0x000fc600078ec0ff */
[----:B------:R-:W-:-:S04]  /*1c780*/  IMAD.WIDE.U32 R20, R9, c[0x0][0x488], R20 ;  /* 0x0001220009147a25 */ /* 0x000fc800078e0014 */
[----:B------:R-:W-:Y:S01]  /*1c790*/  IMAD R18, R9, c[0x0][0x48c], R18 ;  /* 0x0001230009127a24 */ /* 0x000fe200078e0212 */
[----:B------:R-:W-:Y:S01]  /*1c7a0*/  LEA R9, P0, R20, c[0x0][0x450], 0x2 ;  /* 0x0001140014097a11 */ /* 0x000fe200078010ff */
[----:B------:R-:W-:Y:S02]  /*1c7b0*/  IMAD.SHL.U32 R0, R7, 0x8, RZ ;  /* 0x0000000807007824 */ /* 0x000fe400078e00ff */
[----:B------:R-:W-:Y:S01]  /*1c7c0*/  IMAD R7, R2, c[0x0][0x3f0], RZ ;  /* 0x0000fc0002077a24 */ /* 0x000fe200078e02ff */
[----:B------:R-:W-:Y:S01]  /*1c7d0*/  IADD3 R19, R21, R18, RZ ;  /* 0x0000001215137210 */ /* 0x000fe20007ffe0ff */
[----:B------:R-:W-:Y:S01]  /*1c7e0*/  IMAD.MOV.U32 R6, RZ, RZ, R8 ;  /* 0x000000ffff067224 */ /* 0x000fe200078e0008 */
[----:B------:R-:W-:Y:S01]  /*1c7f0*/  SHF.R.U32.HI R2, RZ, 0x3, R17 ;  /* 0x00000003ff027819 */ /* 0x000fe20000011611 */
[C---:B------:R-:W-:Y:S01]  /*1c800*/  IMAD R7, R196.reuse, c[0x0][0x3f4], R7 ;  /* 0x0000fd00c4077a24 */ /* 0x040fe200078e0207 */
[----:B------:R-:W-:Y:S01]  /*1c810*/  LOP3.LUT R17, R17, 0x38, R0, 0xf8, !PT ;  /* 0x0000003811117812 */ /* 0x000fe200078ef800 */
[----:B------:R-:W-:Y:S01]  /*1c820*/  IMAD.WIDE.U32 R10, R196, c[0x0][0x3f0], R10 ;  /* 0x0000fc00c40a7a25 */ /* 0x000fe200078e000a */
[----:B------:R-:W-:Y:S01]  /*1c830*/  LEA.HI.X R19, R20, c[0x0][0x454], R19, 0x2, P0 ;  /* 0x0001150014137a11 */ /* 0x000fe200000f1413 */
[----:B------:R-:W-:Y:S01]  /*1c840*/  SHFL.IDX PT, R34, R9, RZ, 0x1c1f ;  /* 0x001c1fff09227589 */ /* 0x000fe200000e0000 */
[----:B------:R-:W-:-:S02]  /*1c850*/  @P1 SHF.R.U32.HI R6, RZ, c[0x0][0x4f0], R16 ;  /* 0x00013c00ff061a19 */ /* 0x000fc40000011610 */
[----:B------:R-:W-:Y:S01]  /*1c860*/  LOP3.LUT R17, R17, R2, RZ, 0x3c, !PT ;  /* 0x0000000211117212 */ /* 0x000fe200078e3cff */
[----:B------:R-:W1:Y:S01]  /*1c870*/  SHFL.IDX PT, R35, R19, RZ, 0x1c1f ;  /* 0x001c1fff13237589 */ /* 0x000e6200000e0000 */
[--C-:B------:R-:W-:Y:S01]  /*1c880*/  SHF.R.S32.HI R2, RZ, 0x1f, R6.reuse ;  /* 0x0000001fff027819 */ /* 0x100fe20000011406 */
[----:B------:R-:W-:Y:S01]  /*1c890*/  IMAD.MOV R21, RZ, RZ, -R6 ;  /* 0x000000ffff157224 */ /* 0x000fe200078e0a06 */
[----:B------:R-:W-:Y:S01]  /*1c8a0*/  IADD3 R11, R11, R7, RZ ;  /* 0x000000070b0b7210 */ /* 0x000fe20007ffe0ff */
[----:B------:R-:W-:Y:S01]  /*1c8b0*/  SHFL.IDX PT, R48, R9, 0x1, 0x1c1f ;  /* 0x003c1f0009307f89 */ /* 0x000fe200000e0000 */
[C---:B------:R-:W-:Y:S01]  /*1c8c0*/  IMAD R7, R57.reuse, 0x80, R4 ;  /* 0x0000008039077824 */ /* 0x040fe200078e0204 */
[----:B------:R-:W-:Y:S01]  /*1c8d0*/  LEA R57, R57, R12, 0x7 ;  /* 0x0000000c39397211 */ /* 0x000fe200078e38ff */
[----:B------:R-:W-:Y:S01]  /*1c8e0*/  IMAD R23, R2, c[0x0][0x3e0], RZ ;  /* 0x0000f80002177a24 */ /* 0x000fe200078e02ff */
[----:B------:R-:W2:Y:S01]  /*1c8f0*/  SHFL.IDX PT, R49, R19, 0x1, 0x1c1f ;  /* 0x003c1f0013317f89 */ /* 0x000ea200000e0000 */
[----:B-----5:R-:W-:Y:S01]  /*1c900*/  IMAD R2, R5, c[0x0][0x4e8], RZ ;  /* 0x00013a0005027a24 */ /* 0x020fe200078e02ff */
[----:B------:R-:W-:Y:S01]  /*1c910*/  IADD3 R5, R7, 0x8, RZ ;  /* 0x0000000807057810 */ /* 0x000fe20007ffe0ff */
[----:B------:R-:W-:-:S02]  /*1c920*/  IMAD R21, R21, c[0x0][0x4e8], R8 ;  /* 0x00013a0015157a24 */ /* 0x000fc400078e0208 */
[C---:B------:R-:W-:Y:S01]  /*1c930*/  IMAD R23, R6.reuse, c[0x0][0x3e4], R23 ;  /* 0x0000f90006177a24 */ /* 0x040fe200078e0217 */
[-C--:B------:R-:W-:Y:S01]  /*1c940*/  ISETP.GE.OR P1, PT, R7, R2.reuse, P2 ;  /* 0x000000020700720c */ /* 0x080fe20001726670 */
[----:B------:R-:W-:Y:S01]  /*1c950*/  IMAD.WIDE.U32 R10, R6, c[0x0][0x3e0], R10 ;  /* 0x0000f800060a7a25 */ /* 0x000fe200078e000a */
[----:B------:R-:W-:Y:S02]  /*1c960*/  ISETP.GE.OR P0, PT, R5, R2, P2 ;  /* 0x000000020500720c */ /* 0x000fe40001706670 */
[----:B------:R-:W-:Y:S01]  /*1c970*/  SHF.L.U32 R6, R15, 0x3, RZ ;  /* 0x000000030f067819 */ /* 0x000fe200000006ff */
[----:B------:R-:W-:Y:S01]  /*1c980*/  IMAD.IADD R11, R11, 0x1, R23 ;  /* 0x000000010b0b7824 */ /* 0x000fe200078e0217 */
[----:B------:R-:W-:Y:S02]  /*1c990*/  SHF.R.S32.HI R4, RZ, 0x1f, R21 ;  /* 0x0000001fff047819 */ /* 0x000fe40000011415 */
[----:B------:R-:W-:Y:S01]  /*1c9a0*/  LOP3.LUT R6, R17, 0x7ffffe00, R6, 0xf8, !PT ;  /* 0x7ffffe0011067812 */ /* 0x000fe200078ef806 */
[----:B------:R-:W-:-:S03]  /*1c9b0*/  IMAD.WIDE.U32 R32, R21, c[0x0][0x3d8], R10 ;  /* 0x0000f60015207a25 */ /* 0x000fc600078e000a */
[----:B------:R-:W-:Y:S01]  /*1c9c0*/  SHF.L.U32 R58, R6, 0x1, RZ ;  /* 0x00000001063a7819 */ /* 0x000fe200000006ff */
[----:B------:R-:W-:Y:S01]  /*1c9d0*/  IMAD R4, R4, c[0x0][0x3d8], RZ ;  /* 0x0000f60004047a24 */ /* 0x000fe200078e02ff */
[----:B-1----:R1:W-:Y:S03]  /*1c9e0*/  @!P1 ST.E [R34.64], R3 ;  /* 0x0000000322009985 */ /* 0x0023e6000c101906 */
[----:B------:R-:W-:Y:S01]  /*1c9f0*/  IMAD R14, R21, c[0x0][0x3dc], R4 ;  /* 0x0000f700150e7a24 */ /* 0x000fe200078e0204 */
[----:B--2---:R1:W-:Y:S01]  /*1ca00*/  @!P0 ST.E [R48.64], R13 ;  /* 0x0000000d30008985 */ /* 0x0043e2000c101906 */
[C---:B------:R-:W-:Y:S02]  /*1ca10*/  LEA R56, P0, R32.reuse, c[0x0][0x380], 0x1 ;  /* 0x0000e00020387a11 */ /* 0x040fe400078008ff */
[----:B------:R-:W-:Y:S01]  /*1ca20*/  IMAD.IADD R14, R33, 0x1, R14 ;  /* 0x00000001210e7824 */ /* 0x000fe200078e020e */
[----:B------:R1:W2:Y:S04]  /*1ca30*/  LDS.128 R44, [R58+0x1080] ;  /* 0x001080003a2c7984 */ /* 0x0002a80000000c00 */
[----:B------:R1:W3:Y:S01]  /*1ca40*/  LDS.128 R40, [R58+0x2080] ;  /* 0x002080003a287984 */ /* 0x0002e20000000c00 */
[----:B------:R-:W-:-:S02]  /*1ca50*/  LEA.HI.X R55, R32, c[0x0][0x384], R14, 0x1, P0 ;  /* 0x0000e10020377a11 */ /* 0x000fc400000f0c0e */
[----:B------:R-:W-:Y:S01]  /*1ca60*/  ISETP.GE.AND P0, PT, R57, R2, PT ;  /* 0x000000023900720c */ /* 0x000fe20003f06270 */
        /* <DEDUP_REMOVED lines=30> */
.L_x_1064:
[----:B--2---:R-:W-:Y:S05]  /*1cc50*/  BSYNC B0 ;  /* 0x0000000000007941 */ /* 0x004fea0003800000 */
.L_x_1063:
        /* <DEDUP_REMOVED lines=23> */
.L_x_1066:
[----:B------:R-:W-:Y:S05]  /*1cdd0*/  BSYNC B0 ;  /* 0x0000000000007941 */ /* 0x000fea0003800000 */
.L_x_1065:
        /* <DEDUP_REMOVED lines=23> */
.L_x_1068:
[----:B------:R-:W-:Y:S05]  /*1cf50*/  BSYNC B0 ;  /* 0x0000000000007941 */ /* 0x000fea0003800000 */
.L_x_1067:
        /* <DEDUP_REMOVED lines=24> */
.L_x_1061:
        /* <DEDUP_REMOVED lines=18> */
.L_x_1069:
        /* <DEDUP_REMOVED lines=41> */
.L_x_1071:
[----:B------:R-:W-:Y:S05]  /*1d490*/  BSYNC B0 ;  /* 0x0000000000007941 */ /* 0x000fea0003800000 */
.L_x_1070:
        /* <DEDUP_REMOVED lines=64> */
.L_x_1073:
[----:B------:R-:W-:Y:S05]  /*1d8a0*/  BSYNC B0 ;  /* 0x0000000000007941 */ /* 0x000fea0003800000 */
.L_x_1072:
        /* <DEDUP_REMOVED lines=21> */
.L_x_1075:
[----:B------:R-:W-:Y:S05]  /*1da00*/  BSYNC B0 ;  /* 0x0000000000007941 */ /* 0x000fea0003800000 */
.L_x_1074:
        /* <DEDUP_REMOVED lines=21> */
.L_x_1077:
[----:B------:R-:W-:Y:S05]  /*1db60*/  BSYNC B0 ;  /* 0x0000000000007941 */ /* 0x000fea0003800000 */
.L_x_1076:
        /* <DEDUP_REMOVED lines=22> */
.L_x_1078:
        /* <DEDUP_REMOVED lines=11> */
.L_x_1299:


//--------------------- .text._ZN7cutlass13device_kernelIN5flash19enable_sm80_to_sm89INS1_16FlashAttnFwdSm80INS1_25CollectiveMainloopFwdSm80ILi8ELi2ELb1EN4cute5tupleIJNS5_1CILi128EEENS7_ILi96EEENS7_ILi192EEEEEELi192ENS_6half_tEfNS_4arch4Sm80ELb1ELb0ELb0ELb0ELb0ELb0ELb1ELb0EEENS1_21CollectiveEpilogueFwdINS6_IJS8_SA_S9_EEENS6_IJNS7_ILi1EEESI_SI_EEESC_SE_Li256ELb0ELb1ELb0ELb0EEENS1_30DynamicPersistentTileSchedulerILi256ELi256ELb0ELb1ELb0EEEEEEEEEvNT_6ParamsE --------------------------
	.section	.text._ZN7cutlass13device_kernelIN5flash19enable_sm80_to_sm89INS1_16FlashAttnFwdSm80INS1_25CollectiveMainloopFwdSm80ILi8ELi2ELb1EN4cute5tupleIJNS5_1CILi128EEENS7_ILi96EEENS7_ILi192EEEEEELi192ENS_6half_tEfNS_4arch4Sm80ELb1ELb0ELb0ELb0ELb0ELb0ELb1ELb0EEENS1_21CollectiveEpilogueFwdINS6_IJS8_SA_S9_EEENS6_IJNS7_ILi1EEESI_SI_EEESC_SE_Li256ELb0ELb1ELb0ELb0EEENS1_30DynamicPersistentTileSchedulerILi256ELi256ELb0ELb1ELb0EEEEEEEEEvNT_6ParamsE,"ax",@progbits
	.sectioninfo	@"SHI_REGISTERS=255"
	.align	128
.text._ZN7cutlass13device_kernelIN5flash19enable_sm80_to_sm89INS1_16FlashAttnFwdSm80INS1_25CollectiveMainloopFwdSm80ILi8ELi2ELb1EN4cute5tupleIJNS5_1CILi128EEENS7_ILi96EEENS7_ILi192EEEEEELi192ENS_6half_tEfNS_4arch4Sm80ELb1ELb0ELb0ELb0ELb0ELb0ELb1ELb0EEENS1_21CollectiveEpilogueFwdINS6_IJS8_SA_S9_EEENS6_IJNS7_ILi1EEESI_SI_EEESC_SE_Li256ELb0ELb1ELb0ELb0EEENS1_30DynamicPersistentTileSchedulerILi256ELi256ELb0ELb1ELb0EEEEEEEEEvNT_6ParamsE:
        .type           _ZN7cutlass13device_kernelIN5flash19enable_sm80_to_sm89INS1_16FlashAttnFwdSm80INS1_25CollectiveMainloopFwdSm80ILi8ELi2ELb1EN4cute5tupleIJNS5_1CILi128EEENS7_ILi96EEENS7_ILi192EEEEEELi192ENS_6half_tEfNS_4arch4Sm80ELb1ELb0ELb0ELb0ELb0ELb0ELb1ELb0EEENS1_21CollectiveEpilogueFwdINS6_IJS8_SA_S9_EEENS6_IJNS7_ILi1EEESI_SI_EEESC_SE_Li256ELb0ELb1ELb0ELb0EEENS1_30DynamicPersistentTileSchedulerILi256ELi256ELb0ELb1ELb0EEEEEEEEEvNT_6ParamsE,@function
        .size           _ZN7cutlass13device_kernelIN5flash19enable_sm80_to_sm89INS1_16FlashAttnFwdSm80INS1_25CollectiveMainloopFwdSm80ILi8ELi2ELb1EN4cute5tupleIJNS5_1CILi128EEENS7_ILi96EEENS7_ILi192EEEEEELi192ENS_6half_tEfNS_4arch4Sm80ELb1ELb0ELb0ELb0ELb0ELb0ELb1ELb0EEENS1_21CollectiveEpilogueFwdINS6_IJS8_SA_S9_EEENS6_IJNS7_ILi1EEESI_SI_EEESC_SE_Li256ELb0ELb1ELb0ELb0EEENS1_30DynamicPersistentTileSchedulerILi256ELi256ELb0ELb1ELb0EEEEEEEEEvNT_6ParamsE,(.L_x_1300 - _ZN7cutlass13device_kernelIN5flash19enable_sm80_to_sm89INS1_16FlashAttnFwdSm80INS1_25CollectiveMainloopFwdSm80ILi8ELi2ELb1EN4cute5tupleIJNS5_1CILi128EEENS7_ILi96EEENS7_ILi192EEEEEELi192ENS_6half_tEfNS_4arch4Sm80ELb1ELb0ELb0ELb0ELb0ELb0ELb1ELb0EEENS1_21CollectiveEpilogueFwdINS6_IJS8_SA_S9_EEENS6_IJNS7_ILi1EEESI_SI_EEESC_SE_Li256ELb0ELb1ELb0ELb0EEENS1_30DynamicPersistentTileSchedulerILi256ELi256ELb0ELb1ELb0EEEEEEEEEvNT_6ParamsE)
        .other          _ZN7cutlass13device_kernelIN5flash19enable_sm80_to_sm89INS1_16FlashAttnFwdSm80INS1_25CollectiveMainloopFwdSm80ILi8ELi2ELb1EN4cute5tupleIJNS5_1CILi128EEENS7_ILi96EEENS7_ILi192EEEEEELi192ENS_6half_tEfNS_4arch4Sm80ELb1ELb0ELb0ELb0ELb0ELb0ELb1ELb0EEENS1_21CollectiveEpilogueFwdINS6_IJS8_SA_S9_EEENS6_IJNS7_ILi1EEESI_SI_EEESC_SE_Li256ELb0ELb1ELb0ELb0EEENS1_30DynamicPersistentTileSchedulerILi256ELi256ELb0ELb1ELb0EEEEEEEEEvNT_6ParamsE,@"STO_CUDA_ENTRY STV_DEFAULT"
_ZN7cutlass13device_kernelIN5flash19enable_sm80_to_sm89INS1_16FlashAttnFwdSm80INS1_25CollectiveMainloopFwdSm80ILi8ELi2ELb1EN4cute5tupleIJNS5_1CILi128EEENS7_ILi96EEENS7_ILi192EEEEEELi192ENS_6half_tEfNS_4arch4Sm80ELb1ELb0ELb0ELb0ELb0ELb0ELb1ELb0EEENS1_21CollectiveEpilogueFwdINS6_IJS8_SA_S9_EEENS6_IJNS7_ILi1EEESI_SI_EEESC_SE_Li256ELb0ELb1ELb0ELb0EEENS1_30DynamicPersistentTileSchedulerILi256ELi256ELb0ELb1ELb0EEEEEEEEEvNT_6ParamsE:
        /* <DEDUP_REMOVED lines=12> */
[----:B------:R-:W-:Y:S01]  /*00c0*/  IMAD.MOV.U32 R207, RZ, RZ, 0x20 ;  /* 0x00000020ffcf7424 */ /* 0x000fe200078e00ff */
[----:B------:R-:W-:Y:S02]  /*00d0*/  ULDC.64 UR6, c[0x0][0x118] ;  /* 0x0000460000067ab9 */ /* 0x000fe40000000a00 */
[CC--:B------:R-:W-:Y:S02]  /*00e0*/  LEA.HI R4, R9.reuse, R17.reuse, RZ, 0x4 ;  /* 0x0000001109047211 */ /* 0x0c0fe400078f20ff */
[----:B------:R-:W-:Y:S02]  /*00f0*/  LEA.HI R11, R9, R17, RZ, 0x2 ;  /* 0x00000011090b7211 */ /* 0x000fe400078f10ff */
[----:B------:R-:W-:Y:S02]  /*0100*/  SHF.R.S32.HI R3, RZ, 0x4, R4 ;  /* 0x00000004ff037819 */ /* 0x000fe40000011404 */
[----:B------:R-:W-:-:S02]  /*0110*/  SHF.R.S32.HI R5, RZ, 0x2, R11 ;  /* 0x00000002ff057819 */ /* 0x000fc4000001140b */
[----:B------:R-:W-:Y:S02]  /*0120*/  SHF.R.S32.HI R0, RZ, 0x1f, R11 ;  /* 0x0000001fff007819 */ /* 0x000fe4000001140b */
[----:B------:R-:W-:Y:S02]  /*0130*/  LEA.HI R2, R4, R3, RZ, 0x1 ;  /* 0x0000000304027211 */ /* 0x000fe400078f08ff */
[----:B------:R-:W-:Y:S02]  /*0140*/  LEA.HI R0, R0, R5, RZ, 0x3 ;  /* 0x0000000500007211 */ /* 0x000fe400078f18ff */
[----:B------:R-:W-:Y:S02]  /*0150*/  LOP3.LUT R2, R2, 0xfffffffe, RZ, 0xc0, !PT ;  /* 0xfffffffe02027812 */ /* 0x000fe400078ec0ff */
[----:B------:R-:W-:Y:S02]  /*0160*/  LOP3.LUT R0, R0, 0xfffffff8, RZ, 0xc0, !PT ;  /* 0xfffffff800007812 */ /* 0x000fe400078ec0ff */
[-C--:B------:R-:W-:Y:S01]  /*0170*/  LEA.HI R8, R9, R17.reuse, RZ, 0x3 ;  /* 0x0000001109087211 */ /* 0x080fe200078f18ff */
[----:B------:R-:W-:Y:S01]  /*0180*/  IMAD.IADD R14, R3, 0x1, -R2 ;  /* 0x00000001030e7824 */ /* 0x000fe200078e0a02 */
[----:B------:R-:W-:Y:S01]  /*0190*/  LEA.HI R2, R9, R17, RZ, 0x6 ;  /* 0x0000001109027211 */ /* 0x000fe200078f30ff */
[----:B------:R-:W-:Y:S01]  /*01a0*/  IMAD.IADD R10, R5, 0x1, -R0 ;  /* 0x00000001050a7824 */ /* 0x000fe200078e0a00 */
[----:B------:R-:W-:-:S02]  /*01b0*/  LOP3.LUT R3, R8, 0xfffffff8, RZ, 0xc0, !PT ;  /* 0xfffffff808037812 */ /* 0x000fc400078ec0ff */
[----:B------:R-:W-:Y:S01]  /*01c0*/  LOP3.LUT R0, R4, 0xfffffff0, RZ, 0xc0, !PT ;  /* 0xfffffff004007812 */ /* 0x000fe200078ec0ff */
[----:B------:R-:W-:Y:S01]  /*01d0*/  IMAD.SHL.U32 R2, R2, 0x8, RZ ;  /* 0x0000000802027824 */ /* 0x000fe200078e00ff */
[----:B------:R-:W-:Y:S01]  /*01e0*/  SHF.R.S32.HI R7, RZ, 0x3, R8 ;  /* 0x00000003ff077819 */ /* 0x000fe20000011408 */
[----:B------:R-:W-:Y:S01]  /*01f0*/  IMAD.IADD R6, R17, 0x1, -R3 ;  /* 0x0000000111067824 */ /* 0x000fe200078e0a03 */
[----:B------:R-:W-:Y:S01]  /*0200*/  LEA.HI R9, R9, R17, RZ, 0x5 ;  /* 0x0000001109097211 */ /* 0x000fe200078f28ff */
[----:B------:R-:W-:Y:S02]  /*0210*/  IMAD.IADD R3, R17, 0x1, -R0 ;  /* 0x0000000111037824 */ /* 0x000fe400078e0a00 */
[----:B------:R-:W-:Y:S01]  /*0220*/  IMAD.SHL.U32 R0, R7, 0x40, RZ ;  /* 0x0000004007007824 */ /* 0x000fe200078e00ff */
[----:B------:R-:W-:Y:S01]  /*0230*/  LOP3.LUT R7, R2, 0x7ffffe00, RZ, 0xc0, !PT ;  /* 0x7ffffe0002077812 */ /* 0x000fe200078ec0ff */
[C---:B------:R-:W-:Y:S01]  /*0240*/  IMAD.SHL.U32 R4, R6.reuse, 0x40, RZ ;  /* 0x0000004006047824 */ /* 0x040fe200078e00ff */
[----:B------:R-:W-:Y:S01]  /*0250*/  SHF.R.S32.HI R5, RZ, 0x1f, R3 ;  /* 0x0000001fff057819 */ /* 0x000fe20000011403 */
[----:B------:R-:W-:Y:S01]  /*0260*/  IMAD.SHL.U32 R20, R6, 0x8, RZ ;  /* 0x0000000806147824 */ /* 0x000fe200078e00ff */
[----:B------:R-:W-:-:S02]  /*0270*/  LOP3.LUT R2, R0, 0x1c0, RZ, 0xc0, !PT ;  /* 0x000001c000027812 */ /* 0x000fc400078ec0ff */
[----:B------:R-:W-:Y:S02]  /*0280*/  LOP3.LUT R0, R4, 0x1c0, RZ, 0xc0, !PT ;  /* 0x000001c004007812 */ /* 0x000fe400078ec0ff */
[----:B------:R-:W-:Y:S02]  /*0290*/  LEA.HI R12, R5, R3, RZ, 0x3 ;  /* 0x00000003050c7211 */ /* 0x000fe400078f18ff */
[----:B------:R-:W-:Y:S02]  /*02a0*/  LOP3.LUT R4, R0, 0x8, R8, 0xf8, !PT ;  /* 0x0000000800047812 */ /* 0x000fe400078ef808 */
[----:B------:R-:W-:Y:S02]  /*02b0*/  SHF.R.U32.HI R6, RZ, 0x3, R2 ;  /* 0x00000003ff067819 */ /* 0x000fe40000011602 */
[----:B------:R-:W-:Y:S02]  /*02c0*/  LOP3.LUT R5, R2, 0x38, R20, 0xf8, !PT ;  /* 0x0000003802057812 */ /* 0x000fe400078ef814 */
[----:B------:R-:W-:-:S02]  /*02d0*/  SHF.R.U32.HI R0, RZ, 0x3, R0 ;  /* 0x00000003ff007819 */ /* 0x000fc40000011600 */
[----:B------:R-:W-:Y:S02]  /*02e0*/  LOP3.LUT R2, R12, 0xfffffff8, RZ, 0xc0, !PT ;  /* 0xfffffff80c027812 */ /* 0x000fe400078ec0ff */
[----:B------:R-:W-:Y:S02]  /*02f0*/  LOP3.LUT R13, R4, R0, RZ, 0x3c, !PT ;  /* 0x00000000040d7212 */ /* 0x000fe400078e3cff */
[----:B------:R-:W-:Y:S01]  /*0300*/  LOP3.LUT R0, R9, 0xffffffe0, RZ, 0xc0, !PT ;  /* 0xffffffe009007812 */ /* 0x000fe200078ec0ff */
[----:B------:R-:W-:Y:S01]  /*0310*/  IMAD.IADD R8, R3, 0x1, -R2 ;  /* 0x0000000103087824 */ /* 0x000fe200078e0a02 */
[--C-:B------:R-:W-:Y:S02]  /*0320*/  SHF.R.S32.HI R212, RZ, 0x5, R9.reuse ;  /* 0x00000005ffd47819 */ /* 0x100fe40000011409 */
[----:B------:R-:W-:Y:S01]  /*0330*/  SHF.R.S32.HI R2, RZ, 0x1f, R9 ;  /* 0x0000001fff027819 */ /* 0x000fe20000011409 */
[----:B------:R-:W-:Y:S01]  /*0340*/  IMAD.IADD R18, R17, 0x1, -R0 ;  /* 0x0000000111127824 */ /* 0x000fe200078e0a00 */
[----:B------:R-:W-:-:S02]  /*0350*/  LOP3.LUT R3, R10, 0x1, RZ, 0xc0, !PT ;  /* 0x000000010a037812 */ /* 0x000fc400078ec0ff */
[----:B------:R-:W-:Y:S02]  /*0360*/  LEA.HI R0, R2, R212, RZ, 0x3 ;  /* 0x000000d402007211 */ /* 0x000fe400078f18ff */
[----:B------:R-:W-:Y:S02]  /*0370*/  LOP3.LUT R4, R11, 0xfffffffc, RZ, 0xc0, !PT ;  /* 0xfffffffc0b047812 */ /* 0x000fe400078ec0ff */
[----:B------:R-:W-:Y:S01]  /*0380*/  LOP3.LUT R2, R0, 0xffffff8, RZ, 0xc0, !PT ;  /* 0x0ffffff800027812 */ /* 0x000fe200078ec0ff */
[----:B------:R-:W-:Y:S01]  /*0390*/  IMAD.SHL.U32 R0, R8, 0x40, RZ ;  /* 0x0000004008007824 */ /* 0x000fe200078e00ff */
[----:B------:R-:W-:Y:S01]  /*03a0*/  ISETP.NE.U32.AND P3, PT, R3, 0x1, PT ;  /* 0x000000010300780c */ /* 0x000fe20003f65070 */
[----:B------:R-:W-:Y:S01]  /*03b0*/  IMAD.IADD R3, R17, 0x1, -R4 ;  /* 0x0000000111037824 */ /* 0x000fe200078e0a04 */
[----:B------:R-:W-:Y:S01]  /*03c0*/  SHF.R.S32.HI R11, RZ, 0x1f, R18 ;  /* 0x0000001fff0b7819 */ /* 0x000fe20000011412 */
[----:B------:R-:W-:Y:S01]  /*03d0*/  IMAD.SHL.U32 R4, R14, 0x8, RZ ;  /* 0x000000080e047824 */ /* 0x000fe200078e00ff */
[----:B------:R-:W-:-:S02]  /*03e0*/  LOP3.LUT R0, R0, 0x1c0, RZ, 0xc0, !PT ;  /* 0x000001c000007812 */ /* 0x000fc400078ec0ff */
[----:B------:R-:W-:Y:S01]  /*03f0*/  LOP3.LUT R15, R7, R5, R6, 0xf6, !PT ;  /* 0x00000005070f7212 */ /* 0x000fe200078ef606 */
[----:B------:R-:W-:Y:S01]  /*0400*/  IMAD.IADD R7, R212, 0x1, -R2 ;  /* 0x00000001d4077824 */ /* 0x000fe200078e0a02 */
[----:B------:R-:W-:Y:S02]  /*0410*/  LEA.HI R11, R11, R18, RZ, 0x2 ;  /* 0x000000120b0b7211 */ /* 0x000fe400078f10ff */
[----:B------:R-:W-:Y:S02]  /*0420*/  LOP3.LUT R5, R0, 0x8, R4, 0xf8, !PT ;  /* 0x0000000800057812 */ /* 0x000fe400078ef804 */
[----:B------:R-:W-:Y:S01]  /*0430*/  SHF.R.U32.HI R2, RZ, 0x3, R0 ;  /* 0x00000003ff027819 */ /* 0x000fe20000011600 */
[----:B------:R-:W-:Y:S01]  /*0440*/  IMAD.SHL.U32 R0, R10, 0x40, RZ ;  /* 0x000000400a007824 */ /* 0x000fe200078e00ff */
[----:B------:R-:W-:Y:S02]  /*0450*/  LEA.HI R9, R3, R3, RZ, 0x1 ;  /* 0x0000000303097211 */ /* 0x000fe400078f08ff */
[----:B------:R-:W-:-:S02]  /*0460*/  SHF.R.S32.HI R6, RZ, 0x2, R11 ;  /* 0x00000002ff067819 */ /* 0x000fc4000001140b */
[----:B------:R-:W-:Y:S02]  /*0470*/  LOP3.LUT R4, R9, 0x1ffffffe, RZ, 0xc0, !PT ;  /* 0x1ffffffe09047812 */ /* 0x000fe400078ec0ff */
[----:B------:R-:W-:Y:S01]  /*0480*/  LOP3.LUT R0, R0, 0x1c0, RZ, 0xc0, !PT ;  /* 0x000001c000007812 */ /* 0x000fe200078ec0ff */
[----:B------:R-:W-:Y:S01]  /*0490*/  IMAD R17, R7, 0x10, R6 ;  /* 0x0000001007117824 */ /* 0x000fe200078e0206 */
[----:B------:R-:W-:Y:S01]  /*04a0*/  LOP3.LUT R5, R5, R2, RZ, 0x3c, !PT ;  /* 0x0000000205057212 */ /* 0x000fe200078e3cff */
[----:B------:R-:W-:Y:S01]  /*04b0*/  IMAD.IADD R7, R3, 0x1, -R4 ;  /* 0x0000000103077824 */ /* 0x000fe200078e0a04 */
[----:B------:R-:W-:Y:S01]  /*04c0*/  LEA.HI R0, R0, R0, RZ, 0x1d ;  /* 0x0000000000007211 */ /* 0x000fe200078fe8ff */
[----:B------:R-:W-:Y:S01]  /*04d0*/  IMAD R3, R212, 0x200, R3 ;  /* 0x00000200d4037824 */ /* 0x000fe200078e0203 */
[----:B------:R-:W-:Y:S01]  /*04e0*/  STL [R1+0xa0], R17 ;  /* 0x0000a01101007387 */ /* 0x000fe20000100800 */
[----:B------:R-:W-:Y:S01]  /*04f0*/  IMAD.SHL.U32 R4, R12, 0x40, RZ ;  /* 0x000000400c047824 */ /* 0x000fe200078e00ff */
[----:B------:R-:W-:Y:S01]  /*0500*/  SHF.R.S32.HI R21, RZ, 0x1f, R20 ;  /* 0x0000001fff157819 */ /* 0x000fe20000011414 */
[----:B------:R-:W-:Y:S01]  /*0510*/  IMAD.U32 R6, R3, 0x2, R0 ;  /* 0x0000000203067824 */ /* 0x000fe200078e0000 */
[----:B------:R-:W-:Y:S01]  /*0520*/  LOP3.LUT R3, R11, 0x7ffffffc, RZ, 0xc0, !PT ;  /* 0x7ffffffc0b037812 */ /* 0x000fe200078ec0ff */
[----:B------:R-:W-:Y:S01]  /*0530*/  STL [R1+0x74], R16 ;  /* 0x0000741001007387 */ /* 0x000fe20000100800 */
[----:B------:R-:W-:Y:S01]  /*0540*/  LOP3.LUT R0, R5, 0x7ffffe00, R4, 0xf8, !PT ;  /* 0x7ffffe0005007812 */ /* 0x000fe200078ef804 */
[----:B------:R-:W-:Y:S01]  /*0550*/  IMAD R2, R14, 0x200, R13 ;  /* 0x000002000e027824 */ /* 0x000fe200078e020d */
[----:B------:R-:W-:-:S02]  /*0560*/  IADD3 R5, R20, 0x40, RZ ;  /* 0x0000004014057810 */ /* 0x000fc40007ffe0ff */
[----:B------:R-:W-:Y:S02]  /*0570*/  IADD3 R4, R20, 0x80, RZ ;  /* 0x0000008014047810 */ /* 0x000fe40007ffe0ff */
[----:B------:R-:W-:Y:S01]  /*0580*/  SHF.R.S32.HI R9, RZ, 0x1f, R5 ;  /* 0x0000001fff097819 */ /* 0x000fe20000011405 */
[----:B------:R1:W-:Y:S01]  /*0590*/  STL [R1+0xc], R5 ;  /* 0x00000c0501007387 */ /* 0x0003e20000100800 */
[----:B------:R-:W-:Y:S01]  /*05a0*/  R2P PR, R10, 0x6 ;  /* 0x000000060a007804 */ /* 0x000fe20000000000 */
[----:B------:R-:W-:Y:S01]  /*05b0*/  IMAD.SHL.U32 R10, R15, 0x2, RZ ;  /* 0x000000020f0a7824 */ /* 0x000fe200078e00ff */
[C---:B------:R-:W-:Y:S01]  /*05c0*/  LOP3.LUT P0, RZ, R8.reuse, 0x2, RZ, 0xc0, !PT ;  /* 0x0000000208ff7812 */ /* 0x040fe2000780c0ff */
[----:B------:R2:W-:Y:S01]  /*05d0*/  STL [R1+0x18], R4 ;  /* 0x0000180401007387 */ /* 0x0005e20000100800 */
[----:B------:R-:W-:Y:S01]  /*05e0*/  LOP3.LUT P4, RZ, R8, 0x4, RZ, 0xc0, !PT ;  /* 0x0000000408ff7812 */ /* 0x000fe2000788c0ff */
[----:B------:R-:W-:Y:S01]  /*05f0*/  IMAD.MOV.U32 R8, RZ, RZ, 0x40 ;  /* 0x00000040ff087424 */ /* 0x000fe200078e00ff */
[----:B------:R-:W-:Y:S01]  /*0600*/  LEA R209, R2, 0x12100, 0x1 ;  /* 0x0001210002d17811 */ /* 0x000fe200078e08ff */
[----:B------:R-:W-:Y:S01]  /*0610*/  STL.64 [R1+0x10], R20 ;  /* 0x0000101401007387 */ /* 0x000fe20000100a00 */
[----:B------:R-:W-:-:S02]  /*0620*/  LEA R210, R0, 0x100, 0x1 ;  /* 0x0000010000d27811 */ /* 0x000fc400078e08ff */
[----:B------:R-:W-:Y:S01]  /*0630*/  SEL R0, R8, 0xffffffc0, !P4 ;  /* 0xffffffc008007807 */ /* 0x000fe20006000000 */
[----:B------:R3:W-:Y:S02]  /*0640*/  STL [R1+0x70], R9 ;  /* 0x0000700901007387 */ /* 0x0007e40000100800 */
[----:B------:R-:W-:Y:S02]  /*0650*/  IMAD R212, R212, 0x800, R210 ;  /* 0x00000800d4d47824 */ /* 0x000fe400078e02d2 */
[----:B------:R-:W-:Y:S02]  /*0660*/  IMAD.IADD R211, R210, 0x1, R0 ;  /* 0x00000001d2d37824 */ /* 0x000fe400078e0200 */
[----:B------:R-:W-:Y:S01]  /*0670*/  IMAD.IADD R213, R0, 0x1, R212 ;  /* 0x0000000100d57824 */ /* 0x000fe200078e02d4 */
[----:B-1----:R-:W-:Y:S01]  /*0680*/  SHF.R.S32.HI R5, RZ, 0x1f, R4 ;  /* 0x0000001fff057819 */ /* 0x002fe20000011404 */
[----:B--2---:R-:W-:-:S04]  /*0690*/  IMAD.IADD R4, R18, 0x1, -R3 ;  /* 0x0000000112047824 */ /* 0x004fc800078e0a03 */
[----:B------:R1:W-:Y:S01]  /*06a0*/  STL [R1+0x60], R5 ;  /* 0x0000600501007387 */ /* 0x0003e20000100800 */
[----:B------:R-:W-:-:S03]  /*06b0*/  SEL R3, R8, 0xffffffc0, !P2 ;  /* 0xffffffc008037807 */ /* 0x000fc60005000000 */
[----:B------:R-:W-:Y:S01]  /*06c0*/  STL [R1+0x1c], R10 ;  /* 0x00001c0a01007387 */ /* 0x000fe20000100800 */
[----:B---3--:R-:W-:Y:S02]  /*06d0*/  IMAD.SHL.U32 R9, R4, 0x2, RZ ;  /* 0x0000000204097824 */ /* 0x008fe400078e00ff */
[----:B------:R-:W-:-:S03]  /*06e0*/  IMAD R4, R7, 0x8, R17 ;  /* 0x0000000807047824 */ /* 0x000fc600078e0211 */
[----:B------:R2:W-:Y:S04]  /*06f0*/  STL [R1+0x58], R9 ;  /* 0x0000580901007387 */ /* 0x0005e80000100800 */
[----:B------:R3:W-:Y:S01]  /*0700*/  STL [R1+0x98], R4 ;  /* 0x0000980401007387 */ /* 0x0007e20000100800 */
[C---:B-1----:R-:W-:Y:S02]  /*0710*/  SEL R5, R207.reuse, 0xffffffe0, !P1 ;  /* 0xffffffe0cf057807 */ /* 0x042fe40004800000 */
[----:B------:R-:W-:-:S05]  /*0720*/  SEL R207, R207, 0xffffffe0, !P0 ;  /* 0xffffffe0cfcf7807 */ /* 0x000fca0004000000 */
[----:B------:R-:W-:-:S04]  /*0730*/  IMAD.IADD R214, R207, 0x1, R212 ;  /* 0x00000001cfd67824 */ /* 0x000fc800078e02d4 */
[----:B------:R-:W-:Y:S01]  /*0740*/  IMAD.IADD R214, R0, 0x1, R214 ;  /* 0x0000000100d67824 */ /* 0x000fe200078e02d6 */
[----:B--2---:R-:W-:Y:S02]  /*0750*/  LEA R9, R6, 0x80, 0x1 ;  /* 0x0000008006097811 */ /* 0x004fe400078e08ff */
[C---:B------:R-:W-:Y:S02]  /*0760*/  IADD3 R6, R10.reuse, 0x100, RZ ;  /* 0x000001000a067810 */ /* 0x040fe40007ffe0ff */
[----:B---3--:R-:W-:Y:S01]  /*0770*/  IADD3 R4, R10, 0x12100, RZ ;  /* 0x000121000a047810 */ /* 0x008fe20007ffe0ff */
[C---:B------:R-:W-:Y:S02]  /*0780*/  IMAD.IADD R2, R9.reuse, 0x1, R3 ;  /* 0x0000000109027824 */ /* 0x040fe400078e0203 */
[----:B------:R1:W-:Y:S04]  /*0790*/  STL [R1+0x2c], R6 ;  /* 0x00002c0601007387 */ /* 0x0003e80000100800 */
[----:B------:R-:W-:Y:S04]  /*07a0*/  STL [R1+0x78], R9 ;  /* 0x0000780901007387 */ /* 0x000fe80000100800 */
[----:B------:R2:W-:Y:S01]  /*07b0*/  STL [R1+0x28], R4 ;  /* 0x0000280401007387 */ /* 0x0005e20000100800 */
[C---:B-1----:R-:W-:Y:S01]  /*07c0*/  IMAD.IADD R6, R9.reuse, 0x1, R5 ;  /* 0x0000000109067824 */ /* 0x042fe200078e0205 */
[----:B--2---:R-:W-:-:S02]  /*07d0*/  IADD3 R4, R9, -0x10, RZ ;  /* 0xfffffff009047810 */ /* 0x004fc40007ffe0ff */
[----:B------:R-:W-:-:S05]  /*07e0*/  @P3 IADD3 R4, R9, 0x10, RZ ;  /* 0x0000001009043810 */ /* 0x000fca0007ffe0ff */
[----:B------:R-:W-:Y:S04]  /*07f0*/  STL [R1+0x7c], R4 ;  /* 0x00007c0401007387 */ /* 0x000fe80000100800 */
[----:B------:R-:W-:Y:S04]  /*0800*/  STL [R1+0x84], R6 ;  /* 0x0000840601007387 */ /* 0x000fe80000100800 */
[----:B------:R1:W-:Y:S02]  /*0810*/  STL [R1+0x94], R2 ;  /* 0x0000940201007387 */ /* 0x0003e40000100800 */
[----:B-1----:R-:W-:-:S02]  /*0820*/  IMAD.IADD R2, R5, 0x1, R4 ;  /* 0x0000000105027824 */ /* 0x002fc400078e0204 */
[----:B------:R-:W-:Y:S02]  /*0830*/  IMAD.IADD R5, R6, 0x1, R3 ;  /* 0x0000000106057824 */ /* 0x000fe400078e0203 */
[----:B------:R-:W-:-:S03]  /*0840*/  IMAD.IADD R4, R3, 0x1, R4 ;  /* 0x0000000103047824 */ /* 0x000fc600078e0204 */
[----:B------:R-:W-:Y:S04]  /*0850*/  STL [R1+0x90], R5 ;  /* 0x0000900501007387 */ /* 0x000fe80000100800 */
[----:B------:R1:W-:Y:S04]  /*0860*/  STL [R1+0x80], R2 ;  /* 0x0000800201007387 */ /* 0x0003e80000100800 */
[----:B------:R2:W-:Y:S01]  /*0870*/  STL [R1+0x8c], R4 ;  /* 0x00008c0401007387 */ /* 0x0005e20000100800 */
[----:B-1----:R-:W-:-:S05]  /*0880*/  IMAD.IADD R2, R2, 0x1, R3 ;  /* 0x0000000102027824 */ /* 0x002fca00078e0203 */
[----:B------:R2:W-:Y:S02]  /*0890*/  STL [R1+0x88], R2 ;  /* 0x0000880201007387 */ /* 0x0005e40000100800 */
.L_x_1124:
        /* <DEDUP_REMOVED lines=19> */
.L_x_1080:
[----:B------:R-:W-:-:S04]  /*09d0*/  MOV R0, c[0x0][0x554] ;  /* 0x0001550000007a02 */ /* 0x000fc80000000f00 */
[----:B------:R-:W-:Y:S02]  /*09e0*/  ISETP.NE.AND P0, PT, R0, 0x1, PT ;  /* 0x000000010000780c */ /* 0x000fe40003f05270 */
[----:B------:R-:W-:-:S11]  /*09f0*/  MOV R0, R2 ;  /* 0x0000000200007202 */ /* 0x000fd60000000f00 */
[----:B------:R-:W-:-:S05]  /*0a00*/  @P0 IMAD.HI.U32 R4, R2, c[0x0][0x558], RZ ;  /* 0x0001560002040a27 */ /* 0x000fca00078e00ff */
[----:B------:R-:W-:-:S05]  /*0a10*/  @P0 SHF.R.U32.HI R0, RZ, c[0x0][0x55c], R4 ;  /* 0x00015700ff000a19 */ /* 0x000fca0000011604 */
[----:B------:R-:W-:Y:S02]  /*0a20*/  IMAD R4, R0, c[0x0][0x554], RZ ;  /* 0x0001550000047a24 */ /* 0x000fe400078e02ff */
.L_x_1081:
[----:B------:R-:W-:Y:S05]  /*0a30*/  BSYNC B0 ;  /* 0x0000000000007941 */ /* 0x000fea0003800000 */
.L_x_1079:
[----:B------:R-:W-:Y:S01]  /*0a40*/  LOP3.LUT R0, RZ, R0, RZ, 0x33, !PT ;  /* 0x00000000ff007212 */ /* 0x000fe200078e33ff */
[----:B------:R-:W-:Y:S01]  /*0a50*/  IMAD.MOV.U32 R51, RZ, RZ, c[0x0][0x2c4] ;  /* 0x0000b100ff337624 */ /* 0x000fe200078e00ff */
[----:B------:R-:W-:Y:S01]  /*0a60*/  MOV R5, c[0x0][0x548] ;  /* 0x0001520000057a02 */ /* 0x000fe20000000f00 */
[----:B------:R-:W-:Y:S01]  /*0a70*/  IMAD.IADD R4, R2, 0x1, -R4 ;  /* 0x0000000102047824 */ /* 0x000fe200078e0a04 */
[----:B------:R-:W-:Y:S01]  /*0a80*/  IADD3 R0, R0, c[0x0][0x53c], RZ ;  /* 0x00014f0000007a10 */ /* 0x000fe20007ffe0ff */
[----:B------:R-:W-:Y:S01]  /*0a90*/  ULDC UR4, c[0x0][0x1d0] ;  /* 0x0000740000047ab9 */ /* 0x000fe20000000800 */
[----:B------:R-:W-:Y:S01]  /*0aa0*/  ISETP.NE.AND P2, PT, R51, 0x1, PT ;  /* 0x000000013300780c */ /* 0x000fe20003f45270 */
[----:B------:R-:W-:Y:S01]  /*0ab0*/  UIADD3 UR4, UR4, 0x5f, URZ ;  /* 0x0000005f04047890 */ /* 0x000fe2000fffe03f */
[----:B------:R-:W-:Y:S01]  /*0ac0*/  ISETP.NE.AND P0, PT, R5, 0x1, PT ;  /* 0x000000010500780c */ /* 0x000fe20003f05270 */
[----:B------:R-:W-:Y:S01]  /*0ad0*/  IMAD.SHL.U32 R103, R0, 0x80, RZ ;  /* 0x0000008000677824 */ /* 0x000fe200078e00ff */
[----:B------:R-:W-:Y:S01]  /*0ae0*/  MOV R6, c[0x0][0x168] ;  /* 0x00005a0000067a02 */ /* 0x000fe20000000f00 */
[----:B------:R-:W-:Y:S01]  /*0af0*/  UIMAD.WIDE UR4, UR4, 0x2aaaaaab, URZ ;  /* 0x2aaaaaab040478a5 */ /* 0x000fe2000f8e023f */
[----:B------:R-:W-:Y:S01]  /*0b00*/  CS2R R98, SRZ ;  /* 0x0000000000627805 */ /* 0x000fe2000001ff00 */
[----:B------:R-:W-:Y:S01]  /*0b10*/  CS2R R96, SRZ ;  /* 0x0000000000607805 */ /* 0x000fe2000001ff00 */
[----:B------:R-:W-:Y:S01]  /*0b20*/  IADD3 R0, R103, 0x7f, RZ ;  /* 0x0000007f67007810 */ /* 0x000fe20007ffe0ff */
[----:B------:R-:W-:Y:S01]  /*0b30*/  USHF.R.U32.HI UR4, URZ, 0x1f, UR5 ;  /* 0x0000001f3f047899 */ /* 0x000fe20008011605 */
[----:B------:R1:W-:Y:S01]  /*0b40*/  STL [R1+0x5c], R103 ;  /* 0x00005c6701007387 */ /* 0x0003e20000100800 */
[----:B------:R-:W-:Y:S01]  /*0b50*/  CS2R R94, SRZ ;  /* 0x00000000005e7805 */ /* 0x000fe2000001ff00 */
[----:B------:R-:W-:Y:S01]  /*0b60*/  CS2R R92, SRZ ;  /* 0x00000000005c7805 */ /* 0x000fe2000001ff00 */
[----:B------:R-:W-:Y:S01]  /*0b70*/  @P2 IMAD.HI.U32 R5, R0, c[0x0][0x2c8], RZ ;  /* 0x0000b20000052a27 */ /* 0x000fe200078e00ff */
[----:B------:R-:W-:Y:S01]  /*0b80*/  ULEA.HI.SX32 UR4, UR5, UR4, 0x1c ;  /* 0x0000000405047291 */ /* 0x000fe2000f8fe23f */
[----:B------:R-:W-:Y:S01]  /*0b90*/  MOV R86, RZ ;  /* 0x000000ff00567202 */ /* 0x000fe20000000f00 */
[----:B------:R-:W-:Y:S01]  /*0ba0*/  CS2R R8, SRZ ;  /* 0x0000000000087805 */ /* 0x000fe2000001ff00 */
[----:B------:R-:W-:Y:S01]  /*0bb0*/  IMAD.MOV.U32 R2, RZ, RZ, R0 ;  /* 0x000000ffff027224 */ /* 0x000fe200078e0000 */
[----:B------:R-:W-:Y:S01]  /*0bc0*/  @P2 SHF.R.U32.HI R2, RZ, c[0x0][0x2cc], R5 ;  /* 0x0000b300ff022a19 */ /* 0x000fe20000011605 */
[----:B------:R-:W-:Y:S01]  /*0bd0*/  IMAD R0, R3, c[0x0][0x554], R4 ;  /* 0x0001550003007a24 */ /* 0x000fe200078e0204 */
[----:B------:R-:W-:Y:S01]  /*0be0*/  IADD3 R4, -R6, 0x60, RZ ;  /* 0x0000006006047810 */ /* 0x000fe20007ffe1ff */
[----:B------:R-:W-:Y:S01]  /*0bf0*/  IMAD.MOV.U32 R90, RZ, RZ, RZ ;  /* 0x000000ffff5a7224 */ /* 0x000fe200078e00ff */
[----:B------:R-:W-:Y:S01]  /*0c00*/  MOV R5, RZ ;  /* 0x000000ff00057202 */ /* 0x000fe20000000f00 */
[----:B------:R-:W-:Y:S01]  /*0c10*/  @P0 IMAD.HI.U32 R3, R0, c[0x0][0x54c], RZ ;  /* 0x0001530000030a27 */ /* 0x000fe200078e00ff */
[----:B------:R-:W-:Y:S01]  /*0c20*/  IADD3 R2, R2, c[0x0][0x1d0], R4 ;  /* 0x0000740002027a10 */ /* 0x000fe20007ffe004 */
[----:B------:R-:W-:Y:S01]  /*0c30*/  CS2R R6, SRZ ;  /* 0x0000000000067805 */ /* 0x000fe2000001ff00 */
[----:B------:R-:W-:Y:S01]  /*0c40*/  CS2R R10, SRZ ;  /* 0x00000000000a7805 */ /* 0x000fe2000001ff00 */
[--C-:B------:R-:W-:Y:S01]  /*0c50*/  IMAD.MOV.U32 R57, RZ, RZ, R0.reuse ;  /* 0x000000ffff397224 */ /* 0x100fe200078e0000 */
[----:B------:R-:W-:Y:S01]  /*0c60*/  @P0 SHF.R.U32.HI R57, RZ, c[0x0][0x550], R3 ;  /* 0x00015400ff390a19 */ /* 0x000fe20000011603 */
[----:B------:R-:W-:Y:S01]  /*0c70*/  IMAD.HI R3, R2, 0x2aaaaaab, RZ ;  /* 0x2aaaaaab02037827 */ /* 0x000fe200078e02ff */
[----:B------:R-:W-:Y:S01]  /*0c80*/  MOV R80, RZ ;  /* 0x000000ff00507202 */ /* 0x000fe20000000f00 */
[----:B------:R-:W-:Y:S01]  /*0c90*/  CS2R R12, SRZ ;  /* 0x00000000000c7805 */ /* 0x000fe2000001ff00 */
[----:B------:R-:W-:Y:S01]  /*0ca0*/  MOV R74, RZ ;  /* 0x000000ff004a7202 */ /* 0x000fe20000000f00 */
[----:B------:R-:W-:Y:S01]  /*0cb0*/  IMAD.MOV R2, RZ, RZ, -R57 ;  /* 0x000000ffff027224 */ /* 0x000fe200078e0a39 */
[----:B------:R-:W-:Y:S01]  /*0cc0*/  SHF.R.U32.HI R4, RZ, 0x1f, R3 ;  /* 0x0000001fff047819 */ /* 0x000fe20000011603 */
[----:B------:R1:W-:Y:S01]  /*0cd0*/  STL [R1+0x54], R57 ;  /* 0x0000543901007387 */ /* 0x0003e20000100800 */
[----:B------:R-:W-:Y:S01]  /*0ce0*/  IMAD.MOV.U32 R88, RZ, RZ, RZ ;  /* 0x000000ffff587224 */ /* 0x000fe200078e00ff */
[----:B------:R-:W-:Y:S01]  /*0cf0*/  CS2R R14, SRZ ;  /* 0x00000000000e7805 */ /* 0x000fe2000001ff00 */
[--C-:B------:R-:W-:Y:S01]  /*0d00*/  IMAD R59, R2, c[0x0][0x548], R0.reuse ;  /* 0x00015200023b7a24 */ /* 0x100fe200078e0200 */
[----:B------:R-:W-:Y:S01]  /*0d10*/  LEA.HI.SX32 R4, R3, R4, 0x1c ;  /* 0x0000000403047211 */ /* 0x000fe200078fe2ff */
[----:B------:R-:W-:Y:S01]  /*0d20*/  IMAD.MOV.U32 R84, RZ, RZ, RZ ;  /* 0x000000ffff547224 */ /* 0x000fe200078e00ff */
[----:B------:R-:W-:Y:S01]  /*0d30*/  PRMT R0, RZ, 0x7610, R0 ;  /* 0x00007610ff007816 */ /* 0x000fe20000000000 */
[----:B------:R-:W-:Y:S01]  /*0d40*/  IMAD.MOV.U32 R82, RZ, RZ, RZ ;  /* 0x000000ffff527224 */ /* 0x000fe200078e00ff */
        /* <DEDUP_REMOVED lines=62> */
[----:B------:R-:W1:-:S12]  /*1130*/  S2R R61, SR_TID.X ;  /* 0x00000000003d7919 */ /* 0x000e580000002100 */
[----:B------:R-:W-:-:S05]  /*1140*/  @P0 MOV R2, 0x4 ;  /* 0x0000000400020802 */ /* 0x000fca0000000f00 */
[----:B------:R-:W-:-:S05]  /*1150*/  @P0 IMAD.WIDE R2, R57, R2, c[0x0][0x340] ;  /* 0x0000d00039020625 */ /* 0x000fca00078e0202 */
[----:B------:R3:W4:Y:S01]  /*1160*/  @P0 LDG.E R9, [R2.64] ;  /* 0x0000000602090981 */ /* 0x000722000c1e1900 */
[----:B-1----:R-:W-:-:S04]  /*1170*/  SHF.R.S32.HI R55, RZ, 0x1f, R61 ;  /* 0x0000001fff377819 */ /* 0x002fc8000001143d */
[----:B------:R-:W-:-:S04]  /*1180*/  LEA.HI R55, R55, R61, RZ, 0x3 ;  /* 0x0000003d37377211 */ /* 0x000fc800078f18ff */
[----:B------:R-:W-:-:S04]  /*1190*/  SHF.R.S32.HI R55, RZ, 0x3, R55 ;  /* 0x00000003ff377819 */ /* 0x000fc80000011437 */
[----:B------:R-:W-:-:S05]  /*11a0*/  SHF.R.S32.HI R6, RZ, 0x1f, R55 ;  /* 0x0000001fff067819 */ /* 0x000fca0000011437 */
[C---:B------:R-:W-:Y:S02]  /*11b0*/  IMAD R0, R6.reuse, c[0x0][0x1e0], RZ ;  /* 0x0000780006007a24 */ /* 0x040fe400078e02ff */
[----:B------:R-:W-:Y:S01]  /*11c0*/  IMAD R6, R6, c[0x0][0x208], RZ ;  /* 0x0000820006067a24 */ /* 0x000fe200078e02ff */
[----:B------:R-:W-:Y:S01]  /*11d0*/  SHF.R.S32.HI R10, RZ, 0x1f, R59 ;  /* 0x0000001fff0a7819 */ /* 0x000fe2000001143b */
[C---:B------:R-:W-:Y:S02]  /*11e0*/  IMAD R0, R55.reuse, c[0x0][0x1e4], R0 ;  /* 0x0000790037007a24 */ /* 0x040fe400078e0200 */
[----:B------:R-:W-:Y:S01]  /*11f0*/  IMAD R6, R55, c[0x0][0x20c], R6 ;  /* 0x0000830037067a24 */ /* 0x000fe200078e0206 */
[----:B------:R-:W-:Y:S01]  /*1200*/  SHF.R.S32.HI R8, RZ, 0x1f, R57 ;  /* 0x0000001fff087819 */ /* 0x000fe20000011439 */
[----:B------:R-:W-:Y:S01]  /*1210*/  WARPSYNC 0xffffffff ;  /* 0xffffffff00007948 */ /* 0x000fe20003800000 */
[----:B------:R-:W-:Y:S01]  /*1220*/  IADD3 R188, R207, R212, RZ ;  /* 0x000000d4cfbc7210 */ /* 0x000fe20007ffe0ff */
[----:B--2---:R-:W-:-:S04]  /*1230*/  IMAD.WIDE.U32 R4, R55, c[0x0][0x1e0], R144 ;  /* 0x0000780037047a25 */ /* 0x004fc800078e0090 */
[----:B---3--:R-:W-:Y:S01]  /*1240*/  IMAD.WIDE.U32 R2, R55, c[0x0][0x208], R144 ;  /* 0x0000820037027a25 */ /* 0x008fe200078e0090 */
[----:B------:R-:W-:-:S04]  /*1250*/  IADD3 R5, R5, R0, RZ ;  /* 0x0000000005057210 */ /* 0x000fc80007ffe0ff */
[----:B------:R-:W-:Y:S01]  /*1260*/  IADD3 R3, R3, R6, RZ ;  /* 0x0000000603037210 */ /* 0x000fe20007ffe0ff */
[C---:B------:R-:W-:Y:S02]  /*1270*/  IMAD R6, R10.reuse, c[0x0][0x1e8], RZ ;  /* 0x00007a000a067a24 */ /* 0x040fe400078e02ff */
[----:B------:R-:W-:Y:S02]  /*1280*/  IMAD R0, R10, c[0x0][0x210], RZ ;  /* 0x000084000a007a24 */ /* 0x000fe400078e02ff */
[C---:B------:R-:W-:Y:S02]  /*1290*/  IMAD R6, R59.reuse, c[0x0][0x1ec], R6 ;  /* 0x00007b003b067a24 */ /* 0x040fe400078e0206 */
[----:B------:R-:W-:-:S04]  /*12a0*/  IMAD.WIDE.U32 R4, R59, c[0x0][0x1e8], R4 ;  /* 0x00007a003b047a25 */ /* 0x000fc800078e0004 */
[C---:B------:R-:W-:Y:S02]  /*12b0*/  IMAD R0, R59.reuse, c[0x0][0x214], R0 ;  /* 0x000085003b007a24 */ /* 0x040fe400078e0200 */
[----:B------:R-:W-:Y:S01]  /*12c0*/  IMAD.WIDE.U32 R2, R59, c[0x0][0x210], R2 ;  /* 0x000084003b027a25 */ /* 0x000fe200078e0002 */
[----:B------:R-:W-:-:S04]  /*12d0*/  IADD3 R7, R5, R6, RZ ;  /* 0x0000000605077210 */ /* 0x000fc80007ffe0ff */
[----:B------:R-:W-:Y:S02]  /*12e0*/  IADD3 R5, R3, R0, RZ ;  /* 0x0000000003057210 */ /* 0x000fe40007ffe0ff */
[----:B----4-:R-:W-:Y:S02]  /*12f0*/  @P0 SHF.R.S32.HI R3, RZ, 0x1f, R9 ;  /* 0x0000001fff030819 */ /* 0x010fe40000011409 */
[----:B------:R-:W-:Y:S02]  /*1300*/  @!P0 MOV R3, R8 ;  /* 0x0000000800038202 */ /* 0x000fe40000000f00 */
[----:B------:R-:W-:Y:S02]  /*1310*/  MOV R6, R4 ;  /* 0x0000000400067202 */ /* 0x000fe40000000f00 */
[----:B------:R-:W-:Y:S02]  /*1320*/  MOV R4, R2 ;  /* 0x0000000200047202 */ /* 0x000fe40000000f00 */
        /* <DEDUP_REMOVED lines=13> */
[----:B------:R1:W-:Y:S02]  /*1400*/  STL [R1+0x4c], R22 ;  /* 0x00004c1601007387 */ /* 0x0003e40000100800 */
[----:B------:R-:W2:Y:S01]  /*1410*/  LDL R52, [R1+0xc] ;  /* 0x00000c0001347983 */ /* 0x000ea20000100800 */
[----:B------:R-:W-:Y:S01]  /*1420*/  SHF.R.S32.HI R53, RZ, 0x1f, R61 ;  /* 0x0000001fff357819 */ /* 0x000fe2000001143d */
[----:B------:R-:W-:-:S02]  /*1430*/  IMAD R5, R10, c[0x0][0x1b8], RZ ;  /* 0x00006e000a057a24 */ /* 0x000fc400078e02ff */
[----:B------:R-:W3:Y:S01]  /*1440*/  LDL R19, [R1+0x18] ;  /* 0x0000180001137983 */ /* 0x000ee20000100800 */
[----:B------:R-:W-:Y:S01]  /*1450*/  LEA.HI R53, R53, R61, RZ, 0x3 ;  /* 0x0000003d35357211 */ /* 0x000fe200078f18ff */
[----:B------:R-:W-:Y:S02]  /*1460*/  IMAD.WIDE.U32 R2, R59, c[0x0][0x1b8], RZ ;  /* 0x00006e003b027a25 */ /* 0x000fe400078e00ff */
[----:B------:R-:W4:Y:S01]  /*1470*/  LDL R18, [R1+0x1c] ;  /* 0x00001c0001127983 */ /* 0x000f220000100800 */
[----:B------:R-:W-:Y:S01]  /*1480*/  LOP3.LUT R53, R53, 0xfffffff8, RZ, 0xc0, !PT ;  /* 0xfffffff835357812 */ /* 0x000fe200078ec0ff */
[----:B------:R-:W-:Y:S02]  /*1490*/  IMAD R5, R59, c[0x0][0x1bc], R5 ;  /* 0x00006f003b057a24 */ /* 0x000fe400078e0205 */
[----:B------:R-:W5:Y:S01]  /*14a0*/  LDL R26, [R1+0x70] ;  /* 0x00007000011a7983 */ /* 0x000f620000100800 */
[----:B------:R-:W-:Y:S02]  /*14b0*/  IMAD R6, R8, c[0x0][0x1c0], RZ ;  /* 0x0000700008067a24 */ /* 0x000fe400078e02ff */
[----:B------:R-:W-:Y:S01]  /*14c0*/  IMAD.IADD R53, R61, 0x1, -R53 ;  /* 0x000000013d357824 */ /* 0x000fe200078e0a35 */
[----:B------:R-:W5:Y:S01]  /*14d0*/  LDL R23, [R1+0x60] ;  /* 0x0000600001177983 */ /* 0x000f620000100800 */
[----:B------:R-:W-:-:S02]  /*14e0*/  IMAD.IADD R3, R3, 0x1, R5 ;  /* 0x0000000103037824 */ /* 0x000fc400078e0205 */
[----:B------:R-:W-:Y:S02]  /*14f0*/  IMAD R4, R53, 0x20, R55 ;  /* 0x0000002035047824 */ /* 0x000fe400078e0237 */
[----:B------:R-:W-:-:S04]  /*1500*/  IMAD.WIDE.U32 R2, R57, c[0x0][0x1c0], R2 ;  /* 0x0000700039027a25 */ /* 0x000fc800078e0002 */
[----:B------:R-:W-:-:S04]  /*1510*/  IMAD.IADD R4, R103, 0x1, R4 ;  /* 0x0000000167047824 */ /* 0x000fc800078e0204 */
[----:B------:R-:W-:-:S04]  /*1520*/  @P2 IMAD.HI.U32 R7, R4, c[0x0][0x2c8], RZ ;  /* 0x0000b20004072a27 */ /* 0x000fc800078e00ff */
[----:B------:R-:W-:Y:S01]  /*1530*/  IMAD.MOV.U32 R0, RZ, RZ, R4 ;  /* 0x000000ffff007224 */ /* 0x000fe200078e0004 */
[----:B------:R-:W-:Y:S01]  /*1540*/  @P2 SHF.R.U32.HI R0, RZ, c[0x0][0x2cc], R7 ;  /* 0x0000b300ff002a19 */ /* 0x000fe20000011607 */
[----:B------:R-:W-:-:S03]  /*1550*/  IMAD R7, R57, c[0x0][0x1c4], R6 ;  /* 0x0000710039077a24 */ /* 0x000fc600078e0206 */
[--C-:B------:R-:W-:Y:S01]  /*1560*/  SHF.R.S32.HI R6, RZ, 0x1f, R0.reuse ;  /* 0x0000001fff067819 */ /* 0x100fe20000011400 */
[----:B------:R-:W-:-:S04]  /*1570*/  IMAD.MOV R5, RZ, RZ, -R0 ;  /* 0x000000ffff057224 */ /* 0x000fc800078e0a00 */
[----:B------:R-:W-:Y:S02]  /*1580*/  IMAD R4, R5, c[0x0][0x2c4], R4 ;  /* 0x0000b10005047a24 */ /* 0x000fe400078e0204 */
[----:B------:R-:W-:Y:S02]  /*1590*/  IMAD R5, R6, c[0x0][0x1b0], RZ ;  /* 0x00006c0006057a24 */ /* 0x000fe400078e02ff */
[----:B------:R-:W-:Y:S02]  /*15a0*/  IMAD.IADD R3, R3, 0x1, R7 ;  /* 0x0000000103037824 */ /* 0x000fe400078e0207 */
        /* <DEDUP_REMOVED lines=8> */
[----:B------:R-:W-:Y:S01]  /*1630*/  BAR.SYNC.DEFER_BLOCKING 0x0 ;  /* 0x0000000000007b1d */ /* 0x000fe20000010000 */
[----:B------:R-:W-:-:S04]  /*1640*/  LEA R2, P0, R4, c[0x0][0x160], 0x1 ;  /* 0x0000580004027a11 */ /* 0x000fc800078008ff */
[----:B------:R-:W-:Y:S01]  /*1650*/  LEA.HI.X R0, R4, c[0x0][0x164], R0, 0x1, P0 ;  /* 0x0000590004007a11 */ /* 0x000fe200000f0c00 */
[----:B------:R-:W1:Y:S01]  /*1660*/  SHFL.IDX PT, R3, R2, RZ, 0x181f ;  /* 0x00181fff02037589 */ /* 0x000e6200000e0000 */
[----:B------:R-:W-:-:S03]  /*1670*/  IMAD R16, R51, c[0x0][0x168], RZ ;  /* 0x00005a0033107a24 */ /* 0x000fc600078e02ff */
[----:B------:R-:W1:Y:S01]  /*1680*/  SHFL.IDX PT, R4, R0, RZ, 0x181f ;  /* 0x00181fff00047589 */ /* 0x000e6200000e0000 */
[----:B------:R-:W-:-:S05]  /*1690*/  IMAD.IADD R14, R55, 0x1, R103 ;  /* 0x00000001370e7824 */ /* 0x000fca00078e0267 */
[----:B------:R-:W-:Y:S01]  /*16a0*/  ISETP.GE.AND P5, PT, R14, R16, PT ;  /* 0x000000100e00720c */ /* 0x000fe20003fa6270 */
[----:B------:R-:W2:Y:S01]  /*16b0*/  SHFL.IDX PT, R12, R2, 0x1, 0x181f ;  /* 0x00381f00020c7f89 */ /* 0x000ea200000e0000 */
[----:B------:R-:W-:-:S03]  /*16c0*/  ISETP.GE.AND P6, PT, R144, c[0x0][0x198], PT ;  /* 0x0000660090007a0c */ /* 0x000fc60003fc6270 */
[----:B------:R-:W2:Y:S01]  /*16d0*/  SHFL.IDX PT, R13, R0, 0x1, 0x181f ;  /* 0x00381f00000d7f89 */ /* 0x000ea200000e0000 */
[----:B------:R-:W-:-:S04]  /*16e0*/  IADD3 R5, R14, 0x20, RZ ;  /* 0x000000200e057810 */ /* 0x000fc80007ffe0ff */
[----:B------:R-:W-:-:S03]  /*16f0*/  ISETP.GE.AND P0, PT, R5, R16, PT ;  /* 0x000000100500720c */ /* 0x000fc60003f06270 */
[----:B-1----:R-:W-:-:S04]  /*1700*/  @!P5 LEA R10, P1, R144, R3, 0x1 ;  /* 0x00000003900ad211 */ /* 0x002fc800078208ff */
[----:B------:R-:W-:Y:S01]  /*1710*/  @!P5 LEA.HI.X R11, R144, R4, R145, 0x1, P1 ;  /* 0x00000004900bd211 */ /* 0x000fe200008f0c91 */
[----:B------:R-:W-:Y:S01]  /*1720*/  SHFL.IDX PT, R15, R2, 0x3, 0x181f ;  /* 0x00781f00020f7f89 */ /* 0x000fe200000e0000 */
[----:B------:R-:W-:-:S04]  /*1730*/  IMAD.MOV.U32 R100, RZ, RZ, -0x60 ;  /* 0xffffffa0ff647424 */ /* 0x000fc800078e00ff */
[----:B------:R-:W-:Y:S01]  /*1740*/  IMAD R100, R226, R100, 0x60 ;  /* 0x00000060e2647424 */ /* 0x000fe200078e0264 */
[C---:B--2---:R-:W-:Y:S02]  /*1750*/  ISETP.GE.AND P3, PT, R52.reuse, c[0x0][0x198], PT ;  /* 0x0000660034007a0c */ /* 0x044fe40003f66270 */
[CC--:B------:R-:W-:Y:S02]  /*1760*/  @!P5 LEA R8, P4, R52.reuse, R3.reuse, 0x1 ;  /* 0x000000033408d211 */ /* 0x0c0fe400078808ff */
[C---:B---3--:R-:W-:Y:S01]  /*1770*/  ISETP.GE.AND P1, PT, R19.reuse, c[0x0][0x198], PT ;  /* 0x0000660013007a0c */ /* 0x048fe20003f26270 */
[----:B----4-:R1:W-:Y:S01]  /*1780*/  @!P5 LDGSTS.E.BYPASS.LTC128B.128 [R18+0x100], [R10.64], !P6 ;  /* 0x001000000a12dfae */ /* 0x0103e2000f101d46 */
[----:B-----5:R-:W-:Y:S02]  /*1790*/  @!P5 LEA.HI.X R9, R52, R4, R26, 0x1, P4 ;  /* 0x000000043409d211 */ /* 0x020fe400020f0c1a */
[----:B------:R-:W-:Y:S02]  /*17a0*/  @!P5 LEA R6, P4, R19, R3, 0x1 ;  /* 0x000000031306d211 */ /* 0x000fe400078808ff */
[----:B------:R-:W-:-:S03]  /*17b0*/  IADD3 R3, R14, 0x40, RZ ;  /* 0x000000400e037810 */ /* 0x000fc60007ffe0ff */
[----:B------:R2:W-:Y:S01]  /*17c0*/  @!P5 LDGSTS.E.BYPASS.LTC128B.128 [R18+0x4100], [R8.64], !P3 ;  /* 0x041000000812dfae */ /* 0x0005e2000d901d46 */
[----:B------:R-:W-:-:S05]  /*17d0*/  @!P5 LEA.HI.X R7, R19, R4, R23, 0x1, P4 ;  /* 0x000000041307d211 */ /* 0x000fca00020f0c17 */
[----:B------:R3:W-:Y:S01]  /*17e0*/  @!P5 LDGSTS.E.BYPASS.LTC128B.128 [R18+0x8100], [R6.64], !P1 ;  /* 0x081000000612dfae */ /* 0x0007e2000c901d46 */
[----:B------:R-:W-:-:S03]  /*17f0*/  ISETP.GE.AND P5, PT, R3, R16, PT ;  /* 0x000000100300720c */ /* 0x000fc60003fa6270 */
[----:B-1----:R1:W4:Y:S04]  /*1800*/  SHFL.IDX PT, R11, R2, 0x2, 0x181f ;  /* 0x00581f00020b7f89 */ /* 0x00232800000e0000 */
[----:B------:R-:W5:Y:S01]  /*1810*/  SHFL.IDX PT, R10, R0, 0x2, 0x181f ;  /* 0x00581f00000a7f89 */ /* 0x000f6200000e0000 */
[----:B--2---:R-:W-:-:S04]  /*1820*/  @!P0 LEA R8, P4, R144, R12, 0x1 ;  /* 0x0000000c90088211 */ /* 0x004fc800078808ff */
[-C--:B------:R-:W-:Y:S02]  /*1830*/  @!P0 LEA.HI.X R9, R144, R13.reuse, R145, 0x1, P4 ;  /* 0x0000000d90098211 */ /* 0x080fe400020f0c91 */
[CC--:B------:R-:W-:Y:S01]  /*1840*/  @!P0 LEA R4, P4, R52.reuse, R12.reuse, 0x1 ;  /* 0x0000000c34048211 */ /* 0x0c0fe200078808ff */
[----:B------:R-:W2:Y:S03]  /*1850*/  SHFL.IDX PT, R0, R0, 0x3, 0x181f ;  /* 0x00781f0000007f89 */ /* 0x000ea600000e0000 */
[----:B------:R-:W-:Y:S01]  /*1860*/  @!P0 LEA.HI.X R5, R52, R13, R26, 0x1, P4 ;  /* 0x0000000d34058211 */ /* 0x000fe200020f0c1a */
[----:B------:R4:W-:Y:S01]  /*1870*/  @!P0 LDGSTS.E.BYPASS.LTC128B.128 [R18+0x1100], [R8.64], !P6 ;  /* 0x0110000008128fae */ /* 0x0009e2000f101d46 */
[----:B-1----:R-:W-:-:S03]  /*1880*/  @!P0 LEA R2, P4, R19, R12, 0x1 ;  /* 0x0000000c13028211 */ /* 0x002fc600078808ff */
[----:B------:R1:W-:Y:S01]  /*1890*/  @!P0 LDGSTS.E.BYPASS.LTC128B.128 [R18+0x5100], [R4.64], !P3 ;  /* 0x0510000004128fae */ /* 0x0003e2000d901d46 */
[----:B------:R-:W-:Y:S02]  /*18a0*/  IADD3 R14, R14, 0x60, RZ ;  /* 0x000000600e0e7810 */ /* 0x000fe40007ffe0ff */
[----:B------:R-:W-:-:S05]  /*18b0*/  @!P0 LEA.HI.X R3, R19, R13, R23, 0x1, P4 ;  /* 0x0000000d13038211 */ /* 0x000fca00020f0c17 */
[----:B------:R1:W-:Y:S01]  /*18c0*/  @!P0 LDGSTS.E.BYPASS.LTC128B.128 [R18+0x9100], [R2.64], !P1 ;  /* 0x0910000002128fae */ /* 0x0003e2000c901d46 */
[----:B------:R-:W-:Y:S02]  /*18d0*/  ISETP.GE.AND P0, PT, R14, R16, PT ;  /* 0x000000100e00720c */ /* 0x000fe40003f06270 */
[----:B----4-:R-:W-:-:S04]  /*18e0*/  @!P5 LEA R8, P4, R144, R11, 0x1 ;  /* 0x0000000b9008d211 */ /* 0x010fc800078808ff */
[----:B-----5:R-:W-:Y:S02]  /*18f0*/  @!P5 LEA.HI.X R9, R144, R10, R145, 0x1, P4 ;  /* 0x0000000a9009d211 */ /* 0x020fe400020f0c91 */
[----:B---3--:R-:W-:-:S03]  /*1900*/  @!P5 LEA R6, P4, R52, R11, 0x1 ;  /* 0x0000000b3406d211 */ /* 0x008fc600078808ff */
[----:B------:R3:W-:Y:S01]  /*1910*/  @!P5 LDGSTS.E.BYPASS.LTC128B.128 [R18+0x2100], [R8.64], !P6 ;  /* 0x021000000812dfae */ /* 0x0007e2000f101d46 */
[----:B------:R-:W-:Y:S02]  /*1920*/  @!P5 LEA.HI.X R7, R52, R10, R26, 0x1, P4 ;  /* 0x0000000a3407d211 */ /* 0x000fe400020f0c1a */
[----:B-1----:R-:W-:-:S03]  /*1930*/  @!P5 LEA R4, P4, R19, R11, 0x1 ;  /* 0x0000000b1304d211 */ /* 0x002fc600078808ff */
[----:B------:R1:W-:Y:S01]  /*1940*/  @!P5 LDGSTS.E.BYPASS.LTC128B.128 [R18+0x6100], [R6.64], !P3 ;  /* 0x061000000612dfae */ /* 0x0003e2000d901d46 */
[----:B------:R-:W-:Y:S02]  /*1950*/  @!P5 LEA.HI.X R5, R19, R10, R23, 0x1, P4 ;  /* 0x0000000a1305d211 */ /* 0x000fe400020f0c17 */
[----:B------:R-:W-:Y:S02]  /*1960*/  IADD3 R10, R226, -0x1, RZ ;  /* 0xffffffffe20a7810 */ /* 0x000fe40007ffe0ff */
[C---:B------:R-:W-:Y:S01]  /*1970*/  @!P0 LEA R2, P4, R144.reuse, R15, 0x1 ;  /* 0x0000000f90028211 */ /* 0x040fe200078808ff */
[----:B------:R4:W-:Y:S01]  /*1980*/  @!P5 LDGSTS.E.BYPASS.LTC128B.128 [R18+0xa100], [R4.64], !P1 ;  /* 0x0a1000000412dfae */ /* 0x0009e2000c901d46 */
[----:B------:R-:W-:Y:S02]  /*1990*/  SHF.R.S32.HI R11, RZ, 0x1f, R10 ;  /* 0x0000001fff0b7819 */ /* 0x000fe4000001140a */
[----:B--2---:R-:W-:-:S05]  /*19a0*/  @!P0 LEA.HI.X R3, R144, R0, R145, 0x1, P4 ;  /* 0x0000000090038211 */ /* 0x004fca00020f0c91 */
[----:B------:R2:W-:Y:S01]  /*19b0*/  @!P0 LDGSTS.E.BYPASS.LTC128B.128 [R18+0x3100], [R2.64], !P6 ;  /* 0x0310000002128fae */ /* 0x0005e2000f101d46 */
[----:B---3--:R-:W-:Y:S01]  /*19c0*/  IMAD R8, R11, c[0x0][0x1e0], RZ ;  /* 0x000078000b087a24 */ /* 0x008fe200078e02ff */
[----:B------:R-:W-:-:S03]  /*19d0*/  IADD3 R9, R100, c[0x0][0x1d0], -R55 ;  /* 0x0000740064097a10 */ /* 0x000fc60007ffe837 */
[C---:B------:R-:W-:Y:S01]  /*19e0*/  IMAD R8, R10.reuse, c[0x0][0x1e4], R8 ;  /* 0x000079000a087a24 */ /* 0x040fe200078e0208 */
[----:B------:R-:W-:Y:S01]  /*19f0*/  ISETP.GE.AND P6, PT, R9, 0x21, PT ;  /* 0x000000210900780c */ /* 0x000fe20003fc6270 */
[----:B-1----:R-:W-:Y:S01]  /*1a00*/  IMAD.WIDE.U32 R6, R10, c[0x0][0x1e0], RZ ;  /* 0x000078000a067a25 */ /* 0x002fe200078e00ff */
[----:B----4-:R-:W-:-:S04]  /*1a10*/  @!P0 LEA R4, P4, R52, R15, 0x1 ;  /* 0x0000000f34048211 */ /* 0x010fc800078808ff */
[----:B------:R-:W-:Y:S02]  /*1a20*/  @!P0 LEA.HI.X R5, R52, R0, R26, 0x1, P4 ;  /* 0x0000000034058211 */ /* 0x000fe400020f0c1a */
[----:B--2---:R-:W-:-:S03]  /*1a30*/  @!P0 LEA R2, P5, R19, R15, 0x1 ;  /* 0x0000000f13028211 */ /* 0x004fc600078a08ff */
[----:B------:R1:W-:Y:S01]  /*1a40*/  @!P0 LDGSTS.E.BYPASS.LTC128B.128 [R18+0x7100], [R4.64], !P3 ;  /* 0x0710000004128fae */ /* 0x0003e2000d901d46 */
[----:B------:R-:W-:Y:S02]  /*1a50*/  ISETP.GE.AND P4, PT, R9, 0x1, PT ;  /* 0x000000010900780c */ /* 0x000fe40003f86270 */
[----:B------:R-:W-:Y:S01]  /*1a60*/  @!P0 LEA.HI.X R3, R19, R0, R23, 0x1, P5 ;  /* 0x0000000013038211 */ /* 0x000fe200028f0c17 */
[----:B------:R-:W-:Y:S02]  /*1a70*/  IMAD.MOV.U32 R23, RZ, RZ, R22 ;  /* 0x000000ffff177224 */ /* 0x000fe400078e0016 */
[----:B------:R-:W-:Y:S02]  /*1a80*/  IMAD.IADD R0, R7, 0x1, R8 ;  /* 0x0000000107007824 */ /* 0x000fe400078e0208 */
[----:B------:R-:W-:Y:S01]  /*1a90*/  IMAD.MOV.U32 R22, RZ, RZ, R20 ;  /* 0x000000ffff167224 */ /* 0x000fe200078e0014 */
[----:B------:R2:W-:Y:S01]  /*1aa0*/  @!P0 LDGSTS.E.BYPASS.LTC128B.128 [R18+0xb100], [R2.64], !P1 ;  /* 0x0b10000002128fae */ /* 0x0005e2000c901d46 */
[----:B------:R-:W-:-:S02]  /*1ab0*/  IMAD R0, R0, 0x60, RZ ;  /* 0x0000006000007824 */ /* 0x000fc400078e02ff */
[----:B------:R-:W-:Y:S01]  /*1ac0*/  IMAD.MOV.U32 R20, RZ, RZ, c[0x0][0x1e0] ;  /* 0x00007800ff147624 */ /* 0x000fe200078e00ff */
[----:B------:R-:W-:Y:S01]  /*1ad0*/  ISETP.GE.AND P5, PT, R9, 0x41, PT ;  /* 0x000000410900780c */ /* 0x000fe20003fa6270 */
[----:B------:R-:W-:Y:S01]  /*1ae0*/  IMAD.MOV.U32 R8, RZ, RZ, c[0x0][0x1e4] ;  /* 0x00007900ff087624 */ /* 0x000fe200078e00ff */
[----:B------:R-:W-:Y:S01]  /*1af0*/  @P4 ISETP.GE.AND P3, PT, R144, c[0x0][0x1d4], PT ;  /* 0x0000750090004a0c */ /* 0x000fe20003f66270 */
[----:B------:R-:W-:Y:S01]  /*1b00*/  IMAD.WIDE.U32 R12, R20, 0x40, RZ ;  /* 0x00000040140c7825 */ /* 0x000fe200078e00ff */
[----:B------:R-:W0:Y:S03]  /*1b10*/  LDGDEPBAR ;  /* 0x00000000000079af */ /* 0x000e260000000000 */
[----:B--2---:R-:W-:-:S04]  /*1b20*/  IMAD.WIDE.U32 R2, R6, 0x60, R22 ;  /* 0x0000006006027825 */ /* 0x004fc800078e0016 */
[----:B------:R-:W-:Y:S01]  /*1b30*/  IMAD.IADD R0, R3, 0x1, R0 ;  /* 0x0000000103007824 */ /* 0x000fe200078e0200 */
[----:B------:R-:W-:Y:S02]  /*1b40*/  @P6 LEA R3, P0, R20, R2, 0x5 ;  /* 0x0000000214036211 */ /* 0x000fe400078028ff */
[----:B------:R-:W-:Y:S02]  /*1b50*/  @P4 LEA R6, P1, R2, c[0x0][0x1c8], 0x1 ;  /* 0x0000720002064a11 */ /* 0x000fe400078208ff */
[----:B-1----:R-:W-:Y:S02]  /*1b60*/  @P6 LEA.HI.X R5, R20, R0, R8, 0x5, P0 ;  /* 0x0000000014056211 */ /* 0x002fe400000f2c08 */
[----:B------:R-:W-:Y:S02]  /*1b70*/  @P4 ISETP.GE.AND P0, PT, R52, c[0x0][0x1d4], PT ;  /* 0x0000750034004a0c */ /* 0x000fe40003f06270 */
[----:B------:R-:W-:Y:S02]  /*1b80*/  @P4 LEA.HI.X R7, R2, c[0x0][0x1cc], R0, 0x1, P1 ;  /* 0x0000730002074a11 */ /* 0x000fe400008f0c00 */
[----:B------:R-:W-:-:S03]  /*1b90*/  @P6 LEA R4, P1, R3, c[0x0][0x1c8], 0x1 ;  /* 0x0000720003046a11 */ /* 0x000fc600078208ff */
[----:B------:R1:W-:Y:S01]  /*1ba0*/  @P4 LDGSTS.E.BYPASS.LTC128B.128 [R18+0x12100], [R6.64], !P3 ;  /* 0x1210000006124fae */ /* 0x0003e2000d901d46 */
[----:B------:R-:W-:Y:S02]  /*1bb0*/  @P6 LEA.HI.X R5, R3, c[0x0][0x1cc], R5, 0x1, P1 ;  /* 0x0000730003056a11 */ /* 0x000fe400008f0c05 */
[----:B------:R-:W-:Y:S01]  /*1bc0*/  @P5 IADD3 R3, P1, R2, R12, RZ ;  /* 0x0000000c02035210 */ /* 0x000fe20007f3e0ff */
[----:B------:R-:W-:Y:S02]  /*1bd0*/  IMAD.SHL.U32 R2, R8, 0x40, RZ ;  /* 0x0000004008027824 */ /* 0x000fe400078e00ff */
[----:B------:R1:W-:Y:S03]  /*1be0*/  @P4 LDGSTS.E.BYPASS.LTC128B.128 [R18+0x15100], [R6.64+0x80], !P0 ;  /* 0x1510008006124fae */ /* 0x0003e6000c101d46 */
[----:B------:R-:W-:Y:S02]  /*1bf0*/  @P5 IADD3.X R0, R0, R13, R2, P1, !PT ;  /* 0x0000000d00005210 */ /* 0x000fe40000ffe402 */
[----:B------:R-:W-:-:S02]  /*1c00*/  @P5 LEA R2, P0, R3, c[0x0][0x1c8], 0x1 ;  /* 0x0000720003025a11 */ /* 0x000fc400078008ff */
[----:B------:R-:W-:Y:S02]  /*1c10*/  @P4 ISETP.GE.AND P3, PT, R19, c[0x0][0x1d4], PT ;  /* 0x0000750013004a0c */ /* 0x000fe40003f66270 */
[----:B------:R-:W-:Y:S02]  /*1c20*/  @P6 ISETP.GE.AND P1, PT, R144, c[0x0][0x1d4], PT ;  /* 0x0000750090006a0c */ /* 0x000fe40003f26270 */
[----:B------:R-:W-:Y:S02]  /*1c30*/  @P5 LEA.HI.X R3, R3, c[0x0][0x1cc], R0, 0x1, P0 ;  /* 0x0000730003035a11 */ /* 0x000fe400000f0c00 */
[----:B------:R-:W-:-:S07]  /*1c40*/  @P6 ISETP.GE.AND P0, PT, R52, c[0x0][0x1d4], PT ;  /* 0x0000750034006a0c */ /* 0x000fce0003f06270 */
[----:B------:R1:W-:Y:S01]  /*1c50*/  @P4 LDGSTS.E.BYPASS.LTC128B.128 [R18+0x18100], [R6.64+0x100], !P3 ;  /* 0x1810010006124fae */ /* 0x0003e2000d901d46 */
[----:B------:R-:W-:Y:S02]  /*1c60*/  @P6 ISETP.GE.AND P4, PT, R19, c[0x0][0x1d4], PT ;  /* 0x0000750013006a0c */ /* 0x000fe40003f86270 */
[----:B------:R-:W-:Y:S01]  /*1c70*/  @P5 ISETP.GE.AND P3, PT, R144, c[0x0][0x1d4], PT ;  /* 0x0000750090005a0c */ /* 0x000fe20003f66270 */
[----:B------:R2:W-:Y:S01]  /*1c80*/  @P6 LDGSTS.E.BYPASS.LTC128B.128 [R18+0x13100], [R4.64], !P1 ;  /* 0x1310000004126fae */ /* 0x0005e2000c901d46 */
[----:B------:R-:W-:-:S03]  /*1c90*/  @P5 ISETP.GE.AND P1, PT, R52, c[0x0][0x1d4], PT ;  /* 0x0000750034005a0c */ /* 0x000fc60003f26270 */
[----:B------:R2:W-:Y:S01]  /*1ca0*/  @P6 LDGSTS.E.BYPASS.LTC128B.128 [R18+0x16100], [R4.64+0x80], !P0 ;  /* 0x1610008004126fae */ /* 0x0005e2000c101d46 */
[----:B------:R-:W-:-:S05]  /*1cb0*/  @P5 ISETP.GE.AND P0, PT, R19, c[0x0][0x1d4], PT ;  /* 0x0000750013005a0c */ /* 0x000fca0003f06270 */
[----:B------:R2:W-:Y:S04]  /*1cc0*/  @P6 LDGSTS.E.BYPASS.LTC128B.128 [R18+0x19100], [R4.64+0x100], !P4 ;  /* 0x1910010004126fae */ /* 0x0005e8000e101d46 */
[----:B------:R3:W-:Y:S04]  /*1cd0*/  @P5 LDGSTS.E.BYPASS.LTC128B.128 [R18+0x14100], [R2.64], !P3 ;  /* 0x1410000002125fae */ /* 0x0007e8000d901d46 */
[----:B------:R3:W-:Y:S04]  /*1ce0*/  @P5 LDGSTS.E.BYPASS.LTC128B.128 [R18+0x17100], [R2.64+0x80], !P1 ;  /* 0x1710008002125fae */ /* 0x0007e8000c901d46 */
[----:B------:R3:W-:Y:S04]  /*1cf0*/  @P5 LDGSTS.E.BYPASS.LTC128B.128 [R18+0x1a100], [R2.64+0x100], !P0 ;  /* 0x1a10010002125fae */ /* 0x0007e8000c101d46 */
[----:B------:R-:W0:Y:S01]  /*1d00*/  LDGDEPBAR ;  /* 0x00000000000079af */ /* 0x000e220000000000 */
[----:B------:R-:W-:-:S02]  /*1d10*/  IMAD R0, R11, c[0x0][0x208], RZ ;  /* 0x000082000b007a24 */ /* 0x000fc400078e02ff */
[----:B-1----:R-:W-:-:S04]  /*1d20*/  IMAD.WIDE.U32 R6, R10, c[0x0][0x208], RZ ;  /* 0x000082000a067a25 */ /* 0x002fc800078e00ff */
[----:B------:R-:W-:Y:S02]  /*1d30*/  IMAD R0, R10, c[0x0][0x20c], R0 ;  /* 0x000083000a007a24 */ /* 0x000fe400078e0200 */
[----:B------:R-:W-:Y:S01]  /*1d40*/  IMAD.MOV.U32 R14, RZ, RZ, R24 ;  /* 0x000000ffff0e7224 */ /* 0x000fe200078e0018 */
[----:B------:R-:W-:-:S04]  /*1d50*/  DEPBAR.LE SB0, 0x1 ;  /* 0x000080400000791a */ /* 0x000fc80000000000 */
[----:B------:R-:W-:Y:S01]  /*1d60*/  BAR.SYNC.DEFER_BLOCKING 0x0 ;  /* 0x0000000000007b1d */ /* 0x000fe20000010000 */
[----:B------:R-:W-:Y:S02]  /*1d70*/  IMAD.IADD R0, R7, 0x1, R0 ;  /* 0x0000000107007824 */ /* 0x000fe400078e0200 */
[----:B------:R-:W-:Y:S02]  /*1d80*/  IMAD.MOV.U32 R15, RZ, RZ, R17 ;  /* 0x000000ffff0f7224 */ /* 0x000fe400078e0011 */
[----:B------:R-:W-:Y:S02]  /*1d90*/  IMAD R0, R0, 0x60, RZ ;  /* 0x0000006000007824 */ /* 0x000fe400078e02ff */
[----:B--2---:R-:W-:-:S04]  /*1da0*/  IMAD.WIDE.U32 R4, R6, 0x60, R14 ;  /* 0x0000006006047825 */ /* 0x004fc800078e000e */
[----:B------:R-:W-:Y:S01]  /*1db0*/  IMAD.MOV.U32 R16, RZ, RZ, c[0x0][0x208] ;  /* 0x00008200ff107624 */ /* 0x000fe200078e00ff */
[----:B---3--:R-:W-:Y:S01]  /*1dc0*/  LEA R2, P0, R4, c[0x0][0x1f8], 0x1 ;  /* 0x00007e0004027a11 */ /* 0x008fe200078008ff */
[----:B------:R-:W-:Y:S02]  /*1dd0*/  IMAD.IADD R0, R5, 0x1, R0 ;  /* 0x0000000105007824 */ /* 0x000fe400078e0200 */
[----:B------:R-:W-:Y:S02]  /*1de0*/  IMAD.MOV.U32 R10, RZ, RZ, 0x6 ;  /* 0x00000006ff0a7424 */ /* 0x000fe400078e00ff */
[----:B------:R-:W-:Y:S01]  /*1df0*/  IMAD.SHL.U32 R17, R16, 0x40, RZ ;  /* 0x0000004010117824 */ /* 0x000fe200078e00ff */
[----:B------:R-:W-:Y:S02]  /*1e00*/  LEA.HI.X R3, R4, c[0x0][0x1fc], R0, 0x1, P0 ;  /* 0x00007f0004037a11 */ /* 0x000fe400000f0c00 */
[----:B------:R-:W-:Y:S01]  /*1e10*/  SHF.L.U64.HI R16, R16, R10, c[0x0][0x20c] ;  /* 0x0000830010107619 */ /* 0x000fe2000001020a */
[----:B------:R1:W2:Y:S01]  /*1e20*/  LDSM.16.M88.4 R156, [R188] ;  /* 0x00000000bc9c783b */ /* 0x0002a20000000200 */
[----:B------:R-:W-:-:S03]  /*1e30*/  IADD3 R12, P3, P1, R17, 0x80, R2 ;  /* 0x00000080110c7810 */ /* 0x000fc6000797e002 */
[----:B------:R1:W3:Y:S04]  /*1e40*/  LDSM.16.M88.4 R172, [R188+0x4000] ;  /* 0x00400000bcac783b */ /* 0x0002e80000000200 */
[----:B------:R-:W4:Y:S04]  /*1e50*/  LDSM.16.M88.4 R188, [R188+0x8000] ;  /* 0x00800000bcbc783b */ /* 0x000f280000000200 */
[----:B------:R1:W1:Y:S04]  /*1e60*/  LDSM.16.M88.4 R152, [R212] ;  /* 0x00000000d498783b */ /* 0x0002680000000200 */
[----:B------:R1:W1:Y:S04]  /*1e70*/  LDSM.16.M88.4 R160, [R213] ;  /* 0x00000000d5a0783b */ /* 0x0002680000000200 */
[----:B------:R1:W1:Y:S04]  /*1e80*/  LDSM.16.M88.4 R164, [R214] ;  /* 0x00000000d6a4783b */ /* 0x0002680000000200 */
[----:B------:R1:W1:Y:S04]  /*1e90*/  LDSM.16.M88.4 R168, [R212+0x4000] ;  /* 0x00400000d4a8783b */ /* 0x0002680000000200 */
[----:B------:R1:W1:Y:S04]  /*1ea0*/  LDSM.16.M88.4 R176, [R213+0x4000] ;  /* 0x00400000d5b0783b */ /* 0x0002680000000200 */
[----:B------:R1:W1:Y:S04]  /*1eb0*/  LDSM.16.M88.4 R180, [R214+0x4000] ;  /* 0x00400000d6b4783b */ /* 0x0002680000000200 */
[----:B------:R1:W1:Y:S04]  /*1ec0*/  LDSM.16.M88.4 R184, [R212+0x8000] ;  /* 0x00800000d4b8783b */ /* 0x0002680000000200 */
[----:B------:R1:W1:Y:S04]  /*1ed0*/  LDSM.16.M88.4 R192, [R213+0x8000] ;  /* 0x00800000d5c0783b */ /* 0x0002680000000200 */
[----:B------:R1:W1:Y:S01]  /*1ee0*/  LDSM.16.M88.4 R196, [R214+0x8000] ;  /* 0x00800000d6c4783b */ /* 0x0002620000000200 */
[----:B------:R-:W-:-:S03]  /*1ef0*/  IADD3.X R13, R16, RZ, R3, P3, P1 ;  /* 0x000000ff100d7210 */ /* 0x000fc60001fe2403 */
[----:B------:R-:W-:Y:S01]  /*1f00*/  BAR.SYNC.DEFER_BLOCKING 0x0 ;  /* 0x0000000000007b1d */ /* 0x000fe20000010000 */
[C---:B------:R-:W-:Y:S02]  /*1f10*/  IADD3 R10, P3, P1, R17.reuse, 0x100, R2 ;  /* 0x00000100110a7810 */ /* 0x040fe4000797e002 */
[----:B------:R-:W-:Y:S02]  /*1f20*/  ISETP.GE.AND P6, PT, R144, c[0x0][0x1d4], PT ;  /* 0x0000750090007a0c */ /* 0x000fe40003fc6270 */
[----:B------:R-:W-:Y:S02]  /*1f30*/  ISETP.GE.AND P5, PT, R52, c[0x0][0x1d4], PT ;  /* 0x0000750034007a0c */ /* 0x000fe40003fa6270 */
[----:B------:R-:W-:Y:S02]  /*1f40*/  IADD3 R4, P0, R17, R2, RZ ;  /* 0x0000000211047210 */ /* 0x000fe40007f1e0ff */
[----:B------:R-:W-:Y:S02]  /*1f50*/  IADD3.X R11, R16, RZ, R3, P3, P1 ;  /* 0x000000ff100b7210 */ /* 0x000fe40001fe2403 */
[----:B------:R-:W-:-:S02]  /*1f60*/  ISETP.LT.OR P3, PT, R9, 0x1, P6 ;  /* 0x000000010900780c */ /* 0x000fc40003761670 */
[----:B------:R-:W-:Y:S01]  /*1f70*/  ISETP.LT.OR P1, PT, R9, 0x1, P5 ;  /* 0x000000010900780c */ /* 0x000fe20002f21670 */
[----:B------:R-:W-:Y:S01]  /*1f80*/  IMAD.X R5, R16, 0x1, R3, P0 ;  /* 0x0000000110057824 */ /* 0x000fe200000e0603 */
[----:B------:R-:W-:Y:S02]  /*1f90*/  IADD3 R6, P0, R4, R17, RZ ;  /* 0x0000001104067210 */ /* 0x000fe40007f1e0ff */
[----:B------:R-:W-:-:S03]  /*1fa0*/  ISETP.GE.AND P4, PT, R19, c[0x0][0x1d4], PT ;  /* 0x0000750013007a0c */ /* 0x000fc60003f86270 */
[----:B------:R-:W-:Y:S01]  /*1fb0*/  IMAD.X R7, R5, 0x1, R16, P0 ;  /* 0x0000000105077824 */ /* 0x000fe200000e0610 */
[----:B------:R-:W-:-:S03]  /*1fc0*/  ISETP.LT.OR P0, PT, R9, 0x1, P4 ;  /* 0x000000010900780c */ /* 0x000fc60002701670 */
[----:B------:R-:W-:Y:S01]  /*1fd0*/  @!PT LDS RZ, [RZ] ;  /* 0x00000000fffff984 */ /* 0x000fe20000000800 */
[----:B------:R-:W-:Y:S01]  /*1fe0*/  @!PT LDS RZ, [RZ] ;  /* 0x00000000fffff984 */ /* 0x000fe20000000800 */
[----:B------:R-:W-:Y:S01]  /*1ff0*/  @!PT LDS RZ, [RZ] ;  /* 0x00000000fffff984 */ /* 0x000fe20000000800 */
[----:B------:R1:W-:Y:S01]  /*2000*/  LDGSTS.E.BYPASS.LTC128B.128 [R18+0x100], [R2.64], !P3 ;  /* 0x0010000002127fae */ /* 0x0003e2000d901d46 */
[----:B------:R-:W-:-:S03]  /*2010*/  ISETP.LT.OR P3, PT, R9, 0x21, P6 ;  /* 0x000000210900780c */ /* 0x000fc60003761670 */
[----:B------:R1:W-:Y:S01]  /*2020*/  LDGSTS.E.BYPASS.LTC128B.128 [R18+0x3100], [R2.64+0x80], !P1 ;  /* 0x0310008002127fae */ /* 0x0003e2000c901d46 */
[C---:B------:R-:W-:Y:S02]  /*2030*/  ISETP.LT.OR P1, PT, R9.reuse, 0x21, P5 ;  /* 0x000000210900780c */ /* 0x040fe40002f21670 */
[C---:B------:R-:W-:Y:S01]  /*2040*/  ISETP.LT.OR P6, PT, R9.reuse, 0x41, P6 ;  /* 0x000000410900780c */ /* 0x040fe200037c1670 */
[----:B------:R1:W-:Y:S01]  /*2050*/  STL.64 [R1+0x68], R22 ;  /* 0x0000681601007387 */ /* 0x0003e20000100a00 */
[----:B------:R-:W-:-:S03]  /*2060*/  ISETP.LT.OR P5, PT, R9, 0x41, P5 ;  /* 0x000000410900780c */ /* 0x000fc60002fa1670 */
[----:B------:R1:W-:Y:S01]  /*2070*/  LDGSTS.E.BYPASS.LTC128B.128 [R18+0x6100], [R2.64+0x100], !P0 ;  /* 0x0610010002127fae */ /* 0x0003e2000c101d46 */
[C---:B------:R-:W-:Y:S02]  /*2080*/  ISETP.LT.OR P0, PT, R9.reuse, 0x21, P4 ;  /* 0x000000210900780c */ /* 0x040fe40002701670 */
[----:B------:R-:W-:Y:S01]  /*2090*/  ISETP.LT.OR P4, PT, R9, 0x41, P4 ;  /* 0x000000410900780c */ /* 0x000fe20002781670 */
[----:B------:R1:W-:Y:S04]  /*20a0*/  LDGSTS.E.BYPASS.LTC128B.128 [R18+0x1100], [R4.64], !P3 ;  /* 0x0110000004127fae */ /* 0x0003e8000d901d46 */
[----:B------:R1:W-:Y:S01]  /*20b0*/  LDGSTS.E.BYPASS.LTC128B.128 [R18+0x4100], [R12.64], !P1 ;  /* 0x041000000c127fae */ /* 0x0003e2000c901d46 */
[----:B------:R-:W-:Y:S01]  /*20c0*/  ISETP.GE.AND P1, PT, R226, 0x2, PT ;  /* 0x00000002e200780c */ /* 0x000fe20003f26270 */
[----:B------:R-:W-:Y:S04]  /*20d0*/  BSSY B0, `(.L_x_1083) ;  /* 0x0000028000007945 */ /* 0x000fe80003800000 */
[----:B------:R1:W-:Y:S04]  /*20e0*/  LDGSTS.E.BYPASS.LTC128B.128 [R18+0x7100], [R10.64], !P0 ;  /* 0x071000000a127fae */ /* 0x0003e8000c101d46 */
[----:B------:R1:W-:Y:S04]  /*20f0*/  LDGSTS.E.BYPASS.LTC128B.128 [R18+0x2100], [R6.64], !P6 ;  /* 0x0210000006127fae */ /* 0x0003e8000f101d46 */
[----:B------:R1:W-:Y:S04]  /*2100*/  LDGSTS.E.BYPASS.LTC128B.128 [R18+0x5100], [R6.64+0x80], !P5 ;  /* 0x0510008006127fae */ /* 0x0003e8000e901d46 */
[----:B------:R1:W-:Y:S04]  /*2110*/  LDGSTS.E.BYPASS.LTC128B.128 [R18+0x8100], [R6.64+0x100], !P4 ;  /* 0x0810010006127fae */ /* 0x0003e8000e101d46 */
[----:B------:R-:W0:Y:S01]  /*2120*/  LDGDEPBAR ;  /* 0x00000000000079af */ /* 0x000e220000000000 */
[----:B------:R-:W-:Y:S05]  /*2130*/  @!P1 BRA `(.L_x_1084) ;  /* 0x0000021000009947 */ /* 0x000fea0003800000 */
[----:B--234-:R-:W-:Y:S01]  /*2140*/  IADD3 R0, R226, -0x2, RZ ;  /* 0xfffffffee2007810 */ /* 0x01cfe20007ffe0ff */
[C---:B-1----:R-:W-:Y:S01]  /*2150*/  IMAD.SHL.U32 R6, R20.reuse, 0x40, RZ ;  /* 0x0000004014067824 */ /* 0x042fe200078e00ff */
[----:B------:R-:W-:-:S02]  /*2160*/  SHF.L.U64.HI R7, R20, 0x6, R8 ;  /* 0x0000000614077819 */ /* 0x000fc40000010208 */
[----:B------:R-:W-:Y:S01]  /*2170*/  SHF.R.S32.HI R2, RZ, 0x1f, R0 ;  /* 0x0000001fff027819 */ /* 0x000fe20000011400 */
[----:B------:R-:W-:Y:S01]  /*2180*/  IMAD.WIDE.U32 R4, R0, c[0x0][0x1e0], RZ ;  /* 0x0000780000047a25 */ /* 0x000fe200078e00ff */
[----:B------:R-:W-:-:S03]  /*2190*/  ISETP.GE.AND P4, PT, R144, c[0x0][0x1d4], PT ;  /* 0x0000750090007a0c */ /* 0x000fc60003f86270 */
[----:B------:R-:W-:-:S04]  /*21a0*/  IMAD R2, R2, c[0x0][0x1e0], RZ ;  /* 0x0000780002027a24 */ /* 0x000fc800078e02ff */
[----:B------:R-:W-:-:S04]  /*21b0*/  IMAD R0, R0, c[0x0][0x1e4], R2 ;  /* 0x0000790000007a24 */ /* 0x000fc800078e0202 */
[----:B------:R-:W-:Y:S02]  /*21c0*/  IMAD.IADD R0, R5, 0x1, R0 ;  /* 0x0000000105007824 */ /* 0x000fe400078e0200 */
[----:B------:R-:W-:-:S04]  /*21d0*/  IMAD.WIDE.U32 R4, R4, 0x60, R22 ;  /* 0x0000006004047825 */ /* 0x000fc800078e0016 */
[----:B------:R-:W-:Y:S01]  /*21e0*/  IMAD R0, R0, 0x60, RZ ;  /* 0x0000006000007824 */ /* 0x000fe200078e02ff */
[----:B------:R-:W-:-:S03]  /*21f0*/  LEA R2, P3, R4, c[0x0][0x1c8], 0x1 ;  /* 0x0000720004027a11 */ /* 0x000fc600078608ff */
[----:B------:R-:W-:Y:S01]  /*2200*/  IMAD.IADD R0, R5, 0x1, R0 ;  /* 0x0000000105007824 */ /* 0x000fe200078e0200 */
[----:B------:R-:W-:-:S04]  /*2210*/  IADD3 R10, P5, P0, R6, 0x80, R2 ;  /* 0x00000080060a7810 */ /* 0x000fc800078be002 */
[----:B------:R-:W-:Y:S02]  /*2220*/  LEA.HI.X R3, R4, c[0x0][0x1cc], R0, 0x1, P3 ;  /* 0x0000730004037a11 */ /* 0x000fe400018f0c00 */
[----:B------:R-:W-:Y:S02]  /*2230*/  ISETP.GE.AND P3, PT, R52, c[0x0][0x1d4], PT ;  /* 0x0000750034007a0c */ /* 0x000fe40003f66270 */
[--C-:B------:R-:W-:Y:S01]  /*2240*/  IADD3.X R11, R7, RZ, R3.reuse, P5, P0 ;  /* 0x000000ff070b7210 */ /* 0x100fe20002fe0403 */
[----:B------:R1:W-:Y:S01]  /*2250*/  LDGSTS.E.BYPASS.LTC128B.128 [R18+0x1b100], [R2.64], !P4 ;  /* 0x1b10000002127fae */ /* 0x0003e2000e101d46 */
[----:B------:R-:W-:Y:S02]  /*2260*/  IADD3 R8, P6, P5, R6, 0x100, R2 ;  /* 0x0000010006087810 */ /* 0x000fe40007dde002 */
[----:B------:R-:W-:Y:S02]  /*2270*/  ISETP.GE.AND P0, PT, R19, c[0x0][0x1d4], PT ;  /* 0x0000750013007a0c */ /* 0x000fe40003f06270 */
[----:B------:R-:W-:-:S02]  /*2280*/  IADD3.X R9, R7, RZ, R3, P6, P5 ;  /* 0x000000ff07097210 */ /* 0x000fc400037ea403 */
[----:B------:R-:W-:-:S03]  /*2290*/  IADD3 R4, P6, R6, R2, RZ ;  /* 0x0000000206047210 */ /* 0x000fc60007fde0ff */
[----:B------:R1:W-:Y:S01]  /*22a0*/  LDGSTS.E.BYPASS.LTC128B.128 [R18+0x1e100], [R2.64+0x80], !P3 ;  /* 0x1e10008002127fae */ /* 0x0003e2000d901d46 */
[----:B------:R-:W-:Y:S01]  /*22b0*/  IADD3 R6, P5, R4, R6, RZ ;  /* 0x0000000604067210 */ /* 0x000fe20007fbe0ff */
[----:B------:R-:W-:-:S04]  /*22c0*/  IMAD.X R5, R7, 0x1, R3, P6 ;  /* 0x0000000107057824 */ /* 0x000fc800030e0603 */
        /* <DEDUP_REMOVED lines=8> */
.L_x_1084:
[----:B--234-:R-:W-:Y:S05]  /*2350*/  BSYNC B0 ;  /* 0x0000000000007941 */ /* 0x01cfea0003800000 */
.L_x_1083:
[----:B------:R-:W0:Y:S01]  /*2360*/  LDGDEPBAR ;  /* 0x00000000000079af */ /* 0x000e220000000000 */
[----:B------:R-:W-:Y:S01]  /*2370*/  IMAD.MOV.U32 R208, RZ, RZ, 0x20 ;  /* 0x00000020ffd07424 */ /* 0x000fe200078e00ff */
[----:B------:R-:W-:Y:S01]  /*2380*/  LOP3.LUT P0, RZ, R53, 0x2, RZ, 0xc0, !PT ;  /* 0x0000000235ff7812 */ /* 0x000fe2000780c0ff */
[----:B------:R-:W-:Y:S03]  /*2390*/  BSSY B0, `(.L_x_1085) ;  /* 0x0000034000007945 */ /* 0x000fe60003800000 */
[----:B------:R-:W-:-:S05]  /*23a0*/  SEL R208, R208, 0xffffffe0, !P0 ;  /* 0xffffffe0d0d07807 */ /* 0x000fca0004000000 */
[----:B-1----:R-:W-:Y:S01]  /*23b0*/  IMAD.IADD R3, R209, 0x1, R208 ;  /* 0x00000001d1037824 */ /* 0x002fe200078e02d0 */
[----:B------:R-:W-:-:S04]  /*23c0*/  DEPBAR.LE SB0, 0x2 ;  /* 0x000080800000791a */ /* 0x000fc80000000000 */
[----:B------:R-:W-:Y:S06]  /*23d0*/  BAR.SYNC.DEFER_BLOCKING 0x0 ;  /* 0x0000000000007b1d */ /* 0x000fec0000010000 */
[----:B------:R1:W2:Y:S04]  /*23e0*/  LDSM.16.M88.4 R20, [R209] ;  /* 0x00000000d114783b */ /* 0x0002a80000000200 */
[----:B------:R1:W3:Y:S04]  /*23f0*/  LDSM.16.M88.4 R24, [R209+0x800] ;  /* 0x00080000d118783b */ /* 0x0002e80000000200 */
[----:B------:R1:W4:Y:S04]  /*2400*/  LDSM.16.M88.4 R36, [R209+0x1000] ;  /* 0x00100000d124783b */ /* 0x0003280000000200 */
        /* <DEDUP_REMOVED lines=10> */
[----:B--23--:R-:W-:Y:S02]  /*24b0*/  IADD3 R0, R226, -0x2, RZ ;  /* 0xfffffffee2007810 */ /* 0x00cfe40007ffe0ff */
[----:B------:R-:W-:-:S02]  /*24c0*/  ISETP.GE.AND P3, PT, R144, c[0x0][0x1d4], PT ;  /* 0x0000750090007a0c */ /* 0x000fc40003f66270 */
[----:B------:R-:W-:Y:S01]  /*24d0*/  SHF.R.S32.HI R2, RZ, 0x1f, R0 ;  /* 0x0000001fff027819 */ /* 0x000fe20000011400 */
[----:B------:R-:W-:Y:S01]  /*24e0*/  IMAD.WIDE.U32 R6, R0, c[0x0][0x208], RZ ;  /* 0x0000820000067a25 */ /* 0x000fe200078e00ff */
[----:B------:R-:W-:Y:S02]  /*24f0*/  ISETP.GE.AND P1, PT, R52, c[0x0][0x1d4], PT ;  /* 0x0000750034007a0c */ /* 0x000fe40003f26270 */
[----:B------:R-:W-:Y:S01]  /*2500*/  ISETP.GE.AND P0, PT, R19, c[0x0][0x1d4], PT ;  /* 0x0000750013007a0c */ /* 0x000fe20003f06270 */
        /* <DEDUP_REMOVED lines=28> */
.L_x_1086:
[----:B--23--:R-:W-:Y:S05]  /*26d0*/  BSYNC B0 ;  /* 0x0000000000007941 */ /* 0x00cfea0003800000 */
.L_x_1085:
[C---:B------:R-:W-:Y:S08]  /*26e0*/  HMMA.16816.F32 R16, R152.reuse, R20, RZ ;  /* 0x000000149810723c */ /* 0x040ff000000018ff */
[C---:B------:R-:W-:Y:S08]  /*26f0*/  HMMA.16816.F32 R12, R152.reuse, R22, RZ ;  /* 0x00000016980c723c */ /* 0x040ff000000018ff */
[C---:B------:R-:W-:Y:S08]  /*2700*/  HMMA.16816.F32 R8, R152.reuse, R24, RZ ;  /* 0x000000189808723c */ /* 0x040ff000000018ff */
[----:B------:R-:W-:Y:S01]  /*2710*/  HMMA.16816.F32 R4, R152, R26, RZ ;  /* 0x0000001a9804723c */ /* 0x000fe200000018ff */
[----:B------:R-:W-:Y:S01]  /*2720*/  IMAD.MOV.U32 R0, RZ, RZ, 0x40 ;  /* 0x00000040ff007424 */ /* 0x000fe200078e00ff */
[----:B------:R-:W-:Y:S01]  /*2730*/  LOP3.LUT P0, RZ, R53, 0x4, RZ, 0xc0, !PT ;  /* 0x0000000435ff7812 */ /* 0x000fe2000780c0ff */
[----:B------:R-:W2:Y:S03]  /*2740*/  LDL R102, [R1+0x98] ;  /* 0x0000980001667983 */ /* 0x000ea60000100800 */
[----:B------:R-:W-:Y:S01]  /*2750*/  SEL R206, R0, 0xffffffc0, !P0 ;  /* 0xffffffc000ce7807 */ /* 0x000fe20004000000 */
[----:B------:R-:W3:Y:S01]  /*2760*/  LDL R101, [R1+0x58] ;  /* 0x0000580001657983 */ /* 0x000ee20000100800 */
[C---:B-1----:R-:W-:Y:S03]  /*2770*/  HMMA.16816.F32 R80, R156.reuse, R32, R16 ;  /* 0x000000209c50723c */ /* 0x042fe60000001810 */
[----:B------:R-:W0:Y:S05]  /*2780*/  LDGDEPBAR ;  /* 0x00000000000079af */ /* 0x000e2a0000000000 */
[----:B------:R-:W-:Y:S01]  /*2790*/  HMMA.16816.F32 R76, R156, R34, R12 ;  /* 0x000000229c4c723c */ /* 0x000fe2000000180c */
[----:B------:R-:W-:-:S05]  /*27a0*/  IMAD.IADD R2, R209, 0x1, R206 ;  /* 0x00000001d1027824 */ /* 0x000fca00078e02ce */
[----:B------:R-:W-:Y:S02]  /*27b0*/  LDSM.16.M88.4 R68, [R2+0x800] ;  /* 0x000800000244783b */ /* 0x000fe40000000200 */
[C---:B------:R-:W-:Y:S08]  /*27c0*/  HMMA.16816.F32 R88, R156.reuse, R28, R8 ;  /* 0x0000001c9c58723c */ /* 0x040ff00000001808 */
[----:B------:R-:W-:Y:S08]  /*27d0*/  HMMA.16816.F32 R84, R156, R30, R4 ;  /* 0x0000001e9c54723c */ /* 0x000ff00000001804 */
[C---:B----4-:R-:W-:Y:S08]  /*27e0*/  HMMA.16816.F32 R32, R152.reuse, R36, RZ ;  /* 0x000000249820723c */ /* 0x050ff000000018ff */
[C---:B------:R-:W-:Y:S08]  /*27f0*/  HMMA.16816.F32 R28, R152.reuse, R38, RZ ;  /* 0x00000026981c723c */ /* 0x040ff000000018ff */
[C---:B------:R-:W-:Y:S08]  /*2800*/  HMMA.16816.F32 R24, R152.reuse, R40, RZ ;  /* 0x000000289818723c */ /* 0x040ff000000018ff */
[C---:B------:R-:W-:Y:S08]  /*2810*/  HMMA.16816.F32 R16, R152.reuse, R44, RZ ;  /* 0x0000002c9810723c */ /* 0x040ff000000018ff */
[C---:B------:R-:W-:Y:S01]  /*2820*/  HMMA.16816.F32 R12, R152.reuse, R46, RZ ;  /* 0x0000002e980c723c */ /* 0x040fe200000018ff */
[----:B------:R-:W1:Y:S07]  /*2830*/  LDSM.16.M88.4 R44, [R2] ;  /* 0x00000000022c783b */ /* 0x000e6e0000000200 */
[C---:B------:R-:W-:Y:S01]  /*2840*/  HMMA.16816.F32 R20, R152.reuse, R42, RZ ;  /* 0x0000002a9814723c */ /* 0x040fe200000018ff */
[----:B------:R-:W4:Y:S07]  /*2850*/  LDSM.16.M88.4 R40, [R2+0x1000] ;  /* 0x001000000228783b */ /* 0x000f2e0000000200 */
[----:B------:R-:W-:Y:S08]  /*2860*/  HMMA.16816.F32 R8, R152, R48, RZ ;  /* 0x000000309808723c */ /* 0x000ff000000018ff */
[C---:B------:R-:W-:Y:S01]  /*2870*/  HMMA.16816.F32 R72, R156.reuse, R64, R32 ;  /* 0x000000409c48723c */ /* 0x040fe20000001820 */
[----:B------:R-:W5:Y:S07]  /*2880*/  LDSM.16.M88.4 R32, [R2+0x1800] ;  /* 0x001800000220783b */ /* 0x000f6e0000000200 */
[C---:B------:R-:W-:Y:S01]  /*2890*/  HMMA.16816.F32 R64, R156.reuse, R66, R28 ;  /* 0x000000429c40723c */ /* 0x040fe2000000181c */
[----:B------:R-:W1:Y:S07]  /*28a0*/  LDSM.16.M88.4 R28, [R2+0x2000] ;  /* 0x00200000021c783b */ /* 0x000e6e0000000200 */
[----:B------:R-:W-:Y:S01]  /*28b0*/  HMMA.16816.F32 R60, R156, R56, R24 ;  /* 0x000000389c3c723c */ /* 0x000fe20000001818 */
[----:B------:R-:W1:Y:S01]  /*28c0*/  LDSM.16.M88.4 R24, [R2+0x2800] ;  /* 0x002800000218783b */ /* 0x000e620000000200 */
[----:B------:R-:W-:-:S06]  /*28d0*/  IADD3 R0, R206, R209, R208 ;  /* 0x000000d1ce007210 */ /* 0x000fcc0007ffe0d0 */
[----:B------:R-:W-:Y:S08]  /*28e0*/  HMMA.16816.F32 R4, R152, R50, RZ ;  /* 0x000000329804723c */ /* 0x000ff000000018ff */
[C---:B------:R-:W-:Y:S08]  /*28f0*/  HMMA.16816.F32 R56, R156.reuse, R58, R20 ;  /* 0x0000003a9c38723c */ /* 0x040ff00000001814 */
[C---:B------:R-:W-:Y:S01]  /*2900*/  HMMA.16816.F32 R52, R156.reuse, R92, R16 ;  /* 0x0000005c9c34723c */ /* 0x040fe20000001810 */
[----:B------:R-:W5:Y:S07]  /*2910*/  LDSM.16.M88.4 R16, [R0] ;  /* 0x000000000010783b */ /* 0x000f6e0000000200 */
[C---:B------:R-:W-:Y:S08]  /*2920*/  HMMA.16816.F32 R48, R156.reuse, R94, R12 ;  /* 0x0000005e9c30723c */ /* 0x040ff0000000180c */
[----:B------:R-:W-:Y:S08]  /*2930*/  HMMA.16816.F32 R36, R156, R96, R8 ;  /* 0x000000609c24723c */ /* 0x000ff00000001808 */
[C---:B-1----:R-:W-:Y:S08]  /*2940*/  HMMA.16816.F32 R12, R160.reuse, R44, R80 ;  /* 0x0000002ca00c723c */ /* 0x042ff00000001850 */
[C---:B----4-:R-:W-:Y:S08]  /*2950*/  HMMA.16816.F32 R72, R160.reuse, R40, R72 ;  /* 0x00000028a048723c */ /* 0x050ff00000001848 */
[C---:B------:R-:W-:Y:S01]  /*2960*/  HMMA.16816.F32 R80, R160.reuse, R42, R64 ;  /* 0x0000002aa050723c */ /* 0x040fe20000001840 */
[----:B------:R-:W1:Y:S07]  /*2970*/  LDSM.16.M88.4 R40, [R0+0x800] ;  /* 0x000800000028783b */ /* 0x000e6e0000000200 */
[----:B------:R-:W-:Y:S08]  /*2980*/  HMMA.16816.F32 R8, R160, R46, R76 ;  /* 0x0000002ea008723c */ /* 0x000ff0000000184c */
[----:B------:R-:W-:Y:S08]  /*2990*/  HMMA.16816.F32 R20, R156, R98, R4 ;  /* 0x000000629c14723c */ /* 0x000ff00000001804 */
[C---:B------:R-:W-:Y:S08]  /*29a0*/  HMMA.16816.F32 R4, R160.reuse, R68, R88 ;  /* 0x00000044a004723c */ /* 0x040ff00000001858 */
[C---:B------:R-:W-:Y:S08]  /*29b0*/  HMMA.16816.F32 R84, R160.reuse, R70, R84 ;  /* 0x00000046a054723c */ /* 0x040ff00000001854 */
[C---:B-----5:R-:W-:Y:S01]  /*29c0*/  HMMA.16816.F32 R68, R160.reuse, R34, R56 ;  /* 0x00000022a044723c */ /* 0x060fe20000001838 */
[----:B------:R-:W4:Y:S07]  /*29d0*/  LDSM.16.M88.4 R56, [R0+0x1000] ;  /* 0x001000000038783b */ /* 0x000f2e0000000200 */
[C---:B------:R-:W-:Y:S01]  /*29e0*/  HMMA.16816.F32 R92, R160.reuse, R28, R52 ;  /* 0x0000001ca05c723c */ /* 0x040fe20000001834 */
[----:B------:R-:W5:Y:S07]  /*29f0*/  LDSM.16.M88.4 R52, [R0+0x1800] ;  /* 0x001800000034783b */ /* 0x000f6e0000000200 */
[C---:B------:R-:W-:Y:S01]  /*2a00*/  HMMA.16816.F32 R76, R160.reuse, R30, R48 ;  /* 0x0000001ea04c723c */ /* 0x040fe20000001830 */
[----:B------:R-:W1:Y:S04]  /*2a10*/  LDSM.16.M88.4 R48, [R0+0x2000] ;  /* 0x002000000030783b */ /* 0x000e680000000200 */
[----:B------:R-:W-:Y:S03]  /*2a20*/  LDSM.16.M88.4 R28, [R209+0x3800] ;  /* 0x00380000d11c783b */ /* 0x000fe60000000200 */
[C---:B------:R-:W-:Y:S01]  /*2a30*/  HMMA.16816.F32 R96, R160.reuse, R32, R60 ;  /* 0x00000020a060723c */ /* 0x040fe2000000183c */
[----:B------:R-:W2:Y:S07]  /*2a40*/  LDSM.16.M88.4 R32, [R209+0x3000] ;  /* 0x00300000d120783b */ /* 0x000eae0000000200 */
[----:B------:R-:W-:Y:S01]  /*2a50*/  HMMA.16816.F32 R88, R160, R24, R36 ;  /* 0x00000018a058723c */ /* 0x000fe20000001824 */
[----:B------:R-:W2:Y:S07]  /*2a60*/  LDSM.16.M88.4 R36, [R0+0x2800] ;  /* 0x002800000024783b */ /* 0x000eae0000000200 */
[----:B------:R-:W-:Y:S08]  /*2a70*/  HMMA.16816.F32 R44, R164, R18, R8 ;  /* 0x00000012a42c723c */ /* 0x000ff00000001808 */
[----:B------:R-:W-:Y:S01]  /*2a80*/  HMMA.16816.F32 R64, R160, R26, R20 ;  /* 0x0000001aa040723c */ /* 0x000fe20000001814 */
[----:B------:R-:W2:Y:S07]  /*2a90*/  LDSM.16.M88.4 R24, [R209+0x4000] ;  /* 0x00400000d118783b */ /* 0x000eae0000000200 */
[C---:B------:R-:W-:Y:S08]  /*2aa0*/  HMMA.16816.F32 R60, R164.reuse, R16, R12 ;  /* 0x00000010a43c723c */ /* 0x040ff0000000180c */
[C---:B-1----:R-:W-:Y:S08]  /*2ab0*/  HMMA.16816.F32 R20, R164.reuse, R40, R4 ;  /* 0x00000028a414723c */ /* 0x042ff00000001804 */
[C---:B------:R-:W-:Y:S01]  /*2ac0*/  HMMA.16816.F32 R16, R164.reuse, R42, R84 ;  /* 0x0000002aa410723c */ /* 0x040fe20000001854 */
[----:B------:R-:W1:Y:S07]  /*2ad0*/  LDSM.16.M88.4 R40, [R209+0x4800] ;  /* 0x00480000d128783b */ /* 0x000e6e0000000200 */
[C---:B----4-:R-:W-:Y:S08]  /*2ae0*/  HMMA.16816.F32 R8, R164.reuse, R58, R80 ;  /* 0x0000003aa408723c */ /* 0x050ff00000001850 */
[C---:B-----5:R-:W-:Y:S08]  /*2af0*/  HMMA.16816.F32 R4, R164.reuse, R52, R96 ;  /* 0x00000034a404723c */ /* 0x060ff00000001860 */
[C---:B------:R-:W-:Y:S08]  /*2b00*/  HMMA.16816.F32 R52, R164.reuse, R54, R68 ;  /* 0x00000036a434723c */ /* 0x040ff00000001844 */
[C---:B------:R-:W-:Y:S01]  /*2b10*/  HMMA.16816.F32 R12, R164.reuse, R56, R72 ;  /* 0x00000038a40c723c */ /* 0x040fe20000001848 */
[----:B------:R-:W4:Y:S07]  /*2b20*/  LDSM.16.M88.4 R56, [R209+0x5000] ;  /* 0x00500000d138783b */ /* 0x000f2e0000000200 */
[C---:B------:R-:W-:Y:S08]  /*2b30*/  HMMA.16816.F32 R68, R164.reuse, R48, R92 ;  /* 0x00000030a444723c */ /* 0x040ff0000000185c */
[----:B------:R-:W-:Y:S01]  /*2b40*/  HMMA.16816.F32 R76, R164, R50, R76 ;  /* 0x00000032a44c723c */ /* 0x000fe2000000184c */
[----:B------:R-:W5:Y:S07]  /*2b50*/  LDSM.16.M88.4 R48, [R209+0x5800] ;  /* 0x00580000d130783b */ /* 0x000f6e0000000200 */
[----:B--2---:R-:W-:Y:S01]  /*2b60*/  HMMA.16816.F32 R80, R168, R34, R44 ;  /* 0x00000022a850723c */ /* 0x004fe2000000182c */
[----:B------:R-:W2:Y:S07]  /*2b70*/  LDSM.16.M88.4 R44, [R3+0x3000] ;  /* 0x00300000032c783b */ /* 0x000eae0000000200 */
[C---:B------:R-:W-:Y:S08]  /*2b80*/  HMMA.16816.F32 R96, R164.reuse, R36, R88 ;  /* 0x00000024a460723c */ /* 0x040ff00000001858 */
[----:B------:R-:W-:Y:S01]  /*2b90*/  HMMA.16816.F32 R84, R164, R38, R64 ;  /* 0x00000026a454723c */ /* 0x000fe20000001840 */
[----:B------:R-:W1:Y:S07]  /*2ba0*/  LDSM.16.M88.4 R36, [R3+0x3800] ;  /* 0x003800000324783b */ /* 0x000e6e0000000200 */
[C---:B------:R-:W-:Y:S01]  /*2bb0*/  HMMA.16816.F32 R92, R168.reuse, R32, R60 ;  /* 0x00000020a85c723c */ /* 0x040fe2000000183c */
[----:B------:R-:W2:Y:S07]  /*2bc0*/  LDSM.16.M88.4 R32, [R3+0x4000] ;  /* 0x004000000320783b */ /* 0x000eae0000000200 */
[C---:B------:R-:W-:Y:S08]  /*2bd0*/  HMMA.16816.F32 R88, R168.reuse, R28, R20 ;  /* 0x0000001ca858723c */ /* 0x040ff00000001814 */
[C---:B------:R-:W-:Y:S01]  /*2be0*/  HMMA.16816.F32 R72, R168.reuse, R30, R16 ;  /* 0x0000001ea848723c */ /* 0x040fe20000001810 */
[----:B------:R-:W2:Y:S07]  /*2bf0*/  LDSM.16.M88.4 R28, [R3+0x4800] ;  /* 0x00480000031c783b */ /* 0x000eae0000000200 */
[C---:B------:R-:W-:Y:S08]  /*2c00*/  HMMA.16816.F32 R60, R168.reuse, R26, R8 ;  /* 0x0000001aa83c723c */ /* 0x040ff00000001808 */
[C---:B------:R-:W-:Y:S01]  /*2c10*/  HMMA.16816.F32 R64, R168.reuse, R24, R12 ;  /* 0x00000018a840723c */ /* 0x040fe2000000180c */
[----:B------:R-:W2:Y:S07]  /*2c20*/  LDSM.16.M88.4 R24, [R3+0x5000] ;  /* 0x005000000318783b */ /* 0x000eae0000000200 */
[C---:B-1----:R-:W-:Y:S08]  /*2c30*/  HMMA.16816.F32 R20, R168.reuse, R40, R4 ;  /* 0x00000028a814723c */ /* 0x042ff00000001804 */
[C---:B------:R-:W-:Y:S01]  /*2c40*/  HMMA.16816.F32 R16, R168.reuse, R42, R52 ;  /* 0x0000002aa810723c */ /* 0x040fe20000001834 */
[----:B------:R-:W1:Y:S07]  /*2c50*/  LDSM.16.M88.4 R40, [R3+0x5800] ;  /* 0x005800000328783b */ /* 0x000e6e0000000200 */
[C---:B----4-:R-:W-:Y:S08]  /*2c60*/  HMMA.16816.F32 R12, R168.reuse, R56, R68 ;  /* 0x00000038a80c723c */ /* 0x050ff00000001844 */
[C---:B------:R-:W-:Y:S01]  /*2c70*/  HMMA.16816.F32 R8, R168.reuse, R58, R76 ;  /* 0x0000003aa808723c */ /* 0x040fe2000000184c */
[----:B------:R-:W-:Y:S07]  /*2c80*/  LDSM.16.M88.4 R56, [R2+0x4000] ;  /* 0x004000000238783b */ /* 0x000fee0000000200 */
[C---:B-----5:R-:W-:Y:S08]  /*2c90*/  HMMA.16816.F32 R4, R168.reuse, R48, R96 ;  /* 0x00000030a804723c */ /* 0x060ff00000001860 */
[----:B------:R-:W-:Y:S08]  /*2ca0*/  HMMA.16816.F32 R48, R168, R50, R84 ;  /* 0x00000032a830723c */ /* 0x000ff00000001854 */
[C---:B--2---:R-:W-:Y:S08]  /*2cb0*/  HMMA.16816.F32 R52, R172.reuse, R44, R92 ;  /* 0x0000002cac34723c */ /* 0x044ff0000000185c */
[C---:B------:R-:W-:Y:S01]  /*2cc0*/  HMMA.16816.F32 R76, R172.reuse, R46, R80 ;  /* 0x0000002eac4c723c */ /* 0x040fe20000001850 */
[----:B------:R-:W2:Y:S07]  /*2cd0*/  LDSM.16.M88.4 R44, [R2+0x3000] ;  /* 0x00300000022c783b */ /* 0x000eae0000000200 */
[C---:B------:R-:W-:Y:S08]  /*2ce0*/  HMMA.16816.F32 R96, R172.reuse, R36, R88 ;  /* 0x00000024ac60723c */ /* 0x040ff00000001858 */
[C---:B------:R-:W-:Y:S01]  /*2cf0*/  HMMA.16816.F32 R84, R172.reuse, R38, R72 ;  /* 0x00000026ac54723c */ /* 0x040fe20000001848 */
[----:B------:R-:W4:Y:S07]  /*2d00*/  LDSM.16.M88.4 R36, [R2+0x4800] ;  /* 0x004800000224783b */ /* 0x000f2e0000000200 */
[C---:B------:R-:W-:Y:S01]  /*2d10*/  HMMA.16816.F32 R80, R172.reuse, R34, R60 ;  /* 0x00000022ac50723c */ /* 0x040fe2000000183c */
[----:B------:R-:W5:Y:S07]  /*2d20*/  LDSM.16.M88.4 R60, [R2+0x3800] ;  /* 0x00380000023c783b */ /* 0x000f6e0000000200 */
[C---:B------:R-:W-:Y:S01]  /*2d30*/  HMMA.16816.F32 R92, R172.reuse, R32, R64 ;  /* 0x00000020ac5c723c */ /* 0x040fe20000001840 */
[----:B------:R-:W2:Y:S07]  /*2d40*/  LDSM.16.M88.4 R32, [R2+0x5000] ;  /* 0x005000000220783b */ /* 0x000eae0000000200 */
[C---:B------:R-:W-:Y:S08]  /*2d50*/  HMMA.16816.F32 R88, R172.reuse, R28, R20 ;  /* 0x0000001cac58723c */ /* 0x040ff00000001814 */
[C---:B------:R-:W-:Y:S01]  /*2d60*/  HMMA.16816.F32 R72, R172.reuse, R30, R16 ;  /* 0x0000001eac48723c */ /* 0x040fe20000001810 */
[----:B------:R-:W3:Y:S04]  /*2d70*/  LDSM.16.M88.4 R28, [R2+0x5800] ;  /* 0x00580000021c783b */ /* 0x000ee80000000200 */
[----:B------:R-:W3:Y:S03]  /*2d80*/  LDSM.16.M88.4 R16, [R0+0x3000] ;  /* 0x003000000010783b */ /* 0x000ee60000000200 */
[C---:B------:R-:W-:Y:S08]  /*2d90*/  HMMA.16816.F32 R68, R172.reuse, R24, R12 ;  /* 0x00000018ac44723c */ /* 0x040ff0000000180c */
[C---:B------:R-:W-:Y:S08]  /*2da0*/  HMMA.16816.F32 R64, R172.reuse, R26, R8 ;  /* 0x0000001aac40723c */ /* 0x040ff00000001808 */
[C---:B-1----:R-:W-:Y:S08]  /*2db0*/  HMMA.16816.F32 R24, R172.reuse, R40, R4 ;  /* 0x00000028ac18723c */ /* 0x042ff00000001804 */
[----:B------:R-:W-:Y:S08]  /*2dc0*/  HMMA.16816.F32 R20, R172, R42, R48 ;  /* 0x0000002aac14723c */ /* 0x000ff00000001830 */
[C---:B--2---:R-:W-:Y:S08]  /*2dd0*/  HMMA.16816.F32 R12, R176.reuse, R44, R52 ;  /* 0x0000002cb00c723c */ /* 0x044ff00000001834 */
[C---:B------:R-:W-:Y:S01]  /*2de0*/  HMMA.16816.F32 R8, R176.reuse, R46, R76 ;  /* 0x0000002eb008723c */ /* 0x040fe2000000184c */
[----:B------:R-:W1:Y:S07]  /*2df0*/  LDSM.16.M88.4 R44, [R0+0x3800] ;  /* 0x00380000002c783b */ /* 0x000e6e0000000200 */
[C---:B------:R-:W-:Y:S08]  /*2e00*/  HMMA.16816.F32 R52, R176.reuse, R56, R92 ;  /* 0x00000038b034723c */ /* 0x040ff0000000185c */
[C---:B------:R-:W-:Y:S01]  /*2e10*/  HMMA.16816.F32 R76, R176.reuse, R58, R80 ;  /* 0x0000003ab04c723c */ /* 0x040fe20000001850 */
[----:B------:R-:W-:Y:S07]  /*2e20*/  LDSM.16.M88.4 R56, [R0+0x5000] ;  /* 0x005000000038783b */ /* 0x000fee0000000200 */
[C---:B----4-:R-:W-:Y:S08]  /*2e30*/  HMMA.16816.F32 R92, R176.reuse, R36, R88 ;  /* 0x00000024b05c723c */ /* 0x050ff00000001858 */
[C---:B------:R-:W-:Y:S01]  /*2e40*/  HMMA.16816.F32 R80, R176.reuse, R38, R72 ;  /* 0x00000026b050723c */ /* 0x040fe20000001848 */
[----:B------:R-:W2:Y:S07]  /*2e50*/  LDSM.16.M88.4 R36, [R0+0x4000] ;  /* 0x004000000024783b */ /* 0x000eae0000000200 */
[C---:B-----5:R-:W-:Y:S08]  /*2e60*/  HMMA.16816.F32 R4, R176.reuse, R60, R96 ;  /* 0x0000003cb004723c */ /* 0x060ff00000001860 */
[C---:B------:R-:W-:Y:S01]  /*2e70*/  HMMA.16816.F32 R48, R176.reuse, R62, R84 ;  /* 0x0000003eb030723c */ /* 0x040fe20000001854 */
[----:B------:R-:W4:Y:S07]  /*2e80*/  LDSM.16.M88.4 R60, [R0+0x4800] ;  /* 0x00480000003c783b */ /* 0x000f2e0000000200 */
[C---:B------:R-:W-:Y:S08]  /*2e90*/  HMMA.16816.F32 R88, R176.reuse, R32, R68 ;  /* 0x00000020b058723c */ /* 0x040ff00000001844 */
[C---:B------:R-:W-:Y:S01]  /*2ea0*/  HMMA.16816.F32 R72, R176.reuse, R34, R64 ;  /* 0x00000022b048723c */ /* 0x040fe20000001840 */
[----:B------:R-:W5:Y:S07]  /*2eb0*/  LDSM.16.M88.4 R32, [R0+0x5800] ;  /* 0x005800000020783b */ /* 0x000f6e0000000200 */
[C---:B---3--:R-:W-:Y:S01]  /*2ec0*/  HMMA.16816.F32 R84, R176.reuse, R28, R24 ;  /* 0x0000001cb054723c */ /* 0x048fe20000001818 */
[----:B------:R-:W-:Y:S07]  /*2ed0*/  LDSM.16.M88.4 R24, [R209+0x6800] ;  /* 0x00680000d118783b */ /* 0x000fee0000000200 */
[----:B------:R-:W-:Y:S01]  /*2ee0*/  HMMA.16816.F32 R68, R176, R30, R20 ;  /* 0x0000001eb044723c */ /* 0x000fe20000001814 */
[----:B------:R-:W3:Y:S04]  /*2ef0*/  LDSM.16.M88.4 R28, [R209+0x6000] ;  /* 0x00600000d11c783b */ /* 0x000ee80000000200 */
[----:B------:R-:W3:Y:S03]  /*2f00*/  LDSM.16.M88.4 R20, [R209+0x7000] ;  /* 0x00700000d114783b */ /* 0x000ee60000000200 */
[C---:B------:R-:W-:Y:S08]  /*2f10*/  HMMA.16816.F32 R64, R180.reuse, R16, R12 ;  /* 0x00000010b440723c */ /* 0x040ff0000000180c */
[C---:B------:R-:W-:Y:S08]  /*2f20*/  HMMA.16816.F32 R40, R180.reuse, R18, R8 ;  /* 0x00000012b428723c */ /* 0x040ff00000001808 */
[C---:B-1----:R-:W-:Y:S08]  /*2f30*/  HMMA.16816.F32 R16, R180.reuse, R44, R4 ;  /* 0x0000002cb410723c */ /* 0x042ff00000001804 */
[C---:B------:R-:W-:Y:S01]  /*2f40*/  HMMA.16816.F32 R12, R180.reuse, R46, R48 ;  /* 0x0000002eb40c723c */ /* 0x040fe20000001830 */
[----:B------:R-:W1:Y:S07]  /*2f50*/  LDSM.16.M88.4 R44, [R209+0x7800] ;  /* 0x00780000d12c783b */ /* 0x000e6e0000000200 */
[C---:B--2---:R-:W-:Y:S08]  /*2f60*/  HMMA.16816.F32 R8, R180.reuse, R36, R52 ;  /* 0x00000024b408723c */ /* 0x044ff00000001834 */
[C---:B------:R-:W-:Y:S08]  /*2f70*/  HMMA.16816.F32 R4, R180.reuse, R38, R76 ;  /* 0x00000026b404723c */ /* 0x040ff0000000184c */
[C---:B----4-:R-:W-:Y:S08]  /*2f80*/  HMMA.16816.F32 R36, R180.reuse, R60, R92 ;  /* 0x0000003cb424723c */ /* 0x050ff0000000185c */
[C---:B------:R-:W-:Y:S08]  /*2f90*/  HMMA.16816.F32 R48, R180.reuse, R62, R80 ;  /* 0x0000003eb430723c */ /* 0x040ff00000001850 */
[C---:B------:R-:W-:Y:S08]  /*2fa0*/  HMMA.16816.F32 R60, R180.reuse, R56, R88 ;  /* 0x00000038b43c723c */ /* 0x040ff00000001858 */
[C---:B------:R-:W-:Y:S01]  /*2fb0*/  HMMA.16816.F32 R72, R180.reuse, R58, R72 ;  /* 0x0000003ab448723c */ /* 0x040fe20000001848 */
[----:B------:R-:W2:Y:S07]  /*2fc0*/  LDSM.16.M88.4 R56, [R209+0x8000] ;  /* 0x00800000d138783b */ /* 0x000eae0000000200 */
[C---:B-----5:R-:W-:Y:S08]  /*2fd0*/  HMMA.16816.F32 R88, R180.reuse, R32, R84 ;  /* 0x00000020b458723c */ /* 0x060ff00000001854 */
[----:B------:R-:W-:Y:S01]  /*2fe0*/  HMMA.16816.F32 R68, R180, R34, R68 ;  /* 0x00000022b444723c */ /* 0x000fe20000001844 */
[----:B------:R-:W4:Y:S07]  /*2ff0*/  LDSM.16.M88.4 R32, [R209+0x8800] ;  /* 0x00880000d120783b */ /* 0x000f2e0000000200 */
[C---:B---3--:R-:W-:Y:S08]  /*3000*/  HMMA.16816.F32 R84, R184.reuse, R28, R64 ;  /* 0x0000001cb854723c */ /* 0x048ff00000001840 */
[C---:B------:R-:W-:Y:S01]  /*3010*/  HMMA.16816.F32 R76, R184.reuse, R30, R40 ;  /* 0x0000001eb84c723c */ /* 0x040fe20000001828 */
[----:B------:R-:W3:Y:S04]  /*3020*/  LDSM.16.M88.4 R28, [R3+0x6800] ;  /* 0x00680000031c783b */ /* 0x000ee80000000200 */
[----:B------:R-:W5:Y:S03]  /*3030*/  LDSM.16.M88.4 R40, [R3+0x6000] ;  /* 0x006000000328783b */ /* 0x000f660000000200 */
[C---:B------:R-:W-:Y:S08]  /*3040*/  HMMA.16816.F32 R80, R184.reuse, R24, R16 ;  /* 0x00000018b850723c */ /* 0x040ff00000001810 */
[C---:B------:R-:W-:Y:S01]  /*3050*/  HMMA.16816.F32 R64, R184.reuse, R26, R12 ;  /* 0x0000001ab840723c */ /* 0x040fe2000000180c */
[----:B------:R-:W3:Y:S07]  /*3060*/  LDSM.16.M88.4 R24, [R3+0x7000] ;  /* 0x007000000318783b */ /* 0x000eee0000000200 */
[C---:B------:R-:W-:Y:S08]  /*3070*/  HMMA.16816.F32 R52, R184.reuse, R20, R8 ;  /* 0x00000014b834723c */ /* 0x040ff00000001808 */
[C---:B------:R-:W-:Y:S01]  /*3080*/  HMMA.16816.F32 R16, R184.reuse, R22, R4 ;  /* 0x00000016b810723c */ /* 0x040fe20000001804 */
[----:B------:R-:W3:Y:S07]  /*3090*/  LDSM.16.M88.4 R20, [R3+0x7800] ;  /* 0x007800000314783b */ /* 0x000eee0000000200 */
[C---:B-1----:R-:W-:Y:S08]  /*30a0*/  HMMA.16816.F32 R12, R184.reuse, R44, R36 ;  /* 0x0000002cb80c723c */ /* 0x042ff00000001824 */
[C---:B------:R-:W-:Y:S01]  /*30b0*/  HMMA.16816.F32 R8, R184.reuse, R46, R48 ;  /* 0x0000002eb808723c */ /* 0x040fe20000001830 */
[----:B------:R-:W-:Y:S07]  /*30c0*/  LDSM.16.M88.4 R48, [R2+0x6800] ;  /* 0x006800000230783b */ /* 0x000fee0000000200 */
[C---:B--2---:R-:W-:Y:S08]  /*30d0*/  HMMA.16816.F32 R4, R184.reuse, R56, R60 ;  /* 0x00000038b804723c */ /* 0x044ff0000000183c */
[C---:B----4-:R-:W-:Y:S08]  /*30e0*/  HMMA.16816.F32 R44, R184.reuse, R32, R88 ;  /* 0x00000020b82c723c */ /* 0x050ff00000001858 */
[----:B------:R-:W-:Y:S01]  /*30f0*/  HMMA.16816.F32 R60, R184, R34, R68 ;  /* 0x00000022b83c723c */ /* 0x000fe20000001844 */
[----:B------:R-:W1:Y:S07]  /*3100*/  LDSM.16.M88.4 R32, [R3+0x8000] ;  /* 0x008000000320783b */ /* 0x000e6e0000000200 */
[C---:B---3--:R-:W-:Y:S08]  /*3110*/  HMMA.16816.F32 R80, R188.reuse, R28, R80 ;  /* 0x0000001cbc50723c */ /* 0x048ff00000001850 */
[----:B------:R-:W-:Y:S01]  /*3120*/  HMMA.16816.F32 R64, R188, R30, R64 ;  /* 0x0000001ebc40723c */ /* 0x000fe20000001840 */
[----:B------:R-:W2:Y:S07]  /*3130*/  LDSM.16.M88.4 R28, [R2+0x6000] ;  /* 0x00600000021c783b */ /* 0x000eae0000000200 */
[----:B------:R-:W-:Y:S08]  /*3140*/  HMMA.16816.F32 R36, R184, R58, R72 ;  /* 0x0000003ab824723c */ /* 0x000ff00000001848 */
[C---:B-----5:R-:W-:Y:S08]  /*3150*/  HMMA.16816.F32 R68, R188.reuse, R40, R84 ;  /* 0x00000028bc44723c */ /* 0x060ff00000001854 */
[C---:B------:R-:W-:Y:S01]  /*3160*/  HMMA.16816.F32 R72, R188.reuse, R42, R76 ;  /* 0x0000002abc48723c */ /* 0x040fe2000000184c */
[----:B------:R-:W3:Y:S07]  /*3170*/  LDSM.16.M88.4 R40, [R3+0x8800] ;  /* 0x008800000328783b */ /* 0x000eee0000000200 */
[C---:B------:R-:W-:Y:S08]  /*3180*/  HMMA.16816.F32 R84, R188.reuse, R24, R52 ;  /* 0x00000018bc54723c */ /* 0x040ff00000001834 */
[C---:B------:R-:W-:Y:S08]  /*3190*/  HMMA.16816.F32 R88, R188.reuse, R22, R8 ;  /* 0x00000016bc58723c */ /* 0x040ff00000001808 */
[C---:B------:R-:W-:Y:S01]  /*31a0*/  HMMA.16816.F32 R52, R188.reuse, R20, R12 ;  /* 0x00000014bc34723c */ /* 0x040fe2000000180c */
[----:B------:R-:W4:Y:S07]  /*31b0*/  LDSM.16.M88.4 R20, [R2+0x7800] ;  /* 0x007800000214783b */ /* 0x000f2e0000000200 */
[C---:B-1----:R-:W-:Y:S08]  /*31c0*/  HMMA.16816.F32 R8, R188.reuse, R34, R36 ;  /* 0x00000022bc08723c */ /* 0x042ff00000001824 */
[----:B------:R-:W-:Y:S01]  /*31d0*/  HMMA.16816.F32 R56, R188, R26, R16 ;  /* 0x0000001abc38723c */ /* 0x000fe20000001810 */
[----:B------:R-:W1:Y:S04]  /*31e0*/  LDSM.16.M88.4 R16, [R2+0x8000] ;  /* 0x008000000210783b */ /* 0x000e680000000200 */
[----:B------:R-:W-:Y:S03]  /*31f0*/  LDSM.16.M88.4 R24, [R2+0x7000] ;  /* 0x007000000218783b */ /* 0x000fe60000000200 */
[C---:B--2---:R-:W-:Y:S08]  /*3200*/  HMMA.16816.F32 R36, R192.reuse, R28, R68 ;  /* 0x0000001cc024723c */ /* 0x044ff00000001844 */
[----:B------:R-:W-:Y:S01]  /*3210*/  HMMA.16816.F32 R68, R192, R30, R72 ;  /* 0x0000001ec044723c */ /* 0x000fe20000001848 */
[----:B------:R2:W5:Y:S07]  /*3220*/  LDSM.16.M88.4 R28, [R2+0x8800] ;  /* 0x00880000021c783b */ /* 0x00056e0000000200 */
[C---:B------:R-:W-:Y:S08]  /*3230*/  HMMA.16816.F32 R12, R188.reuse, R32, R4 ;  /* 0x00000020bc0c723c */ /* 0x040ff00000001804 */
[C---:B---3--:R-:W-:Y:S08]  /*3240*/  HMMA.16816.F32 R4, R188.reuse, R40, R44 ;  /* 0x00000028bc04723c */ /* 0x048ff0000000182c */
[----:B------:R-:W-:Y:S01]  /*3250*/  HMMA.16816.F32 R32, R188, R42, R60 ;  /* 0x0000002abc20723c */ /* 0x000fe2000000183c */
[----:B------:R-:W3:Y:S07]  /*3260*/  LDSM.16.M88.4 R40, [R0+0x6000] ;  /* 0x006000000028783b */ /* 0x000eee0000000200 */
[----:B------:R-:W-:Y:S01]  /*3270*/  HMMA.16816.F32 R76, R192, R50, R64 ;  /* 0x00000032c04c723c */ /* 0x000fe20000001840 */
[----:B------:R-:W-:-:S07]  /*3280*/  IMAD.IADD R102, R102, 0x1, R103 ;  /* 0x0000000166667824 */ /* 0x000fce00078e0267 */
[C---:B----4-:R-:W-:Y:S08]  /*3290*/  HMMA.16816.F32 R64, R192.reuse, R20, R52 ;  /* 0x00000014c040723c */ /* 0x050ff00000001834 */
[C---:B-1----:R-:W-:Y:S08]  /*32a0*/  HMMA.16816.F32 R52, R192.reuse, R16, R12 ;  /* 0x00000010c034723c */ /* 0x042ff0000000180c */
[C---:B------:R-:W-:Y:S01]  /*32b0*/  HMMA.16816.F32 R44, R192.reuse, R18, R8 ;  /* 0x00000012c02c723c */ /* 0x040fe20000001808 */
[----:B--2---:R-:W-:Y:S01]  /*32c0*/  @P2 IMAD.HI.U32 R2, R102, c[0x0][0x2c8], RZ ;  /* 0x0000b20066022a27 */ /* 0x004fe200078e00ff */
[----:B------:R-:W-:Y:S06]  /*32d0*/  LDSM.16.M88.4 R8, [R0+0x8000] ;  /* 0x008000000008783b */ /* 0x000fec0000000200 */
[C---:B-----5:R-:W-:Y:S01]  /*32e0*/  HMMA.16816.F32 R16, R192.reuse, R28, R4 ;  /* 0x0000001cc010723c */ /* 0x060fe20000001804 */
[----:B------:R-:W1:Y:S07]  /*32f0*/  LDSM.16.M88.4 R4, [R0+0x7800] ;  /* 0x007800000004783b */ /* 0x000e6e0000000200 */
[C---:B------:R-:W-:Y:S01]  /*3300*/  HMMA.16816.F32 R72, R192.reuse, R48, R80 ;  /* 0x00000030c048723c */ /* 0x040fe20000001850 */
[----:B------:R-:W-:Y:S07]  /*3310*/  LDSM.16.M88.4 R48, [R0+0x6800] ;  /* 0x006800000030783b */ /* 0x000fee0000000200 */
[C---:B------:R-:W-:Y:S01]  /*3320*/  HMMA.16816.F32 R80, R192.reuse, R26, R56 ;  /* 0x0000001ac050723c */ /* 0x040fe20000001838 */
[----:B------:R-:W-:Y:S07]  /*3330*/  LDSM.16.M88.4 R56, [R0+0x7000] ;  /* 0x007000000038783b */ /* 0x000fee0000000200 */
[----:B------:R-:W-:Y:S01]  /*3340*/  HMMA.16816.F32 R60, R192, R22, R88 ;  /* 0x00000016c03c723c */ /* 0x000fe20000001858 */
[----:B------:R2:W-:Y:S01]  /*3350*/  LDSM.16.M88.4 R20, [R0+0x8800] ;  /* 0x008800000014783b */ /* 0x0005e20000000200 */
[----:B------:R-:W-:-:S04]  /*3360*/  DEPBAR.LE SB0, 0x2 ;  /* 0x000080800000791a */ /* 0x000fc80000000000 */
[----:B--2---:R-:W-:Y:S01]  /*3370*/  IMAD.MOV.U32 R0, RZ, RZ, R102 ;  /* 0x000000ffff007224 */ /* 0x004fe200078e0066 */
[----:B------:R-:W-:-:S05]  /*3380*/  @P2 SHF.R.U32.HI R0, RZ, c[0x0][0x2cc], R2 ;  /* 0x0000b300ff002a19 */ /* 0x000fca0000011602 */
[----:B------:R-:W-:Y:S04]  /*3390*/  SHFL.IDX PT, R12, R0, RZ, 0x1c1f ;  /* 0x001c1fff000c7589 */ /* 0x000fe800000e0000 */
[----:B------:R2:W4:Y:S01]  /*33a0*/  SHFL.IDX PT, R3, R0, 0x1, 0x1c1f ;  /* 0x003c1f0000037f89 */ /* 0x00052200000e0000 */
[C---:B------:R-:W-:Y:S08]  /*33b0*/  HMMA.16816.F32 R84, R192.reuse, R24, R84 ;  /* 0x00000018c054723c */ /* 0x040ff00000001854 */
[----:B------:R-:W-:Y:S08]  /*33c0*/  HMMA.16816.F32 R24, R192, R30, R32 ;  /* 0x0000001ec018723c */ /* 0x000ff00000001820 */
[----:B---3--:R-:W-:Y:S01]  /*33d0*/  HMMA.16816.F32 R28, R196, R40, R36 ;  /* 0x00000028c41c723c */ /* 0x008fe20000001824 */
[----:B--2---:R-:W-:-:S04]  /*33e0*/  IADD3 R0, R100, c[0x0][0x1d0], RZ ;  /* 0x0000740064007a10 */ /* 0x004fc80007ffe0ff */
[----:B------:R-:W-:-:S03]  /*33f0*/  IADD3 R2, -R101, 0x1, R0 ;  /* 0x0000000165027810 */ /* 0x000fc60007ffe100 */
[----:B------:R-:W-:Y:S01]  /*3400*/  HMMA.16816.F32 R32, R196, R42, R68 ;  /* 0x0000002ac420723c */ /* 0x000fe20000001844 */
[----:B------:R-:W-:Y:S01]  /*3410*/  IADD3 R2, R2, -c[0x0][0x168], RZ ;  /* 0x80005a0002027a10 */ /* 0x000fe20007ffe0ff */
[----:B------:R-:W-:-:S06]  /*3420*/  IMAD.IADD R0, R0, 0x1, -R101 ;  /* 0x0000000100007824 */ /* 0x000fcc00078e0a65 */
[----:B-1----:R-:W-:Y:S01]  /*3430*/  HMMA.16816.F32 R68, R196, R4, R64 ;  /* 0x00000004c444723c */ /* 0x002fe20000001840 */
[----:B----4-:R-:W-:-:S06]  /*3440*/  IMAD.IADD R3, R2, 0x1, R3 ;  /* 0x0000000102037824 */ /* 0x010fcc00078e0203 */
[----:B------:R-:W-:Y:S01]  /*3450*/  IMAD.IADD R4, R2, 0x1, R12 ;  /* 0x0000000102047824 */ /* 0x000fe200078e020c */
[----:B------:R-:W-:Y:S04]  /*3460*/  HMMA.16816.F32 R36, R196, R48, R72 ;  /* 0x00000030c424723c */ /* 0x000fe80000001848 */
[----:B------:R-:W-:-:S04]  /*3470*/  IMNMX R2, R0, R4, PT ;  /* 0x0000000400027217 */ /* 0x000fc80003800200 */
[C---:B------:R-:W-:Y:S01]  /*3480*/  ISETP.GT.AND P4, PT, R2.reuse, RZ, PT ;  /* 0x000000ff0200720c */ /* 0x040fe20003f84270 */
[C---:B------:R-:W-:Y:S01]  /*3490*/  HMMA.16816.F32 R40, R196.reuse, R50, R76 ;  /* 0x00000032c428723c */ /* 0x040fe2000000184c */
[----:B------:R-:W-:Y:S02]  /*34a0*/  ISETP.GT.AND P3, PT, R2, 0x1, PT ;  /* 0x000000010200780c */ /* 0x000fe40003f64270 */
[----:B------:R-:W-:Y:S02]  /*34b0*/  FSEL R5, R28, -INF , P4 ;  /* 0xff8000001c057808 */ /* 0x000fe40002000000 */
[----:B------:R-:W-:Y:S02]  /*34c0*/  IMNMX R0, R0, R3, PT ;  /* 0x0000000300007217 */ /* 0x000fe40003800200 */
[----:B------:R-:W-:Y:S01]  /*34d0*/  ISETP.GT.AND P4, PT, R2, 0x8, PT ;  /* 0x000000080200780c */ /* 0x000fe20003f84270 */
[----:B------:R-:W-:Y:S01]  /*34e0*/  HMMA.16816.F32 R64, R196, R6, R60 ;  /* 0x00000006c440723c */ /* 0x000fe2000000183c */
[----:B------:R-:W-:-:S06]  /*34f0*/  ISETP.GT.AND P0, PT, R0, 0x1, PT ;  /* 0x000000010000780c */ /* 0x000fcc0003f04270 */
[----:B------:R-:W-:Y:S01]  /*3500*/  FSEL R6, R29, -INF , P3 ;  /* 0xff8000001d067808 */ /* 0x000fe20001800000 */
[C---:B------:R-:W-:Y:S01]  /*3510*/  HMMA.16816.F32 R84, R196.reuse, R56, R84 ;  /* 0x00000038c454723c */ /* 0x040fe20000001854 */
[----:B------:R-:W-:Y:S02]  /*3520*/  ISETP.GT.AND P3, PT, R2, 0x9, PT ;  /* 0x000000090200780c */ /* 0x000fe40003f64270 */
[----:B------:R-:W-:Y:S02]  /*3530*/  FSEL R7, R32, -INF , P4 ;  /* 0xff80000020077808 */ /* 0x000fe40002000000 */
[----:B------:R-:W-:Y:S02]  /*3540*/  FMNMX.FTZ R3, R5, R6, !PT ;  /* 0x0000000605037209 */ /* 0x000fe40007810000 */
[----:B------:R-:W-:Y:S01]  /*3550*/  ISETP.GT.AND P1, PT, R0, RZ, PT ;  /* 0x000000ff0000720c */ /* 0x000fe20003f24270 */
[----:B------:R-:W-:Y:S01]  /*3560*/  HMMA.16816.F32 R60, R196, R8, R52 ;  /* 0x00000008c43c723c */ /* 0x000fe20000001834 */
[----:B------:R-:W-:-:S02]  /*3570*/  FSEL R14, R31, -INF , P0 ;  /* 0xff8000001f0e7808 */ /* 0x000fc40000000000 */
[----:B------:R-:W-:Y:S02]  /*3580*/  ISETP.GT.AND P4, PT, R2, 0x10, PT ;  /* 0x000000100200780c */ /* 0x000fe40003f84270 */
[----:B------:R-:W-:Y:S02]  /*3590*/  FMNMX.FTZ R3, R7, R3, !PT ;  /* 0x0000000307037209 */ /* 0x000fe40007810000 */
[----:B------:R-:W-:Y:S01]  /*35a0*/  FSEL R8, R33, -INF , P3 ;  /* 0xff80000021087808 */ /* 0x000fe20001800000 */
[----:B------:R-:W-:Y:S01]  /*35b0*/  HMMA.16816.F32 R80, R196, R58, R80 ;  /* 0x0000003ac450723c */ /* 0x000fe20000001850 */
[----:B------:R-:W-:Y:S02]  /*35c0*/  ISETP.GT.AND P0, PT, R0, 0x9, PT ;  /* 0x000000090000780c */ /* 0x000fe40003f04270 */
[----:B------:R-:W-:Y:S02]  /*35d0*/  FSEL R13, R30, -INF , P1 ;  /* 0xff8000001e0d7808 */ /* 0x000fe40000800000 */
[----:B------:R-:W-:-:S02]  /*35e0*/  ISETP.GT.AND P3, PT, R2, 0x11, PT ;  /* 0x000000110200780c */ /* 0x000fc40003f64270 */
[----:B------:R-:W-:Y:S01]  /*35f0*/  FSEL R9, R36, -INF , P4 ;  /* 0xff80000024097808 */ /* 0x000fe20002000000 */
[----:B------:R-:W-:Y:S01]  /*3600*/  HMMA.16816.F32 R56, R196, R10, R44 ;  /* 0x0000000ac438723c */ /* 0x000fe2000000182c */
[----:B------:R-:W-:Y:S02]  /*3610*/  FMNMX.FTZ R3, R8, R3, !PT ;  /* 0x0000000308037209 */ /* 0x000fe40007810000 */
[----:B------:R-:W-:-:S05]  /*3620*/  ISETP.GT.AND P1, PT, R0, 0x8, PT ;  /* 0x000000080000780c */ /* 0x000fca0003f24270 */
[----:B------:R-:W-:Y:S01]  /*3630*/  HMMA.16816.F32 R44, R196, R20, R16 ;  /* 0x00000014c42c723c */ /* 0x000fe20000001810 */
[----:B------:R-:W-:Y:S02]  /*3640*/  FSEL R10, R37, -INF , P3 ;  /* 0xff800000250a7808 */ /* 0x000fe40001800000 */
[----:B------:R-:W-:-:S04]  /*3650*/  ISETP.GT.AND P4, PT, R2, 0x18, PT ;  /* 0x000000180200780c */ /* 0x000fc80003f84270 */
[----:B------:R-:W-:Y:S02]  /*3660*/  FSEL R17, R35, -INF , P0 ;  /* 0xff80000023117808 */ /* 0x000fe40000000000 */
[----:B------:R-:W-:Y:S02]  /*3670*/  ISETP.GT.AND P0, PT, R0, 0x11, PT ;  /* 0x000000110000780c */ /* 0x000fe40003f04270 */
[----:B------:R-:W-:Y:S02]  /*3680*/  FMNMX.FTZ R3, R9, R3, !PT ;  /* 0x0000000309037209 */ /* 0x000fe40007810000 */
[----:B------:R-:W-:Y:S02]  /*3690*/  FSEL R16, R34, -INF , P1 ;  /* 0xff80000022107808 */ /* 0x000fe40000800000 */
[----:B------:R-:W-:Y:S02]  /*36a0*/  ISETP.GT.AND P1, PT, R0, 0x10, PT ;  /* 0x000000100000780c */ /* 0x000fe40003f24270 */
[----:B------:R-:W-:-:S02]  /*36b0*/  FSEL R19, R39, -INF , P0 ;  /* 0xff80000027137808 */ /* 0x000fc40000000000 */
[----:B------:R-:W-:Y:S02]  /*36c0*/  ISETP.GT.AND P0, PT, R0, 0x19, PT ;  /* 0x000000190000780c */ /* 0x000fe40003f04270 */
[----:B------:R-:W-:Y:S02]  /*36d0*/  ISETP.GT.AND P3, PT, R2, 0x19, PT ;  /* 0x000000190200780c */ /* 0x000fe40003f64270 */
[----:B------:R-:W-:Y:S02]  /*36e0*/  FSEL R11, R40, -INF , P4 ;  /* 0xff800000280b7808 */ /* 0x000fe40002000000 */
[----:B------:R-:W-:Y:S02]  /*36f0*/  FMNMX.FTZ R3, R10, R3, !PT ;  /* 0x000000030a037209 */ /* 0x000fe40007810000 */
[----:B------:R-:W-:Y:S02]  /*3700*/  FSEL R18, R38, -INF , P1 ;  /* 0xff80000026127808 */ /* 0x000fe40000800000 */
[----:B------:R-:W-:-:S02]  /*3710*/  ISETP.GT.AND P1, PT, R0, 0x18, PT ;  /* 0x000000180000780c */ /* 0x000fc40003f24270 */
[----:B------:R-:W-:Y:S02]  /*3720*/  FSEL R32, R43, -INF , P0 ;  /* 0xff8000002b207808 */ /* 0x000fe40000000000 */
[----:B------:R-:W-:Y:S02]  /*3730*/  FSEL R12, R41, -INF , P3 ;  /* 0xff800000290c7808 */ /* 0x000fe40001800000 */
[----:B------:R-:W-:Y:S02]  /*3740*/  ISETP.GT.AND P0, PT, R2, 0x20, PT ;  /* 0x000000200200780c */ /* 0x000fe40003f04270 */
[----:B------:R-:W-:Y:S02]  /*3750*/  FMNMX.FTZ R3, R11, R3, !PT ;  /* 0x000000030b037209 */ /* 0x000fe40007810000 */
[----:B------:R-:W-:Y:S02]  /*3760*/  FSEL R20, R42, -INF , P1 ;  /* 0xff8000002a147808 */ /* 0x000fe40000800000 */
[----:B------:R-:W-:-:S02]  /*3770*/  ISETP.GT.AND P1, PT, R2, 0x21, PT ;  /* 0x000000210200780c */ /* 0x000fc40003f24270 */
[----:B------:R-:W-:Y:S02]  /*3780*/  FSEL R36, R84, -INF , P0 ;  /* 0xff80000054247808 */ /* 0x000fe40000000000 */
[----:B------:R-:W-:Y:S02]  /*3790*/  FMNMX.FTZ R3, R12, R3, !PT ;  /* 0x000000030c037209 */ /* 0x000fe40007810000 */
[----:B------:R-:W-:Y:S02]  /*37a0*/  ISETP.GT.AND P5, PT, R2, 0x28, PT ;  /* 0x000000280200780c */ /* 0x000fe40003fa4270 */
[----:B------:R-:W-:Y:S02]  /*37b0*/  FSEL R37, R85, -INF , P1 ;  /* 0xff80000055257808 */ /* 0x000fe40000800000 */
[----:B------:R-:W-:Y:S02]  /*37c0*/  FMNMX.FTZ R3, R36, R3, !PT ;  /* 0x0000000324037209 */ /* 0x000fe40007810000 */
        /* <DEDUP_REMOVED lines=17> */
[----:B------:R-:W-:Y:S02]  /*38e0*/  ISETP.GT.AND P3, PT, R2, 0x41, PT ;  /* 0x000000410200780c */ /* 0x000fe40003f64270 */
[----:B------:R-:W-:-:S02]  /*38f0*/  FMNMX.FTZ R4, R17, R4, !PT ;  /* 0x0000000411047209 */ /* 0x000fc40007810000 */
[----:B------:R-:W-:Y:S02]  /*3900*/  ISETP.GT.AND P4, PT, R2, 0x40, PT ;  /* 0x000000400200780c */ /* 0x000fe40003f84270 */
[----:B------:R-:W-:Y:S02]  /*3910*/  FSEL R78, R65, -INF , P5 ;  /* 0xff800000414e7808 */ /* 0x000fe40002800000 */
[----:B------:R-:W-:Y:S02]  /*3920*/  FMNMX.FTZ R3, R54, R3, !PT ;  /* 0x0000000336037209 */ /* 0x000fe40007810000 */
[----:B------:R-:W-:Y:S02]  /*3930*/  FSEL R79, R61, -INF , P3 ;  /* 0xff8000003d4f7808 */ /* 0x000fe40001800000 */
[----:B------:R-:W-:Y:S02]  /*3940*/  FMNMX.FTZ R4, R18, R4, !PT ;  /* 0x0000000412047209 */ /* 0x000fe40007810000 */
[----:B------:R-:W-:Y:S01]  /*3950*/  ISETP.GT.AND P3, PT, R0, 0x20, PT ;  /* 0x000000200000780c */ /* 0x000fe20003f64270 */
[----:B------:R-:W-:Y:S01]  /*3960*/  HMMA.16816.F32 R24, R196, R22, R24 ;  /* 0x00000016c418723c */ /* 0x000fe20000001818 */
[----:B------:R-:W-:-:S02]  /*3970*/  FSEL R77, R60, -INF , P4 ;  /* 0xff8000003c4d7808 */ /* 0x000fc40002000000 */
[----:B------:R-:W-:Y:S02]  /*3980*/  FMNMX.FTZ R3, R78, R3, !PT ;  /* 0x000000034e037209 */ /* 0x000fe40007810000 */
[----:B------:R-:W-:Y:S02]  /*3990*/  FMNMX.FTZ R4, R19, R4, !PT ;  /* 0x0000000413047209 */ /* 0x000fe40007810000 */
[----:B------:R-:W-:Y:S02]  /*39a0*/  FSEL R53, R86, -INF , P3 ;  /* 0xff80000056357808 */ /* 0x000fe40001800000 */
[C---:B------:R-:W-:Y:S02]  /*39b0*/  ISETP.GT.AND P0, PT, R2.reuse, 0x48, PT ;  /* 0x000000480200780c */ /* 0x040fe40003f04270 */
[C---:B------:R-:W-:Y:S02]  /*39c0*/  ISETP.GT.AND P1, PT, R2.reuse, 0x49, PT ;  /* 0x000000490200780c */ /* 0x040fe40003f24270 */
[----:B------:R-:W-:-:S02]  /*39d0*/  ISETP.GT.AND P6, PT, R2, 0x50, PT ;  /* 0x000000500200780c */ /* 0x000fc40003fc4270 */
[C---:B------:R-:W-:Y:S02]  /*39e0*/  ISETP.GT.AND P5, PT, R2.reuse, 0x51, PT ;  /* 0x000000510200780c */ /* 0x040fe40003fa4270 */
[C---:B------:R-:W-:Y:S02]  /*39f0*/  ISETP.GT.AND P4, PT, R2.reuse, 0x58, PT ;  /* 0x000000580200780c */ /* 0x040fe40003f84270 */
[----:B------:R-:W-:Y:S02]  /*3a00*/  ISETP.GT.AND P3, PT, R2, 0x59, PT ;  /* 0x000000590200780c */ /* 0x000fe40003f64270 */
[----:B------:R-:W-:Y:S02]  /*3a10*/  FMNMX.FTZ R2, R77, R3, !PT ;  /* 0x000000034d027209 */ /* 0x000fe40007810000 */
[----:B------:R-:W-:Y:S02]  /*3a20*/  FMNMX.FTZ R3, R20, R4, !PT ;  /* 0x0000000414037209 */ /* 0x000fe40007810000 */
[----:B------:R-:W-:-:S02]  /*3a30*/  FSEL R90, R56, -INF , P0 ;  /* 0xff800000385a7808 */ /* 0x000fc40000000000 */
[----:B------:R-:W-:Y:S02]  /*3a40*/  FMNMX.FTZ R2, R79, R2, !PT ;  /* 0x000000024f027209 */ /* 0x000fe40007810000 */
[----:B------:R-:W-:Y:S02]  /*3a50*/  ISETP.GT.AND P0, PT, R0, 0x21, PT ;  /* 0x000000210000780c */ /* 0x000fe40003f04270 */
[----:B------:R-:W-:Y:S02]  /*3a60*/  FMNMX.FTZ R3, R32, R3, !PT ;  /* 0x0000000320037209 */ /* 0x000fe40007810000 */
[----:B------:R-:W-:Y:S02]  /*3a70*/  FSEL R86, R57, -INF , P1 ;  /* 0xff80000039567808 */ /* 0x000fe40000800000 */
[----:B------:R-:W-:Y:S02]  /*3a80*/  FMNMX.FTZ R2, R90, R2, !PT ;  /* 0x000000025a027209 */ /* 0x000fe40007810000 */
[----:B------:R-:W-:-:S02]  /*3a90*/  FSEL R52, R87, -INF , P0 ;  /* 0xff80000057347808 */ /* 0x000fc40000000000 */
[C---:B------:R-:W-:Y:S02]  /*3aa0*/  ISETP.GT.AND P1, PT, R0.reuse, 0x28, PT ;  /* 0x000000280000780c */ /* 0x040fe40003f24270 */
[----:B------:R-:W-:Y:S02]  /*3ab0*/  FMNMX.FTZ R3, R53, R3, !PT ;  /* 0x0000000335037209 */ /* 0x000fe40007810000 */
[----:B------:R-:W-:Y:S02]  /*3ac0*/  ISETP.GT.AND P0, PT, R0, 0x29, PT ;  /* 0x000000290000780c */ /* 0x000fe40003f04270 */
[----:B------:R-:W-:Y:S02]  /*3ad0*/  FSEL R88, R44, -INF , P6 ;  /* 0xff8000002c587808 */ /* 0x000fe40003000000 */
[----:B------:R-:W-:Y:S02]  /*3ae0*/  FMNMX.FTZ R2, R86, R2, !PT ;  /* 0x0000000256027209 */ /* 0x000fe40007810000 */
[----:B------:R-:W-:-:S02]  /*3af0*/  FSEL R55, R82, -INF , P1 ;  /* 0xff80000052377808 */ /* 0x000fc40000800000 */
[----:B------:R-:W-:Y:S02]  /*3b00*/  FMNMX.FTZ R3, R52, R3, !PT ;  /* 0x0000000334037209 */ /* 0x000fe40007810000 */
[----:B------:R-:W-:Y:S02]  /*3b10*/  FSEL R64, R83, -INF , P0 ;  /* 0xff80000053407808 */ /* 0x000fe40000000000 */
[----:B------:R-:W-:Y:S02]  /*3b20*/  FSEL R94, R45, -INF , P5 ;  /* 0xff8000002d5e7808 */ /* 0x000fe40002800000 */
[----:B------:R-:W-:Y:S02]  /*3b30*/  FMNMX.FTZ R2, R88, R2, !PT ;  /* 0x0000000258027209 */ /* 0x000fe40007810000 */
[C---:B------:R-:W-:Y:S02]  /*3b40*/  ISETP.GT.AND P0, PT, R0.reuse, 0x30, PT ;  /* 0x000000300000780c */ /* 0x040fe40003f04270 */
[----:B------:R-:W-:Y:S01]  /*3b50*/  FMNMX.FTZ R3, R55, R3, !PT ;  /* 0x0000000337037209 */ /* 0x000fe20007810000 */
[----:B------:R-:W-:Y:S01]  /*3b60*/  BAR.SYNC.DEFER_BLOCKING 0x0 ;  /* 0x0000000000007b1d */ /* 0x000fe20000010000 */
[----:B------:R-:W-:-:S02]  /*3b70*/  ISETP.GT.AND P1, PT, R0, 0x31, PT ;  /* 0x000000310000780c */ /* 0x000fc40003f24270 */
[----:B------:R-:W-:Y:S02]  /*3b80*/  FMNMX.FTZ R145, R94, R2, !PT ;  /* 0x000000025e917209 */ /* 0x000fe40007810000 */
[----:B------:R-:W-:Y:S02]  /*3b90*/  FSEL R92, R24, -INF , P4 ;  /* 0xff800000185c7808 */ /* 0x000fe40002000000 */
[----:B------:R-:W-:Y:S02]  /*3ba0*/  FSEL R65, R70, -INF , P0 ;  /* 0xff80000046417808 */ /* 0x000fe40000000000 */
[----:B------:R-:W-:Y:S02]  /*3bb0*/  FMNMX.FTZ R2, R64, R3, !PT ;  /* 0x0000000340027209 */ /* 0x000fe40007810000 */
[----:B------:R-:W-:Y:S02]  /*3bc0*/  FSEL R76, R71, -INF , P1 ;  /* 0xff800000474c7808 */ /* 0x000fe40000800000 */
[----:B------:R-:W-:-:S02]  /*3bd0*/  FSEL R96, R25, -INF , P3 ;  /* 0xff80000019607808 */ /* 0x000fc40001800000 */
[----:B------:R-:W-:Y:S02]  /*3be0*/  FMNMX.FTZ R145, R92, R145, !PT ;  /* 0x000000915c917209 */ /* 0x000fe40007810000 */
[----:B------:R-:W-:Y:S02]  /*3bf0*/  ISETP.GT.AND P1, PT, R0, 0x38, PT ;  /* 0x000000380000780c */ /* 0x000fe40003f24270 */
[----:B------:R-:W-:Y:S02]  /*3c00*/  FMNMX.FTZ R2, R65, R2, !PT ;  /* 0x0000000241027209 */ /* 0x000fe40007810000 */
[----:B------:R-:W-:Y:S02]  /*3c10*/  FMNMX.FTZ R145, R96, R145, !PT ;  /* 0x0000009160917209 */ /* 0x000fe40007810000 */
[----:B------:R-:W-:Y:S02]  /*3c20*/  ISETP.GT.AND P0, PT, R0, 0x39, PT ;  /* 0x000000390000780c */ /* 0x000fe40003f04270 */
[----:B------:R-:W-:-:S02]  /*3c30*/  FSEL R66, R66, -INF , P1 ;  /* 0xff80000042427808 */ /* 0x000fc40000800000 */
[----:B------:R-:W-:Y:S01]  /*3c40*/  FMNMX.FTZ R2, R76, R2, !PT ;  /* 0x000000024c027209 */ /* 0x000fe20007810000 */
[----:B------:R-:W1:Y:S01]  /*3c50*/  SHFL.BFLY PT, R3, R145, 0x2, 0x1f ;  /* 0x0c401f0091037f89 */ /* 0x000e6200000e0000 */
[----:B------:R-:W-:Y:S02]  /*3c60*/  FSEL R67, R67, -INF , P0 ;  /* 0xff80000043437808 */ /* 0x000fe40000000000 */
[----:B------:R-:W-:Y:S02]  /*3c70*/  ISETP.GT.AND P1, PT, R0, 0x40, PT ;  /* 0x000000400000780c */ /* 0x000fe40003f24270 */
[----:B------:R-:W-:Y:S02]  /*3c80*/  FMNMX.FTZ R2, R66, R2, !PT ;  /* 0x0000000242027209 */ /* 0x000fe40007810000 */
[----:B------:R-:W-:Y:S02]  /*3c90*/  ISETP.GT.AND P0, PT, R0, 0x41, PT ;  /* 0x000000410000780c */ /* 0x000fe40003f04270 */
[----:B------:R-:W-:-:S02]  /*3ca0*/  FSEL R84, R62, -INF , P1 ;  /* 0xff8000003e547808 */ /* 0x000fc40000800000 */
[----:B------:R-:W-:Y:S02]  /*3cb0*/  FMNMX.FTZ R2, R67, R2, !PT ;  /* 0x0000000243027209 */ /* 0x000fe40007810000 */
[----:B------:R-:W-:Y:S02]  /*3cc0*/  FSEL R85, R63, -INF , P0 ;  /* 0xff8000003f557808 */ /* 0x000fe40000000000 */
[----:B------:R-:W-:Y:S02]  /*3cd0*/  ISETP.GT.AND P1, PT, R0, 0x48, PT ;  /* 0x000000480000780c */ /* 0x000fe40003f24270 */
[----:B------:R-:W-:Y:S02]  /*3ce0*/  FMNMX.FTZ R2, R84, R2, !PT ;  /* 0x0000000254027209 */ /* 0x000fe40007810000 */
[----:B------:R-:W-:Y:S02]  /*3cf0*/  ISETP.GT.AND P0, PT, R0, 0x49, PT ;  /* 0x000000490000780c */ /* 0x000fe40003f04270 */
[----:B------:R-:W-:-:S02]  /*3d00*/  FSEL R87, R58, -INF , P1 ;  /* 0xff8000003a577808 */ /* 0x000fc40000800000 */
[----:B------:R-:W-:Y:S02]  /*3d10*/  FMNMX.FTZ R2, R85, R2, !PT ;  /* 0x0000000255027209 */ /* 0x000fe40007810000 */
[----:B------:R-:W-:Y:S02]  /*3d20*/  FSEL R89, R59, -INF , P0 ;  /* 0xff8000003b597808 */ /* 0x000fe40000000000 */
[C---:B------:R-:W-:Y:S02]  /*3d30*/  ISETP.GT.AND P1, PT, R0.reuse, 0x50, PT ;  /* 0x000000500000780c */ /* 0x040fe40003f24270 */
[----:B------:R-:W-:Y:S02]  /*3d40*/  FMNMX.FTZ R2, R87, R2, !PT ;  /* 0x0000000257027209 */ /* 0x000fe40007810000 */
[----:B------:R-:W-:Y:S02]  /*3d50*/  ISETP.GT.AND P0, PT, R0, 0x51, PT ;  /* 0x000000510000780c */ /* 0x000fe40003f04270 */
[----:B------:R-:W-:-:S02]  /*3d60*/  FSEL R91, R46, -INF , P1 ;  /* 0xff8000002e5b7808 */ /* 0x000fc40000800000 */
[----:B------:R-:W-:Y:S02]  /*3d70*/  FMNMX.FTZ R2, R89, R2, !PT ;  /* 0x0000000259027209 */ /* 0x000fe40007810000 */
[C---:B------:R-:W-:Y:S02]  /*3d80*/  ISETP.GT.AND P1, PT, R0.reuse, 0x58, PT ;  /* 0x000000580000780c */ /* 0x040fe40003f24270 */
[----:B------:R-:W-:Y:S02]  /*3d90*/  FSEL R93, R47, -INF , P0 ;  /* 0xff8000002f5d7808 */ /* 0x000fe40000000000 */
[----:B------:R-:W-:Y:S01]  /*3da0*/  FMNMX.FTZ R144, R91, R2, !PT ;  /* 0x000000025b907209 */ /* 0x000fe20007810000 */
[----:B------:R-:W-:Y:S01]  /*3db0*/  STL [R1+0x30], R102 ;  /* 0x0000306601007387 */ /* 0x000fe20000100800 */
[----:B-1----:R-:W-:Y:S02]  /*3dc0*/  FMNMX.FTZ R145, R145, R3, !PT ;  /* 0x0000000391917209 */ /* 0x002fe40007810000 */
[----:B------:R-:W-:Y:S01]  /*3dd0*/  ISETP.GT.AND P0, PT, R0, 0x59, PT ;  /* 0x000000590000780c */ /* 0x000fe20003f04270 */
[----:B------:R-:W-:Y:S01]  /*3de0*/  LDSM.16.MT88.4 R44, [R210] ;  /* 0x00000000d22c783b */ /* 0x000fe20000004200 */
[----:B------:R-:W-:-:S02]  /*3df0*/  FSEL R95, R26, -INF , P1 ;  /* 0xff8000001a5f7808 */ /* 0x000fc40000800000 */
[----:B------:R-:W-:Y:S01]  /*3e00*/  FMNMX.FTZ R144, R93, R144, !PT ;  /* 0x000000905d907209 */ /* 0x000fe20007810000 */
[----:B------:R-:W1:Y:S01]  /*3e10*/  SHFL.BFLY PT, R2, R145, 0x1, 0x1f ;  /* 0x0c201f0091027f89 */ /* 0x000e6200000e0000 */
[----:B------:R-:W-:Y:S02]  /*3e20*/  FSEL R97, R27, -INF , P0 ;  /* 0xff8000001b617808 */ /* 0x000fe40000000000 */
        /* <DEDUP_REMOVED lines=12> */
[----:B------:R2:W-:Y:S02]  /*3ef0*/  MUFU.EX2 R113, R0 ;  /* 0x0000000000717308 */ /* 0x0005e40000000800 */
[----:B--2---:R-:W-:-:S06]  /*3f00*/  FFMA.FTZ R0, R7, c[0x0][0x2d0], -R2 ;  /* 0x0000b40007007a23 */ /* 0x004fcc0000010802 */
[----:B------:R2:W-:Y:S01]  /*3f10*/  MUFU.EX2 R112, R0 ;  /* 0x0000000000707308 */ /* 0x0005e20000000800 */
[----:B-1----:R-:W-:Y:S01]  /*3f20*/  FMNMX.FTZ R144, R144, R3, !PT ;  /* 0x0000000390907209 */ /* 0x002fe20007810000 */
[----:B--2---:R-:W-:-:S06]  /*3f30*/  FFMA.FTZ R0, R8, c[0x0][0x2d0], -R2 ;  /* 0x0000b40008007a23 */ /* 0x004fcc0000010802 */
[----:B------:R1:W2:Y:S01]  /*3f40*/  MUFU.EX2 R115, R0 ;  /* 0x0000000000737308 */ /* 0x0002a20000000800 */
[--C-:B------:R-:W-:Y:S01]  /*3f50*/  FFMA.FTZ R3, R11, c[0x0][0x2d0], -R2.reuse ;  /* 0x0000b4000b037a23 */ /* 0x100fe20000010802 */
[----:B------:R-:W-:Y:S01]  /*3f60*/  FSETP.NEU.FTZ.AND P0, PT, R144, -INF , PT ;  /* 0xff8000009000780b */ /* 0x000fe20003f1d000 */
[----:B-1----:R-:W-:-:S05]  /*3f70*/  FFMA.FTZ R0, R9, c[0x0][0x2d0], -R2 ;  /* 0x0000b40009007a23 */ /* 0x002fca0000010802 */
[----:B------:R1:W-:Y:S02]  /*3f80*/  MUFU.EX2 R217, R0 ;  /* 0x0000000000d97308 */ /* 0x0003e40000000800 */
[----:B-1----:R-:W-:-:S06]  /*3f90*/  FFMA.FTZ R0, R10, c[0x0][0x2d0], -R2 ;  /* 0x0000b4000a007a23 */ /* 0x002fcc0000010802 */
[----:B------:R1:W-:Y:S08]  /*3fa0*/  MUFU.EX2 R224, R0 ;  /* 0x0000000000e07308 */ /* 0x0003f00000000800 */
[----:B------:R3:W-:Y:S01]  /*3fb0*/  MUFU.EX2 R223, R3 ;  /* 0x0000000300df7308 */ /* 0x0007e20000000800 */
[----:B-1----:R-:W-:-:S05]  /*3fc0*/  FMUL.FTZ R0, R144, c[0x0][0x2d0] ;  /* 0x0000b40090007a20 */ /* 0x002fca0000410000 */
[----:B------:R-:W-:Y:S01]  /*3fd0*/  FSEL R0, R0, RZ, P0 ;  /* 0x000000ff00007208 */ /* 0x000fe20000000000 */
[----:B---3--:R-:W-:-:S04]  /*3fe0*/  FFMA.FTZ R3, R12, c[0x0][0x2d0], -R2 ;  /* 0x0000b4000c037a23 */ /* 0x008fc80000010802 */
[----:B------:R1:W-:Y:S01]  /*3ff0*/  MUFU.EX2 R225, R3 ;  /* 0x0000000300e17308 */ /* 0x0003e20000000800 */
[--C-:B------:R-:W-:Y:S02]  /*4000*/  FFMA.FTZ R4, R14, c[0x0][0x2d0], -R0.reuse ;  /* 0x0000b4000e047a23 */ /* 0x100fe40000010800 */
[----:B-1----:R-:W-:-:S05]  /*4010*/  FFMA.FTZ R3, R13, c[0x0][0x2d0], -R0 ;  /* 0x0000b4000d037a23 */ /* 0x002fca0000010800 */
[----:B------:R1:W-:Y:S02]  /*4020*/  MUFU.EX2 R101, R3 ;  /* 0x0000000300657308 */ /* 0x0003e40000000800 */
[----:B-1----:R-:W-:-:S05]  /*4030*/  IMAD.IADD R3, R210, 0x1, R207 ;  /* 0x00000001d2037824 */ /* 0x002fca00078e02cf */
[----:B------:R-:W1:Y:S01]  /*4040*/  LDSM.16.MT88.4 R12, [R3] ;  /* 0x00000000030c783b */ /* 0x000e620000004200 */
[----:B------:R3:W4:Y:S03]  /*4050*/  MUFU.EX2 R100, R4 ;  /* 0x0000000400647308 */ /* 0x0007260000000800 */
[----:B------:R-:W5:Y:S04]  /*4060*/  LDSM.16.MT88.4 R28, [R3+0x800] ;  /* 0x00080000031c783b */ /* 0x000f680000004200 */
[----:B------:R-:W1:Y:S01]  /*4070*/  LDSM.16.MT88.4 R24, [R3+0x3000] ;  /* 0x003000000318783b */ /* 0x000e620000004200 */
[----:B--2---:R-:W-:-:S03]  /*4080*/  F2FP.PACK_AB R22, R115, R112 ;  /* 0x000000707316723e */ /* 0x004fc600000000ff */
[----:B------:R-:W-:Y:S04]  /*4090*/  LDSM.16.MT88.4 R40, [R3+0x6000] ;  /* 0x006000000328783b */ /* 0x000fe80000004200 */
[----:B------:R-:W-:Y:S01]  /*40a0*/  LDSM.16.MT88.4 R140, [R3+0x5800] ;  /* 0x00580000038c783b */ /* 0x000fe20000004200 */
[----:B---3--:R-:W-:-:S04]  /*40b0*/  FFMA.FTZ R4, R16, c[0x0][0x2d0], -R0 ;  /* 0x0000b40010047a23 */ /* 0x008fc80000010800 */
[----:B------:R2:W-:Y:S02]  /*40c0*/  MUFU.EX2 R102, R4 ;  /* 0x0000000400667308 */ /* 0x0005e40000000800 */
[----:B--2---:R-:W-:-:S06]  /*40d0*/  FFMA.FTZ R4, R17, c[0x0][0x2d0], -R0 ;  /* 0x0000b40011047a23 */ /* 0x004fcc0000010800 */
[----:B------:R2:W3:Y:S01]  /*40e0*/  MUFU.EX2 R103, R4 ;  /* 0x0000000400677308 */ /* 0x0004e20000000800 */
[----:B----4-:R-:W-:Y:S01]  /*40f0*/  F2FP.PACK_AB R21, R100, R101 ;  /* 0x000000656415723e */ /* 0x010fe200000000ff */
[----:B--2---:R-:W-:-:S06]  /*4100*/  FFMA.FTZ R4, R18, c[0x0][0x2d0], -R0 ;  /* 0x0000b40012047a23 */ /* 0x004fcc0000010800 */
[----:B------:R2:W-:Y:S01]  /*4110*/  MUFU.EX2 R215, R4 ;  /* 0x0000000400d77308 */ /* 0x0005e20000000800 */
[----:B---3--:R-:W-:Y:S01]  /*4120*/  F2FP.PACK_AB R23, R103, R102 ;  /* 0x000000666717723e */ /* 0x008fe200000000ff */
[----:B--2---:R-:W-:-:S06]  /*4130*/  FFMA.FTZ R4, R19, c[0x0][0x2d0], -R0 ;  /* 0x0000b40013047a23 */ /* 0x004fcc0000010800 */
[----:B------:R2:W3:Y:S02]  /*4140*/  MUFU.EX2 R205, R4 ;  /* 0x0000000400cd7308 */ /* 0x0004e40000000800 */
[----:B--2---:R-:W-:Y:S01]  /*4150*/  FFMA.FTZ R4, R20, c[0x0][0x2d0], -R0 ;  /* 0x0000b40014047a23 */ /* 0x004fe20000010800 */
[----:B------:R-:W-:-:S05]  /*4160*/  F2FP.PACK_AB R20, R113, R114 ;  /* 0x000000727114723e */ /* 0x000fca00000000ff */
[----:B------:R2:W-:Y:S02]  /*4170*/  MUFU.EX2 R219, R4 ;  /* 0x0000000400db7308 */ /* 0x0005e40000000800 */
[----:B-1----:R-:W-:Y:S01]  /*4180*/  HMMA.16816.F32 R8, R20, R12, RZ ;  /* 0x0000000c1408723c */ /* 0x002fe200000018ff */
[----:B--2---:R-:W-:Y:S02]  /*4190*/  FFMA.FTZ R4, R32, c[0x0][0x2d0], -R0 ;  /* 0x0000b40020047a23 */ /* 0x004fe40000010800 */
[----:B------:R-:W1:Y:S03]  /*41a0*/  LDSM.16.MT88.4 R32, [R3+0x3800] ;  /* 0x003800000320783b */ /* 0x000e660000004200 */
[----:B------:R2:W4:Y:S01]  /*41b0*/  MUFU.EX2 R220, R4 ;  /* 0x0000000400dc7308 */ /* 0x0005220000000800 */
[----:B------:R-:W-:Y:S02]  /*41c0*/  F2FP.PACK_AB R16, R224, R217 ;  /* 0x000000d9e010723e */ /* 0x000fe400000000ff */
[----:B---3--:R-:W-:-:S02]  /*41d0*/  F2FP.PACK_AB R17, R205, R215 ;  /* 0x000000d7cd11723e */ /* 0x008fc400000000ff */
[----:B------:R-:W-:Y:S01]  /*41e0*/  F2FP.PACK_AB R18, R225, R223 ;  /* 0x000000dfe112723e */ /* 0x000fe200000000ff */
[----:B--2---:R-:W-:Y:S01]  /*41f0*/  FFMA.FTZ R4, R36, c[0x0][0x2d0], -R2 ;  /* 0x0000b40024047a23 */ /* 0x004fe20000010802 */
[----:B----4-:R-:W-:-:S03]  /*4200*/  F2FP.PACK_AB R19, R220, R219 ;  /* 0x000000dbdc13723e */ /* 0x010fc600000000ff */
[----:B------:R2:W-:Y:S01]  /*4210*/  MUFU.EX2 R216, R4 ;  /* 0x0000000400d87308 */ /* 0x0005e20000000800 */
[----:B------:R-:W-:Y:S01]  /*4220*/  HMMA.16816.F32 R12, R20, R14, RZ ;  /* 0x0000000e140c723c */ /* 0x000fe200000018ff */
[----:B--2---:R-:W-:-:S07]  /*4230*/  FFMA.FTZ R4, R37, c[0x0][0x2d0], -R2 ;  /* 0x0000b40025047a23 */ /* 0x004fce0000010802 */
[----:B-----5:R-:W-:Y:S01]  /*4240*/  HMMA.16816.F32 R80, R16, R28, R8 ;  /* 0x0000001c1050723c */ /* 0x020fe20000001808 */
[----:B------:R-:W2:Y:S01]  /*4250*/  LDSM.16.MT88.4 R36, [R3+0x6800] ;  /* 0x006800000324783b */ /* 0x000ea20000004200 */
[----:B------:R3:W4:Y:S06]  /*4260*/  MUFU.EX2 R218, R4 ;  /* 0x0000000400da7308 */ /* 0x00072c0000000800 */
[----:B------:R-:W-:Y:S01]  /*4270*/  HMMA.16816.F32 R8, R20, R24, RZ ;  /* 0x000000181408723c */ /* 0x000fe200000018ff */
[----:B---3--:R-:W-:-:S04]  /*4280*/  FFMA.FTZ R4, R48, c[0x0][0x2d0], -R2 ;  /* 0x0000b40030047a23 */ /* 0x008fc80000010802 */
[----:B------:R3:W-:Y:S02]  /*4290*/  MUFU.EX2 R221, R4 ;  /* 0x0000000400dd7308 */ /* 0x0007e40000000800 */
[----:B---3--:R-:W-:-:S06]  /*42a0*/  FFMA.FTZ R4, R49, c[0x0][0x2d0], -R2 ;  /* 0x0000b40031047a23 */ /* 0x008fcc0000010802 */
[----:B------:R3:W-:Y:S02]  /*42b0*/  MUFU.EX2 R222, R4 ;  /* 0x0000000400de7308 */ /* 0x0007e40000000800 */
[----:B---3--:R-:W-:-:S06]  /*42c0*/  FFMA.FTZ R4, R50, c[0x0][0x2d0], -R2 ;  /* 0x0000b40032047a23 */ /* 0x008fcc0000010802 */
[----:B------:R3:W-:Y:S01]  /*42d0*/  MUFU.EX2 R106, R4 ;  /* 0x00000004006a7308 */ /* 0x0007e20000000800 */
[----:B------:R-:W-:Y:S01]  /*42e0*/  HMMA.16816.F32 R72, R16, R30, R12 ;  /* 0x0000001e1048723c */ /* 0x000fe2000000180c */
[----:B------:R-:W5:Y:S01]  /*42f0*/  LDSM.16.MT88.4 R28, [R3+0x1000] ;  /* 0x00100000031c783b */ /* 0x000f620000004200 */
[----:B---3--:R-:W-:-:S06]  /*4300*/  FFMA.FTZ R4, R51, c[0x0][0x2d0], -R2 ;  /* 0x0000b40033047a23 */ /* 0x008fcc0000010802 */
[----:B------:R-:W-:Y:S01]  /*4310*/  HMMA.16816.F32 R24, R20, R26, RZ ;  /* 0x0000001a1418723c */ /* 0x000fe200000018ff */
[----:B------:R-:W-:Y:S01]  /*4320*/  LDSM.16.MT88.4 R48, [R3+0x7000] ;  /* 0x007000000330783b */ /* 0x000fe20000004200 */
[----:B------:R3:W-:Y:S06]  /*4330*/  MUFU.EX2 R107, R4 ;  /* 0x00000004006b7308 */ /* 0x0007ec0000000800 */
[----:B-1----:R-:W-:Y:S01]  /*4340*/  HMMA.16816.F32 R68, R16, R32, R8 ;  /* 0x000000201044723c */ /* 0x002fe20000001808 */
[----:B---3--:R-:W-:-:S04]  /*4350*/  FFMA.FTZ R4, R54, c[0x0][0x2d0], -R2 ;  /* 0x0000b40036047a23 */ /* 0x008fc80000010802 */
[----:B------:R1:W-:Y:S03]  /*4360*/  MUFU.EX2 R108, R4 ;  /* 0x00000004006c7308 */ /* 0x0003e60000000800 */
[----:B------:R-:W-:Y:S01]  /*4370*/  HMMA.16816.F32 R8, R20, R40, RZ ;  /* 0x000000281408723c */ /* 0x000fe200000018ff */
[----:B-1----:R-:W-:-:S04]  /*4380*/  FFMA.FTZ R4, R53, c[0x0][0x2d0], -R0 ;  /* 0x0000b40035047a23 */ /* 0x002fc80000010800 */
[----:B------:R1:W-:Y:S03]  /*4390*/  MUFU.EX2 R147, R4 ;  /* 0x0000000400937308 */ /* 0x0003e60000000800 */
[----:B------:R-:W-:Y:S01]  /*43a0*/  HMMA.16816.F32 R12, R20, R42, RZ ;  /* 0x0000002a140c723c */ /* 0x000fe200000018ff */
[----:B-1----:R-:W-:-:S04]  /*43b0*/  FFMA.FTZ R4, R52, c[0x0][0x2d0], -R0 ;  /* 0x0000b40034047a23 */ /* 0x002fc80000010800 */
[----:B------:R1:W3:Y:S02]  /*43c0*/  MUFU.EX2 R146, R4 ;  /* 0x0000000400927308 */ /* 0x0002e40000000800 */
[----:B-1----:R-:W-:-:S06]  /*43d0*/  FFMA.FTZ R4, R55, c[0x0][0x2d0], -R0 ;  /* 0x0000b40037047a23 */ /* 0x002fcc0000010800 */
[----:B------:R1:W-:Y:S01]  /*43e0*/  MUFU.EX2 R204, R4 ;  /* 0x0000000400cc7308 */ /* 0x0003e20000000800 */
[----:B------:R-:W-:Y:S01]  /*43f0*/  HMMA.16816.F32 R60, R16, R34, R24 ;  /* 0x00000022103c723c */ /* 0x000fe20000001818 */
[----:B------:R-:W3:Y:S01]  /*4400*/  LDSM.16.MT88.4 R32, [R210+0x800] ;  /* 0x00080000d220783b */ /* 0x000ee20000004200 */
[----:B-1----:R-:W-:-:S05]  /*4410*/  FFMA.FTZ R4, R64, c[0x0][0x2d0], -R0 ;  /* 0x0000b40040047a23 */ /* 0x002fca0000010800 */
[----:B------:R1:W1:Y:S01]  /*4420*/  MUFU.EX2 R105, R4 ;  /* 0x0000000400697308 */ /* 0x0002620000000800 */
[----:B--2---:R-:W-:Y:S08]  /*4430*/  HMMA.16816.F32 R56, R16, R36, R8 ;  /* 0x000000241038723c */ /* 0x004ff00000001808 */
[----:B------:R-:W-:Y:S01]  /*4440*/  HMMA.16816.F32 R24, R20, R44, RZ ;  /* 0x0000002c1418723c */ /* 0x000fe200000018ff */
[----:B-1----:R-:W-:-:S07]  /*4450*/  FFMA.FTZ R4, R78, c[0x0][0x2d0], -R2 ;  /* 0x0000b4004e047a23 */ /* 0x002fce0000010802 */
[----:B------:R-:W-:Y:S01]  /*4460*/  HMMA.16816.F32 R8, R20, R46, RZ ;  /* 0x0000002e1408723c */ /* 0x000fe200000018ff */
[----:B------:R-:W1:Y:S01]  /*4470*/  LDSM.16.MT88.4 R44, [R3+0x4000] ;  /* 0x00400000032c783b */ /* 0x000e620000004200 */
[----:B------:R2:W-:Y:S06]  /*4480*/  MUFU.EX2 R104, R4 ;  /* 0x0000000400687308 */ /* 0x0005ec0000000800 */
[----:B------:R-:W-:Y:S07]  /*4490*/  HMMA.16816.F32 R52, R16, R38, R12 ;  /* 0x000000261034723c */ /* 0x000fee000000180c */
[----:B----4-:R-:W-:Y:S01]  /*44a0*/  F2FP.PACK_AB R12, R218, R216 ;  /* 0x000000d8da0c723e */ /* 0x010fe200000000ff */
[----:B--2---:R-:W-:Y:S01]  /*44b0*/  FFMA.FTZ R4, R77, c[0x0][0x2d0], -R2 ;  /* 0x0000b4004d047a23 */ /* 0x004fe20000010802 */
[----:B---3--:R-:W-:-:S02]  /*44c0*/  F2FP.PACK_AB R13, R146, R147 ;  /* 0x00000093920d723e */ /* 0x008fc400000000ff */
[----:B------:R-:W-:Y:S01]  /*44d0*/  F2FP.PACK_AB R14, R222, R221 ;  /* 0x000000ddde0e723e */ /* 0x000fe200000000ff */
[----:B------:R2:W-:Y:S01]  /*44e0*/  MUFU.EX2 R99, R4 ;  /* 0x0000000400637308 */ /* 0x0005e20000000800 */
[----:B------:R-:W-:-:S07]  /*44f0*/  F2FP.PACK_AB R15, R105, R204 ;  /* 0x000000cc690f723e */ /* 0x000fce00000000ff */
[----:B-----5:R-:W-:Y:S01]  /*4500*/  HMMA.16816.F32 R40, R12, R28, R80 ;  /* 0x0000001c0c28723c */ /* 0x020fe20000001850 */
[----:B------:R-:W-:Y:S01]  /*4510*/  LDSM.16.MT88.4 R80, [R3+0x8800] ;  /* 0x008800000350783b */ /* 0x000fe20000004200 */
[----:B--2---:R-:W-:-:S06]  /*4520*/  FFMA.FTZ R4, R79, c[0x0][0x2d0], -R2 ;  /* 0x0000b4004f047a23 */ /* 0x004fcc0000010802 */
[----:B------:R-:W-:Y:S01]  /*4530*/  HMMA.16816.F32 R36, R12, R30, R72 ;  /* 0x0000001e0c24723c */ /* 0x000fe20000001848 */
[----:B------:R-:W2:Y:S01]  /*4540*/  LDSM.16.MT88.4 R28, [R3+0x1800] ;  /* 0x00180000031c783b */ /* 0x000ea20000004200 */
[----:B------:R3:W-:Y:S02]  /*4550*/  MUFU.EX2 R98, R4 ;  /* 0x0000000400627308 */ /* 0x0007e40000000800 */
[----:B---3--:R-:W-:-:S06]  /*4560*/  FFMA.FTZ R4, R65, c[0x0][0x2d0], -R0 ;  /* 0x0000b40041047a23 */ /* 0x008fcc0000010800 */
[----:B------:R3:W-:Y:S02]  /*4570*/  MUFU.EX2 R252, R4 ;  /* 0x0000000400fc7308 */ /* 0x0007e40000000800 */
[----:B---3--:R-:W-:-:S06]  /*4580*/  FFMA.FTZ R4, R76, c[0x0][0x2d0], -R0 ;  /* 0x0000b4004c047a23 */ /* 0x008fcc0000010800 */
[----:B------:R3:W4:Y:S02]  /*4590*/  MUFU.EX2 R251, R4 ;  /* 0x0000000400fb7308 */ /* 0x0007240000000800 */
[----:B---3--:R-:W-:-:S06]  /*45a0*/  FFMA.FTZ R4, R66, c[0x0][0x2d0], -R0 ;  /* 0x0000b40042047a23 */ /* 0x008fcc0000010800 */
[----:B------:R3:W-:Y:S01]  /*45b0*/  MUFU.EX2 R250, R4 ;  /* 0x0000000400fa7308 */ /* 0x0007e20000000800 */
[----:B------:R-:W-:Y:S01]  /*45c0*/  HMMA.16816.F32 R232, R16, R32, R24 ;  /* 0x0000002010e8723c */ /* 0x000fe20000001818 */
[----:B------:R-:W5:Y:S01]  /*45d0*/  LDSM.16.MT88.4 R24, [R3+0x4800] ;  /* 0x004800000318783b */ /* 0x000f620000004200 */
[----:B---3--:R-:W-:-:S06]  /*45e0*/  FFMA.FTZ R4, R67, c[0x0][0x2d0], -R0 ;  /* 0x0000b40043047a23 */ /* 0x008fcc0000010800 */
[----:B------:R-:W-:Y:S01]  /*45f0*/  HMMA.16816.F32 R228, R16, R34, R8 ;  /* 0x0000002210e4723c */ /* 0x000fe20000001808 */
[----:B------:R-:W-:Y:S01]  /*4600*/  IMAD.MOV.U32 R72, RZ, RZ, R108 ;  /* 0x000000ffff487224 */ /* 0x000fe200078e006c */
[----:B------:R-:W-:Y:S01]  /*4610*/  LDSM.16.MT88.4 R64, [R210+0x3000] ;  /* 0x00300000d240783b */ /* 0x000fe20000004200 */
[----:B------:R3:W2:Y:S01]  /*4620*/  MUFU.EX2 R248, R4 ;  /* 0x0000000400f87308 */ /* 0x0006a20000000800 */
[----:B------:R-:W-:Y:S02]  /*4630*/  IMAD.MOV.U32 R73, RZ, RZ, R107 ;  /* 0x000000ffff497224 */ /* 0x000fe400078e006b */
[----:B------:R-:W-:Y:S02]  /*4640*/  IMAD.MOV.U32 R74, RZ, RZ, R106 ;  /* 0x000000ffff4a7224 */ /* 0x000fe400078e006a */
[----:B-1----:R-:W-:Y:S01]  /*4650*/  HMMA.16816.F32 R32, R12, R44, R68 ;  /* 0x0000002c0c20723c */ /* 0x002fe20000001844 */
[----:B----4-:R-:W-:Y:S01]  /*4660*/  F2FP.PACK_AB R9, R251, R252 ;  /* 0x000000fcfb09723e */ /* 0x010fe200000000ff */
[----:B------:R-:W-:Y:S05]  /*4670*/  LDSM.16.MT88.4 R108, [R3+0x2800] ;  /* 0x00280000036c783b */ /* 0x000fea0000004200 */
[----:B------:R-:W-:-:S02]  /*4680*/  IMAD.MOV.U32 R71, RZ, RZ, R104 ;  /* 0x000000ffff477224 */ /* 0x000fc400078e0068 */
[----:B---3--:R-:W-:-:S04]  /*4690*/  FFMA.FTZ R4, R90, c[0x0][0x2d0], -R2 ;  /* 0x0000b4005a047a23 */ /* 0x008fc80000010802 */
[----:B------:R1:W-:Y:S01]  /*46a0*/  MUFU.EX2 R249, R4 ;  /* 0x0000000400f97308 */ /* 0x0003e20000000800 */
[----:B------:R-:W-:Y:S02]  /*46b0*/  F2FP.PACK_AB R8, R73, R74 ;  /* 0x0000004a4908723e */ /* 0x000fe400000000ff */
[----:B------:R-:W-:Y:S02]  /*46c0*/  F2FP.PACK_AB R10, R71, R72 ;  /* 0x00000048470a723e */ /* 0x000fe400000000ff */
[----:B--2---:R-:W-:Y:S01]  /*46d0*/  F2FP.PACK_AB R11, R248, R250 ;  /* 0x000000faf80b723e */ /* 0x004fe200000000ff */
[----:B------:R-:W-:Y:S01]  /*46e0*/  HMMA.16816.F32 R56, R12, R48, R56 ;  /* 0x000000300c38723c */ /* 0x000fe20000001838 */
[----:B-1----:R-:W-:-:S04]  /*46f0*/  FFMA.FTZ R4, R86, c[0x0][0x2d0], -R2 ;  /* 0x0000b40056047a23 */ /* 0x002fc80000010802 */
[----:B------:R1:W-:Y:S03]  /*4700*/  MUFU.EX2 R247, R4 ;  /* 0x0000000400f77308 */ /* 0x0003e60000000800 */
[----:B------:R-:W-:Y:S08]  /*4710*/  HMMA.16816.F32 R52, R12, R50, R52 ;  /* 0x000000320c34723c */ /* 0x000ff00000001834 */
[----:B------:R-:W-:Y:S01]  /*4720*/  HMMA.16816.F32 R48, R8, R28, R40 ;  /* 0x0000001c0830723c */ /* 0x000fe20000001828 */
[----:B-1----:R-:W-:-:S07]  /*4730*/  FFMA.FTZ R4, R88, c[0x0][0x2d0], -R2 ;  /* 0x0000b40058047a23 */ /* 0x002fce0000010802 */
[----:B------:R-:W-:Y:S01]  /*4740*/  HMMA.16816.F32 R44, R12, R46, R60 ;  /* 0x0000002e0c2c723c */ /* 0x000fe2000000183c */
[----:B------:R-:W1:Y:S01]  /*4750*/  LDSM.16.MT88.4 R60, [R3+0x7800] ;  /* 0x00780000033c783b */ /* 0x000e620000004200 */
[----:B------:R2:W-:Y:S06]  /*4760*/  MUFU.EX2 R246, R4 ;  /* 0x0000000400f67308 */ /* 0x0005ec0000000800 */
[----:B------:R-:W-:Y:S01]  /*4770*/  HMMA.16816.F32 R40, R8, R30, R36 ;  /* 0x0000001e0828723c */ /* 0x000fe20000001824 */
[----:B------:R-:W3:Y:S01]  /*4780*/  LDSM.16.MT88.4 R36, [R3+0x2000] ;  /* 0x002000000324783b */ /* 0x000ee20000004200 */
[----:B--2---:R-:W-:-:S04]  /*4790*/  FFMA.FTZ R4, R84, c[0x0][0x2d0], -R0 ;  /* 0x0000b40054047a23 */ /* 0x004fc80000010800 */
[----:B------:R2:W-:Y:S02]  /*47a0*/  MUFU.EX2 R245, R4 ;  /* 0x0000000400f57308 */ /* 0x0005e40000000800 */
[----:B--2---:R-:W-:-:S06]  /*47b0*/  FFMA.FTZ R4, R85, c[0x0][0x2d0], -R0 ;  /* 0x0000b40055047a23 */ /* 0x004fcc0000010800 */
[----:B------:R2:W4:Y:S01]  /*47c0*/  MUFU.EX2 R244, R4 ;  /* 0x0000000400f47308 */ /* 0x0005220000000800 */
[----:B-----5:R-:W-:Y:S01]  /*47d0*/  HMMA.16816.F32 R32, R8, R24, R32 ;  /* 0x000000180820723c */ /* 0x020fe20000001820 */
[----:B--2---:R-:W-:-:S06]  /*47e0*/  FFMA.FTZ R4, R87, c[0x0][0x2d0], -R0 ;  /* 0x0000b40057047a23 */ /* 0x004fcc0000010800 */
[----:B------:R2:W-:Y:S01]  /*47f0*/  MUFU.EX2 R243, R4 ;  /* 0x0000000400f37308 */ /* 0x0005e20000000800 */
[----:B------:R-:W-:Y:S01]  /*4800*/  HMMA.16816.F32 R28, R8, R26, R44 ;  /* 0x0000001a081c723c */ /* 0x000fe2000000182c */
[----:B------:R-:W5:Y:S01]  /*4810*/  LDSM.16.MT88.4 R24, [R3+0x5000] ;  /* 0x005000000318783b */ /* 0x000f620000004200 */
[----:B------:R-:W-:-:S03]  /*4820*/  IMAD.MOV.U32 R70, RZ, RZ, R99 ;  /* 0x000000ffff467224 */ /* 0x000fc600078e0063 */
[----:B------:R-:W3:Y:S01]  /*4830*/  LDSM.16.MT88.4 R44, [R3+0x8000] ;  /* 0x00800000032c783b */ /* 0x000ee20000004200 */
[----:B--2---:R-:W-:-:S04]  /*4840*/  FFMA.FTZ R4, R89, c[0x0][0x2d0], -R0 ;  /* 0x0000b40059047a23 */ /* 0x004fc80000010800 */
[----:B------:R2:W1:Y:S01]  /*4850*/  MUFU.EX2 R242, R4 ;  /* 0x0000000400f27308 */ /* 0x0004620000000800 */
[----:B------:R-:W-:Y:S01]  /*4860*/  IMAD.MOV.U32 R69, RZ, RZ, R98 ;  /* 0x000000ffff457224 */ /* 0x000fe200078e0062 */
[----:B----4-:R-:W-:Y:S02]  /*4870*/  F2FP.PACK_AB R5, R244, R245 ;  /* 0x000000f5f405723e */ /* 0x010fe400000000ff */
[----:B------:R-:W-:Y:S01]  /*4880*/  F2FP.PACK_AB R6, R247, R249 ;  /* 0x000000f9f706723e */ /* 0x000fe200000000ff */
[----:B--2---:R-:W-:-:S04]  /*4890*/  FFMA.FTZ R4, R94, c[0x0][0x2d0], -R2 ;  /* 0x0000b4005e047a23 */ /* 0x004fc80000010802 */
[----:B------:R2:W4:Y:S01]  /*48a0*/  MUFU.EX2 R241, R4 ;  /* 0x0000000400f17308 */ /* 0x0005220000000800 */
[----:B-1----:R-:W-:Y:S01]  /*48b0*/  F2FP.PACK_AB R7, R242, R243 ;  /* 0x000000f3f207723e */ /* 0x002fe200000000ff */
[----:B------:R-:W-:Y:S01]  /*48c0*/  HMMA.16816.F32 R52, R8, R62, R52 ;  /* 0x0000003e0834723c */ /* 0x000fe20000001834 */
[--C-:B--2---:R-:W-:Y:S02]  /*48d0*/  FFMA.FTZ R4, R92, c[0x0][0x2d0], -R2.reuse ;  /* 0x0000b4005c047a23 */ /* 0x104fe40000010802 */
[----:B------:R-:W-:-:S03]  /*48e0*/  FFMA.FTZ R2, R96, c[0x0][0x2d0], -R2 ;  /* 0x0000b40060027a23 */ /* 0x000fc60000010802 */
[----:B------:R1:W-:Y:S08]  /*48f0*/  MUFU.EX2 R240, R4 ;  /* 0x0000000400f07308 */ /* 0x0003f00000000800 */
[----:B------:R2:W-:Y:S01]  /*4900*/  MUFU.EX2 R239, R2 ;  /* 0x0000000200ef7308 */ /* 0x0005e20000000800 */
[----:B-1----:R-:W-:Y:S01]  /*4910*/  F2FP.PACK_AB R4, R69, R70 ;  /* 0x000000464504723e */ /* 0x002fe200000000ff */
[----:B--2---:R-:W-:-:S06]  /*4920*/  FFMA.FTZ R2, R91, c[0x0][0x2d0], -R0 ;  /* 0x0000b4005b027a23 */ /* 0x004fcc0000010800 */
[C---:B---3--:R-:W-:Y:S01]  /*4930*/  HMMA.16816.F32 R48, R4.reuse, R36, R48 ;  /* 0x000000240430723c */ /* 0x048fe20000001830 */
[----:B------:R1:W-:Y:S07]  /*4940*/  MUFU.EX2 R238, R2 ;  /* 0x0000000200ee7308 */ /* 0x0003ee0000000800 */
[----:B------:R-:W-:Y:S01]  /*4950*/  HMMA.16816.F32 R40, R4, R38, R40 ;  /* 0x000000260428723c */ /* 0x000fe20000001828 */
[----:B------:R-:W2:Y:S01]  /*4960*/  LDSM.16.MT88.4 R36, [R211] ;  /* 0x00000000d324783b */ /* 0x000ea20000004200 */
[----:B-1----:R-:W-:-:S04]  /*4970*/  FFMA.FTZ R2, R93, c[0x0][0x2d0], -R0 ;  /* 0x0000b4005d027a23 */ /* 0x002fc80000010800 */
[----:B------:R1:W3:Y:S02]  /*4980*/  MUFU.EX2 R237, R2 ;  /* 0x0000000200ed7308 */ /* 0x0002e40000000800 */
[----:B------:R-:W-:Y:S01]  /*4990*/  HMMA.16816.F32 R56, R8, R60, R56 ;  /* 0x0000003c0838723c */ /* 0x000fe20000001838 */
[----:B-1----:R-:W-:-:S05]  /*49a0*/  FFMA.FTZ R2, R95, c[0x0][0x2d0], -R0 ;  /* 0x0000b4005f027a23 */ /* 0x002fca0000010800 */
[----:B------:R1:W-:Y:S02]  /*49b0*/  MUFU.EX2 R236, R2 ;  /* 0x0000000200ec7308 */ /* 0x0003e40000000800 */
[----:B-----5:R-:W-:Y:S01]  /*49c0*/  HMMA.16816.F32 R32, R4, R24, R32 ;  /* 0x000000180420723c */ /* 0x020fe20000001820 */
[----:B-1----:R-:W-:Y:S02]  /*49d0*/  FFMA.FTZ R2, R97, c[0x0][0x2d0], -R0 ;  /* 0x0000b40061027a23 */ /* 0x002fe40000010800 */
[----:B------:R-:W-:-:S03]  /*49e0*/  IMAD.IADD R0, R207, 0x1, R211 ;  /* 0x00000001cf007824 */ /* 0x000fc600078e02d3 */
[----:B------:R-:W1:Y:S02]  /*49f0*/  MUFU.EX2 R227, R2 ;  /* 0x0000000200e37308 */ /* 0x000e640000000800 */
[----:B------:R-:W5:Y:S01]  /*4a00*/  LDSM.16.MT88.4 R60, [R0] ;  /* 0x00000000003c783b */ /* 0x000f620000004200 */
[----:B------:R-:W-:Y:S01]  /*4a10*/  HMMA.16816.F32 R28, R4, R26, R28 ;  /* 0x0000001a041c723c */ /* 0x000fe2000000181c */
[----:B----4-:R-:W-:-:S07]  /*4a20*/  F2FP.PACK_AB R96, R241, R246 ;  /* 0x000000f6f160723e */ /* 0x010fce00000000ff */
[C---:B------:R-:W-:Y:S01]  /*4a30*/  HMMA.16816.F32 R24, R4.reuse, R46, R52 ;  /* 0x0000002e0418723c */ /* 0x040fe20000001834 */
[----:B------:R-:W4:Y:S01]  /*4a40*/  LDSM.16.MT88.4 R52, [R211+0x800] ;  /* 0x00080000d334783b */ /* 0x000f220000004200 */
[----:B---3--:R-:W-:Y:S02]  /*4a50*/  F2FP.PACK_AB R97, R237, R238 ;  /* 0x000000eeed61723e */ /* 0x008fe400000000ff */
[----:B------:R-:W-:Y:S02]  /*4a60*/  F2FP.PACK_AB R98, R239, R240 ;  /* 0x000000f0ef62723e */ /* 0x000fe400000000ff */
[----:B-1----:R-:W-:Y:S01]  /*4a70*/  F2FP.PACK_AB R99, R227, R236 ;  /* 0x000000ece363723e */ /* 0x002fe200000000ff */
[----:B------:R-:W-:Y:S01]  /*4a80*/  IMAD.MOV.U32 R75, RZ, RZ, R105 ;  /* 0x000000ffff4b7224 */ /* 0x000fe200078e0069 */
[----:B------:R-:W-:Y:S01]  /*4a90*/  HMMA.16816.F32 R76, R4, R44, R56 ;  /* 0x0000002c044c723c */ /* 0x000fe20000001838 */
[----:B------:R-:W-:Y:S04]  /*4aa0*/  LDSM.16.MT88.4 R44, [R211+0x3000] ;  /* 0x00300000d32c783b */ /* 0x000fe80000004200 */
[----:B------:R-:W-:Y:S03]  /*4ab0*/  LDSM.16.MT88.4 R56, [R210+0x3800] ;  /* 0x00380000d238783b */ /* 0x000fe60000004200 */
[C---:B------:R-:W-:Y:S01]  /*4ac0*/  HMMA.16816.F32 R104, R96.reuse, R108, R48 ;  /* 0x0000006c6068723c */ /* 0x040fe20000001830 */
[----:B------:R-:W1:Y:S07]  /*4ad0*/  LDSM.16.MT88.4 R48, [R0+0x800] ;  /* 0x000800000030783b */ /* 0x000e6e0000004200 */
[----:B------:R-:W-:Y:S08]  /*4ae0*/  HMMA.16816.F32 R108, R96, R110, R40 ;  /* 0x0000006e606c723c */ /* 0x000ff00000001828 */
[C---:B--2---:R-:W-:Y:S08]  /*4af0*/  HMMA.16816.F32 R40, R20.reuse, R36, RZ ;  /* 0x000000241428723c */ /* 0x044ff000000018ff */
[----:B------:R-:W-:Y:S08]  /*4b00*/  HMMA.16816.F32 R36, R20, R38, RZ ;  /* 0x000000261424723c */ /* 0x000ff000000018ff */
[C---:B------:R-:W-:Y:S08]  /*4b10*/  HMMA.16816.F32 R136, R96.reuse, R140, R32 ;  /* 0x0000008c6088723c */ /* 0x040ff00000001820 */
[----:B------:R-:W-:Y:S08]  /*4b20*/  HMMA.16816.F32 R140, R96, R142, R28 ;  /* 0x0000008e608c723c */ /* 0x000ff0000000181c */
[----:B-----5:R-:W-:Y:S08]  /*4b30*/  HMMA.16816.F32 R28, R20, R62, RZ ;  /* 0x0000003e141c723c */ /* 0x020ff000000018ff */
[----:B----4-:R-:W-:Y:S01]  /*4b40*/  HMMA.16816.F32 R132, R16, R54, R36 ;  /* 0x000000361084723c */ /* 0x010fe20000001824 */
[----:B------:R-:W2:Y:S07]  /*4b50*/  LDSM.16.MT88.4 R36, [R211+0x3800] ;  /* 0x00380000d324783b */ /* 0x000eae0000004200 */
[C---:B------:R-:W-:Y:S08]  /*4b60*/  HMMA.16816.F32 R76, R96.reuse, R80, R76 ;  /* 0x00000050604c723c */ /* 0x040ff0000000184c */
[----:B------:R-:W-:Y:S08]  /*4b70*/  HMMA.16816.F32 R80, R96, R82, R24 ;  /* 0x000000526050723c */ /* 0x000ff00000001818 */
[C---:B------:R-:W-:Y:S08]  /*4b80*/  HMMA.16816.F32 R24, R20.reuse, R64, RZ ;  /* 0x000000401418723c */ /* 0x040ff000000018ff */
[----:B------:R-:W-:Y:S08]  /*4b90*/  HMMA.16816.F32 R32, R20, R60, RZ ;  /* 0x0000003c1420723c */ /* 0x000ff000000018ff */
[C---:B-1----:R-:W-:Y:S08]  /*4ba0*/  HMMA.16816.F32 R124, R16.reuse, R50, R28 ;  /* 0x00000032107c723c */ /* 0x042ff0000000181c */
[----:B------:R-:W-:Y:S01]  /*4bb0*/  HMMA.16816.F32 R200, R16, R52, R40 ;  /* 0x0000003410c8723c */ /* 0x000fe20000001828 */
[----:B------:R-:W1:Y:S07]  /*4bc0*/  LDSM.16.MT88.4 R40, [R0+0x3000] ;  /* 0x003000000028783b */ /* 0x000e6e0000004200 */
[----:B------:R-:W-:Y:S08]  /*4bd0*/  HMMA.16816.F32 R28, R20, R44, RZ ;  /* 0x0000002c141c723c */ /* 0x000ff000000018ff */
[----:B------:R-:W-:Y:S08]  /*4be0*/  HMMA.16816.F32 R148, R16, R56, R24 ;  /* 0x000000381094723c */ /* 0x000ff00000001818 */
[----:B------:R-:W-:Y:S08]  /*4bf0*/  HMMA.16816.F32 R24, R20, R46, RZ ;  /* 0x0000002e1418723c */ /* 0x000ff000000018ff */
[C---:B------:R-:W-:Y:S08]  /*4c00*/  HMMA.16816.F32 R128, R16.reuse, R48, R32 ;  /* 0x000000301080723c */ /* 0x040ff00000001820 */
[C---:B--2---:R-:W-:Y:S01]  /*4c10*/  HMMA.16816.F32 R48, R16.reuse, R36, R28 ;  /* 0x000000241030723c */ /* 0x044fe2000000181c */
[----:B------:R-:W2:Y:S07]  /*4c20*/  LDSM.16.MT88.4 R28, [R0+0x3800] ;  /* 0x00380000001c783b */ /* 0x000eae0000004200 */
[----:B------:R-:W-:Y:S08]  /*4c30*/  HMMA.16816.F32 R116, R16, R38, R24 ;  /* 0x000000261074723c */ /* 0x000ff00000001818 */
[C---:B-1----:R-:W-:Y:S08]  /*4c40*/  HMMA.16816.F32 R24, R20.reuse, R40, RZ ;  /* 0x000000281418723c */ /* 0x042ff000000018ff */
[----:B------:R-:W-:Y:S11]  /*4c50*/  HMMA.16816.F32 R32, R20, R66, RZ ;  /* 0x000000421420723c */ /* 0x000ff600000018ff */
[----:B------:R-:W-:Y:S05]  /*4c60*/  @!UPT UIADD3 URZ, URZ, URZ, URZ ;  /* 0x0000003f3f3ff290 */ /* 0x000fea000fffe03f */
[C---:B--2---:R-:W-:Y:S08]  /*4c70*/  HMMA.16816.F32 R120, R16.reuse, R28, R24 ;  /* 0x0000001c1078723c */ /* 0x044ff00000001818 */
[----:B------:R-:W-:Y:S01]  /*4c80*/  HMMA.16816.F32 R56, R16, R58, R32 ;  /* 0x0000003a1038723c */ /* 0x000fe20000001820 */
[----:B------:R-:W1:Y:S07]  /*4c90*/  LDSM.16.MT88.4 R32, [R210+0x6000] ;  /* 0x00600000d220783b */ /* 0x000e6e0000004200 */
[----:B------:R-:W-:Y:S11]  /*4ca0*/  HMMA.16816.F32 R24, R20, R42, RZ ;  /* 0x0000002a1418723c */ /* 0x000ff600000018ff */
[----:B------:R-:W-:Y:S11]  /*4cb0*/  @!UPT UIADD3 URZ, URZ, URZ, URZ ;  /* 0x0000003f3f3ff290 */ /* 0x000ff6000fffe03f */
[----:B------:R-:W-:Y:S02]  /*4cc0*/  @!UPT UIADD3 URZ, URZ, URZ, URZ ;  /* 0x0000003f3f3ff290 */ /* 0x000fe4000fffe03f */
[----:B------:R-:W-:Y:S01]  /*4cd0*/  HMMA.16816.F32 R84, R16, R30, R24 ;  /* 0x0000001e1054723c */ /* 0x000fe20000001818 */
[----:B------:R-:W2:Y:S07]  /*4ce0*/  LDSM.16.MT88.4 R28, [R210+0x6800] ;  /* 0x00680000d21c783b */ /* 0x000eae0000004200 */
[----:B-1----:R-:W-:Y:S01]  /*4cf0*/  HMMA.16816.F32 R24, R20, R32, RZ ;  /* 0x000000201418723c */ /* 0x002fe200000018ff */
[----:B------:R-:W-:-:S04]  /*4d00*/  FADD.FTZ R2, R114, R113 ;  /* 0x0000007172027221 */ /* 0x000fc80000010000 */
[----:B------:R-:W-:-:S04]  /*4d10*/  FADD.FTZ R2, R112, R2 ;  /* 0x0000000270027221 */ /* 0x000fc80000010000 */
[----:B------:R-:W-:Y:S02]  /*4d20*/  FADD.FTZ R2, R115, R2 ;  /* 0x0000000273027221 */ /* 0x000fe40000010000 */
[----:B------:R-:W-:Y:S11]  /*4d30*/  FADD.FTZ R3, R101, R100 ;  /* 0x0000006465037221 */ /* 0x000ff60000010000 */
[----:B------:R-:W-:Y:S02]  /*4d40*/  @!UPT UIADD3 URZ, URZ, URZ, URZ ;  /* 0x0000003f3f3ff290 */ /* 0x000fe4000fffe03f */
[----:B--2---:R-:W-:Y:S08]  /*4d50*/  HMMA.16816.F32 R112, R16, R28, R24 ;  /* 0x0000001c1070723c */ /* 0x004ff00000001818 */
[----:B------:R-:W-:Y:S01]  /*4d60*/  HMMA.16816.F32 R24, R20, R34, RZ ;  /* 0x000000221418723c */ /* 0x000fe200000018ff */
[----:B------:R-:W1:Y:S01]  /*4d70*/  LDSM.16.MT88.4 R32, [R211+0x6000] ;  /* 0x00600000d320783b */ /* 0x000e620000004200 */
[----:B------:R-:W-:-:S04]  /*4d80*/  FADD.FTZ R3, R102, R3 ;  /* 0x0000000366037221 */ /* 0x000fc80000010000 */
[----:B------:R-:W-:Y:S11]  /*4d90*/  FADD.FTZ R3, R103, R3 ;  /* 0x0000000367037221 */ /* 0x000ff60000010000 */
[----:B------:R-:W-:Y:S07]  /*4da0*/  @!UPT UIADD3 URZ, URZ, URZ, URZ ;  /* 0x0000003f3f3ff290 */ /* 0x000fee000fffe03f */
[----:B------:R-:W-:Y:S01]  /*4db0*/  HMMA.16816.F32 R100, R16, R30, R24 ;  /* 0x0000001e1064723c */ /* 0x000fe20000001818 */
[----:B------:R-:W2:Y:S07]  /*4dc0*/  LDSM.16.MT88.4 R28, [R211+0x6800] ;  /* 0x00680000d31c783b */ /* 0x000eae0000004200 */
        /* <DEDUP_REMOVED lines=8> */
[----:B------:R-:W1:Y:S01]  /*4e50*/  LDSM.16.MT88.4 R24, [R0+0x6000] ;  /* 0x006000000018783b */ /* 0x000e620000004200 */
[----:B------:R-:W-:Y:S02]  /*4e60*/  FADD.FTZ R2, R217, R2 ;  /* 0x00000002d9027221 */ /* 0x000fe40000010000 */
[----:B------:R-:W-:Y:S02]  /*4e70*/  FADD.FTZ R3, R215, R3 ;  /* 0x00000003d7037221 */ /* 0x000fe40000010000 */
[----:B------:R-:W-:Y:S02]  /*4e80*/  FADD.FTZ R2, R224, R2 ;  /* 0x00000002e0027221 */ /* 0x000fe40000010000 */
[C---:B-1----:R-:W-:Y:S08]  /*4e90*/  HMMA.16816.F32 R28, R20.reuse, R24, RZ ;  /* 0x00000018141c723c */ /* 0x042ff000000018ff */
[----:B------:R-:W-:Y:S01]  /*4ea0*/  HMMA.16816.F32 R20, R20, R26, RZ ;  /* 0x0000001a1414723c */ /* 0x000fe200000018ff */
[----:B------:R-:W1:Y:S01]  /*4eb0*/  LDSM.16.MT88.4 R24, [R0+0x6800] ;  /* 0x006800000018783b */ /* 0x000e620000004200 */
[----:B------:R-:W-:-:S02]  /*4ec0*/  FADD.FTZ R3, R205, R3 ;  /* 0x00000003cd037221 */ /* 0x000fc40000010000 */
[----:B------:R-:W-:Y:S02]  /*4ed0*/  FADD.FTZ R2, R223, R2 ;  /* 0x00000002df027221 */ /* 0x000fe40000010000 */
[----:B------:R-:W-:Y:S02]  /*4ee0*/  FADD.FTZ R3, R219, R3 ;  /* 0x00000003db037221 */ /* 0x000fe40000010000 */
[----:B------:R-:W-:Y:S02]  /*4ef0*/  FADD.FTZ R2, R225, R2 ;  /* 0x00000002e1027221 */ /* 0x000fe40000010000 */
[----:B------:R-:W-:Y:S02]  /*4f00*/  IMAD.MOV.U32 R205, RZ, RZ, R72 ;  /* 0x000000ffffcd7224 */ /* 0x000fe400078e0048 */
[----:B------:R-:W-:Y:S02]  /*4f10*/  IMAD.MOV.U32 R223, RZ, RZ, R73 ;  /* 0x000000ffffdf7224 */ /* 0x000fe400078e0049 */
[----:B------:R-:W-:-:S02]  /*4f20*/  IMAD.MOV.U32 R219, RZ, RZ, R74 ;  /* 0x000000ffffdb7224 */ /* 0x000fc400078e004a */
[----:B------:R-:W-:Y:S02]  /*4f30*/  IMAD.MOV.U32 R225, RZ, RZ, R75 ;  /* 0x000000ffffe17224 */ /* 0x000fe400078e004b */
[C---:B-1----:R-:W-:Y:S08]  /*4f40*/  HMMA.16816.F32 R72, R16.reuse, R24, R28 ;  /* 0x000000181048723c */ /* 0x042ff0000000181c */
[----:B------:R-:W-:Y:S01]  /*4f50*/  HMMA.16816.F32 R28, R16, R26, R20 ;  /* 0x0000001a101c723c */ /* 0x000fe20000001814 */
[----:B------:R-:W1:Y:S01]  /*4f60*/  LDSM.16.MT88.4 R16, [R210+0x1000] ;  /* 0x00100000d210783b */ /* 0x000e620000004200 */
[----:B------:R-:W-:-:S02]  /*4f70*/  IMAD.MOV.U32 R217, RZ, RZ, R69 ;  /* 0x000000ffffd97224 */ /* 0x000fc400078e0045 */
[----:B------:R-:W-:Y:S01]  /*4f80*/  IMAD.MOV.U32 R215, RZ, RZ, R70 ;  /* 0x000000ffffd77224 */ /* 0x000fe200078e0046 */
[----:B------:R-:W2:Y:S01]  /*4f90*/  LDSM.16.MT88.4 R20, [R211+0x1000] ;  /* 0x00100000d314783b */ /* 0x000ea20000004200 */
[----:B------:R-:W-:Y:S02]  /*4fa0*/  IMAD.MOV.U32 R224, RZ, RZ, R71 ;  /* 0x000000ffffe07224 */ /* 0x000fe400078e0047 */
        /* <DEDUP_REMOVED lines=25> */
[----:B------:R-:W-:Y:S01]  /*5140*/  HMMA.16816.F32 R88, R12, R18, R28 ;  /* 0x000000120c58723c */ /* 0x000fe2000000181c */
[----:B------:R-:W1:Y:S04]  /*5150*/  LDSM.16.MT88.4 R16, [R211+0x1800] ;  /* 0x00180000d310783b */ /* 0x000e680000004200 */
[----:B------:R-:W3:Y:S03]  /*5160*/  LDSM.16.MT88.4 R12, [R0+0x1800] ;  /* 0x00180000000c783b */ /* 0x000ee60000004200 */
        /* <DEDUP_REMOVED lines=21> */
[C---:B-1----:R-:W-:Y:S01]  /*52c0*/  HMMA.16816.F32 R28, R8.reuse, R16, R124 ;  /* 0x00000010081c723c */ /* 0x042fe2000000187c */
[----:B------:R-:W-:Y:S01]  /*52d0*/  FADD.FTZ R3, R220, R3 ;  /* 0x00000003dc037221 */ /* 0x000fe20000010000 */
[----:B------:R-:W-:Y:S06]  /*52e0*/  LDSM.16.MT88.4 R124, [R0+0x2800] ;  /* 0x00280000007c783b */ /* 0x000fec0000004200 */
[C---:B------:R-:W-:Y:S01]  /*52f0*/  HMMA.16816.F32 R24, R8.reuse, R18, R116 ;  /* 0x000000120818723c */ /* 0x040fe20000001874 */
[----:B------:R-:W1:Y:S07]  /*5300*/  LDSM.16.MT88.4 R16, [R211+0x2000] ;  /* 0x00200000d310783b */ /* 0x000e6e0000004200 */
[C---:B---3--:R-:W-:Y:S08]  /*5310*/  HMMA.16816.F32 R132, R8.reuse, R12, R100 ;  /* 0x0000000c0884723c */ /* 0x048ff00000001864 */
[----:B------:R-:W-:Y:S01]  /*5320*/  HMMA.16816.F32 R88, R8, R14, R88 ;  /* 0x0000000e0858723c */ /* 0x000fe20000001858 */
[----:B------:R-:W3:Y:S04]  /*5330*/  LDSM.16.MT88.4 R8, [R210+0x5000] ;  /* 0x00500000d208783b */ /* 0x000ee80000004200 */
[----:B------:R-:W4:Y:S03]  /*5340*/  LDSM.16.MT88.4 R12, [R0+0x2000] ;  /* 0x00200000000c783b */ /* 0x000f260000004200 */
[C---:B--2---:R-:W-:Y:S08]  /*5350*/  HMMA.16816.F32 R148, R4.reuse, R20, R148 ;  /* 0x000000140494723c */ /* 0x044ff00000001894 */
[----:B------:R-:W-:Y:S01]  /*5360*/  HMMA.16816.F32 R40, R4, R22, R92 ;  /* 0x000000160428723c */ /* 0x000fe2000000185c */
[----:B------:R-:W2:Y:S01]  /*5370*/  LDSM.16.MT88.4 R20, [R211+0x5000] ;  /* 0x00500000d314783b */ /* 0x000ea20000004200 */
[----:B------:R-:W-:-:S02]  /*5380*/  FADD.FTZ R2, R216, R2 ;  /* 0x00000002d8027221 */ /* 0x000fc40000010000 */
[----:B------:R-:W-:Y:S01]  /*5390*/  FADD.FTZ R3, R147, R3 ;  /* 0x0000000393037221 */ /* 0x000fe20000010000 */
[----:B------:R-:W-:Y:S03]  /*53a0*/  LDSM.16.MT88.4 R116, [R211+0x2800] ;  /* 0x00280000d374783b */ /* 0x000fe60000004200 */
[C---:B-1----:R-:W-:Y:S01]  /*53b0*/  HMMA.16816.F32 R112, R4.reuse, R16, R112 ;  /* 0x000000100470723c */ /* 0x042fe20000001870 */
[----:B------:R-:W-:Y:S07]  /*53c0*/  LDSM.16.MT88.4 R100, [R210+0x2800] ;  /* 0x00280000d264783b */ /* 0x000fee0000004200 */
[C---:B---3--:R-:W-:Y:S08]  /*53d0*/  HMMA.16816.F32 R128, R4.reuse, R8, R64 ;  /* 0x000000080480723c */ /* 0x048ff00000001840 */
[C---:B------:R-:W-:Y:S01]  /*53e0*/  HMMA.16816.F32 R84, R4.reuse, R10, R56 ;  /* 0x0000000a0454723c */ /* 0x040fe20000001838 */
[----:B------:R-:W1:Y:S07]  /*53f0*/  LDSM.16.MT88.4 R8, [R211+0x8000] ;  /* 0x00800000d308783b */ /* 0x000e6e0000004200 */
[C---:B------:R-:W-:Y:S01]  /*5400*/  HMMA.16816.F32 R52, R4.reuse, R18, R52 ;  /* 0x000000120434723c */ /* 0x040fe20000001834 */
[----:B------:R-:W3:Y:S07]  /*5410*/  LDSM.16.MT88.4 R16, [R0+0x5000] ;  /* 0x005000000010783b */ /* 0x000eee0000004200 */
[C---:B----4-:R-:W-:Y:S08]  /*5420*/  HMMA.16816.F32 R120, R4.reuse, R12, R120 ;  /* 0x0000000c0478723c */ /* 0x050ff00000001878 */
[----:B------:R-:W-:Y:S01]  /*5430*/  HMMA.16816.F32 R72, R4, R14, R72 ;  /* 0x0000000e0448723c */ /* 0x000fe20000001848 */
[----:B------:R-:W4:Y:S01]  /*5440*/  LDSM.16.MT88.4 R12, [R210+0x8000] ;  /* 0x00800000d20c783b */ /* 0x000f220000004200 */
[----:B------:R-:W-:-:S02]  /*5450*/  FADD.FTZ R2, R218, R2 ;  /* 0x00000002da027221 */ /* 0x000fc40000010000 */
[----:B------:R-:W-:Y:S01]  /*5460*/  FADD.FTZ R3, R146, R3 ;  /* 0x0000000392037221 */ /* 0x000fe20000010000 */
[----:B------:R-:W-:Y:S03]  /*5470*/  LDSM.16.MT88.4 R64, [R0+0x5800] ;  /* 0x005800000040783b */ /* 0x000fe60000004200 */
[C---:B--2---:R-:W-:Y:S01]  /*5480*/  HMMA.16816.F32 R68, R4.reuse, R20, R68 ;  /* 0x000000140444723c */ /* 0x044fe20000001844 */
[----:B------:R-:W-:Y:S07]  /*5490*/  LDSM.16.MT88.4 R56, [R211+0x5800] ;  /* 0x00580000d338783b */ /* 0x000fee0000004200 */
[C---:B-1----:R-:W-:Y:S08]  /*54a0*/  HMMA.16816.F32 R28, R4.reuse, R8, R28 ;  /* 0x00000008041c723c */ /* 0x042ff0000000181c */
[----:B------:R-:W-:Y:S01]  /*54b0*/  HMMA.16816.F32 R24, R4, R10, R24 ;  /* 0x0000000a0418723c */ /* 0x000fe20000001818 */
[----:B------:R-:W1:Y:S01]  /*54c0*/  LDSM.16.MT88.4 R8, [R0+0x8000] ;  /* 0x008000000008783b */ /* 0x000e620000004200 */
[----:B------:R-:W-:-:S02]  /*54d0*/  FADD.FTZ R2, R221, R2 ;  /* 0x00000002dd027221 */ /* 0x000fc40000010000 */
[----:B------:R-:W-:Y:S02]  /*54e0*/  FADD.FTZ R3, R204, R3 ;  /* 0x00000003cc037221 */ /* 0x000fe40000010000 */
[----:B------:R-:W-:Y:S02]  /*54f0*/  FADD.FTZ R2, R222, R2 ;  /* 0x00000002de027221 */ /* 0x000fe40000010000 */
[----:B------:R-:W-:Y:S02]  /*5500*/  HMMA.16816.F32 R60, R4, R22, R60 ;  /* 0x00000016043c723c */ /* 0x000fe4000000183c */
[----:B------:R-:W-:-:S06]  /*5510*/  FADD.FTZ R2, R219, R2 ;  /* 0x00000002db027221 */ /* 0x000fcc0000010000 */
[C---:B---3--:R-:W-:Y:S08]  /*5520*/  HMMA.16816.F32 R48, R4.reuse, R16, R48 ;  /* 0x000000100430723c */ /* 0x048ff00000001830 */
[C---:B------:R-:W-:Y:S08]  /*5530*/  HMMA.16816.F32 R44, R4.reuse, R18, R44 ;  /* 0x00000012042c723c */ /* 0x040ff0000000182c */
[C---:B----4-:R-:W-:Y:S08]  /*5540*/  HMMA.16816.F32 R36, R4.reuse, R12, R36 ;  /* 0x0000000c0424723c */ /* 0x050ff00000001824 */
[C---:B------:R-:W-:Y:S08]  /*5550*/  HMMA.16816.F32 R32, R4.reuse, R14, R32 ;  /* 0x0000000e0420723c */ /* 0x040ff00000001820 */
[C---:B-1----:R-:W-:Y:S01]  /*5560*/  HMMA.16816.F32 R92, R4.reuse, R8, R132 ;  /* 0x00000008045c723c */ /* 0x042fe20000001884 */
[----:B------:R-:W-:Y:S01]  /*5570*/  FADD.FTZ R2, R223, R2 ;  /* 0x00000002df027221 */ /* 0x000fe20000010000 */
[----:B------:R-:W1:Y:S06]  /*5580*/  LDSM.16.MT88.4 R132, [R210+0x5800] ;  /* 0x00580000d284783b */ /* 0x000e6c0000004200 */
[----:B------:R-:W-:Y:S01]  /*5590*/  HMMA.16816.F32 R8, R4, R10, R88 ;  /* 0x0000000a0408723c */ /* 0x000fe20000001858 */
[----:B------:R2:W-:Y:S01]  /*55a0*/  LDSM.16.MT88.4 R4, [R0+0x8800] ;  /* 0x008800000004783b */ /* 0x0005e20000004200 */
[----:B------:R-:W-:-:S03]  /*55b0*/  FADD.FTZ R2, R205, R2 ;  /* 0x00000002cd027221 */ /* 0x000fc60000010000 */
[----:B------:R-:W-:Y:S01]  /*55c0*/  LDSM.16.MT88.4 R88, [R211+0x8800] ;  /* 0x00880000d358783b */ /* 0x000fe20000004200 */
[----:B------:R-:W-:Y:S02]  /*55d0*/  FADD.FTZ R2, R224, R2 ;  /* 0x00000002e0027221 */ /* 0x000fe40000010000 */
[----:B--2---:R-:W-:-:S04]  /*55e0*/  FADD.FTZ R0, R225, R3 ;  /* 0x00000003e1007221 */ /* 0x004fc80000010000 */
[----:B------:R-:W-:-:S04]  /*55f0*/  FADD.FTZ R0, R252, R0 ;  /* 0x00000000fc007221 */ /* 0x000fc80000010000 */
[----:B------:R-:W-:-:S04]  /*5600*/  FADD.FTZ R0, R251, R0 ;  /* 0x00000000fb007221 */ /* 0x000fc80000010000 */
[----:B------:R-:W-:-:S04]  /*5610*/  FADD.FTZ R0, R250, R0 ;  /* 0x00000000fa007221 */ /* 0x000fc80000010000 */
[----:B------:R-:W-:Y:S02]  /*5620*/  FADD.FTZ R0, R248, R0 ;  /* 0x00000000f8007221 */ /* 0x000fe40000010000 */
        /* <DEDUP_REMOVED lines=8> */
[----:B------:R-:W-:Y:S01]  /*56b0*/  HMMA.16816.F32 R124, R96, R126, R72 ;  /* 0x0000007e607c723c */ /* 0x000fe20000001848 */
[----:B------:R-:W2:Y:S01]  /*56c0*/  LDSM.16.MT88.4 R72, [R210+0x8800] ;  /* 0x00880000d248783b */ /* 0x000ea20000004200 */
[----:B------:R-:W-:Y:S02]  /*56d0*/  FADD.FTZ R2, R242, R2 ;  /* 0x00000002f2027221 */ /* 0x000fe40000010000 */
[----:B------:R-:W-:Y:S02]  /*56e0*/  FADD.FTZ R0, R246, R0 ;  /* 0x00000000f6007221 */ /* 0x000fe40000010000 */
[----:B------:R-:W-:Y:S02]  /*56f0*/  FADD.FTZ R2, R238, R2 ;  /* 0x00000002ee027221 */ /* 0x000fe40000010000 */
[----:B------:R-:W-:Y:S02]  /*5700*/  FADD.FTZ R0, R241, R0 ;  /* 0x00000000f1007221 */ /* 0x000fe40000010000 */
[----:B------:R-:W-:-:S02]  /*5710*/  FADD.FTZ R2, R237, R2 ;  /* 0x00000002ed027221 */ /* 0x000fc40000010000 */
[----:B------:R-:W-:Y:S02]  /*5720*/  FADD.FTZ R0, R240, R0 ;  /* 0x00000000f0007221 */ /* 0x000fe40000010000 */
[----:B------:R-:W-:Y:S02]  /*5730*/  FADD.FTZ R2, R236, R2 ;  /* 0x00000002ec027221 */ /* 0x000fe40000010000 */
[----:B------:R-:W-:Y:S02]  /*5740*/  FADD.FTZ R3, R239, R0 ;  /* 0x00000000ef037221 */ /* 0x000fe40000010000 */
[----:B------:R-:W-:-:S05]  /*5750*/  FADD.FTZ R0, R227, R2 ;  /* 0x00000002e3007221 */ /* 0x000fca0000010000 */
[----:B------:R3:W-:Y:S04]  /*5760*/  STL [R1+0x8], R0 ;  /* 0x0000080001007387 */ /* 0x0007e80000100800 */
[----:B------:R3:W-:Y:S01]  /*5770*/  STL [R1+0x4], R3 ;  /* 0x0000040301007387 */ /* 0x0007e20000100800 */
[----:B------:R-:W-:Y:S01]  /*5780*/  ISETP.GE.AND P0, PT, R226, 0x3, PT ;  /* 0x00000003e200780c */ /* 0x000fe20003f06270 */
[C---:B------:R-:W-:Y:S01]  /*5790*/  HMMA.16816.F32 R112, R96.reuse, R116, R112 ;  /* 0x000000746070723c */ /* 0x040fe20000001870 */
[----:B------:R-:W-:Y:S07]  /*57a0*/  BSSY B0, `(.L_x_1087) ;  /* 0x000003d000007945 */ /* 0x000fee0003800000 */
[C---:B------:R-:W-:Y:S08]  /*57b0*/  HMMA.16816.F32 R116, R96.reuse, R118, R52 ;  /* 0x000000766074723c */ /* 0x040ff00000001834 */
[C---:B-1----:R-:W-:Y:S08]  /*57c0*/  HMMA.16816.F32 R128, R96.reuse, R132, R128 ;  /* 0x000000846080723c */ /* 0x042ff00000001880 */
[C---:B------:R-:W-:Y:S08]  /*57d0*/  HMMA.16816.F32 R52, R96.reuse, R56, R68 ;  /* 0x000000386034723c */ /* 0x040ff00000001844 */
        /* <DEDUP_REMOVED lines=12> */
[----:B------:R-:W-:Y:S07]  /*58a0*/  @!UPT UIADD3 URZ, URZ, URZ, URZ ;  /* 0x0000003f3f3ff290 */ /* 0x000fee000fffe03f */
[----:B------:R-:W-:Y:S11]  /*58b0*/  @!P0 BRA `(.L_x_1088) ;  /* 0x000002b000008947 */ /* 0x000ff60003800000 */
[----:B---3--:R-:W2:Y:S04]  /*58c0*/  LDL.LU.64 R146, [R1+0x68] ;  /* 0x0000680001927983 */ /* 0x008ea80000300a00 */
[----:B------:R-:W3:Y:S04]  /*58d0*/  LDL.64 R218, [R1+0x10] ;  /* 0x0000100001da7983 */ /* 0x000ee80000100a00 */
[----:B------:R-:W4:Y:S04]  /*58e0*/  LDL R224, [R1+0xc] ;  /* 0x00000c0001e07983 */ /* 0x000f280000100800 */
[----:B------:R-:W5:Y:S04]  /*58f0*/  LDL R215, [R1+0x18] ;  /* 0x0000180001d77983 */ /* 0x000f680000100800 */
[----:B------:R-:W5:Y:S01]  /*5900*/  LDL R217, [R1+0x1c] ;  /* 0x00001c0001d97983 */ /* 0x000f620000100800 */
[----:B------:R-:W-:Y:S01]  /*5910*/  IADD3 R0, R226, -0x3, RZ ;  /* 0xfffffffde2007810 */ /* 0x000fe20007ffe0ff */
[----:B------:R-:W-:-:S02]  /*5920*/  IMAD.MOV.U32 R205, RZ, RZ, c[0x0][0x1e0] ;  /* 0x00007800ffcd7624 */ /* 0x000fc400078e00ff */
[----:B------:R-:W-:Y:S01]  /*5930*/  IMAD.MOV.U32 R223, RZ, RZ, 0x6 ;  /* 0x00000006ffdf7424 */ /* 0x000fe200078e00ff */
[----:B------:R-:W-:Y:S01]  /*5940*/  SHF.R.S32.HI R2, RZ, 0x1f, R0 ;  /* 0x0000001fff027819 */ /* 0x000fe20000011400 */
[----:B------:R-:W-:-:S03]  /*5950*/  IMAD.WIDE.U32 R4, R0, c[0x0][0x1e0], RZ ;  /* 0x0000780000047a25 */ /* 0x000fc600078e00ff */
[C---:B------:R-:W-:Y:S01]  /*5960*/  SHF.L.U64.HI R7, R205.reuse, R223, c[0x0][0x1e4] ;  /* 0x00007900cd077619 */ /* 0x040fe200000102df */
[----:B------:R-:W-:Y:S02]  /*5970*/  IMAD R2, R2, c[0x0][0x1e0], RZ ;  /* 0x0000780002027a24 */ /* 0x000fe400078e02ff */
[----:B------:R-:W-:Y:S02]  /*5980*/  IMAD.SHL.U32 R6, R205, 0x40, RZ ;  /* 0x00000040cd067824 */ /* 0x000fe400078e00ff */
[----:B------:R-:W-:-:S04]  /*5990*/  IMAD R0, R0, c[0x0][0x1e4], R2 ;  /* 0x0000790000007a24 */ /* 0x000fc800078e0202 */
[----:B------:R-:W-:-:S04]  /*59a0*/  IMAD.IADD R0, R5, 0x1, R0 ;  /* 0x0000000105007824 */ /* 0x000fc800078e0200 */
[----:B------:R-:W-:Y:S02]  /*59b0*/  IMAD R0, R0, 0x60, RZ ;  /* 0x0000006000007824 */ /* 0x000fe400078e02ff */
[----:B--2---:R-:W-:-:S04]  /*59c0*/  IMAD.WIDE.U32 R4, R4, 0x60, R146 ;  /* 0x0000006004047825 */ /* 0x004fc800078e0092 */
[----:B------:R-:W-:Y:S01]  /*59d0*/  IMAD.IADD R0, R5, 0x1, R0 ;  /* 0x0000000105007824 */ /* 0x000fe200078e0200 */
[----:B------:R-:W-:Y:S02]  /*59e0*/  LEA R2, P4, R4, c[0x0][0x1c8], 0x1 ;  /* 0x0000720004027a11 */ /* 0x000fe400078808ff */
[----:B---3--:R-:W-:Y:S02]  /*59f0*/  ISETP.GE.AND P3, PT, R218, c[0x0][0x1d4], PT ;  /* 0x00007500da007a0c */ /* 0x008fe40003f66270 */
[----:B----4-:R-:W-:Y:S02]  /*5a00*/  ISETP.GE.AND P1, PT, R224, c[0x0][0x1d4], PT ;  /* 0x00007500e0007a0c */ /* 0x010fe40003f26270 */
[----:B------:R-:W-:Y:S02]  /*5a10*/  LEA.HI.X R3, R4, c[0x0][0x1cc], R0, 0x1, P4 ;  /* 0x0000730004037a11 */ /* 0x000fe400020f0c00 */
[----:B-----5:R-:W-:Y:S02]  /*5a20*/  ISETP.GE.AND P0, PT, R215, c[0x0][0x1d4], PT ;  /* 0x00007500d7007a0c */ /* 0x020fe40003f06270 */
[----:B------:R-:W-:-:S02]  /*5a30*/  IADD3 R10, P6, P5, R6, 0x80, R2 ;  /* 0x00000080060a7810 */ /* 0x000fc40007dde002 */
[-C--:B------:R-:W-:Y:S02]  /*5a40*/  IADD3 R4, P4, R2, R6.reuse, RZ ;  /* 0x0000000602047210 */ /* 0x080fe40007f9e0ff */
        /* <DEDUP_REMOVED lines=18> */
.L_x_1088:
[----:B---3--:R-:W-:Y:S05]  /*5b70*/  BSYNC B0 ;  /* 0x0000000000007941 */ /* 0x008fea0003800000 */
.L_x_1087:
[----:B------:R-:W2:Y:S01]  /*5b80*/  LDL R0, [R1+0x5c] ;  /* 0x00005c0001007983 */ /* 0x000ea20000100800 */
[----:B-1----:R-:W-:Y:S01]  /*5b90*/  IMAD.MOV.U32 R3, RZ, RZ, c[0x0][0x168] ;  /* 0x00005a00ff037624 */ /* 0x002fe200078e00ff */
[----:B------:R-:W-:Y:S01]  /*5ba0*/  IADD3 R216, R226, -0x2, RZ ;  /* 0xfffffffee2d87810 */ /* 0x000fe20007ffe0ff */
[----:B------:R-:W-:Y:S01]  /*5bb0*/  IMAD.MOV.U32 R204, RZ, RZ, 0x1 ;  /* 0x00000001ffcc7424 */ /* 0x000fe200078e00ff */
[----:B------:R-:W0:Y:S01]  /*5bc0*/  LDGDEPBAR ;  /* 0x00000000000079af */ /* 0x000e220000000000 */
[----:B--2---:R-:W-:-:S05]  /*5bd0*/  @P2 IMAD.HI.U32 R2, R0, c[0x0][0x2c8], RZ ;  /* 0x0000b20000022a27 */ /* 0x004fca00078e00ff */
[----:B------:R-:W-:-:S04]  /*5be0*/  @P2 SHF.R.U32.HI R0, RZ, c[0x0][0x2cc], R2 ;  /* 0x0000b300ff002a19 */ /* 0x000fc80000011602 */
[----:B------:R-:W-:-:S05]  /*5bf0*/  IADD3 R0, R0, c[0x0][0x1d0], -R3 ;  /* 0x0000740000007a10 */ /* 0x000fca0007ffe803 */
[----:B------:R-:W-:-:S05]  /*5c00*/  IMAD.HI R0, R0, 0x2aaaaaab, RZ ;  /* 0x2aaaaaab00007827 */ /* 0x000fca00078e02ff */
[----:B------:R-:W-:-:S04]  /*5c10*/  SHF.R.U32.HI R2, RZ, 0x1f, R0 ;  /* 0x0000001fff027819 */ /* 0x000fc80000011600 */
[----:B------:R-:W-:-:S04]  /*5c20*/  LEA.HI.SX32 R0, R0, R2, 0x1c ;  /* 0x0000000200007211 */ /* 0x000fc800078fe2ff */
[----:B------:R-:W-:-:S04]  /*5c30*/  IMNMX R3, RZ, R0, !PT ;  /* 0x00000000ff037217 */ /* 0x000fc80007800200 */
[----:B------:R-:W-:Y:S01]  /*5c40*/  ISETP.GE.AND P0, PT, R216, R3, PT ;  /* 0x00000003d800720c */ /* 0x000fe20003f06270 */
[----:B------:R1:W-:Y:S04]  /*5c50*/  STL [R1+0x20], R3 ;  /* 0x0000200301007387 */ /* 0x0003e80000100800 */
[----:B------:R1:W-:Y:S08]  /*5c60*/  STL [R1], RZ ;  /* 0x000000ff01007387 */ /* 0x0003f00000100800 */
[----:B------:R-:W-:Y:S05]  /*5c70*/  @!P0 BRA `(.L_x_1089) ;  /* 0x000040d000008947 */ /* 0x000fea0003800000 */
[----:B------:R-:W2:Y:S01]  /*5c80*/  LDL R4, [R1+0x30] ;  /* 0x0000300001047983 */ /* 0x000ea20000100800 */
[----:B-1----:R-:W-:Y:S01]  /*5c90*/  IMAD.MOV.U32 R3, RZ, RZ, R144 ;  /* 0x000000ffff037224 */ /* 0x002fe200078e0090 */
[----:B------:R-:W-:Y:S01]  /*5ca0*/  MOV R238, R216 ;  /* 0x000000d800ee7202 */ /* 0x000fe20000000f00 */
[----:B------:R-:W-:Y:S01]  /*5cb0*/  IMAD.MOV.U32 R2, RZ, RZ, R145 ;  /* 0x000000ffff027224 */ /* 0x000fe200078e0091 */
[----:B------:R1:W-:Y:S01]  /*5cc0*/  STL [R1], RZ ;  /* 0x000000ff01007387 */ /* 0x0003e20000100800 */
[----:B------:R-:W-:Y:S01]  /*5cd0*/  MOV R204, 0x1 ;  /* 0x0000000100cc7802 */ /* 0x000fe20000000f00 */
[----:B--2---:R-:W-:-:S05]  /*5ce0*/  @P2 IMAD.HI.U32 R0, R4, c[0x0][0x2c8], RZ ;  /* 0x0000b20004002a27 */ /* 0x004fca00078e00ff */
[----:B------:R-:W-:-:S05]  /*5cf0*/  @P2 SHF.R.U32.HI R0, RZ, c[0x0][0x2cc], R0 ;  /* 0x0000b300ff002a19 */ /* 0x000fca0000011600 */
[----:B------:R1:W-:Y:S02]  /*5d00*/  @P2 STL [R1+0x24], R0 ;  /* 0x0000240001002387 */ /* 0x0003e40000100800 */
.L_x_1090:
[----:B------:R-:W-:Y:S04]  /*5d10*/  DEPBAR.LE SB0, 0x2 ;  /* 0x000080800000791a */ /* 0x000fe80000000000 */
[----:B------:R-:W-:Y:S01]  /*5d20*/  WARPSYNC 0xffffffff ;  /* 0xffffffff00007948 */ /* 0x000fe20003800000 */
[----:B------:R-:W-:Y:S01]  /*5d30*/  BAR.SYNC.DEFER_BLOCKING 0x0 ;  /* 0x0000000000007b1d */ /* 0x000fe20000010000 */
[----:B------:R-:W-:Y:S01]  /*5d40*/  IMAD R205, R204, 0x9000, RZ ;  /* 0x00009000cccd7824 */ /* 0x000fe200078e02ff */
[C---:B------:R-:W-:Y:S02]  /*5d50*/  ISETP.GE.AND P5, PT, R238.reuse, 0x1, PT ;  /* 0x00000001ee00780c */ /* 0x040fe40003fa6270 */
[----:B------:R-:W-:Y:S01]  /*5d60*/  IADD3 R216, R238, -0x1, RZ ;  /* 0xffffffffeed87810 */ /* 0x000fe20007ffe0ff */
[----:B-1----:R-:W-:Y:S04]  /*5d70*/  IMAD.IADD R0, R209, 0x1, R205 ;  /* 0x00000001d1007824 */ /* 0x002fe800078e02cd */
[----:B------:R-:W-:Y:S06]  /*5d80*/  IMAD.IADD R200, R208, 0x1, R0 ;  /* 0x00000001d0c87824 */ /* 0x000fec00078e0200 */
[----:B------:R-:W-:Y:S01]  /*5d90*/  @P5 IMAD.WIDE.U32 R202, R216, c[0x0][0x208], RZ ;  /* 0x00008200d8ca5a25 */ /* 0x000fe200078e00ff */
[----:B------:R-:W1:Y:S08]  /*5da0*/  LDSM.16.M88.4 R8, [R0] ;  /* 0x000000000008783b */ /* 0x000e700000000200 */
[----:B------:R-:W2:Y:S08]  /*5db0*/  LDSM.16.M88.4 R16, [R0+0x800] ;  /* 0x000800000010783b */ /* 0x000eb00000000200 */
[----:B------:R-:W3:Y:S08]  /*5dc0*/  LDSM.16.M88.4 R24, [R0+0x1000] ;  /* 0x001000000018783b */ /* 0x000ef00000000200 */
[----:B------:R-:W4:Y:S06]  /*5dd0*/  LDL.64 R218, [R1+0x38] ;  /* 0x0000380001da7983 */ /* 0x000f2c0000100a00 */
[----:B------:R-:W5:Y:S08]  /*5de0*/  LDSM.16.M88.4 R32, [R0+0x1800] ;  /* 0x001800000020783b */ /* 0x000f700000000200 */
[----:B------:R-:W4:Y:S01]  /*5df0*/  LDL R215, [R1+0x48] ;  /* 0x0000480001d77983 */ /* 0x000f220000100800 */
[C---:B-1----:R-:W-:Y:S03]  /*5e00*/  HMMA.16816.F32 R4, R152.reuse, R8, RZ ;  /* 0x000000089804723c */ /* 0x042fe600000018ff */
[----:B------:R-:W1:Y:S05]  /*5e10*/  LDSM.16.M88.4 R40, [R0+0x2000] ;  /* 0x002000000028783b */ /* 0x000e6a0000000200 */
[C---:B------:R-:W-:Y:S03]  /*5e20*/  HMMA.16816.F32 R8, R152.reuse, R10, RZ ;  /* 0x0000000a9808723c */ /* 0x040fe600000018ff */
[----:B------:R-:W4:Y:S04]  /*5e30*/  LDL R201, [R1+0x2c] ;  /* 0x00002c0001c97983 */ /* 0x000f280000100800 */
[----:B------:R-:W1:Y:S01]  /*5e40*/  LDSM.16.M88.4 R48, [R0+0x2800] ;  /* 0x002800000030783b */ /* 0x000e620000000200 */
[C---:B--2---:R-:W-:Y:S07]  /*5e50*/  HMMA.16816.F32 R12, R152.reuse, R16, RZ ;  /* 0x00000010980c723c */ /* 0x044fee00000018ff */
[----:B------:R-:W2:Y:S01]  /*5e60*/  LDL.LU R221, [R1] ;  /* 0x0000000001dd7983 */ /* 0x000ea20000300800 */
[C---:B------:R-:W-:Y:S03]  /*5e70*/  HMMA.16816.F32 R16, R152.reuse, R18, RZ ;  /* 0x000000129810723c */ /* 0x040fe600000018ff */
[----:B------:R-:W1:Y:S05]  /*5e80*/  LDSM.16.M88.4 R144, [R200] ;  /* 0x00000000c890783b */ /* 0x000e6a0000000200 */
[C---:B---3--:R-:W-:Y:S03]  /*5e90*/  HMMA.16816.F32 R20, R152.reuse, R24, RZ ;  /* 0x000000189814723c */ /* 0x048fe600000018ff */
[----:B------:R-:W3:Y:S05]  /*5ea0*/  LDL.64 R228, [R1+0x10] ;  /* 0x0000100001e47983 */ /* 0x000eea0000100a00 */
[C---:B------:R-:W-:Y:S01]  /*5eb0*/  HMMA.16816.F32 R24, R152.reuse, R26, RZ ;  /* 0x0000001a9818723c */ /* 0x040fe200000018ff */
[----:B------:R-:W2:Y:S04]  /*5ec0*/  LDL R226, [R1+0xc] ;  /* 0x00000c0001e27983 */ /* 0x000ea80000100800 */
[----:B------:R-:W4:Y:S03]  /*5ed0*/  LDL R217, [R1+0x18] ;  /* 0x0000180001d97983 */ /* 0x000f260000100800 */
[C---:B-----5:R-:W-:Y:S08]  /*5ee0*/  HMMA.16816.F32 R28, R152.reuse, R32, RZ ;  /* 0x00000020981c723c */ /* 0x060ff000000018ff */
[C---:B------:R-:W-:Y:S08]  /*5ef0*/  HMMA.16816.F32 R32, R152.reuse, R34, RZ ;  /* 0x000000229820723c */ /* 0x040ff000000018ff */
[C---:B-1----:R-:W-:Y:S08]  /*5f00*/  HMMA.16816.F32 R36, R152.reuse, R40, RZ ;  /* 0x000000289824723c */ /* 0x042ff000000018ff */
[C---:B------:R-:W-:Y:S08]  /*5f10*/  HMMA.16816.F32 R40, R152.reuse, R42, RZ ;  /* 0x0000002a9828723c */ /* 0x040ff000000018ff */
[C---:B------:R-:W-:Y:S08]  /*5f20*/  HMMA.16816.F32 R44, R152.reuse, R48, RZ ;  /* 0x00000030982c723c */ /* 0x040ff000000018ff */
[----:B------:R-:W-:Y:S08]  /*5f30*/  HMMA.16816.F32 R48, R152, R50, RZ ;  /* 0x000000329830723c */ /* 0x000ff000000018ff */
[C---:B------:R-:W-:Y:S08]  /*5f40*/  HMMA.16816.F32 R4, R156.reuse, R144, R4 ;  /* 0x000000909c04723c */ /* 0x040ff00000001804 */
[C---:B------:R-:W-:Y:S01]  /*5f50*/  HMMA.16816.F32 R8, R156.reuse, R146, R8 ;  /* 0x000000929c08723c */ /* 0x040fe20000001808 */
[----:B------:R-:W1:Y:S07]  /*5f60*/  LDSM.16.M88.4 R144, [R200+0x800] ;  /* 0x00080000c890783b */ /* 0x000e6e0000000200 */
[C---:B-1----:R-:W-:Y:S08]  /*5f70*/  HMMA.16816.F32 R12, R156.reuse, R144, R12 ;  /* 0x000000909c0c723c */ /* 0x042ff0000000180c */
        /* <DEDUP_REMOVED lines=10> */
[----:B------:R-:W1:Y:S02]  /*6020*/  LDSM.16.M88.4 R144, [R200+0x2800] ;  /* 0x00280000c890783b */ /* 0x000e640000000200 */
[----:B---3--:R-:W-:Y:S05]  /*6030*/  @P5 ISETP.GE.AND P3, PT, R228, c[0x0][0x1d4], PT ;  /* 0x00007500e4005a0c */ /* 0x008fea0003f66270 */
[C---:B-1----:R-:W-:Y:S03]  /*6040*/  HMMA.16816.F32 R44, R156.reuse, R144, R44 ;  /* 0x000000909c2c723c */ /* 0x042fe6000000182c */
[----:B--2---:R-:W-:Y:S02]  /*6050*/  @P5 ISETP.GE.AND P1, PT, R226, c[0x0][0x1d4], PT ;  /* 0x00007500e2005a0c */ /* 0x004fe40003f26270 */
[----:B----4-:R-:W-:Y:S02]  /*6060*/  @P5 ISETP.GE.AND P0, PT, R217, c[0x0][0x1d4], PT ;  /* 0x00007500d9005a0c */ /* 0x010fe40003f06270 */
[----:B------:R-:W-:Y:S01]  /*6070*/  @P5 SHF.R.S32.HI R144, RZ, 0x1f, R216 ;  /* 0x0000001fff905819 */ /* 0x000fe200000114d8 */
[----:B------:R-:W-:Y:S04]  /*6080*/  HMMA.16816.F32 R48, R156, R146, R48 ;  /* 0x000000929c30723c */ /* 0x000fe80000001830 */
[----:B------:R-:W-:Y:S03]  /*6090*/  @P5 IMAD R144, R144, c[0x0][0x208], RZ ;  /* 0x0000820090905a24 */ /* 0x000fe600078e02ff */
[----:B------:R-:W-:Y:S01]  /*60a0*/  @P5 MOV R147, R215 ;  /* 0x000000d700935202 */ /* 0x000fe20000000f00 */
[----:B------:R-:W-:Y:S02]  /*60b0*/  @P5 IMAD R144, R216, c[0x0][0x20c], R144 ;  /* 0x00008300d8905a24 */ /* 0x000fe400078e0290 */
[----:B------:R-:W2:Y:S02]  /*60c0*/  LDL R216, [R1+0x58] ;  /* 0x0000580001d87983 */ /* 0x000ea40000100800 */
[----:B------:R-:W-:Y:S01]  /*60d0*/  @P5 IMAD.MOV.U32 R146, RZ, RZ, R218 ;  /* 0x000000ffff925224 */ /* 0x000fe200078e00da */
[----:B------:R-:W-:Y:S01]  /*60e0*/  @P5 IADD3 R144, R203, R144, RZ ;  /* 0x00000090cb905210 */ /* 0x000fe20007ffe0ff */
[----:B------:R-:W-:Y:S01]  /*60f0*/  @P5 IMAD R215, R221, 0x9000, R201 ;  /* 0x00009000ddd75824 */ /* 0x000fe200078e02c9 */
[----:B------:R-:W3:Y:S01]  /*6100*/  LDL R218, [R1+0x24] ;  /* 0x0000240001da7983 */ /* 0x000ee20000100800 */
[----:B------:R-:W-:Y:S01]  /*6110*/  @P5 IMAD.WIDE.U32 R146, R202, 0x60, R146 ;  /* 0x00000060ca925825 */ /* 0x000fe200078e0092 */
[----:B------:R-:W-:Y:S03]  /*6120*/  @P5 MOV R202, c[0x0][0x208] ;  /* 0x0000820000ca5a02 */ /* 0x000fe60000000f00 */
[----:B------:R-:W-:Y:S01]  /*6130*/  @P5 IMAD R145, R144, 0x60, RZ ;  /* 0x0000006090915824 */ /* 0x000fe200078e02ff */
[----:B------:R-:W-:Y:S01]  /*6140*/  @P5 LEA R144, P4, R146, c[0x0][0x1f8], 0x1 ;  /* 0x00007e0092905a11 */ /* 0x000fe200078808ff */
[----:B------:R-:W-:Y:S02]  /*6150*/  IMAD.IADD R201, R206, 0x1, R0 ;  /* 0x00000001cec97824 */ /* 0x000fe400078e0200 */
[----:B------:R-:W-:Y:S05]  /*6160*/  @P5 IMAD.IADD R145, R147, 0x1, R145 ;  /* 0x0000000193915824 */ /* 0x000fea00078e0291 */
[----:B------:R-:W-:Y:S01]  /*6170*/  @P5 LEA.HI.X R145, R146, c[0x0][0x1fc], R145, 0x1, P4 ;  /* 0x00007f0092915a11 */ /* 0x000fe200020f0c91 */
[----:B------:R-:W-:Y:S04]  /*6180*/  @P5 IMAD.MOV.U32 R146, RZ, RZ, 0x6 ;  /* 0x00000006ff925424 */ /* 0x000fe800078e00ff */
[----:B------:R-:W-:Y:S01]  /*6190*/  @!PT LDS RZ, [RZ] ;  /* 0x00000000fffff984 */ /* 0x000fe20000000800 */
[----:B------:R-:W-:Y:S01]  /*61a0*/  @!PT LDS RZ, [RZ] ;  /* 0x00000000fffff984 */ /* 0x000fe20000000800 */
[----:B------:R-:W-:Y:S01]  /*61b0*/  @!PT LDS RZ, [RZ] ;  /* 0x00000000fffff984 */ /* 0x000fe20000000800 */
[----:B------:R1:W-:Y:S01]  /*61c0*/  @P5 LDGSTS.E.BYPASS.LTC128B.128 [R215], [R144.64], !P3 ;  /* 0x0000000090d75fae */ /* 0x0003e2000d901d46 */
[C---:B------:R-:W-:Y:S02]  /*61d0*/  @P5 SHF.L.U64.HI R146, R202.reuse, R146, c[0x0][0x20c] ;  /* 0x00008300ca925619 */ /* 0x040fe40000010292 */
[----:B------:R-:W-:Y:S05]  /*61e0*/  @P5 SHF.L.U32 R202, R202, 0x6, RZ ;  /* 0x00000006caca5819 */ /* 0x000fea00000006ff */
[----:B------:R1:W-:Y:S08]  /*61f0*/  @P5 LDGSTS.E.BYPASS.LTC128B.128 [R215+0x3000], [R144.64+0x80], !P1 ;  /* 0x0300008090d75fae */ /* 0x0003f0000c901d46 */
[----:B------:R1:W-:Y:S02]  /*6200*/  @P5 LDGSTS.E.BYPASS.LTC128B.128 [R215+0x6000], [R144.64+0x100], !P0 ;  /* 0x0600010090d75fae */ /* 0x0003e4000c101d46 */
[----:B-1----:R-:W-:Y:S05]  /*6210*/  @P5 IADD3 R144, P4, R202, R144, RZ ;  /* 0x00000090ca905210 */ /* 0x002fea0007f9e0ff */
        /* <DEDUP_REMOVED lines=8> */
[----:B------:R4:W-:Y:S08]  /*62a0*/  @P5 LDGSTS.E.BYPASS.LTC128B.128 [R215+0x8000], [R202.64+0x100], !P0 ;  /* 0x08000100cad75fae */ /* 0x0009f0000c101d46 */
[----:B-1----:R-:W1:Y:S08]  /*62b0*/  LDSM.16.M88.4 R144, [R201] ;  /* 0x00000000c990783b */ /* 0x002e700000000200 */
[----:B------:R-:W0:Y:S01]  /*62c0*/  LDGDEPBAR ;  /* 0x00000000000079af */ /* 0x000e220000000000 */
[----:B----4-:R-:W-:Y:S02]  /*62d0*/  IADD3 R203, R206, R200, RZ ;  /* 0x000000c8cecb7210 */ /* 0x010fe40007ffe0ff */
[----:B------:R-:W-:Y:S01]  /*62e0*/  IADD3 R202, R208, R0, R206 ;  /* 0x00000000d0ca7210 */ /* 0x000fe20007ffe0ce */
        /* <DEDUP_REMOVED lines=16> */
[----:B------:R-:W-:Y:S01]  /*63f0*/  HMMA.16816.F32 R48, R160, R146, R48 ;  /* 0x00000092a030723c */ /* 0x000fe20000001830 */
[----:B------:R-:W1:Y:S07]  /*6400*/  LDSM.16.M88.4 R144, [R203] ;  /* 0x00000000cb90783b */ /* 0x000e6e0000000200 */
        /* <DEDUP_REMOVED lines=104> */
[----:B------:R1:W4:Y:S08]  /*6a90*/  LDSM.16.M88.4 R144, [R0+0x8800] ;  /* 0x008800000090783b */ /* 0x0003300000000200 */
[----:B-1----:R1:W3:Y:S01]  /*6aa0*/  LDL R0, [R1+0x30] ;  /* 0x0000300001007983 */ /* 0x0022e20000100800 */
[C---:B----4-:R-:W-:Y:S08]  /*6ab0*/  HMMA.16816.F32 R44, R184.reuse, R144, R44 ;  /* 0x00000090b82c723c */ /* 0x050ff0000000182c */
[----:B------:R-:W-:Y:S01]  /*6ac0*/  HMMA.16816.F32 R48, R184, R146, R48 ;  /* 0x00000092b830723c */ /* 0x000fe20000001830 */
[----:B------:R-:W4:Y:S07]  /*6ad0*/  LDSM.16.M88.4 R144, [R200+0x6000] ;  /* 0x00600000c890783b */ /* 0x000f2e0000000200 */
[C---:B----4-:R-:W-:Y:S08]  /*6ae0*/  HMMA.16816.F32 R4, R188.reuse, R144, R4 ;  /* 0x00000090bc04723c */ /* 0x050ff00000001804 */
[C---:B------:R-:W-:Y:S01]  /*6af0*/  HMMA.16816.F32 R8, R188.reuse, R146, R8 ;  /* 0x00000092bc08723c */ /* 0x040fe20000001808 */
        /* <DEDUP_REMOVED lines=12> */
[----:B------:R-:W4:Y:S03]  /*6bc0*/  LDSM.16.M88.4 R144, [R200+0x8800] ;  /* 0x00880000c890783b */ /* 0x000f260000000200 */
[----:B---3--:R-:W-:Y:S04]  /*6bd0*/  @P2 IMAD.MOV.U32 R0, RZ, RZ, R218 ;  /* 0x000000ffff002224 */ /* 0x008fe800078e00da */
[C---:B----4-:R-:W-:Y:S08]  /*6be0*/  HMMA.16816.F32 R44, R188.reuse, R144, R44 ;  /* 0x00000090bc2c723c */ /* 0x050ff0000000182c */
[----:B------:R-:W-:Y:S01]  /*6bf0*/  HMMA.16816.F32 R48, R188, R146, R48 ;  /* 0x00000092bc30723c */ /* 0x000fe20000001830 */
[----:B------:R-:W3:Y:S07]  /*6c00*/  LDSM.16.M88.4 R144, [R201+0x6000] ;  /* 0x00600000c990783b */ /* 0x000eee0000000200 */
        /* <DEDUP_REMOVED lines=29> */
[----:B------:R-:W3:Y:S08]  /*6de0*/  LDSM.16.M88.4 R144, [R202+0x8000] ;  /* 0x00800000ca90783b */ /* 0x000ef00000000200 */
[----:B------:R-:W4:Y:S01]  /*6df0*/  LDSM.16.M88.4 R200, [R202+0x8800] ;  /* 0x00880000cac8783b */ /* 0x000f220000000200 */
[----:B------:R-:W-:Y:S07]  /*6e00*/  DEPBAR.LE SB0, 0x2 ;  /* 0x000080800000791a */ /* 0x000fee0000000000 */
[----:B------:R-:W-:Y:S01]  /*6e10*/  BAR.SYNC.DEFER_BLOCKING 0x0 ;  /* 0x0000000000007b1d */ /* 0x000fe20000010000 */
[C---:B---3--:R-:W-:Y:S07]  /*6e20*/  HMMA.16816.F32 R36, R196.reuse, R144, R36 ;  /* 0x00000090c424723c */ /* 0x048fee0000001824 */
[----:B------:R-:W-:Y:S01]  /*6e30*/  SHFL.IDX PT, R145, R0, 0x1, 0x1c1f ;  /* 0x003c1f0000917f89 */ /* 0x000fe200000e0000 */
[----:B------:R-:W-:Y:S01]  /*6e40*/  IMAD R144, R238, -0x60, RZ ;  /* 0xffffffa0ee907824 */ /* 0x000fe200078e02ff */
[C---:B------:R-:W-:Y:S06]  /*6e50*/  HMMA.16816.F32 R40, R196.reuse, R146, R40 ;  /* 0x00000092c428723c */ /* 0x040fec0000001828 */
[----:B------:R-:W3:Y:S01]  /*6e60*/  SHFL.IDX PT, R146, R0, RZ, 0x1c1f ;  /* 0x001c1fff00927589 */ /* 0x000ee200000e0000 */
[----:B--2---:R-:W-:Y:S01]  /*6e70*/  IADD3 R144, -R216, 0x1, R144 ;  /* 0x00000001d8907810 */ /* 0x004fe20007ffe190 */
[C---:B----4-:R-:W-:Y:S04]  /*6e80*/  HMMA.16816.F32 R44, R196.reuse, R200, R44 ;  /* 0x000000c8c42c723c */ /* 0x050fe8000000182c */
[----:B------:R-:W-:Y:S04]  /*6e90*/  IADD3 R144, R144, c[0x0][0x1d0], RZ ;  /* 0x0000740090907a10 */ /* 0x000fe80007ffe0ff */
[----:B------:R-:W-:Y:S04]  /*6ea0*/  HMMA.16816.F32 R48, R196, R202, R48 ;  /* 0x000000cac430723c */ /* 0x000fe80000001830 */
[----:B------:R-:W-:Y:S04]  /*6eb0*/  IADD3 R144, R144, -c[0x0][0x168], RZ ;  /* 0x80005a0090907a10 */ /* 0x000fe80007ffe0ff */
[C---:B---3--:R-:W-:Y:S01]  /*6ec0*/  IADD3 R0, R144.reuse, R146, RZ ;  /* 0x0000009290007210 */ /* 0x048fe20007ffe0ff */
[----:B------:R-:W-:Y:S03]  /*6ed0*/  IMAD.IADD R144, R144, 0x1, R145 ;  /* 0x0000000190907824 */ /* 0x000fe600078e0291 */
[C---:B------:R-:W-:Y:S02]  /*6ee0*/  ISETP.GT.AND P4, PT, R0.reuse, RZ, PT ;  /* 0x000000ff0000720c */ /* 0x040fe40003f84270 */
[----:B------:R-:W-:Y:S02]  /*6ef0*/  ISETP.GT.AND P3, PT, R0, 0x1, PT ;  /* 0x000000010000780c */ /* 0x000fe40003f64270 */
[----:B------:R-:W-:Y:S02]  /*6f00*/  ISETP.GT.AND P1, PT, R144, RZ, PT ;  /* 0x000000ff9000720c */ /* 0x000fe40003f24270 */
[----:B------:R-:W-:Y:S02]  /*6f10*/  FSEL R4, R4, -INF , P4 ;  /* 0xff80000004047808 */ /* 0x000fe40002000000 */
[----:B------:R-:W-:Y:S02]  /*6f20*/  FSEL R6, R6, -INF , P1 ;  /* 0xff80000006067808 */ /* 0x000fe40000800000 */
[----:B------:R-:W-:Y:S02]  /*6f30*/  ISETP.GT.AND P1, PT, R144, 0x8, PT ;  /* 0x000000089000780c */ /* 0x000fe40003f24270 */
[----:B------:R-:W-:Y:S02]  /*6f40*/  FSEL R5, R5, -INF , P3 ;  /* 0xff80000005057808 */ /* 0x000fe40001800000 */
[----:B------:R-:W-:Y:S02]  /*6f50*/  FSEL R215, R10, -INF , P1 ;  /* 0xff8000000ad77808 */ /* 0x000fe40000800000 */
[----:B------:R-:W-:Y:S02]  /*6f60*/  FMNMX.FTZ R10, R4, R2, !PT ;  /* 0x00000002040a7209 */ /* 0x000fe40007810000 */
[----:B------:R-:W-:Y:S02]  /*6f70*/  ISETP.GT.AND P4, PT, R0, 0x8, PT ;  /* 0x000000080000780c */ /* 0x000fe40003f84270 */
[----:B------:R-:W-:Y:S02]  /*6f80*/  ISETP.GT.AND P0, PT, R144, 0x1, PT ;  /* 0x000000019000780c */ /* 0x000fe40003f04270 */
[----:B------:R-:W-:Y:S02]  /*6f90*/  ISETP.GT.AND P3, PT, R0, 0x9, PT ;  /* 0x000000090000780c */ /* 0x000fe40003f64270 */
[----:B------:R-:W-:Y:S02]  /*6fa0*/  FSEL R7, R7, -INF , P0 ;  /* 0xff80000007077808 */ /* 0x000fe40000000000 */
[----:B------:R-:W-:Y:S02]  /*6fb0*/  ISETP.GT.AND P0, PT, R144, 0x9, PT ;  /* 0x000000099000780c */ /* 0x000fe40003f04270 */
[----:B------:R-:W-:Y:S02]  /*6fc0*/  FSEL R8, R8, -INF , P4 ;  /* 0xff80000008087808 */ /* 0x000fe40002000000 */
        /* <DEDUP_REMOVED lines=12> */
[----:B------:R-:W-:Y:S02]  /*7090*/  FMNMX.FTZ R10, R218, R10, !PT ;  /* 0x0000000ada0a7209 */ /* 0x000fe40007810000 */
[----:B------:R-:W-:Y:S02]  /*70a0*/  ISETP.GT.AND P1, PT, R144, 0x10, PT ;  /* 0x000000109000780c */ /* 0x000fe40003f24270 */
[----:B------:R-:W-:Y:S02]  /*70b0*/  ISETP.GT.AND P4, PT, R0, 0x18, PT ;  /* 0x000000180000780c */ /* 0x000fe40003f84270 */
[----:B------:R-:W-:Y:S02]  /*70c0*/  FSEL R220, R14, -INF , P1 ;  /* 0xff8000000edc7808 */ /* 0x000fe40000800000 */
[----:B------:R-:W-:Y:S02]  /*70d0*/  ISETP.GT.AND P3, PT, R0, 0x19, PT ;  /* 0x000000190000780c */ /* 0x000fe40003f64270 */
[----:B------:R-:W-:Y:S02]  /*70e0*/  FSEL R224, R16, -INF , P4 ;  /* 0xff80000010e07808 */ /* 0x000fe40002000000 */
[----:B------:R-:W-:Y:S02]  /*70f0*/  ISETP.GT.AND P0, PT, R144, 0x11, PT ;  /* 0x000000119000780c */ /* 0x000fe40003f04270 */
[----:B------:R-:W-:Y:S02]  /*7100*/  FMNMX.FTZ R11, R216, R11, !PT ;  /* 0x0000000bd80b7209 */ /* 0x000fe40007810000 */
[----:B------:R-:W-:Y:S02]  /*7110*/  FMNMX.FTZ R10, R219, R10, !PT ;  /* 0x0000000adb0a7209 */ /* 0x000fe40007810000 */
[----:B------:R-:W-:Y:S02]  /*7120*/  MOV R14, R221 ;  /* 0x000000dd000e7202 */ /* 0x000fe40000000f00 */
[----:B------:R-:W-:Y:S02]  /*7130*/  FSEL R223, R17, -INF , P3 ;  /* 0xff80000011df7808 */ /* 0x000fe40001800000 */
[----:B------:R-:W-:Y:S01]  /*7140*/  FSEL R221, R15, -INF , P0 ;  /* 0xff8000000fdd7808 */ /* 0x000fe20000000000 */
[----:B------:R-:W-:Y:S01]  /*7150*/  IMAD.MOV.U32 R15, RZ, RZ, R226 ;  /* 0x000000ffff0f7224 */ /* 0x000fe200078e00e2 */
[----:B------:R-:W-:Y:S02]  /*7160*/  ISETP.GT.AND P1, PT, R144, 0x18, PT ;  /* 0x000000189000780c */ /* 0x000fe40003f24270 */
[----:B------:R-:W-:Y:S02]  /*7170*/  FMNMX.FTZ R10, R224, R10, !PT ;  /* 0x0000000ae00a7209 */ /* 0x000fe40007810000 */
[----:B------:R-:W-:Y:S02]  /*7180*/  ISETP.GT.AND P4, PT, R0, 0x20, PT ;  /* 0x000000200000780c */ /* 0x000fe40003f84270 */
[----:B------:R-:W-:Y:S02]  /*7190*/  FMNMX.FTZ R11, R220, R11, !PT ;  /* 0x0000000bdc0b7209 */ /* 0x000fe40007810000 */
[----:B------:R-:W-:Y:S02]  /*71a0*/  FMNMX.FTZ R10, R223, R10, !PT ;  /* 0x0000000adf0a7209 */ /* 0x000fe40007810000 */
[----:B------:R-:W-:Y:S01]  /*71b0*/  FSEL R222, R18, -INF , P1 ;  /* 0xff80000012de7808 */ /* 0x000fe20000800000 */
[----:B------:R-:W-:Y:S01]  /*71c0*/  IMAD.MOV.U32 R18, RZ, RZ, R228 ;  /* 0x000000ffff127224 */ /* 0x000fe200078e00e4 */
[----:B------:R-:W-:Y:S02]  /*71d0*/  ISETP.GT.AND P0, PT, R144, 0x19, PT ;  /* 0x000000199000780c */ /* 0x000fe40003f04270 */
[----:B------:R-:W-:Y:S02]  /*71e0*/  ISETP.GT.AND P3, PT, R0, 0x21, PT ;  /* 0x000000210000780c */ /* 0x000fe40003f64270 */
[----:B------:R-:W-:Y:S02]  /*71f0*/  FMNMX.FTZ R11, R221, R11, !PT ;  /* 0x0000000bdd0b7209 */ /* 0x000fe40007810000 */
[----:B------:R-:W-:Y:S02]  /*7200*/  FSEL R232, R20, -INF , P4 ;  /* 0xff80000014e87808 */ /* 0x000fe40002000000 */
[----:B------:R-:W-:Y:S02]  /*7210*/  FSEL R225, R19, -INF , P0 ;  /* 0xff80000013e17808 */ /* 0x000fe40000000000 */
[----:B------:R-:W-:Y:S02]  /*7220*/  ISETP.GT.AND P1, PT, R144, 0x20, PT ;  /* 0x000000209000780c */ /* 0x000fe40003f24270 */
[----:B------:R-:W-:Y:S02]  /*7230*/  FSEL R233, R21, -INF , P3 ;  /* 0xff80000015e97808 */ /* 0x000fe40001800000 */
[----:B------:R-:W-:Y:S02]  /*7240*/  FMNMX.FTZ R11, R222, R11, !PT ;  /* 0x0000000bde0b7209 */ /* 0x000fe40007810000 */
[----:B------:R-:W-:Y:S02]  /*7250*/  ISETP.GT.AND P4, PT, R0, 0x28, PT ;  /* 0x000000280000780c */ /* 0x000fe40003f84270 */
[----:B------:R-:W-:Y:S02]  /*7260*/  FMNMX.FTZ R10, R232, R10, !PT ;  /* 0x0000000ae80a7209 */ /* 0x000fe40007810000 */
[----:B------:R-:W-:Y:S02]  /*7270*/  FSEL R234, R22, -INF , P1 ;  /* 0xff80000016ea7808 */ /* 0x000fe40000800000 */
[----:B------:R-:W-:Y:S01]  /*7280*/  FSEL R237, R24, -INF , P4 ;  /* 0xff80000018ed7808 */ /* 0x000fe20002000000 */
[----:B------:R-:W2:Y:S01]  /*7290*/  LDL.LU R22, [R1+0x4] ;  /* 0x0000040001167983 */ /* 0x000ea20000300800 */
[----:B------:R-:W-:Y:S02]  /*72a0*/  FMNMX.FTZ R11, R225, R11, !PT ;  /* 0x0000000be10b7209 */ /* 0x000fe40007810000 */
[----:B------:R-:W-:Y:S02]  /*72b0*/  FMNMX.FTZ R10, R233, R10, !PT ;  /* 0x0000000ae90a7209 */ /* 0x000fe40007810000 */
[----:B------:R-:W-:Y:S02]  /*72c0*/  ISETP.GT.AND P0, PT, R144, 0x21, PT ;  /* 0x000000219000780c */ /* 0x000fe40003f04270 */
[----:B------:R-:W-:Y:S02]  /*72d0*/  ISETP.GT.AND P3, PT, R0, 0x29, PT ;  /* 0x000000290000780c */ /* 0x000fe40003f64270 */
[----:B------:R-:W-:Y:S02]  /*72e0*/  FSEL R235, R23, -INF , P0 ;  /* 0xff80000017eb7808 */ /* 0x000fe40000000000 */
[----:B------:R-:W-:Y:S02]  /*72f0*/  FSEL R240, R25, -INF , P3 ;  /* 0xff80000019f07808 */ /* 0x000fe40001800000 */
[----:B------:R-:W-:Y:S02]  /*7300*/  FMNMX.FTZ R10, R237, R10, !PT ;  /* 0x0000000aed0a7209 */ /* 0x000fe40007810000 */
[----:B------:R-:W-:Y:S02]  /*7310*/  ISETP.GT.AND P1, PT, R144, 0x28, PT ;  /* 0x000000289000780c */ /* 0x000fe40003f24270 */
[----:B------:R-:W-:Y:S02]  /*7320*/  ISETP.GT.AND P4, PT, R0, 0x30, PT ;  /* 0x000000300000780c */ /* 0x000fe40003f84270 */
[----:B------:R-:W-:Y:S02]  /*7330*/  FMNMX.FTZ R11, R234, R11, !PT ;  /* 0x0000000bea0b7209 */ /* 0x000fe40007810000 */
[----:B------:R-:W-:Y:S02]  /*7340*/  ISETP.GT.AND P0, PT, R144, 0x29, PT ;  /* 0x000000299000780c */ /* 0x000fe40003f04270 */
[----:B------:R-:W-:Y:S02]  /*7350*/  FSEL R241, R26, -INF , P1 ;  /* 0xff8000001af17808 */ /* 0x000fe40000800000 */
[----:B------:R-:W-:Y:S02]  /*7360*/  FSEL R245, R28, -INF , P4 ;  /* 0xff8000001cf57808 */ /* 0x000fe40002000000 */
[----:B------:R-:W-:Y:S02]  /*7370*/  FMNMX.FTZ R11, R235, R11, !PT ;  /* 0x0000000beb0b7209 */ /* 0x000fe40007810000 */
[----:B------:R-:W-:Y:S02]  /*7380*/  FMNMX.FTZ R10, R240, R10, !PT ;  /* 0x0000000af00a7209 */ /* 0x000fe40007810000 */
[----:B------:R-:W-:Y:S02]  /*7390*/  FSEL R246, R27, -INF , P0 ;  /* 0xff8000001bf67808 */ /* 0x000fe40000000000 */
[----:B------:R-:W-:Y:S02]  /*73a0*/  ISETP.GT.AND P3, PT, R0, 0x31, PT ;  /* 0x000000310000780c */ /* 0x000fe40003f64270 */
[C---:B------:R-:W-:Y:S02]  /*73b0*/  ISETP.GT.AND P1, PT, R144.reuse, 0x30, PT ;  /* 0x000000309000780c */ /* 0x040fe40003f24270 */
[----:B------:R-:W-:Y:S02]  /*73c0*/  ISETP.GT.AND P0, PT, R144, 0x31, PT ;  /* 0x000000319000780c */ /* 0x000fe40003f04270 */
[----:B------:R-:W-:Y:S02]  /*73d0*/  FSEL R244, R29, -INF , P3 ;  /* 0xff8000001df47808 */ /* 0x000fe40001800000 */
[C---:B------:R-:W-:Y:S02]  /*73e0*/  ISETP.GT.AND P3, PT, R0.reuse, 0x39, PT ;  /* 0x000000390000780c */ /* 0x040fe40003f64270 */
[----:B------:R-:W-:Y:S02]  /*73f0*/  ISETP.GT.AND P4, PT, R0, 0x38, PT ;  /* 0x000000380000780c */ /* 0x000fe40003f84270 */
[----:B------:R-:W-:Y:S02]  /*7400*/  FMNMX.FTZ R10, R245, R10, !PT ;  /* 0x0000000af50a7209 */ /* 0x000fe40007810000 */
[----:B------:R-:W-:Y:S02]  /*7410*/  FMNMX.FTZ R11, R241, R11, !PT ;  /* 0x0000000bf10b7209 */ /* 0x000fe40007810000 */
[----:B------:R-:W-:Y:S02]  /*7420*/  FSEL R30, R30, -INF , P1 ;  /* 0xff8000001e1e7808 */ /* 0x000fe40000800000 */
[----:B------:R-:W-:Y:S02]  /*7430*/  FSEL R12, R31, -INF , P0 ;  /* 0xff8000001f0c7808 */ /* 0x000fe40000000000 */
[C---:B------:R-:W-:Y:S02]  /*7440*/  ISETP.GT.AND P1, PT, R144.reuse, 0x38, PT ;  /* 0x000000389000780c */ /* 0x040fe40003f24270 */
[----:B------:R-:W-:Y:S02]  /*7450*/  ISETP.GT.AND P0, PT, R144, 0x39, PT ;  /* 0x000000399000780c */ /* 0x000fe40003f04270 */
[----:B------:R-:W-:Y:S02]  /*7460*/  FSEL R243, R32, -INF , P4 ;  /* 0xff80000020f37808 */ /* 0x000fe40002000000 */
[----:B------:R-:W-:Y:S02]  /*7470*/  FSEL R242, R33, -INF , P3 ;  /* 0xff80000021f27808 */ /* 0x000fe40001800000 */
[----:B------:R-:W-:Y:S02]  /*7480*/  ISETP.GT.AND P4, PT, R0, 0x40, PT ;  /* 0x000000400000780c */ /* 0x000fe40003f84270 */
[----:B------:R-:W-:Y:S02]  /*7490*/  FSEL R13, R34, -INF , P1 ;  /* 0xff800000220d7808 */ /* 0x000fe40000800000 */
[----:B------:R-:W-:Y:S02]  /*74a0*/  FSEL R16, R35, -INF , P0 ;  /* 0xff80000023107808 */ /* 0x000fe40000000000 */
[----:B------:R-:W-:Y:S02]  /*74b0*/  FMNMX.FTZ R10, R244, R10, !PT ;  /* 0x0000000af40a7209 */ /* 0x000fe40007810000 */
[----:B------:R-:W-:Y:S02]  /*74c0*/  ISETP.GT.AND P3, PT, R0, 0x41, PT ;  /* 0x000000410000780c */ /* 0x000fe40003f64270 */
[----:B------:R-:W-:Y:S02]  /*74d0*/  FMNMX.FTZ R11, R246, R11, !PT ;  /* 0x0000000bf60b7209 */ /* 0x000fe40007810000 */
[C---:B------:R-:W-:Y:S02]  /*74e0*/  ISETP.GT.AND P1, PT, R144.reuse, 0x40, PT ;  /* 0x000000409000780c */ /* 0x040fe40003f24270 */
[----:B------:R-:W-:Y:S02]  /*74f0*/  ISETP.GT.AND P0, PT, R144, 0x41, PT ;  /* 0x000000419000780c */ /* 0x000fe40003f04270 */
[----:B------:R-:W-:Y:S02]  /*7500*/  FSEL R239, R36, -INF , P4 ;  /* 0xff80000024ef7808 */ /* 0x000fe40002000000 */
[----:B------:R-:W-:Y:S02]  /*7510*/  FMNMX.FTZ R10, R243, R10, !PT ;  /* 0x0000000af30a7209 */ /* 0x000fe40007810000 */
[----:B------:R-:W-:Y:S02]  /*7520*/  FSEL R236, R37, -INF , P3 ;  /* 0xff80000025ec7808 */ /* 0x000fe40001800000 */
[C---:B------:R-:W-:Y:S02]  /*7530*/  ISETP.GT.AND P6, PT, R0.reuse, 0x50, PT ;  /* 0x000000500000780c */ /* 0x040fe40003fc4270 */
[C---:B------:R-:W-:Y:S02]  /*7540*/  ISETP.GT.AND P5, PT, R0.reuse, 0x51, PT ;  /* 0x000000510000780c */ /* 0x040fe40003fa4270 */
[----:B------:R-:W-:Y:S02]  /*7550*/  ISETP.GT.AND P3, PT, R0, 0x59, PT ;  /* 0x000000590000780c */ /* 0x000fe40003f64270 */
[----:B------:R-:W-:Y:S02]  /*7560*/  FSEL R17, R38, -INF , P1 ;  /* 0xff80000026117808 */ /* 0x000fe40000800000 */
[C---:B------:R-:W-:Y:S02]  /*7570*/  ISETP.GT.AND P4, PT, R0.reuse, 0x58, PT ;  /* 0x000000580000780c */ /* 0x040fe40003f84270 */
[----:B------:R-:W-:Y:S02]  /*7580*/  FSEL R20, R39, -INF , P0 ;  /* 0xff80000027147808 */ /* 0x000fe40000000000 */
[C---:B------:R-:W-:Y:S02]  /*7590*/  ISETP.GT.AND P1, PT, R0.reuse, 0x48, PT ;  /* 0x000000480000780c */ /* 0x040fe40003f24270 */
[----:B------:R-:W-:Y:S02]  /*75a0*/  ISETP.GT.AND P0, PT, R0, 0x49, PT ;  /* 0x000000490000780c */ /* 0x000fe40003f04270 */
[----:B------:R-:W-:Y:S02]  /*75b0*/  FMNMX.FTZ R0, R30, R11, !PT ;  /* 0x0000000b1e007209 */ /* 0x000fe40007810000 */
[----:B------:R-:W-:Y:S02]  /*75c0*/  FMNMX.FTZ R145, R242, R10, !PT ;  /* 0x0000000af2917209 */ /* 0x000fe40007810000 */
[----:B------:R-:W-:Y:S02]  /*75d0*/  FMNMX.FTZ R0, R12, R0, !PT ;  /* 0x000000000c007209 */ /* 0x000fe40007810000 */
[----:B------:R-:W-:Y:S02]  /*75e0*/  FMNMX.FTZ R145, R239, R145, !PT ;  /* 0x00000091ef917209 */ /* 0x000fe40007810000 */
[----:B------:R-:W-:Y:S02]  /*75f0*/  FMNMX.FTZ R0, R13, R0, !PT ;  /* 0x000000000d007209 */ /* 0x000fe40007810000 */
[----:B------:R-:W-:Y:S02]  /*7600*/  FSEL R231, R40, -INF , P1 ;  /* 0xff80000028e77808 */ /* 0x000fe40000800000 */
[----:B------:R-:W-:Y:S02]  /*7610*/  FMNMX.FTZ R0, R16, R0, !PT ;  /* 0x0000000010007209 */ /* 0x000fe40007810000 */
[----:B------:R-:W-:Y:S02]  /*7620*/  FMNMX.FTZ R145, R236, R145, !PT ;  /* 0x00000091ec917209 */ /* 0x000fe40007810000 */
[----:B------:R-:W-:Y:S02]  /*7630*/  ISETP.GT.AND P1, PT, R144, 0x48, PT ;  /* 0x000000489000780c */ /* 0x000fe40003f24270 */
[----:B------:R-:W-:Y:S02]  /*7640*/  FSEL R230, R41, -INF , P0 ;  /* 0xff80000029e67808 */ /* 0x000fe40000000000 */
[----:B------:R-:W-:Y:S02]  /*7650*/  FMNMX.FTZ R0, R17, R0, !PT ;  /* 0x0000000011007209 */ /* 0x000fe40007810000 */
[----:B------:R-:W-:Y:S02]  /*7660*/  FMNMX.FTZ R145, R231, R145, !PT ;  /* 0x00000091e7917209 */ /* 0x000fe40007810000 */
[----:B------:R-:W-:Y:S02]  /*7670*/  FSEL R252, R42, -INF , P1 ;  /* 0xff8000002afc7808 */ /* 0x000fe40000800000 */
[----:B------:R-:W-:Y:S02]  /*7680*/  FMNMX.FTZ R0, R20, R0, !PT ;  /* 0x0000000014007209 */ /* 0x000fe40007810000 */
[----:B------:R-:W-:Y:S02]  /*7690*/  FMNMX.FTZ R145, R230, R145, !PT ;  /* 0x00000091e6917209 */ /* 0x000fe40007810000 */
[----:B------:R-:W-:Y:S02]  /*76a0*/  MOV R19, R229 ;  /* 0x000000e500137202 */ /* 0x000fe40000000f00 */
[----:B------:R-:W-:Y:S02]  /*76b0*/  FSEL R229, R44, -INF , P6 ;  /* 0xff8000002ce57808 */ /* 0x000fe40003000000 */
        /* <DEDUP_REMOVED lines=8> */
[----:B------:R-:W-:Y:S02]  /*7740*/  FSEL R250, R46, -INF , P1 ;  /* 0xff8000002efa7808 */ /* 0x000fe40000800000 */
[C---:B------:R-:W-:Y:S02]  /*7750*/  ISETP.GT.AND P0, PT, R144.reuse, 0x51, PT ;  /* 0x000000519000780c */ /* 0x040fe40003f04270 */
[----:B------:R-:W-:Y:S02]  /*7760*/  FMNMX.FTZ R0, R251, R0, !PT ;  /* 0x00000000fb007209 */ /* 0x000fe40007810000 */
[----:B------:R-:W-:Y:S02]  /*7770*/  FSEL R226, R49, -INF , P3 ;  /* 0xff80000031e27808 */ /* 0x000fe40001800000 */
[----:B------:R-:W-:Y:S02]  /*7780*/  FSEL R249, R47, -INF , P0 ;  /* 0xff8000002ff97808 */ /* 0x000fe40000000000 */
[----:B------:R-:W-:Y:S02]  /*7790*/  ISETP.GT.AND P0, PT, R144, 0x58, PT ;  /* 0x000000589000780c */ /* 0x000fe40003f04270 */
[----:B------:R-:W-:Y:S02]  /*77a0*/  FMNMX.FTZ R145, R227, R145, !PT ;  /* 0x00000091e3917209 */ /* 0x000fe40007810000 */
[----:B------:R-:W-:Y:S02]  /*77b0*/  FMNMX.FTZ R0, R250, R0, !PT ;  /* 0x00000000fa007209 */ /* 0x000fe40007810000 */
[----:B------:R-:W-:Y:S02]  /*77c0*/  FMNMX.FTZ R145, R226, R145, !PT ;  /* 0x00000091e2917209 */ /* 0x000fe40007810000 */
[----:B------:R-:W-:Y:S02]  /*77d0*/  ISETP.GT.AND P1, PT, R144, 0x59, PT ;  /* 0x000000599000780c */ /* 0x000fe40003f24270 */
[----:B------:R-:W-:Y:S01]  /*77e0*/  FSEL R248, R50, -INF , P0 ;  /* 0xff80000032f87808 */ /* 0x000fe20000000000 */
[----:B------:R-:W3:Y:S01]  /*77f0*/  SHFL.BFLY PT, R11, R145, 0x2, 0x1f ;  /* 0x0c401f00910b7f89 */ /* 0x000ee200000e0000 */
[----:B------:R-:W-:Y:S02]  /*7800*/  FMNMX.FTZ R0, R249, R0, !PT ;  /* 0x00000000f9007209 */ /* 0x000fe40007810000 */
[----:B------:R-:W-:Y:S02]  /*7810*/  FSEL R247, R51, -INF , P1 ;  /* 0xff80000033f77808 */ /* 0x000fe40000800000 */
[----:B------:R-:W-:Y:S02]  /*7820*/  FMNMX.FTZ R0, R248, R0, !PT ;  /* 0x00000000f8007209 */ /* 0x000fe40007810000 */
[----:B------:R-:W-:Y:S02]  /*7830*/  MOV R21, R217 ;  /* 0x000000d900157202 */ /* 0x000fe40000000f00 */
[----:B------:R-:W-:Y:S02]  /*7840*/  FMNMX.FTZ R0, R247, R0, !PT ;  /* 0x00000000f7007209 */ /* 0x000fe40007810000 */
[----:B------:R-:W-:Y:S03]  /*7850*/  ISETP.GE.AND P6, PT, R238, 0x2, PT ;  /* 0x00000002ee00780c */ /* 0x000fe60003fc6270 */
[----:B------:R-:W4:Y:S01]  /*7860*/  SHFL.BFLY PT, R10, R0, 0x2, 0x1f ;  /* 0x0c401f00000a7f89 */ /* 0x000f2200000e0000 */
[----:B---3--:R-:W-:Y:S07]  /*7870*/  FMNMX.FTZ R145, R145, R11, !PT ;  /* 0x0000000b91917209 */ /* 0x008fee0007810000 */
[----:B------:R-:W3:Y:S01]  /*7880*/  SHFL.BFLY PT, R11, R145, 0x1, 0x1f ;  /* 0x0c201f00910b7f89 */ /* 0x000ee200000e0000 */
[----:B----4-:R-:W-:Y:S07]  /*7890*/  FMNMX.FTZ R0, R0, R10, !PT ;  /* 0x0000000a00007209 */ /* 0x010fee0007810000 */
[----:B------:R-:W4:Y:S01]  /*78a0*/  SHFL.BFLY PT, R144, R0, 0x1, 0x1f ;  /* 0x0c201f0000907f89 */ /* 0x000f2200000e0000 */
[----:B---3--:R-:W-:Y:S04]  /*78b0*/  FMNMX.FTZ R145, R145, R11, !PT ;  /* 0x0000000b91917209 */ /* 0x008fe80007810000 */
[C---:B------:R-:W-:Y:S01]  /*78c0*/  FSETP.NEU.FTZ.AND P1, PT, R145.reuse, -INF , PT ;  /* 0xff8000009100780b */ /* 0x040fe20003f3d000 */
[----:B------:R-:W-:Y:S05]  /*78d0*/  FMUL.FTZ R147, R145, c[0x0][0x2d0] ;  /* 0x0000b40091937a20 */ /* 0x000fea0000410000 */
[----:B------:R-:W-:Y:S02]  /*78e0*/  FSEL R147, R147, RZ, P1 ;  /* 0x000000ff93937208 */ /* 0x000fe40000800000 */
[----:B----4-:R-:W-:Y:S03]  /*78f0*/  FMNMX.FTZ R144, R0, R144, !PT ;  /* 0x0000009000907209 */ /* 0x010fe60007810000 */
[--C-:B------:R-:W-:Y:S01]  /*7900*/  FFMA.FTZ R4, R4, c[0x0][0x2d0], -R147.reuse ;  /* 0x0000b40004047a23 */ /* 0x100fe20000010893 */
[----:B------:R-:W-:Y:S01]  /*7910*/  FSEL R0, R145, RZ, P1 ;  /* 0x000000ff91007208 */ /* 0x000fe20000800000 */
[--C-:B------:R-:W-:Y:S01]  /*7920*/  FFMA.FTZ R5, R5, c[0x0][0x2d0], -R147.reuse ;  /* 0x0000b40005057a23 */ /* 0x100fe20000010893 */
[----:B------:R-:W-:Y:S01]  /*7930*/  FSETP.NEU.FTZ.AND P0, PT, R144, -INF , PT ;  /* 0xff8000009000780b */ /* 0x000fe20003f1d000 */
[----:B------:R-:W-:Y:S01]  /*7940*/  FFMA.FTZ R8, R8, c[0x0][0x2d0], -R147 ;  /* 0x0000b40008087a23 */ /* 0x000fe20000010893 */
[----:B------:R-:W-:Y:S01]  /*7950*/  MUFU.EX2 R201, R4 ;  /* 0x0000000400c97308 */ /* 0x000fe20000000800 */
[----:B------:R-:W-:Y:S02]  /*7960*/  FADD.FTZ R0, -R0, R2 ;  /* 0x0000000200007221 */ /* 0x000fe40000010100 */
[----:B------:R-:W-:Y:S02]  /*7970*/  FMUL.FTZ R200, R144, c[0x0][0x2d0] ;  /* 0x0000b40090c87a20 */ /* 0x000fe40000410000 */
[----:B------:R-:W-:Y:S03]  /*7980*/  FMUL.FTZ R0, R0, c[0x0][0x2d0] ;  /* 0x0000b40000007a20 */ /* 0x000fe60000410000 */
[----:B------:R-:W-:Y:S02]  /*7990*/  FSEL R200, R200, RZ, P0 ;  /* 0x000000ffc8c87208 */ /* 0x000fe40000000000 */
[----:B------:R-:W3:Y:S03]  /*79a0*/  MUFU.EX2 R2, R0 ;  /* 0x0000000000027308 */ /* 0x000ee60000000800 */
[--C-:B------:R-:W-:Y:S02]  /*79b0*/  FFMA.FTZ R6, R6, c[0x0][0x2d0], -R200.reuse ;  /* 0x0000b40006067a23 */ /* 0x100fe400000108c8 */
[--C-:B------:R-:W-:Y:S05]  /*79c0*/  FFMA.FTZ R7, R7, c[0x0][0x2d0], -R200.reuse ;  /* 0x0000b40007077a23 */ /* 0x100fea00000108c8 */
[----:B------:R4:W-:Y:S10]  /*79d0*/  MUFU.EX2 R202, R5 ;  /* 0x0000000500ca7308 */ /* 0x0009f40000000800 */
[----:B------:R5:W-:Y:S01]  /*79e0*/  MUFU.EX2 R203, R8 ;  /* 0x0000000800cb7308 */ /* 0x000be20000000800 */
[----:B---3--:R-:W-:Y:S01]  /*79f0*/  FMUL.FTZ R25, R2, R117 ;  /* 0x0000007502197220 */ /* 0x008fe20000410000 */
[----:B------:R-:W-:Y:S01]  /*7a00*/  FSEL R0, R144, RZ, P0 ;  /* 0x000000ff90007208 */ /* 0x000fe20000000000 */
[----:B------:R-:W3:Y:S01]  /*7a10*/  LDL.LU R117, [R1+0x8] ;  /* 0x0000080001757983 */ /* 0x000ee20000300800 */
[C---:B------:R-:W-:Y:S02]  /*7a20*/  FMUL.FTZ R4, R2.reuse, R148 ;  /* 0x0000009402047220 */ /* 0x040fe40000410000 */
[----:B------:R-:W-:Y:S04]  /*7a30*/  FMUL.FTZ R24, R2, R116 ;  /* 0x0000007402187220 */ /* 0x000fe80000410000 */
[----:B------:R-:W-:Y:S01]  /*7a40*/  MUFU.EX2 R146, R6 ;  /* 0x0000000600927308 */ /* 0x000fe20000000800 */
[----:B------:R-:W-:Y:S01]  /*7a50*/  FADD.FTZ R0, -R0, R3 ;  /* 0x0000000300007221 */ /* 0x000fe20000010100 */
[----:B------:R-:W-:Y:S01]  /*7a60*/  MOV R116, R15 ;  /* 0x0000000f00747202 */ /* 0x000fe20000000f00 */
[----:B------:R-:W-:Y:S02]  /*7a70*/  FFMA.FTZ R3, R9, c[0x0][0x2d0], -R147 ;  /* 0x0000b40009037a23 */ /* 0x000fe40000010893 */
[----:B------:R-:W-:Y:S02]  /*7a80*/  FMUL.FTZ R0, R0, c[0x0][0x2d0] ;  /* 0x0000b40000007a20 */ /* 0x000fe40000410000 */
[C---:B----4-:R-:W-:Y:S02]  /*7a90*/  FMUL.FTZ R5, R2.reuse, R149 ;  /* 0x0000009502057220 */ /* 0x050fe40000410000 */
[C---:B------:R-:W-:Y:S01]  /*7aa0*/  FMUL.FTZ R9, R2.reuse, R101 ;  /* 0x0000006502097220 */ /* 0x040fe20000410000 */
[----:B------:R-:W-:Y:S01]  /*7ab0*/  MUFU.EX2 R217, R7 ;  /* 0x0000000700d97308 */ /* 0x000fe20000000800 */
[----:B------:R-:W-:Y:S01]  /*7ac0*/  MOV R101, R12 ;  /* 0x0000000c00657202 */ /* 0x000fe20000000f00 */
[C---:B------:R-:W-:Y:S02]  /*7ad0*/  FMUL.FTZ R12, R2.reuse, R104 ;  /* 0x00000068020c7220 */ /* 0x040fe40000410000 */
[----:B------:R-:W-:Y:S02]  /*7ae0*/  IMAD.MOV.U32 R104, RZ, RZ, R13 ;  /* 0x000000ffff687224 */ /* 0x000fe400078e000d */
[C---:B-----5:R-:W-:Y:S02]  /*7af0*/  FMUL.FTZ R8, R2.reuse, R100 ;  /* 0x0000006402087220 */ /* 0x060fe40000410000 */
[C---:B------:R-:W-:Y:S01]  /*7b00*/  FMUL.FTZ R13, R2.reuse, R105 ;  /* 0x00000069020d7220 */ /* 0x040fe20000410000 */
[----:B------:R-:W-:Y:S01]  /*7b10*/  MOV R105, R16 ;  /* 0x0000001000697202 */ /* 0x000fe20000000f00 */
[----:B------:R-:W4:Y:S01]  /*7b20*/  MUFU.EX2 R0, R0 ;  /* 0x0000000000007308 */ /* 0x000f220000000800 */
        /* <DEDUP_REMOVED lines=38> */
[C---:B--2---:R-:W-:Y:S02]  /*7d90*/  FFMA.FTZ R148, R2.reuse, R22, R201 ;  /* 0x0000001602947223 */ /* 0x044fe400000100c9 */
[----:B------:R-:W-:Y:S02]  /*7da0*/  IMAD.MOV.U32 R108, RZ, RZ, R17 ;  /* 0x000000ffff6c7224 */ /* 0x000fe400078e0011 */
[C---:B------:R-:W-:Y:S01]  /*7db0*/  FMUL.FTZ R17, R2.reuse, R109 ;  /* 0x0000006d02117220 */ /* 0x040fe20000410000 */
[----:B------:R-:W-:Y:S01]  /*7dc0*/  MOV R109, R20 ;  /* 0x00000014006d7202 */ /* 0x000fe20000000f00 */
[C---:B------:R-:W-:Y:S02]  /*7dd0*/  FMUL.FTZ R20, R2.reuse, R112 ;  /* 0x0000007002147220 */ /* 0x040fe40000410000 */
[----:B------:R-:W-:Y:S02]  /*7de0*/  IMAD.MOV.U32 R112, RZ, RZ, R21 ;  /* 0x000000ffff707224 */ /* 0x000fe400078e0015 */
[----:B------:R-:W-:Y:S02]  /*7df0*/  FMUL.FTZ R21, R2, R113 ;  /* 0x0000007102157220 */ /* 0x000fe40000410000 */
[----:B------:R-:W-:Y:S01]  /*7e00*/  FFMA.FTZ R2, R215, c[0x0][0x2d0], -R200 ;  /* 0x0000b400d7027a23 */ /* 0x000fe200000108c8 */
[----:B------:R-:W2:Y:S01]  /*7e10*/  MUFU.EX2 R113, R3 ;  /* 0x0000000300717308 */ /* 0x000ea20000000800 */
[----:B------:R-:W-:Y:S02]  /*7e20*/  IMAD.MOV.U32 R120, RZ, RZ, R18 ;  /* 0x000000ffff787224 */ /* 0x000fe400078e0012 */
[C---:B----4-:R-:W-:Y:S02]  /*7e30*/  FMUL.FTZ R18, R0.reuse, R110 ;  /* 0x0000006e00127220 */ /* 0x050fe40000410000 */
[C---:B------:R-:W-:Y:S01]  /*7e40*/  FMUL.FTZ R15, R0.reuse, R107 ;  /* 0x0000006b000f7220 */ /* 0x040fe20000410000 */
[----:B------:R-:W-:Y:S01]  /*7e50*/  MOV R140, R120 ;  /* 0x00000078008c7202 */ /* 0x000fe20000000f00 */
[----:B------:R-:W-:Y:S02]  /*7e60*/  IMAD.MOV.U32 R100, RZ, RZ, R30 ;  /* 0x000000ffff647224 */ /* 0x000fe400078e001e */
[----:B------:R-:W-:Y:S01]  /*7e70*/  IMAD.MOV.U32 R149, RZ, RZ, R14 ;  /* 0x000000ffff957224 */ /* 0x000fe200078e000e */
[----:B------:R4:W-:Y:S01]  /*7e80*/  MUFU.EX2 R110, R2 ;  /* 0x00000002006e7308 */ /* 0x0009e20000000800 */
[C---:B------:R-:W-:Y:S02]  /*7e90*/  FMUL.FTZ R14, R0.reuse, R106 ;  /* 0x0000006a000e7220 */ /* 0x040fe40000410000 */
[C---:B------:R-:W-:Y:S01]  /*7ea0*/  FMUL.FTZ R6, R0.reuse, R150 ;  /* 0x0000009600067220 */ /* 0x040fe20000410000 */
[----:B------:R-:W-:Y:S01]  /*7eb0*/  MOV R150, R109 ;  /* 0x0000006d00967202 */ /* 0x000fe20000000f00 */
[C---:B------:R-:W-:Y:S02]  /*7ec0*/  FMUL.FTZ R7, R0.reuse, R151 ;  /* 0x0000009700077220 */ /* 0x040fe40000410000 */
[C---:B------:R-:W-:Y:S02]  /*7ed0*/  FMUL.FTZ R10, R0.reuse, R102 ;  /* 0x00000066000a7220 */ /* 0x040fe40000410000 */
[C---:B------:R-:W-:Y:S02]  /*7ee0*/  FMUL.FTZ R11, R0.reuse, R103 ;  /* 0x00000067000b7220 */ /* 0x040fe40000410000 */
[C---:B------:R-:W-:Y:S02]  /*7ef0*/  FMUL.FTZ R19, R0.reuse, R111 ;  /* 0x0000006f00137220 */ /* 0x040fe40000410000 */
[C---:B------:R-:W-:Y:S01]  /*7f00*/  FMUL.FTZ R22, R0.reuse, R114 ;  /* 0x0000007200167220 */ /* 0x040fe20000410000 */
[----:B--2---:R-:W-:Y:S01]  /*7f10*/  F2FP.PACK_AB R102, R113, R203 ;  /* 0x000000cb7166723e */ /* 0x004fe200000000ff */
        /* <DEDUP_REMOVED lines=14> */
[C---:B------:R-:W-:Y:S01]  /*8000*/  FMUL.FTZ R50, R0.reuse, R142 ;  /* 0x0000008e00327220 */ /* 0x040fe20000410000 */
[----:B------:R-:W-:Y:S01]  /*8010*/  MOV R142, R101 ;  /* 0x00000065008e7202 */ /* 0x000fe20000000f00 */
[C---:B------:R-:W-:Y:S01]  /*8020*/  FMUL.FTZ R51, R0.reuse, R143 ;  /* 0x0000008f00337220 */ /* 0x040fe20000410000 */
[----:B------:R-:W-:Y:S01]  /*8030*/  F2FP.PACK_AB R101, R217, R146 ;  /* 0x00000092d965723e */ /* 0x000fe200000000ff */
        /* <DEDUP_REMOVED lines=25> */
[----:B----4-:R-:W-:Y:S02]  /*81d0*/  FFMA.FTZ R2, R216, c[0x0][0x2d0], -R200 ;  /* 0x0000b400d8027a23 */ /* 0x010fe400000108c8 */
[----:B------:R-:W-:Y:S01]  /*81e0*/  IMAD.MOV.U32 R143, RZ, RZ, R100 ;  /* 0x000000ffff8f7224 */ /* 0x000fe200078e0064 */
[----:B------:R-:W-:Y:S01]  /*81f0*/  F2FP.PACK_AB R100, R202, R201 ;  /* 0x000000c9ca64723e */ /* 0x000fe200000000ff */
[--C-:B------:R-:W-:Y:S02]  /*8200*/  FFMA.FTZ R109, R218, c[0x0][0x2d0], -R147.reuse ;  /* 0x0000b400da6d7a23 */ /* 0x100fe40000010893 */
[----:B------:R-:W-:Y:S02]  /*8210*/  IMAD.MOV.U32 R151, RZ, RZ, R108 ;  /* 0x000000ffff977224 */ /* 0x000fe400078e006c */
[--C-:B------:R-:W-:Y:S02]  /*8220*/  FFMA.FTZ R108, R219, c[0x0][0x2d0], -R147.reuse ;  /* 0x0000b400db6c7a23 */ /* 0x100fe40000010893 */
[----:B------:R-:W-:Y:S02]  /*8230*/  IMAD.MOV.U32 R137, RZ, RZ, R112 ;  /* 0x000000ffff897224 */ /* 0x000fe400078e0070 */
[----:B------:R-:W-:Y:S01]  /*8240*/  MUFU.EX2 R112, R109 ;  /* 0x0000006d00707308 */ /* 0x000fe20000000800 */
[----:B------:R-:W-:Y:S02]  /*8250*/  FADD.FTZ R148, R202, R148 ;  /* 0x00000094ca947221 */ /* 0x000fe40000010000 */
[--C-:B------:R-:W-:Y:S02]  /*8260*/  FFMA.FTZ R135, R231, c[0x0][0x2d0], -R147.reuse ;  /* 0x0000b400e7877a23 */ /* 0x100fe40000010893 */
[----:B------:R-:W-:Y:S02]  /*8270*/  FADD.FTZ R148, R203, R148 ;  /* 0x00000094cb947221 */ /* 0x000fe40000010000 */
[--C-:B------:R-:W-:Y:S02]  /*8280*/  FFMA.FTZ R114, R245, c[0x0][0x2d0], -R147.reuse ;  /* 0x0000b400f5727a23 */ /* 0x100fe40000010893 */
[----:B------:R-:W-:Y:S01]  /*8290*/  FFMA.FTZ R115, R243, c[0x0][0x2d0], -R147 ;  /* 0x0000b400f3737a23 */ /* 0x000fe20000010893 */
[----:B------:R2:W-:Y:S01]  /*82a0*/  MUFU.EX2 R122, R108 ;  /* 0x0000006c007a7308 */ /* 0x0005e20000000800 */
[----:B------:R-:W-:Y:S01]  /*82b0*/  IMAD.MOV.U32 R141, RZ, RZ, R121 ;  /* 0x000000ffff8d7224 */ /* 0x000fe200078e0079 */
[----:B------:R-:W-:Y:S01]  /*82c0*/  MOV R121, R116 ;  /* 0x0000007400797202 */ /* 0x000fe20000000f00 */
[--C-:B------:R-:W-:Y:S02]  /*82d0*/  FFMA.FTZ R116, R242, c[0x0][0x2d0], -R147.reuse ;  /* 0x0000b400f2747a23 */ /* 0x100fe40000010893 */
[----:B------:R-:W4:Y:S01]  /*82e0*/  LDL.64 R242, [R1+0x40] ;  /* 0x0000400001f27983 */ /* 0x000f220000100a00 */
[----:B------:R-:W-:Y:S02]  /*82f0*/  FFMA.FTZ R134, R236, c[0x0][0x2d0], -R147 ;  /* 0x0000b400ec867a23 */ /* 0x000fe40000010893 */
[----:B------:R-:W-:Y:S02]  /*8300*/  IMAD.MOV.U32 R245, RZ, RZ, R141 ;  /* 0x000000fffff57224 */ /* 0x000fe400078e008d */
[--C-:B------:R-:W-:Y:S01]  /*8310*/  FFMA.FTZ R136, R230, c[0x0][0x2d0], -R147.reuse ;  /* 0x0000b400e6887a23 */ /* 0x100fe20000010893 */
[----:B------:R5:W-:Y:S01]  /*8320*/  MUFU.EX2 R236, R116 ;  /* 0x0000007400ec7308 */ /* 0x000be20000000800 */
[--C-:B------:R-:W-:Y:S02]  /*8330*/  FFMA.FTZ R218, R228, c[0x0][0x2d0], -R147.reuse ;  /* 0x0000b400e4da7a23 */ /* 0x100fe40000010893 */
[--C-:B------:R-:W-:Y:S02]  /*8340*/  FFMA.FTZ R216, R229, c[0x0][0x2d0], -R147.reuse ;  /* 0x0000b400e5d87a23 */ /* 0x100fe40000010893 */
[--C-:B------:R-:W-:Y:S05]  /*8350*/  FFMA.FTZ R219, R249, c[0x0][0x2d0], -R200.reuse ;  /* 0x0000b400f9db7a23 */ /* 0x100fea00000108c8 */
[----:B------:R-:W-:Y:S01]  /*8360*/  MUFU.EX2 R228, R134 ;  /* 0x0000008600e47308 */ /* 0x000fe20000000800 */
[--C-:B--2---:R-:W-:Y:S09]  /*8370*/  FFMA.FTZ R108, R232, c[0x0][0x2d0], -R147.reuse ;  /* 0x0000b400e86c7a23 */ /* 0x104ff20000010893 */
[----:B------:R2:W-:Y:S01]  /*8380*/  MUFU.EX2 R123, R108 ;  /* 0x0000006c007b7308 */ /* 0x0005e20000000800 */
[----:B-----5:R-:W-:Y:S09]  /*8390*/  FFMA.FTZ R116, R150, c[0x0][0x2d0], -R200 ;  /* 0x0000b40096747a23 */ /* 0x020ff200000108c8 */
[----:B------:R-:W-:Y:S10]  /*83a0*/  MUFU.EX2 R230, R135 ;  /* 0x0000008700e67308 */ /* 0x000ff40000000800 */
[----:B------:R-:W-:Y:S01]  /*83b0*/  MUFU.EX2 R229, R136 ;  /* 0x0000008800e57308 */ /* 0x000fe20000000800 */
[--C-:B--2---:R-:W-:Y:S02]  /*83c0*/  FFMA.FTZ R108, R233, c[0x0][0x2d0], -R147.reuse ;  /* 0x0000b400e96c7a23 */ /* 0x104fe40000010893 */
[----:B---3--:R-:W-:Y:S01]  /*83d0*/  FFMA.FTZ R111, R0, R117, R146 ;  /* 0x00000075006f7223 */ /* 0x008fe20000010092 */
[-C--:B------:R-:W-:Y:S06]  /*83e0*/  IADD3 R0, R210, R205.reuse, RZ ;  /* 0x000000cdd2007210 */ /* 0x080fec0007ffe0ff */
[----:B------:R-:W2:Y:S01]  /*83f0*/  MUFU.EX2 R117, R2 ;  /* 0x0000000200757308 */ /* 0x000ea20000000800 */
[----:B------:R-:W3:Y:S01]  /*8400*/  LDSM.16.MT88.4 R104, [R0] ;  /* 0x000000000068783b */ /* 0x000ee20000004200 */
[----:B------:R-:W-:Y:S08]  /*8410*/  IMAD.IADD R3, R207, 0x1, R0 ;  /* 0x00000001cf037824 */ /* 0x000ff000078e0200 */
[----:B------:R5:W-:Y:S10]  /*8420*/  MUFU.EX2 R130, R108 ;  /* 0x0000006c00827308 */ /* 0x000bf40000000800 */
[----:B------:R-:W-:Y:S01]  /*8430*/  MUFU.EX2 R216, R216 ;  /* 0x000000d800d87308 */ /* 0x000fe20000000800 */
[----:B--2---:R-:W-:Y:S02]  /*8440*/  F2FP.PACK_AB R103, R117, R110 ;  /* 0x0000006e7567723e */ /* 0x004fe400000000ff */
[----:B------:R-:W-:Y:S01]  /*8450*/  IADD3 R2, R211, R205, RZ ;  /* 0x000000cdd3027210 */ /* 0x000fe20007ffe0ff */
[----:B------:R-:W-:Y:S06]  /*8460*/  FFMA.FTZ R205, R248, c[0x0][0x2d0], -R200 ;  /* 0x0000b400f8cd7a23 */ /* 0x000fec00000108c8 */
[----:B------:R-:W-:Y:S01]  /*8470*/  MUFU.EX2 R218, R218 ;  /* 0x000000da00da7308 */ /* 0x000fe20000000800 */
[----:B------:R-:W-:Y:S02]  /*8480*/  IMAD.IADD R146, R207, 0x1, R2 ;  /* 0x00000001cf927824 */ /* 0x000fe400078e0202 */
[--C-:B-----5:R-:W-:Y:S07]  /*8490*/  FFMA.FTZ R108, R234, c[0x0][0x2d0], -R200.reuse ;  /* 0x0000b400ea6c7a23 */ /* 0x120fee00000108c8 */
[----:B------:R2:W-:Y:S01]  /*84a0*/  MUFU.EX2 R129, R108 ;  /* 0x0000006c00817308 */ /* 0x0005e20000000800 */
[C---:B---3--:R-:W-:Y:S09]  /*84b0*/  HMMA.16816.F32 R4, R100.reuse, R104, R4 ;  /* 0x000000686404723c */ /* 0x048ff20000001804 */
[----:B------:R-:W-:Y:S01]  /*84c0*/  MUFU.EX2 R219, R219 ;  /* 0x000000db00db7308 */ /* 0x000fe20000000800 */
[C---:B------:R-:W-:Y:S01]  /*84d0*/  HMMA.16816.F32 R8, R100.reuse, R106, R8 ;  /* 0x0000006a6408723c */ /* 0x040fe20000001808 */
[----:B------:R-:W3:Y:S08]  /*84e0*/  LDSM.16.MT88.4 R104, [R3] ;  /* 0x000000000368783b */ /* 0x000ef00000004200 */
[----:B------:R-:W-:Y:S03]  /*84f0*/  MUFU.EX2 R205, R205 ;  /* 0x000000cd00cd7308 */ /* 0x000fe60000000800 */
[--C-:B--2---:R-:W-:Y:S07]  /*8500*/  FFMA.FTZ R108, R235, c[0x0][0x2d0], -R200.reuse ;  /* 0x0000b400eb6c7a23 */ /* 0x104fee00000108c8 */
[----:B------:R2:W-:Y:S01]  /*8510*/  MUFU.EX2 R131, R108 ;  /* 0x0000006c00837308 */ /* 0x0005e20000000800 */
[C---:B---3--:R-:W-:Y:S03]  /*8520*/  HMMA.16816.F32 R12, R100.reuse, R104, R12 ;  /* 0x00000068640c723c */ /* 0x048fe6000000180c */
[--C-:B--2---:R-:W-:Y:S06]  /*8530*/  FFMA.FTZ R108, R237, c[0x0][0x2d0], -R147.reuse ;  /* 0x0000b400ed6c7a23 */ /* 0x104fec0000010893 */
[----:B------:R-:W-:Y:S01]  /*8540*/  MUFU.EX2 R237, R115 ;  /* 0x0000007300ed7308 */ /* 0x000fe20000000800 */
[C---:B------:R-:W-:Y:S01]  /*8550*/  HMMA.16816.F32 R16, R100.reuse, R106, R16 ;  /* 0x0000006a6410723c */ /* 0x040fe20000001810 */
[----:B------:R-:W2:Y:S08]  /*8560*/  LDSM.16.MT88.4 R104, [R2] ;  /* 0x000000000268783b */ /* 0x000eb00000004200 */
[----:B------:R3:W-:Y:S03]  /*8570*/  MUFU.EX2 R132, R108 ;  /* 0x0000006c00847308 */ /* 0x0007e60000000800 */
[--C-:B---3--:R-:W-:Y:S01]  /*8580*/  FFMA.FTZ R108, R240, c[0x0][0x2d0], -R147.reuse ;  /* 0x0000b400f06c7a23 */ /* 0x108fe20000010893 */
[----:B------:R-:W-:Y:S06]  /*8590*/  MOV R240, R137 ;  /* 0x0000008900f07202 */ /* 0x000fec0000000f00 */
[----:B------:R-:W-:Y:S01]  /*85a0*/  MUFU.EX2 R133, R108 ;  /* 0x0000006c00857308 */ /* 0x000fe20000000800 */
[C---:B--2---:R-:W-:Y:S08]  /*85b0*/  HMMA.16816.F32 R20, R100.reuse, R104, R20 ;  /* 0x000000686414723c */ /* 0x044ff00000001814 */
[C---:B------:R-:W-:Y:S01]  /*85c0*/  HMMA.16816.F32 R24, R100.reuse, R106, R24 ;  /* 0x0000006a6418723c */ /* 0x040fe20000001818 */
[----:B------:R-:W2:Y:S07]  /*85d0*/  LDSM.16.MT88.4 R104, [R146] ;  /* 0x000000009268783b */ /* 0x000eae0000004200 */
[C---:B--2---:R-:W-:Y:S08]  /*85e0*/  HMMA.16816.F32 R28, R100.reuse, R104, R28 ;  /* 0x00000068641c723c */ /* 0x044ff0000000181c */
[C---:B------:R-:W-:Y:S01]  /*85f0*/  HMMA.16816.F32 R32, R100.reuse, R106, R32 ;  /* 0x0000006a6420723c */ /* 0x040fe20000001820 */
[----:B------:R-:W2:Y:S07]  /*8600*/  LDSM.16.MT88.4 R104, [R0+0x3000] ;  /* 0x003000000068783b */ /* 0x000eae0000004200 */
        /* <DEDUP_REMOVED lines=21> */
[C---:B--2---:R-:W-:Y:S07]  /*8760*/  HMMA.16816.F32 R92, R100.reuse, R104, R92 ;  /* 0x00000068645c723c */ /* 0x044fee000000185c */
[--C-:B------:R-:W-:Y:S01]  /*8770*/  FFMA.FTZ R104, R220, c[0x0][0x2d0], -R200.reuse ;  /* 0x0000b400dc687a23 */ /* 0x100fe200000108c8 */
[----:B------:R-:W-:Y:S03]  /*8780*/  HMMA.16816.F32 R96, R100, R106, R96 ;  /* 0x0000006a6460723c */ /* 0x000fe60000001860 */
[----:B------:R2:W-:Y:S01]  /*8790*/  MUFU.EX2 R119, R104 ;  /* 0x0000006800777308 */ /* 0x0005e20000000800 */
[----:B------:R-:W-:Y:S03]  /*87a0*/  FFMA.FTZ R220, R227, c[0x0][0x2d0], -R147 ;  /* 0x0000b400e3dc7a23 */ /* 0x000fe60000010893 */
[--C-:B------:R-:W-:Y:S06]  /*87b0*/  FFMA.FTZ R100, R225, c[0x0][0x2d0], -R200.reuse ;  /* 0x0000b400e1647a23 */ /* 0x100fec00000108c8 */
[----:B------:R3:W-:Y:S10]  /*87c0*/  MUFU.EX2 R126, R100 ;  /* 0x00000064007e7308 */ /* 0x0007f40000000800 */
[----:B------:R-:W-:Y:S01]  /*87d0*/  MUFU.EX2 R227, R116 ;  /* 0x0000007400e37308 */ /* 0x000fe20000000800 */
[--C-:B--2---:R-:W-:Y:S09]  /*87e0*/  FFMA.FTZ R104, R221, c[0x0][0x2d0], -R200.reuse ;  /* 0x0000b400dd687a23 */ /* 0x104ff200000108c8 */
[----:B------:R2:W5:Y:S01]  /*87f0*/  MUFU.EX2 R120, R104 ;  /* 0x0000006800787308 */ /* 0x0005620000000800 */
[----:B---3--:R-:W-:Y:S02]  /*8800*/  FADD.FTZ R100, R217, R111 ;  /* 0x0000006fd9647221 */ /* 0x008fe40000010000 */
[----:B------:R-:W-:Y:S02]  /*8810*/  FFMA.FTZ R217, R250, c[0x0][0x2d0], -R200 ;  /* 0x0000b400fad97a23 */ /* 0x000fe400000108c8 */
[----:B------:R-:W-:Y:S01]  /*8820*/  FADD.FTZ R118, R110, R100 ;  /* 0x000000646e767221 */ /* 0x000fe20000010000 */
[----:B------:R-:W-:Y:S01]  /*8830*/  F2FP.PACK_AB R100, R122, R112 ;  /* 0x000000707a64723e */ /* 0x000fe200000000ff */
[----:B------:R-:W-:Y:S03]  /*8840*/  LDSM.16.MT88.4 R108, [R3+0x1000] ;  /* 0x00100000036c783b */ /* 0x000fe60000004200 */
[----:B------:R-:W-:Y:S01]  /*8850*/  MUFU.EX2 R220, R220 ;  /* 0x000000dc00dc7308 */ /* 0x000fe20000000800 */
[----:B------:R-:W-:Y:S09]  /*8860*/  FADD.FTZ R117, R117, R118 ;  /* 0x0000007675757221 */ /* 0x000ff20000010000 */
[----:B------:R-:W3:Y:S01]  /*8870*/  MUFU.EX2 R217, R217 ;  /* 0x000000d900d97308 */ /* 0x000ee20000000800 */
[--C-:B--2---:R-:W-:Y:S01]  /*8880*/  FFMA.FTZ R104, R224, c[0x0][0x2d0], -R147.reuse ;  /* 0x0000b400e0687a23 */ /* 0x104fe20000010893 */
[----:B-----5:R-:W-:Y:S08]  /*8890*/  F2FP.PACK_AB R101, R120, R119 ;  /* 0x000000777865723e */ /* 0x020ff000000000ff */
[----:B------:R2:W-:Y:S01]  /*88a0*/  MUFU.EX2 R124, R104 ;  /* 0x00000068007c7308 */ /* 0x0005e20000000800 */
[----:B---3--:R-:W-:Y:S01]  /*88b0*/  F2FP.PACK_AB R201, R219, R217 ;  /* 0x000000d9dbc9723e */ /* 0x008fe200000000ff */
[--C-:B--2---:R-:W-:Y:S02]  /*88c0*/  FFMA.FTZ R104, R223, c[0x0][0x2d0], -R147.reuse ;  /* 0x0000b400df687a23 */ /* 0x104fe40000010893 */
[----:B------:R-:W-:Y:S06]  /*88d0*/  FFMA.FTZ R223, R239, c[0x0][0x2d0], -R147 ;  /* 0x0000b400efdf7a23 */ /* 0x000fec0000010893 */
[----:B------:R2:W3:Y:S01]  /*88e0*/  MUFU.EX2 R128, R104 ;  /* 0x0000006800807308 */ /* 0x0004e20000000800 */
[----:B------:R-:W5:Y:S09]  /*88f0*/  LDL R239, [R1+0x28] ;  /* 0x0000280001ef7983 */ /* 0x000f720000100800 */
[----:B------:R-:W-:Y:S01]  /*8900*/  MUFU.EX2 R223, R223 ;  /* 0x000000df00df7308 */ /* 0x000fe20000000800 */
[--C-:B--2---:R-:W-:Y:S01]  /*8910*/  FFMA.FTZ R104, R222, c[0x0][0x2d0], -R200.reuse ;  /* 0x0000b400de687a23 */ /* 0x104fe200000108c8 */
[----:B---3--:R-:W-:Y:S08]  /*8920*/  F2FP.PACK_AB R102, R128, R124 ;  /* 0x0000007c8066723e */ /* 0x008ff000000000ff */
[----:B------:R-:W-:Y:S10]  /*8930*/  MUFU.EX2 R222, R114 ;  /* 0x0000007200de7308 */ /* 0x000ff40000000800 */
[----:B------:R2:W3:Y:S02]  /*8940*/  MUFU.EX2 R125, R104 ;  /* 0x00000068007d7308 */ /* 0x0004e40000000800 */
[----:B--2---:R-:W2:Y:S01]  /*8950*/  LDSM.16.MT88.4 R104, [R0+0x800] ;  /* 0x000800000068783b */ /* 0x004ea20000004200 */
[----:B---3--:R-:W-:Y:S07]  /*8960*/  F2FP.PACK_AB R103, R126, R125 ;  /* 0x0000007d7e67723e */ /* 0x008fee00000000ff */
        /* <DEDUP_REMOVED lines=37> */
[----:B------:R-:W-:Y:S02]  /*8bc0*/  IMAD.MOV.U32 R241, RZ, RZ, R121 ;  /* 0x000000fffff17224 */ /* 0x000fe400078e0079 */
[--C-:B------:R-:W-:Y:S01]  /*8bd0*/  FFMA.FTZ R121, R251, c[0x0][0x2d0], -R200.reuse ;  /* 0x0000b400fb797a23 */ /* 0x100fe200000108c8 */
[----:B------:R-:W-:Y:S01]  /*8be0*/  F2FP.PACK_AB R102, R133, R132 ;  /* 0x000000848566723e */ /* 0x000fe200000000ff */
[----:B------:R-:W-:Y:S01]  /*8bf0*/  FFMA.FTZ R101, R246, c[0x0][0x2d0], -R200 ;  /* 0x0000b400f6657a23 */ /* 0x000fe200000108c8 */
[----:B------:R-:W-:Y:S03]  /*8c00*/  @P6 ISETP.GE.AND P1, PT, R241, c[0x0][0x1d4], PT ;  /* 0x00007500f1006a0c */ /* 0x000fe60003f26270 */
[----:B------:R-:W-:Y:S01]  /*8c10*/  FADD.FTZ R100, R113, R148 ;  /* 0x0000009471647221 */ /* 0x000fe20000010000 */
[----:B------:R-:W3:Y:S01]  /*8c20*/  MUFU.EX2 R221, R101 ;  /* 0x0000006500dd7308 */ /* 0x000ee20000000800 */
[--C-:B------:R-:W-:Y:S01]  /*8c30*/  FFMA.FTZ R113, R244, c[0x0][0x2d0], -R147.reuse ;  /* 0x0000b400f4717a23 */ /* 0x100fe20000010893 */
[----:B------:R-:W-:Y:S01]  /*8c40*/  MOV R244, R140 ;  /* 0x0000008c00f47202 */ /* 0x000fe20000000f00 */
[----:B------:R-:W-:Y:S01]  /*8c50*/  FADD.FTZ R118, R112, R100 ;  /* 0x0000006470767221 */ /* 0x000fe20000010000 */
[----:B------:R-:W-:Y:S01]  /*8c60*/  F2FP.PACK_AB R100, R130, R123 ;  /* 0x0000007b8264723e */ /* 0x000fe200000000ff */
[----:B------:R-:W-:Y:S01]  /*8c70*/  FFMA.FTZ R147, R226, c[0x0][0x2d0], -R147 ;  /* 0x0000b400e2937a23 */ /* 0x000fe20000010893 */
[----:B------:R-:W-:Y:S01]  /*8c80*/  @P6 ISETP.GE.AND P3, PT, R244, c[0x0][0x1d4], PT ;  /* 0x00007500f4006a0c */ /* 0x000fe20003f66270 */
[----:B------:R-:W-:Y:S01]  /*8c90*/  FADD.FTZ R118, R122, R118 ;  /* 0x000000767a767221 */ /* 0x000fe20000010000 */
[----:B------:R-:W-:Y:S02]  /*8ca0*/  MOV R246, R149 ;  /* 0x0000009500f67202 */ /* 0x000fe40000000f00 */
[----:B------:R1:W-:Y:S01]  /*8cb0*/  MUFU.EX2 R235, R113 ;  /* 0x0000007100eb7308 */ /* 0x0003e20000000800 */
[----:B------:R-:W-:Y:S01]  /*8cc0*/  FADD.FTZ R116, R124, R118 ;  /* 0x000000767c747221 */ /* 0x000fe20000010000 */
[----:B------:R-:W-:Y:S01]  /*8cd0*/  ISETP.GE.AND P4, PT, R246, 0x1, PT ;  /* 0x00000001f600780c */ /* 0x000fe20003f86270 */
[----:B--2---:R-:W2:Y:S07]  /*8ce0*/  LDSM.16.MT88.4 R104, [R0+0x1000] ;  /* 0x001000000068783b */ /* 0x004eae0000004200 */
[----:B------:R4:W-:Y:S01]  /*8cf0*/  MUFU.EX2 R224, R121 ;  /* 0x0000007900e07308 */ /* 0x0009e20000000800 */
[----:B---3--:R-:W-:Y:S02]  /*8d00*/  F2FP.PACK_AB R103, R221, R127 ;  /* 0x0000007fdd67723e */ /* 0x008fe400000000ff */
[----:B------:R-:W-:Y:S07]  /*8d10*/  F2FP.PACK_AB R101, R131, R129 ;  /* 0x000000818365723e */ /* 0x000fee00000000ff */
[----:B------:R-:W3:Y:S01]  /*8d20*/  MUFU.EX2 R215, R147 ;  /* 0x0000009300d77308 */ /* 0x000ee20000000800 */
[----:B-1----:R-:W-:Y:S01]  /*8d30*/  LDSM.16.MT88.4 R112, [R2+0x1800] ;  /* 0x001800000270783b */ /* 0x002fe20000004200 */
[----:B----4-:R-:W-:Y:S01]  /*8d40*/  FADD.FTZ R121, R128, R116 ;  /* 0x0000007480797221 */ /* 0x010fe20000010000 */
[C---:B--2---:R-:W-:Y:S03]  /*8d50*/  HMMA.16816.F32 R4, R100.reuse, R104, R4 ;  /* 0x000000686404723c */ /* 0x044fe60000001804 */
[----:B---3--:R-:W-:Y:S05]  /*8d60*/  F2FP.PACK_AB R202, R215, R220 ;  /* 0x000000dcd7ca723e */ /* 0x008fea00000000ff */
[C---:B------:R-:W-:Y:S01]  /*8d70*/  HMMA.16816.F32 R8, R100.reuse, R106, R8 ;  /* 0x0000006a6408723c */ /* 0x040fe20000001808 */
[----:B------:R-:W1:Y:S07]  /*8d80*/  LDSM.16.MT88.4 R104, [R2+0x1000] ;  /* 0x001000000268783b */ /* 0x000e6e0000004200 */
[C---:B------:R-:W-:Y:S08]  /*8d90*/  HMMA.16816.F32 R12, R100.reuse, R108, R12 ;  /* 0x0000006c640c723c */ /* 0x040ff0000000180c */
        /* <DEDUP_REMOVED lines=26> */
[C---:B-1----:R-:W-:Y:S07]  /*8f40*/  HMMA.16816.F32 R84, R100.reuse, R104, R84 ;  /* 0x000000686454723c */ /* 0x042fee0000001854 */
[--C-:B------:R-:W-:Y:S01]  /*8f50*/  FFMA.FTZ R104, R143, c[0x0][0x2d0], -R200.reuse ;  /* 0x0000b4008f687a23 */ /* 0x100fe200000108c8 */
[C---:B------:R-:W-:Y:S03]  /*8f60*/  HMMA.16816.F32 R88, R100.reuse, R106, R88 ;  /* 0x0000006a6458723c */ /* 0x040fe60000001858 */
[----:B------:R1:W-:Y:S05]  /*8f70*/  MUFU.EX2 R231, R104 ;  /* 0x0000006800e77308 */ /* 0x0003ea0000000800 */
[C---:B--2---:R-:W-:Y:S08]  /*8f80*/  HMMA.16816.F32 R92, R100.reuse, R108, R92 ;  /* 0x0000006c645c723c */ /* 0x044ff0000000185c */
[----:B------:R-:W-:Y:S01]  /*8f90*/  HMMA.16816.F32 R96, R100, R110, R96 ;  /* 0x0000006e6460723c */ /* 0x000fe20000001860 */
[----:B------:R-:W-:Y:S06]  /*8fa0*/  LDSM.16.MT88.4 R108, [R3+0x1800] ;  /* 0x00180000036c783b */ /* 0x000fec0000004200 */
[--C-:B------:R-:W-:Y:S01]  /*8fb0*/  FFMA.FTZ R100, R138, c[0x0][0x2d0], -R200.reuse ;  /* 0x0000b4008a647a23 */ /* 0x100fe200000108c8 */
[----:B------:R-:W-:Y:S03]  /*8fc0*/  F2FP.PACK_AB R102, R236, R237 ;  /* 0x000000edec66723e */ /* 0x000fe600000000ff */
[----:B------:R2:W-:Y:S01]  /*8fd0*/  MUFU.EX2 R232, R100 ;  /* 0x0000006400e87308 */ /* 0x0005e20000000800 */
[--C-:B-1----:R-:W-:Y:S02]  /*8fe0*/  FFMA.FTZ R104, R142, c[0x0][0x2d0], -R200.reuse ;  /* 0x0000b4008e687a23 */ /* 0x102fe400000108c8 */
[----:B------:R-:W-:Y:S07]  /*8ff0*/  LDSM.16.MT88.4 R140, [R3+0x5800] ;  /* 0x00580000038c783b */ /* 0x000fee0000004200 */
[----:B------:R-:W1:Y:S01]  /*9000*/  MUFU.EX2 R234, R104 ;  /* 0x0000006800ea7308 */ /* 0x000e620000000800 */
[----:B--2---:R-:W-:Y:S02]  /*9010*/  FADD.FTZ R100, R119, R117 ;  /* 0x0000007577647221 */ /* 0x004fe40000010000 */
[----:B------:R-:W-:Y:S02]  /*9020*/  FFMA.FTZ R117, R151, c[0x0][0x2d0], -R200 ;  /* 0x0000b40097757a23 */ /* 0x000fe400000108c8 */
[----:B------:R-:W-:Y:S01]  /*9030*/  FADD.FTZ R120, R120, R100 ;  /* 0x0000006478787221 */ /* 0x000fe20000010000 */
[----:B------:R-:W-:Y:S01]  /*9040*/  F2FP.PACK_AB R100, R235, R222 ;  /* 0x000000deeb64723e */ /* 0x000fe200000000ff */
[----:B------:R-:W-:Y:S03]  /*9050*/  FFMA.FTZ R119, R252, c[0x0][0x2d0], -R200 ;  /* 0x0000b400fc777a23 */ /* 0x000fe600000108c8 */
[----:B------:R-:W-:Y:S01]  /*9060*/  MUFU.EX2 R225, R117 ;  /* 0x0000007500e17308 */ /* 0x000fe20000000800 */
[----:B------:R-:W2:Y:S01]  /*9070*/  LDL R252, [R1+0x4c] ;  /* 0x00004c0001fc7983 */ /* 0x000ea20000100800 */
[----:B------:R-:W-:Y:S01]  /*9080*/  FADD.FTZ R120, R125, R120 ;  /* 0x000000787d787221 */ /* 0x000fe20000010000 */
[----:B-1----:R-:W-:Y:S01]  /*9090*/  F2FP.PACK_AB R101, R234, R231 ;  /* 0x000000e7ea65723e */ /* 0x002fe200000000ff */
[----:B------:R-:W-:Y:S02]  /*90a0*/  FFMA.FTZ R104, R139, c[0x0][0x2d0], -R200 ;  /* 0x0000b4008b687a23 */ /* 0x000fe400000108c8 */
[----:B------:R-:W-:Y:S02]  /*90b0*/  FADD.FTZ R122, R126, R120 ;  /* 0x000000787e7a7221 */ /* 0x000fe40000010000 */
[----:B------:R-:W-:Y:S02]  /*90c0*/  FFMA.FTZ R200, R247, c[0x0][0x2d0], -R200 ;  /* 0x0000b400f7c87a23 */ /* 0x000fe400000108c8 */
[----:B------:R1:W3:Y:S01]  /*90d0*/  MUFU.EX2 R233, R104 ;  /* 0x0000006800e97308 */ /* 0x0002e20000000800 */
[----:B------:R-:W-:Y:S02]  /*90e0*/  FADD.FTZ R120, R123, R121 ;  /* 0x000000797b787221 */ /* 0x000fe40000010000 */
[----:B------:R-:W-:Y:S02]  /*90f0*/  FADD.FTZ R121, R129, R122 ;  /* 0x0000007a81797221 */ /* 0x000fe40000010000 */
[----:B------:R-:W-:Y:S02]  /*9100*/  FADD.FTZ R120, R130, R120 ;  /* 0x0000007882787221 */ /* 0x000fe40000010000 */
[----:B------:R-:W-:Y:S02]  /*9110*/  FADD.FTZ R121, R131, R121 ;  /* 0x0000007983797221 */ /* 0x000fe40000010000 */
[----:B------:R-:W-:Y:S01]  /*9120*/  FADD.FTZ R120, R132, R120 ;  /* 0x0000007884787221 */ /* 0x000fe20000010000 */
[----:B------:R4:W-:Y:S10]  /*9130*/  MUFU.EX2 R226, R119 ;  /* 0x0000007700e27308 */ /* 0x0009f40000000800 */
[----:B------:R5:W5:Y:S01]  /*9140*/  MUFU.EX2 R147, R200 ;  /* 0x000000c800937308 */ /* 0x000b620000000800 */
[----:B-1----:R-:W1:Y:S01]  /*9150*/  LDSM.16.MT88.4 R104, [R0+0x1800] ;  /* 0x001800000068783b */ /* 0x002e620000004200 */
[----:B---3--:R-:W-:Y:S07]  /*9160*/  F2FP.PACK_AB R103, R232, R233 ;  /* 0x000000e9e867723e */ /* 0x008fee00000000ff */
[----:B----4-:R-:W-:Y:S01]  /*9170*/  LDSM.16.MT88.4 R116, [R2+0x2000] ;  /* 0x002000000274783b */ /* 0x010fe20000004200 */
[----:B-----5:R-:W-:Y:S02]  /*9180*/  F2FP.PACK_AB R200, R218, R216 ;  /* 0x000000d8dac8723e */ /* 0x020fe400000000ff */
[----:B------:R-:W-:Y:S01]  /*9190*/  F2FP.PACK_AB R203, R147, R205 ;  /* 0x000000cd93cb723e */ /* 0x000fe200000000ff */
        /* <DEDUP_REMOVED lines=34> */
[----:B------:R-:W-:Y:S01]  /*93c0*/  HMMA.16816.F32 R96, R100, R114, R96 ;  /* 0x000000726460723c */ /* 0x000fe20000001860 */
[----:B------:R-:W4:Y:S06]  /*93d0*/  LDSM.16.MT88.4 R112, [R146+0x2000] ;  /* 0x002000009270783b */ /* 0x000f2c0000004200 */
        /* <DEDUP_REMOVED lines=12> */
[----:B------:R-:W5:Y:S07]  /*94a0*/  LDSM.16.MT88.4 R116, [R2+0x5000] ;  /* 0x005000000274783b */ /* 0x000f6e0000004200 */
        /* <DEDUP_REMOVED lines=9> */
[C---:B-----5:R-:W-:Y:S08]  /*9540*/  HMMA.16816.F32 R52, R100.reuse, R116, R52 ;  /* 0x000000746434723c */ /* 0x060ff00000001834 */
        /* <DEDUP_REMOVED lines=14> */
[C---:B----4-:R-:W-:Y:S07]  /*9630*/  HMMA.16816.F32 R92, R100.reuse, R112, R92 ;  /* 0x00000070645c723c */ /* 0x050fee000000185c */
[----:B------:R-:W-:Y:S01]  /*9640*/  FADD.FTZ R113, R127, R121 ;  /* 0x000000797f717221 */ /* 0x000fe20000010000 */
[----:B------:R-:W-:Y:S01]  /*9650*/  HMMA.16816.F32 R96, R100, R114, R96 ;  /* 0x000000726460723c */ /* 0x000fe20000001860 */
[----:B------:R-:W4:Y:S03]  /*9660*/  LDSM.16.MT88.4 R124, [R146+0x2800] ;  /* 0x00280000927c783b */ /* 0x000f260000004200 */
[----:B------:R-:W-:Y:S02]  /*9670*/  FADD.FTZ R112, R133, R120 ;  /* 0x0000007885707221 */ /* 0x000fe40000010000 */
[----:B------:R-:W-:Y:S02]  /*9680*/  FADD.FTZ R221, R221, R113 ;  /* 0x00000071dddd7221 */ /* 0x000fe40000010000 */
[C---:B-1----:R-:W-:Y:S01]  /*9690*/  HMMA.16816.F32 R148, R200.reuse, R104, R4 ;  /* 0x00000068c894723c */ /* 0x042fe20000001804 */
[----:B------:R-:W1:Y:S04]  /*96a0*/  LDSM.16.MT88.4 R132, [R0+0x5800] ;  /* 0x005800000084783b */ /* 0x000e680000004200 */
[----:B------:R-:W-:Y:S03]  /*96b0*/  FADD.FTZ R222, R222, R112 ;  /* 0x00000070dede7221 */ /* 0x000fe60000010000 */
[C---:B------:R-:W-:Y:S01]  /*96c0*/  HMMA.16816.F32 R100, R200.reuse, R106, R8 ;  /* 0x0000006ac864723c */ /* 0x040fe20000001808 */
[----:B------:R-:W1:Y:S07]  /*96d0*/  LDSM.16.MT88.4 R4, [R2+0x5800] ;  /* 0x005800000204783b */ /* 0x000e6e0000004200 */
[C---:B---3--:R-:W-:Y:S01]  /*96e0*/  HMMA.16816.F32 R104, R200.reuse, R108, R12 ;  /* 0x0000006cc868723c */ /* 0x048fe2000000180c */
[----:B------:R-:W3:Y:S07]  /*96f0*/  LDSM.16.MT88.4 R8, [R146+0x5800] ;  /* 0x005800009208783b */ /* 0x000eee0000004200 */
[C---:B------:R-:W-:Y:S01]  /*9700*/  HMMA.16816.F32 R108, R200.reuse, R110, R16 ;  /* 0x0000006ec86c723c */ /* 0x040fe20000001810 */
[----:B------:R1:W2:Y:S07]  /*9710*/  LDSM.16.MT88.4 R12, [R0+0x8800] ;  /* 0x00880000000c783b */ /* 0x0002ae0000004200 */
[C---:B-----5:R-:W-:Y:S01]  /*9720*/  HMMA.16816.F32 R112, R200.reuse, R116, R20 ;  /* 0x00000074c870723c */ /* 0x060fe20000001814 */
[----:B------:R5:W2:Y:S07]  /*9730*/  LDSM.16.MT88.4 R16, [R3+0x8800] ;  /* 0x008800000310783b */ /* 0x000aae0000004200 */
[C---:B------:R-:W-:Y:S08]  /*9740*/  HMMA.16816.F32 R116, R200.reuse, R118, R24 ;  /* 0x00000076c874723c */ /* 0x040ff00000001818 */
[C---:B----4-:R-:W-:Y:S04]  /*9750*/  HMMA.16816.F32 R120, R200.reuse, R124, R28 ;  /* 0x0000007cc878723c */ /* 0x050fe8000000181c */
[----:B-1----:R-:W-:Y:S04]  /*9760*/  @P6 IADD3 R0, R238, -0x2, RZ ;  /* 0xfffffffeee006810 */ /* 0x002fe80007ffe0ff */
[C---:B------:R-:W-:Y:S04]  /*9770*/  HMMA.16816.F32 R124, R200.reuse, R126, R32 ;  /* 0x0000007ec87c723c */ /* 0x040fe80000001820 */
[----:B-----5:R-:W-:Y:S04]  /*9780*/  @P6 SHF.R.S32.HI R3, RZ, 0x1f, R0 ;  /* 0x0000001fff036819 */ /* 0x020fe80000011400 */
[C---:B------:R-:W-:Y:S04]  /*9790*/  HMMA.16816.F32 R128, R200.reuse, R132, R36 ;  /* 0x00000084c880723c */ /* 0x040fe80000001824 */
[----:B------:R-:W-:Y:S04]  /*97a0*/  @P6 IMAD R3, R3, c[0x0][0x1e0], RZ ;  /* 0x0000780003036a24 */ /* 0x000fe800078e02ff */
[C---:B------:R-:W-:Y:S08]  /*97b0*/  HMMA.16816.F32 R132, R200.reuse, R134, R40 ;  /* 0x00000086c884723c */ /* 0x040ff00000001828 */
[C---:B------:R-:W-:Y:S08]  /*97c0*/  HMMA.16816.F32 R136, R200.reuse, R140, R44 ;  /* 0x0000008cc888723c */ /* 0x040ff0000000182c */
[C---:B------:R-:W-:Y:S08]  /*97d0*/  HMMA.16816.F32 R140, R200.reuse, R142, R48 ;  /* 0x0000008ec88c723c */ /* 0x040ff00000001830 */
[C---:B------:R-:W-:Y:S08]  /*97e0*/  HMMA.16816.F32 R52, R200.reuse, R4, R52 ;  /* 0x00000004c834723c */ /* 0x040ff00000001834 */
[C---:B------:R-:W-:Y:S01]  /*97f0*/  HMMA.16816.F32 R56, R200.reuse, R6, R56 ;  /* 0x00000006c838723c */ /* 0x040fe20000001838 */
[----:B------:R1:W4:Y:S07]  /*9800*/  LDSM.16.MT88.4 R4, [R2+0x8800] ;  /* 0x008800000204783b */ /* 0x00032e0000004200 */
[C---:B---3--:R-:W-:Y:S07]  /*9810*/  HMMA.16816.F32 R60, R200.reuse, R8, R60 ;  /* 0x00000008c83c723c */ /* 0x048fee000000183c */
[C---:B------:R-:W-:Y:S01]  /*9820*/  @P6 IMAD.WIDE.U32 R8, R0.reuse, c[0x0][0x1e0], RZ ;  /* 0x0000780000086a25 */ /* 0x040fe200078e00ff */
[C---:B------:R-:W-:Y:S04]  /*9830*/  HMMA.16816.F32 R64, R200.reuse, R10, R64 ;  /* 0x0000000ac840723c */ /* 0x040fe80000001840 */
[----:B-1----:R-:W-:Y:S04]  /*9840*/  @P6 IMAD R2, R0, c[0x0][0x1e4], R3 ;  /* 0x0000790000026a24 */ /* 0x002fe800078e0203 */
[C---:B--2---:R-:W-:Y:S04]  /*9850*/  HMMA.16816.F32 R68, R200.reuse, R12, R68 ;  /* 0x0000000cc844723c */ /* 0x044fe80000001844 */
[----:B------:R-:W-:Y:S01]  /*9860*/  @P6 IMAD.IADD R0, R9, 0x1, R2 ;  /* 0x0000000109006824 */ /* 0x000fe200078e0202 */
[----:B------:R-:W-:Y:S01]  /*9870*/  @P6 MOV R2, R242 ;  /* 0x000000f200026202 */ /* 0x000fe20000000f00 */
[----:B------:R-:W-:Y:S02]  /*9880*/  @P6 IMAD.MOV.U32 R3, RZ, RZ, R252 ;  /* 0x000000ffff036224 */ /* 0x000fe400078e00fc */
[----:B------:R-:W-:Y:S01]  /*9890*/  @P6 IMAD R0, R0, 0x60, RZ ;  /* 0x0000006000006824 */ /* 0x000fe200078e02ff */
[C---:B------:R-:W-:Y:S03]  /*98a0*/  HMMA.16816.F32 R72, R200.reuse, R14, R72 ;  /* 0x0000000ec848723c */ /* 0x040fe60000001848 */
[----:B------:R-:W-:Y:S04]  /*98b0*/  @P6 IMAD.WIDE.U32 R2, R8, 0x60, R2 ;  /* 0x0000006008026825 */ /* 0x000fe800078e0002 */
[----:B------:R-:W-:Y:S01]  /*98c0*/  FADD.FTZ R13, R235, R222 ;  /* 0x000000deeb0d7221 */ /* 0x000fe20000010000 */
[C---:B------:R-:W-:Y:S01]  /*98d0*/  @P6 LEA R12, P0, R2.reuse, c[0x0][0x1c8], 0x1 ;  /* 0x00007200020c6a11 */ /* 0x040fe200078008ff */
[C---:B------:R-:W-:Y:S03]  /*98e0*/  HMMA.16816.F32 R76, R200.reuse, R16, R76 ;  /* 0x00000010c84c723c */ /* 0x040fe6000000184c */
[----:B------:R-:W-:Y:S01]  /*98f0*/  @P6 IADD3 R3, R3, R0, RZ ;  /* 0x0000000003036210 */ /* 0x000fe20007ffe0ff */
[----:B------:R-:W-:Y:S02]  /*9900*/  FADD.FTZ R0, R237, R13 ;  /* 0x0000000ded007221 */ /* 0x000fe40000010000 */
[----:B------:R-:W-:Y:S01]  /*9910*/  FADD.FTZ R9, R231, R221 ;  /* 0x000000dde7097221 */ /* 0x000fe20000010000 */
[----:B------:R-:W-:Y:S01]  /*9920*/  @P6 LEA.HI.X R13, R2, c[0x0][0x1cc], R3, 0x1, P0 ;  /* 0x00007300020d6a11 */ /* 0x000fe200000f0c03 */
[----:B------:R-:W-:Y:S01]  /*9930*/  FADD.FTZ R3, R236, R0 ;  /* 0x00000000ec037221 */ /* 0x000fe20000010000 */
[----:B------:R-:W-:Y:S01]  /*9940*/  IADD3 R0, R246, 0x1, RZ ;  /* 0x00000001f6007810 */ /* 0x000fe20007ffe0ff */
[C---:B------:R-:W-:Y:S02]  /*9950*/  HMMA.16816.F32 R80, R200.reuse, R18, R80 ;  /* 0x00000012c850723c */ /* 0x040fe40000001850 */
[----:B------:R-:W-:Y:S01]  /*9960*/  @P6 IMAD.MOV.U32 R16, RZ, RZ, c[0x0][0x1e0] ;  /* 0x00007800ff106624 */ /* 0x000fe200078e00ff */
[----:B------:R-:W-:Y:S01]  /*9970*/  SEL R0, R0, RZ, !P4 ;  /* 0x000000ff00007207 */ /* 0x000fe20006000000 */
[----:B------:R-:W-:Y:S01]  /*9980*/  FADD.FTZ R14, R234, R9 ;  /* 0x00000009ea0e7221 */ /* 0x000fe20000010000 */
[----:B------:R-:W-:Y:S01]  /*9990*/  @P6 ISETP.GE.AND P0, PT, R240, c[0x0][0x1d4], PT ;  /* 0x00007500f0006a0c */ /* 0x000fe20003f06270 */
[----:B------:R-:W1:Y:S01]  /*99a0*/  LDSM.16.MT88.4 R8, [R146+0x8800] ;  /* 0x008800009208783b */ /* 0x000e620000004200 */
[----:B------:R-:W-:Y:S01]  /*99b0*/  FADD.FTZ R15, R223, R3 ;  /* 0x00000003df0f7221 */ /* 0x000fe20000010000 */
[C---:B----4-:R-:W-:Y:S04]  /*99c0*/  HMMA.16816.F32 R84, R200.reuse, R4, R84 ;  /* 0x00000004c854723c */ /* 0x050fe80000001854 */
[----:B------:R-:W-:Y:S01]  /*99d0*/  FADD.FTZ R2, R233, R14 ;  /* 0x0000000ee9027221 */ /* 0x000fe20000010000 */
[----:B------:R-:W-:Y:S01]  /*99e0*/  @P6 MOV R14, 0x6 ;  /* 0x00000006000e6802 */ /* 0x000fe20000000f00 */
[----:B------:R2:W-:Y:S01]  /*99f0*/  STL [R1], R0 ;  /* 0x0000000001007387 */ /* 0x0005e20000100800 */
[----:B------:R-:W-:Y:S01]  /*9a00*/  FADD.FTZ R5, R228, R15 ;  /* 0x0000000fe4057221 */ /* 0x000fe20000010000 */
[C---:B------:R-:W-:Y:S02]  /*9a10*/  HMMA.16816.F32 R88, R200.reuse, R6, R88 ;  /* 0x00000006c858723c */ /* 0x040fe40000001858 */
[----:B------:R-:W3:Y:S02]  /*9a20*/  LDL R17, [R1+0x20] ;  /* 0x0000200001117983 */ /* 0x000ee40000100800 */
[C---:B------:R-:W-:Y:S01]  /*9a30*/  @P6 SHF.L.U64.HI R14, R16.reuse, R14, c[0x0][0x1e4] ;  /* 0x00007900100e6619 */ /* 0x040fe2000001020e */
[----:B------:R-:W-:Y:S01]  /*9a40*/  @P6 IMAD.SHL.U32 R16, R16, 0x40, RZ ;  /* 0x0000004010106824 */ /* 0x000fe200078e00ff */
[----:B------:R-:W-:Y:S01]  /*9a50*/  IADD3 R240, R238, -0x1, RZ ;  /* 0xffffffffeef07810 */ /* 0x000fe20007ffe0ff */
[----:B------:R-:W-:Y:S05]  /*9a60*/  FADD.FTZ R2, R232, R2 ;  /* 0x00000002e8027221 */ /* 0x000fea0000010000 */
[----:B------:R-:W-:Y:S01]  /*9a70*/  FADD.FTZ R3, R225, R2 ;  /* 0x00000002e1037221 */ /* 0x000fe20000010000 */
[----:B------:R-:W-:Y:S03]  /*9a80*/  @P6 IADD3 R2, P5, R16, R12, RZ ;  /* 0x0000000c10026210 */ /* 0x000fe60007fbe0ff */
[----:B------:R-:W-:Y:S01]  /*9a90*/  FADD.FTZ R15, R227, R3 ;  /* 0x00000003e30f7221 */ /* 0x000fe20000010000 */
[----:B------:R-:W-:Y:S02]  /*9aa0*/  @P6 IADD3.X R3, R14, R13, RZ, P5, !PT ;  /* 0x0000000d0e036210 */ /* 0x000fe40002ffe4ff */
[----:B------:R-:W-:Y:S01]  /*9ab0*/  @P6 IADD3 R4, P4, R16, R2, RZ ;  /* 0x0000000210046210 */ /* 0x000fe20007f9e0ff */
[----:B------:R-:W-:Y:S02]  /*9ac0*/  FADD.FTZ R6, R226, R15 ;  /* 0x0000000fe2067221 */ /* 0x000fe40000010000 */
[----:B--2---:R-:W-:Y:S05]  /*9ad0*/  @P6 IMAD R0, R0, 0x9000, R239 ;  /* 0x0000900000006824 */ /* 0x004fea00078e02ef */
[----:B------:R-:W-:Y:S01]  /*9ae0*/  @!PT LDS RZ, [RZ] ;  /* 0x00000000fffff984 */ /* 0x000fe20000000800 */
[----:B------:R-:W-:Y:S01]  /*9af0*/  @!PT LDS RZ, [RZ] ;  /* 0x00000000fffff984 */ /* 0x000fe20000000800 */
[----:B------:R-:W-:Y:S01]  /*9b00*/  @!PT LDS RZ, [RZ] ;  /* 0x00000000fffff984 */ /* 0x000fe20000000800 */
[----:B------:R2:W-:Y:S01]  /*9b10*/  @P6 LDGSTS.E.BYPASS.LTC128B.128 [R0], [R12.64], !P3 ;  /* 0x000000000c006fae */ /* 0x0005e2000d901d46 */
[C---:B-1----:R-:W-:Y:S07]  /*9b20*/  HMMA.16816.F32 R92, R200.reuse, R8, R92 ;  /* 0x00000008c85c723c */ /* 0x042fee000000185c */
[----:B------:R2:W-:Y:S01]  /*9b30*/  @P6 LDGSTS.E.BYPASS.LTC128B.128 [R0+0x3000], [R12.64+0x80], !P1 ;  /* 0x030000800c006fae */ /* 0x0005e2000c901d46 */
[----:B------:R-:W-:Y:S07]  /*9b40*/  HMMA.16816.F32 R96, R200, R10, R96 ;  /* 0x0000000ac860723c */ /* 0x000fee0000001860 */
[----:B------:R2:W-:Y:S08]  /*9b50*/  @P6 LDGSTS.E.BYPASS.LTC128B.128 [R0+0x6000], [R12.64+0x100], !P0 ;  /* 0x060001000c006fae */ /* 0x0005f0000c101d46 */
[----:B------:R1:W-:Y:S08]  /*9b60*/  @P6 LDGSTS.E.BYPASS.LTC128B.128 [R0+0x1000], [R2.64], !P3 ;  /* 0x0100000002006fae */ /* 0x0003f0000d901d46 */
[----:B------:R1:W-:Y:S08]  /*9b70*/  @P6 LDGSTS.E.BYPASS.LTC128B.128 [R0+0x4000], [R2.64+0x80], !P1 ;  /* 0x0400008002006fae */ /* 0x0003f0000c901d46 */
[----:B------:R1:W-:Y:S01]  /*9b80*/  @P6 LDGSTS.E.BYPASS.LTC128B.128 [R0+0x7000], [R2.64+0x100], !P0 ;  /* 0x0700010002006fae */ /* 0x0003e2000c101d46 */
[----:B--2---:R-:W-:Y:S02]  /*9b90*/  FADD.FTZ R12, R230, R5 ;  /* 0x00000005e60c7221 */ /* 0x004fe40000010000 */
[----:B------:R-:W-:Y:S05]  /*9ba0*/  @P6 IMAD.X R5, R14, 0x1, R3, P4 ;  /* 0x000000010e056824 */ /* 0x000fea00020e0603 */
[----:B------:R2:W-:Y:S08]  /*9bb0*/  @P6 LDGSTS.E.BYPASS.LTC128B.128 [R0+0x2000], [R4.64], !P3 ;  /* 0x0200000004006fae */ /* 0x0005f0000d901d46 */
[----:B------:R2:W-:Y:S01]  /*9bc0*/  @P6 LDGSTS.E.BYPASS.LTC128B.128 [R0+0x5000], [R4.64+0x80], !P1 ;  /* 0x0500008004006fae */ /* 0x0005e2000c901d46 */
[C---:B------:R-:W-:Y:S02]  /*9bd0*/  ISETP.GE.AND P1, PT, R204.reuse, 0x1, PT ;  /* 0x00000001cc00780c */ /* 0x040fe40003f26270 */
[----:B------:R-:W-:Y:S04]  /*9be0*/  IADD3 R204, R204, 0x1, RZ ;  /* 0x00000001cccc7810 */ /* 0x000fe80007ffe0ff */
[----:B------:R-:W-:Y:S01]  /*9bf0*/  SEL R204, R204, RZ, !P1 ;  /* 0x000000ffcccc7207 */ /* 0x000fe20004800000 */
[----:B------:R2:W-:Y:S01]  /*9c00*/  @P6 LDGSTS.E.BYPASS.LTC128B.128 [R0+0x8000], [R4.64+0x100], !P0 ;  /* 0x0800010004006fae */ /* 0x0005e2000c101d46 */
[----:B-1----:R-:W-:Y:S02]  /*9c10*/  FADD.FTZ R3, R229, R12 ;  /* 0x0000000ce5037221 */ /* 0x002fe40000010000 */
[----:B------:R-:W-:Y:S02]  /*9c20*/  FADD.FTZ R2, R224, R6 ;  /* 0x00000006e0027221 */ /* 0x000fe40000010000 */
[----:B------:R-:W-:Y:S01]  /*9c30*/  FADD.FTZ R3, R216, R3 ;  /* 0x00000003d8037221 */ /* 0x000fe20000010000 */
[----:B------:R-:W-:Y:S02]  /*9c40*/  MOV R216, R240 ;  /* 0x000000f000d87202 */ /* 0x000fe40000000f00 */
[----:B------:R-:W0:Y:S01]  /*9c50*/  LDGDEPBAR ;  /* 0x00000000000079af */ /* 0x000e220000000000 */
[----:B--2---:R-:W-:Y:S02]  /*9c60*/  FADD.FTZ R0, R217, R2 ;  /* 0x00000002d9007221 */ /* 0x004fe40000010000 */
[----:B------:R-:W-:Y:S01]  /*9c70*/  FADD.FTZ R2, R218, R3 ;  /* 0x00000003da027221 */ /* 0x000fe20000010000 */
[----:B------:R-:W-:Y:S01]  /*9c80*/  MOV R3, R144 ;  /* 0x0000009000037202 */ /* 0x000fe20000000f00 */
[----:B------:R-:W-:Y:S02]  /*9c90*/  FADD.FTZ R0, R219, R0 ;  /* 0x00000000db007221 */ /* 0x000fe40000010000 */
[----:B------:R-:W-:Y:S02]  /*9ca0*/  FADD.FTZ R2, R220, R2 ;  /* 0x00000002dc027221 */ /* 0x000fe40000010000 */
[----:B------:R-:W-:Y:S02]  /*9cb0*/  FADD.FTZ R0, R205, R0 ;  /* 0x00000000cd007221 */ /* 0x000fe40000010000 */
[----:B------:R-:W-:Y:S02]  /*9cc0*/  FADD.FTZ R2, R215, R2 ;  /* 0x00000002d7027221 */ /* 0x000fe40000010000 */
[----:B------:R-:W-:Y:S03]  /*9cd0*/  FADD.FTZ R0, R147, R0 ;  /* 0x0000000093007221 */ /* 0x000fe60000010000 */
[----:B------:R1:W-:Y:S04]  /*9ce0*/  STL [R1+0x4], R2 ;  /* 0x0000040201007387 */ /* 0x0003e80000100800 */
[----:B------:R2:W-:Y:S01]  /*9cf0*/  STL [R1+0x8], R0 ;  /* 0x0000080001007387 */ /* 0x0005e20000100800 */
[----:B-1----:R-:W-:Y:S02]  /*9d00*/  MOV R2, R145 ;  /* 0x0000009100027202 */ /* 0x002fe40000000f00 */
[----:B---3--:R-:W-:Y:S01]  /*9d10*/  ISETP.GT.AND P0, PT, R238, R17, PT ;  /* 0x00000011ee00720c */ /* 0x008fe20003f04270 */
[----:B------:R-:W-:Y:S11]  /*9d20*/  IMAD.MOV.U32 R238, RZ, RZ, R240 ;  /* 0x000000ffffee7224 */ /* 0x000ff600078e00f0 */
[----:B------:R-:W-:Y:S01]  /*9d30*/  @!UPT UIADD3 URZ, URZ, URZ, URZ ;  /* 0x0000003f3f3ff290 */ /* 0x000fe2000fffe03f */
[----:B--2---:R-:W-:-:S05]  /*9d40*/  @P0 BRA `(.L_x_1090) ;  /* 0xffffbfc000000947 */ /* 0x004fca000383ffff */
.L_x_1089:
[----:B------:R-:W-:-:S13]  /*9d50*/  ISETP.GE.AND P0, PT, R216, RZ, PT ;  /* 0x000000ffd800720c */ /* 0x000fda0003f06270 */
[----:B------:R-:W-:Y:S05]  /*9d60*/  @!P0 BRA `(.L_x_1091) ;  /* 0x0000375000008947 */ /* 0x000fea0003800000 */
[----:B-1----:R-:W-:Y:S02]  /*9d70*/  MOV R3, R144 ;  /* 0x0000009000037202 */ /* 0x002fe40000000f00 */
[----:B------:R-:W-:Y:S02]  /*9d80*/  MOV R0, R145 ;  /* 0x0000009100007202 */ /* 0x000fe40000000f00 */
.L_x_1092:
[----:B------:R-:W-:Y:S04]  /*9d90*/  DEPBAR.LE SB0, 0x2 ;  /* 0x000080800000791a */ /* 0x000fe80000000000 */
[----:B------:R-:W-:Y:S01]  /*9da0*/  WARPSYNC 0xffffffff ;  /* 0xffffffff00007948 */ /* 0x000fe20003800000 */
[----:B------:R-:W-:Y:S01]  /*9db0*/  BAR.SYNC.DEFER_BLOCKING 0x0 ;  /* 0x0000000000007b1d */ /* 0x000fe20000010000 */
[----:B------:R-:W-:Y:S01]  /*9dc0*/  IMAD R205, R204, 0x9000, RZ ;  /* 0x00009000cccd7824 */ /* 0x000fe200078e02ff */
[C---:B------:R-:W-:Y:S02]  /*9dd0*/  ISETP.NE.AND P4, PT, R216.reuse, RZ, PT ;  /* 0x000000ffd800720c */ /* 0x040fe40003f85270 */
[C---:B------:R-:W-:Y:S02]  /*9de0*/  IADD3 R233, R216.reuse, -0x1, RZ ;  /* 0xffffffffd8e97810 */ /* 0x040fe40007ffe0ff */
[----:B------:R-:W-:Y:S02]  /*9df0*/  IADD3 R2, R209, R205, RZ ;  /* 0x000000cdd1027210 */ /* 0x000fe40007ffe0ff */
[----:B------:R-:W-:Y:S02]  /*9e00*/  ISETP.GE.AND P5, PT, R216, 0x2, PT ;  /* 0x00000002d800780c */ /* 0x000fe40003fa6270 */
[----:B------:R-:W-:Y:S05]  /*9e10*/  IADD3 R200, R208, R2, RZ ;  /* 0x00000002d0c87210 */ /* 0x000fea0007ffe0ff */
[----:B------:R-:W-:Y:S05]  /*9e20*/  @P4 SHF.R.S32.HI R201, RZ, 0x1f, R233 ;  /* 0x0000001fffc94819 */ /* 0x000fea00000114e9 */
[----:B------:R-:W-:Y:S01]  /*9e30*/  @P4 IMAD R201, R201, c[0x0][0x208], RZ ;  /* 0x00008200c9c94a24 */ /* 0x000fe200078e02ff */
        /* <DEDUP_REMOVED lines=18> */
[----:B------:R-:W3:Y:S04]  /*9f60*/  LDL R236, [R1+0xc] ;  /* 0x00000c0001ec7983 */ /* 0x000ee80000100800 */
[----:B------:R-:W3:Y:S03]  /*9f70*/  LDL R235, [R1+0x18] ;  /* 0x0000180001eb7983 */ /* 0x000ee60000100800 */
        /* <DEDUP_REMOVED lines=17> */
[----:B------:R-:W1:Y:S08]  /*a090*/  LDSM.16.M88.4 R144, [R200+0x2000] ;  /* 0x00200000c890783b */ /* 0x000e700000000200 */
[----:B----4-:R-:W2:Y:S01]  /*a0a0*/  LDL.LU R219, [R1+0x4] ;  /* 0x0000040001db7983 */ /* 0x010ea20000300800 */
[C---:B-1----:R-:W-:Y:S08]  /*a0b0*/  HMMA.16816.F32 R36, R156.reuse, R144, R36 ;  /* 0x000000909c24723c */ /* 0x042ff00000001824 */
[C---:B------:R-:W-:Y:S01]  /*a0c0*/  HMMA.16816.F32 R40, R156.reuse, R146, R40 ;  /* 0x000000929c28723c */ /* 0x040fe20000001828 */
[----:B------:R-:W1:Y:S03]  /*a0d0*/  LDSM.16.M88.4 R144, [R200+0x2800] ;  /* 0x00280000c890783b */ /* 0x000e660000000200 */
[----:B--2---:R-:W-:Y:S01]  /*a0e0*/  @P4 IMAD R215, R237, 0x9000, R202 ;  /* 0x00009000edd74824 */ /* 0x004fe200078e02ca */
[----:B------:R-:W-:Y:S02]  /*a0f0*/  @P4 MOV R202, c[0x0][0x208] ;  /* 0x0000820000ca4a02 */ /* 0x000fe40000000f00 */
[----:B---3--:R-:W-:Y:S01]  /*a100*/  @P4 ISETP.GE.AND P2, PT, R238, c[0x0][0x1d4], PT ;  /* 0x00007500ee004a0c */ /* 0x008fe20003f46270 */
[C---:B-1----:R-:W-:Y:S03]  /*a110*/  HMMA.16816.F32 R44, R156.reuse, R144, R44 ;  /* 0x000000909c2c723c */ /* 0x042fe6000000182c */
[----:B------:R-:W-:Y:S02]  /*a120*/  @P4 ISETP.GE.AND P1, PT, R236, c[0x0][0x1d4], PT ;  /* 0x00007500ec004a0c */ /* 0x000fe40003f26270 */
[----:B------:R-:W-:Y:S02]  /*a130*/  @P4 ISETP.GE.AND P0, PT, R235, c[0x0][0x1d4], PT ;  /* 0x00007500eb004a0c */ /* 0x000fe40003f06270 */
[C---:B------:R-:W-:Y:S01]  /*a140*/  @P4 IMAD.WIDE.U32 R144, R233.reuse, c[0x0][0x208], RZ ;  /* 0x00008200e9904a25 */ /* 0x040fe200078e00ff */
[----:B------:R-:W-:Y:S07]  /*a150*/  HMMA.16816.F32 R48, R156, R146, R48 ;  /* 0x000000929c30723c */ /* 0x000fee0000001830 */
[----:B------:R-:W-:Y:S01]  /*a160*/  @P4 IMAD R146, R233, c[0x0][0x20c], R201 ;  /* 0x00008300e9924a24 */ /* 0x000fe200078e02c9 */
[----:B------:R-:W-:Y:S04]  /*a170*/  @P4 MOV R147, R203 ;  /* 0x000000cb00934202 */ /* 0x000fe80000000f00 */
[----:B------:R-:W-:Y:S02]  /*a180*/  @P4 IADD3 R145, R145, R146, RZ ;  /* 0x0000009291914210 */ /* 0x000fe40007ffe0ff */
[----:B------:R-:W-:Y:S02]  /*a190*/  @P4 MOV R146, R218 ;  /* 0x000000da00924202 */ /* 0x000fe40000000f00 */
[----:B------:R-:W-:Y:S01]  /*a1a0*/  IADD3 R201, R206, R2, RZ ;  /* 0x00000002cec97210 */ /* 0x000fe20007ffe0ff */
[----:B------:R-:W-:Y:S02]  /*a1b0*/  @P4 IMAD R145, R145, 0x60, RZ ;  /* 0x0000006091914824 */ /* 0x000fe400078e02ff */
[----:B------:R-:W-:Y:S05]  /*a1c0*/  @P4 IMAD.WIDE.U32 R146, R144, 0x60, R146 ;  /* 0x0000006090924825 */ /* 0x000fea00078e0092 */
[C---:B------:R-:W-:Y:S02]  /*a1d0*/  @P4 LEA R144, P3, R146.reuse, c[0x0][0x1f8], 0x1 ;  /* 0x00007e0092904a11 */ /* 0x040fe400078608ff */
[----:B------:R-:W-:Y:S04]  /*a1e0*/  @P4 IADD3 R145, R147, R145, RZ ;  /* 0x0000009193914210 */ /* 0x000fe80007ffe0ff */
[----:B------:R-:W-:Y:S02]  /*a1f0*/  @P4 LEA.HI.X R145, R146, c[0x0][0x1fc], R145, 0x1, P3 ;  /* 0x00007f0092914a11 */ /* 0x000fe400018f0c91 */
[----:B------:R-:W-:Y:S03]  /*a200*/  @P4 MOV R146, 0x6 ;  /* 0x0000000600924802 */ /* 0x000fe60000000f00 */
        /* <DEDUP_REMOVED lines=8> */
[----:B-1----:R-:W-:Y:S04]  /*a290*/  @P4 IADD3 R144, P3, R202, R144, RZ ;  /* 0x00000090ca904210 */ /* 0x002fe80007f7e0ff */
[----:B------:R-:W-:Y:S02]  /*a2a0*/  @P4 IADD3.X R145, R146, R145, RZ, P3, !PT ;  /* 0x0000009192914210 */ /* 0x000fe40001ffe4ff */
[----:B------:R-:W-:Y:S03]  /*a2b0*/  @P4 IADD3 R202, P3, R202, R144, RZ ;  /* 0x00000090caca4210 */ /* 0x000fe60007f7e0ff */
[----:B------:R1:W-:Y:S01]  /*a2c0*/  @P4 LDGSTS.E.BYPASS.LTC128B.128 [R215+0x1000], [R144.64], !P2 ;  /* 0x0100000090d74fae */ /* 0x0003e2000d101d46 */
[----:B------:R-:W-:Y:S02]  /*a2d0*/  @P4 IADD3.X R203, R146, R145, RZ, P3, !PT ;  /* 0x0000009192cb4210 */ /* 0x000fe40001ffe4ff */
[----:B------:R-:W-:Y:S05]  /*a2e0*/  ISETP.GE.AND P3, PT, R237, 0x1, PT ;  /* 0x00000001ed00780c */ /* 0x000fea0003f66270 */
[----:B------:R1:W-:Y:S08]  /*a2f0*/  @P4 LDGSTS.E.BYPASS.LTC128B.128 [R215+0x4000], [R144.64+0x80], !P1 ;  /* 0x0400008090d74fae */ /* 0x0003f0000c901d46 */
[----:B------:R1:W-:Y:S08]  /*a300*/  @P4 LDGSTS.E.BYPASS.LTC128B.128 [R215+0x7000], [R144.64+0x100], !P0 ;  /* 0x0700010090d74fae */ /* 0x0003f0000c101d46 */
[----:B------:R2:W-:Y:S01]  /*a310*/  @P4 LDGSTS.E.BYPASS.LTC128B.128 [R215+0x2000], [R202.64], !P2 ;  /* 0x02000000cad74fae */ /* 0x0005e2000d101d46 */
[----:B------:R-:W-:Y:S07]  /*a320*/  @P5 ISETP.GE.AND P2, PT, R238, c[0x0][0x1d4], PT ;  /* 0x00007500ee005a0c */ /* 0x000fee0003f46270 */
[----:B------:R2:W-:Y:S01]  /*a330*/  @P4 LDGSTS.E.BYPASS.LTC128B.128 [R215+0x5000], [R202.64+0x80], !P1 ;  /* 0x05000080cad74fae */ /* 0x0005e2000c901d46 */
[----:B------:R-:W-:Y:S07]  /*a340*/  @P5 ISETP.GE.AND P1, PT, R236, c[0x0][0x1d4], PT ;  /* 0x00007500ec005a0c */ /* 0x000fee0003f26270 */
[----:B------:R2:W-:Y:S08]  /*a350*/  @P4 LDGSTS.E.BYPASS.LTC128B.128 [R215+0x8000], [R202.64+0x100], !P0 ;  /* 0x08000100cad74fae */ /* 0x0005f0000c101d46 */
[----:B-1----:R-:W1:Y:S08]  /*a360*/  LDSM.16.M88.4 R144, [R201] ;  /* 0x00000000c990783b */ /* 0x002e700000000200 */
[----:B------:R-:W0:Y:S01]  /*a370*/  LDGDEPBAR ;  /* 0x00000000000079af */ /* 0x000e220000000000 */
[----:B--2---:R-:W-:Y:S02]  /*a380*/  IADD3 R203, R206, R200, RZ ;  /* 0x000000c8cecb7210 */ /* 0x004fe40007ffe0ff */
        /* <DEDUP_REMOVED lines=165> */
[----:B------:R-:W1:Y:S11]  /*ade0*/  LDSM.16.M88.4 R144, [R202+0x6800] ;  /* 0x00680000ca90783b */ /* 0x000e760000000200 */
[----:B------:R-:W-:Y:S04]  /*adf0*/  @!UPT UIADD3 URZ, URZ, URZ, URZ ;  /* 0x0000003f3f3ff290 */ /* 0x000fe8000fffe03f */
[----:B------:R-:W-:Y:S02]  /*ae00*/  FMNMX.FTZ R2, R4, R0, !PT ;  /* 0x0000000004027209 */ /* 0x000fe40007810000 */
[----:B------:R-:W-:Y:S02]  /*ae10*/  FMNMX.FTZ R200, R6, R3, !PT ;  /* 0x0000000306c87209 */ /* 0x000fe40007810000 */
[----:B------:R-:W-:Y:S02]  /*ae20*/  FMNMX.FTZ R2, R5, R2, !PT ;  /* 0x0000000205027209 */ /* 0x000fe40007810000 */
[----:B------:R-:W-:Y:S02]  /*ae30*/  FMNMX.FTZ R200, R7, R200, !PT ;  /* 0x000000c807c87209 */ /* 0x000fe40007810000 */
[----:B------:R-:W-:Y:S02]  /*ae40*/  FMNMX.FTZ R2, R8, R2, !PT ;  /* 0x0000000208027209 */ /* 0x000fe40007810000 */
[----:B------:R-:W-:Y:S02]  /*ae50*/  FMNMX.FTZ R200, R10, R200, !PT ;  /* 0x000000c80ac87209 */ /* 0x000fe40007810000 */
[----:B------:R-:W-:Y:S02]  /*ae60*/  FMNMX.FTZ R2, R9, R2, !PT ;  /* 0x0000000209027209 */ /* 0x000fe40007810000 */
[----:B------:R-:W-:Y:S01]  /*ae70*/  FMNMX.FTZ R200, R11, R200, !PT ;  /* 0x000000c80bc87209 */ /* 0x000fe20007810000 */
        /* <DEDUP_REMOVED lines=19> */
[----:B------:R-:W-:Y:S04]  /*afb0*/  FMNMX.FTZ R2, R21, R2, !PT ;  /* 0x0000000215027209 */ /* 0x000fe80007810000 */
[----:B------:R-:W-:Y:S04]  /*afc0*/  FMNMX.FTZ R2, R24, R2, !PT ;  /* 0x0000000218027209 */ /* 0x000fe80007810000 */
[----:B------:R-:W-:Y:S01]  /*afd0*/  FMNMX.FTZ R2, R25, R2, !PT ;  /* 0x0000000219027209 */ /* 0x000fe20007810000 */
[C---:B-1----:R-:W-:Y:S08]  /*afe0*/  HMMA.16816.F32 R28, R196.reuse, R144, R28 ;  /* 0x00000090c41c723c */ /* 0x042ff0000000181c */
[C---:B------:R-:W-:Y:S01]  /*aff0*/  HMMA.16816.F32 R32, R196.reuse, R146, R32 ;  /* 0x00000092c420723c */ /* 0x040fe20000001820 */
[----:B------:R-:W1:Y:S11]  /*b000*/  LDSM.16.M88.4 R144, [R202+0x8000] ;  /* 0x00800000ca90783b */ /* 0x000e760000000200 */
[----:B------:R-:W-:Y:S04]  /*b010*/  @!UPT UIADD3 URZ, URZ, URZ, URZ ;  /* 0x0000003f3f3ff290 */ /* 0x000fe8000fffe03f */
[----:B------:R-:W-:Y:S04]  /*b020*/  FMNMX.FTZ R2, R28, R2, !PT ;  /* 0x000000021c027209 */ /* 0x000fe80007810000 */
[----:B------:R-:W-:Y:S04]  /*b030*/  FMNMX.FTZ R2, R29, R2, !PT ;  /* 0x000000021d027209 */ /* 0x000fe80007810000 */
[----:B------:R-:W-:Y:S01]  /*b040*/  FMNMX.FTZ R2, R32, R2, !PT ;  /* 0x0000000220027209 */ /* 0x000fe20007810000 */
[C---:B-1----:R-:W-:Y:S08]  /*b050*/  HMMA.16816.F32 R36, R196.reuse, R144, R36 ;  /* 0x00000090c424723c */ /* 0x042ff00000001824 */
[C---:B------:R-:W-:Y:S01]  /*b060*/  HMMA.16816.F32 R40, R196.reuse, R146, R40 ;  /* 0x00000092c428723c */ /* 0x040fe20000001828 */
[----:B------:R-:W1:Y:S01]  /*b070*/  LDSM.16.M88.4 R144, [R202+0x8800] ;  /* 0x00880000ca90783b */ /* 0x000e620000000200 */
[----:B------:R-:W-:Y:S07]  /*b080*/  DEPBAR.LE SB0, 0x2 ;  /* 0x000080800000791a */ /* 0x000fee0000000000 */
[----:B------:R-:W-:Y:S01]  /*b090*/  BAR.SYNC.DEFER_BLOCKING 0x0 ;  /* 0x0000000000007b1d */ /* 0x000fe20000010000 */
[C---:B-1----:R-:W-:Y:S07]  /*b0a0*/  HMMA.16816.F32 R44, R196.reuse, R144, R44 ;  /* 0x00000090c42c723c */ /* 0x042fee000000182c */
        /* <DEDUP_REMOVED lines=21> */
[----:B------:R-:W-:Y:S04]  /*b200*/  FMNMX.FTZ R2, R46, R2, !PT ;  /* 0x000000022e027209 */ /* 0x000fe80007810000 */
[----:B------:R-:W-:Y:S04]  /*b210*/  FMNMX.FTZ R2, R47, R2, !PT ;  /* 0x000000022f027209 */ /* 0x000fe80007810000 */
[----:B------:R-:W-:Y:S02]  /*b220*/  FMNMX.FTZ R2, R50, R2, !PT ;  /* 0x0000000232027209 */ /* 0x000fe40007810000 */
[----:B-1----:R-:W-:Y:S02]  /*b230*/  FMNMX.FTZ R145, R145, R146, !PT ;  /* 0x0000009291917209 */ /* 0x002fe40007810000 */
[----:B------:R-:W-:Y:S03]  /*b240*/  FMNMX.FTZ R2, R51, R2, !PT ;  /* 0x0000000233027209 */ /* 0x000fe60007810000 */
[----:B------:R-:W1:Y:S08]  /*b250*/  SHFL.BFLY PT, R146, R145, 0x1, 0x1f ;  /* 0x0c201f0091927f89 */ /* 0x000e7000000e0000 */
[----:B------:R-:W2:Y:S01]  /*b260*/  SHFL.BFLY PT, R144, R2, 0x2, 0x1f ;  /* 0x0c401f0002907f89 */ /* 0x000ea200000e0000 */
[----:B-1----:R-:W-:Y:S05]  /*b270*/  FMNMX.FTZ R145, R145, R146, !PT ;  /* 0x0000009291917209 */ /* 0x002fea0007810000 */
[C---:B------:R-:W-:Y:S02]  /*b280*/  FMUL.FTZ R200, R145.reuse, c[0x0][0x2d0] ;  /* 0x0000b40091c87a20 */ /* 0x040fe40000410000 */
[----:B------:R-:W-:Y:S01]  /*b290*/  FADD.FTZ R0, -R145, R0 ;  /* 0x0000000091007221 */ /* 0x000fe20000010100 */
[----:B--2---:R-:W-:Y:S01]  /*b2a0*/  FMNMX.FTZ R144, R2, R144, !PT ;  /* 0x0000009002907209 */ /* 0x004fe20007810000 */
[--C-:B------:R-:W-:Y:S02]  /*b2b0*/  FFMA.FTZ R8, R8, c[0x0][0x2d0], -R200.reuse ;  /* 0x0000b40008087a23 */ /* 0x100fe400000108c8 */
[----:B------:R-:W-:Y:S02]  /*b2c0*/  FMUL.FTZ R0, R0, c[0x0][0x2d0] ;  /* 0x0000b40000007a20 */ /* 0x000fe40000410000 */
[----:B------:R1:W-:Y:S01]  /*b2d0*/  MUFU.EX2 R217, R8 ;  /* 0x0000000800d97308 */ /* 0x0003e20000000800 */
[----:B------:R-:W2:Y:S01]  /*b2e0*/  SHFL.BFLY PT, R147, R144, 0x1, 0x1f ;  /* 0x0c201f0090937f89 */ /* 0x000ea200000e0000 */
[--C-:B------:R-:W-:Y:S02]  /*b2f0*/  FFMA.FTZ R4, R4, c[0x0][0x2d0], -R200.reuse ;  /* 0x0000b40004047a23 */ /* 0x100fe400000108c8 */
[--C-:B------:R-:W-:Y:S02]  /*b300*/  FFMA.FTZ R5, R5, c[0x0][0x2d0], -R200.reuse ;  /* 0x0000b40005057a23 */ /* 0x100fe400000108c8 */
[--C-:B------:R-:W-:Y:S02]  /*b310*/  FFMA.FTZ R9, R9, c[0x0][0x2d0], -R200.reuse ;  /* 0x0000b40009097a23 */ /* 0x100fe400000108c8 */
[--C-:B------:R-:W-:Y:S02]  /*b320*/  FFMA.FTZ R12, R12, c[0x0][0x2d0], -R200.reuse ;  /* 0x0000b4000c0c7a23 */ /* 0x100fe400000108c8 */
[----:B------:R3:W5:Y:S01]  /*b330*/  MUFU.EX2 R2, R0 ;  /* 0x0000000000027308 */ /* 0x0007620000000800 */
[--C-:B------:R-:W-:Y:S02]  /*b340*/  FFMA.FTZ R13, R13, c[0x0][0x2d0], -R200.reuse ;  /* 0x0000b4000d0d7a23 */ /* 0x100fe400000108c8 */
[--C-:B------:R-:W-:Y:S02]  /*b350*/  FFMA.FTZ R17, R17, c[0x0][0x2d0], -R200.reuse ;  /* 0x0000b40011117a23 */ /* 0x100fe400000108c8 */
[--C-:B------:R-:W-:Y:S02]  /*b360*/  FFMA.FTZ R16, R16, c[0x0][0x2d0], -R200.reuse ;  /* 0x0000b40010107a23 */ /* 0x100fe400000108c8 */
[--C-:B------:R-:W-:Y:S02]  /*b370*/  FFMA.FTZ R20, R20, c[0x0][0x2d0], -R200.reuse ;  /* 0x0000b40014147a23 */ /* 0x100fe400000108c8 */
[--C-:B------:R-:W-:Y:S01]  /*b380*/  FFMA.FTZ R24, R24, c[0x0][0x2d0], -R200.reuse ;  /* 0x0000b40018187a23 */ /* 0x100fe200000108c8 */
[----:B------:R5:W-:Y:S01]  /*b390*/  MUFU.EX2 R201, R5 ;  /* 0x0000000500c97308 */ /* 0x000be20000000800 */
[--C-:B------:R-:W-:Y:S02]  /*b3a0*/  FFMA.FTZ R25, R25, c[0x0][0x2d0], -R200.reuse ;  /* 0x0000b40019197a23 */ /* 0x100fe400000108c8 */
[--C-:B------:R-:W-:Y:S01]  /*b3b0*/  FFMA.FTZ R21, R21, c[0x0][0x2d0], -R200.reuse ;  /* 0x0000b40015157a23 */ /* 0x100fe200000108c8 */
[----:B-1----:R-:W4:Y:S01]  /*b3c0*/  LDL.LU R8, [R1+0x8] ;  /* 0x0000080001087983 */ /* 0x002f220000300800 */
[----:B--2---:R-:W-:Y:S01]  /*b3d0*/  FMNMX.FTZ R144, R144, R147, !PT ;  /* 0x0000009390907209 */ /* 0x004fe20007810000 */
[--C-:B------:R-:W-:Y:S02]  /*b3e0*/  FFMA.FTZ R28, R28, c[0x0][0x2d0], -R200.reuse ;  /* 0x0000b4001c1c7a23 */ /* 0x100fe400000108c8 */
[----:B------:R-:W2:Y:S01]  /*b3f0*/  LDL R242, [R1+0x4c] ;  /* 0x00004c0001f27983 */ /* 0x000ea20000100800 */
[--C-:B------:R-:W-:Y:S01]  /*b400*/  FFMA.FTZ R29, R29, c[0x0][0x2d0], -R200.reuse ;  /* 0x0000b4001d1d7a23 */ /* 0x100fe200000108c8 */
[----:B------:R1:W1:Y:S01]  /*b410*/  MUFU.EX2 R147, R4 ;  /* 0x0000000400937308 */ /* 0x0002620000000800 */
[C---:B------:R-:W-:Y:S01]  /*b420*/  FMUL.FTZ R202, R144.reuse, c[0x0][0x2d0] ;  /* 0x0000b40090ca7a20 */ /* 0x040fe20000410000 */
[----:B------:R-:W2:Y:S01]  /*b430*/  LDL.64 R240, [R1+0x40] ;  /* 0x0000400001f07983 */ /* 0x000ea20000100a00 */
[----:B------:R-:W-:Y:S02]  /*b440*/  FFMA.FTZ R33, R33, c[0x0][0x2d0], -R200 ;  /* 0x0000b40021217a23 */ /* 0x000fe400000108c8 */
[----:B---3--:R-:W-:Y:S02]  /*b450*/  FADD.FTZ R0, -R144, R3 ;  /* 0x0000000390007221 */ /* 0x008fe40000010100 */
[--C-:B------:R-:W-:Y:S01]  /*b460*/  FFMA.FTZ R6, R6, c[0x0][0x2d0], -R202.reuse ;  /* 0x0000b40006067a23 */ /* 0x100fe200000108ca */
[----:B------:R-:W3:Y:S01]  /*b470*/  LDL R234, [R1+0x28] ;  /* 0x0000280001ea7983 */ /* 0x000ee20000100800 */
[----:B------:R-:W-:Y:S01]  /*b480*/  FMUL.FTZ R0, R0, c[0x0][0x2d0] ;  /* 0x0000b40000007a20 */ /* 0x000fe20000410000 */
[----:B------:R-:W-:Y:S01]  /*b490*/  MUFU.EX2 R226, R9 ;  /* 0x0000000900e27308 */ /* 0x000fe20000000800 */
[--C-:B------:R-:W-:Y:S02]  /*b4a0*/  FFMA.FTZ R7, R7, c[0x0][0x2d0], -R202.reuse ;  /* 0x0000b40007077a23 */ /* 0x100fe400000108ca */
[--C-:B------:R-:W-:Y:S02]  /*b4b0*/  FFMA.FTZ R10, R10, c[0x0][0x2d0], -R202.reuse ;  /* 0x0000b4000a0a7a23 */ /* 0x100fe400000108ca */
[C---:B-----5:R-:W-:Y:S02]  /*b4c0*/  FMUL.FTZ R5, R2.reuse, R149 ;  /* 0x0000009502057220 */ /* 0x060fe40000410000 */
[--C-:B------:R-:W-:Y:S02]  /*b4d0*/  FFMA.FTZ R11, R11, c[0x0][0x2d0], -R202.reuse ;  /* 0x0000b4000b0b7a23 */ /* 0x100fe400000108ca */
[C---:B------:R-:W-:Y:S01]  /*b4e0*/  FMUL.FTZ R100, R2.reuse, R100 ;  /* 0x0000006402647220 */ /* 0x040fe20000410000 */
[----:B------:R-:W5:Y:S01]  /*b4f0*/  MUFU.EX2 R0, R0 ;  /* 0x0000000000007308 */ /* 0x000f620000000800 */
[C---:B------:R-:W-:Y:S02]  /*b500*/  FMUL.FTZ R101, R2.reuse, R101 ;  /* 0x0000006502657220 */ /* 0x040fe40000410000 */
[C---:B------:R-:W-:Y:S02]  /*b510*/  FMUL.FTZ R104, R2.reuse, R104 ;  /* 0x0000006802687220 */ /* 0x040fe40000410000 */
[C---:B-1----:R-:W-:Y:S02]  /*b520*/  FMUL.FTZ R4, R2.reuse, R148 ;  /* 0x0000009402047220 */ /* 0x042fe40000410000 */
[C---:B------:R-:W-:Y:S02]  /*b530*/  FFMA.FTZ R146, R2.reuse, R219, R147 ;  /* 0x000000db02927223 */ /* 0x040fe40000010093 */
[C---:B------:R-:W-:Y:S01]  /*b540*/  FMUL.FTZ R105, R2.reuse, R105 ;  /* 0x0000006902697220 */ /* 0x040fe20000410000 */
[----:B------:R1:W-:Y:S01]  /*b550*/  MUFU.EX2 R3, R6 ;  /* 0x0000000600037308 */ /* 0x0003e20000000800 */
[C---:B------:R-:W-:Y:S02]  /*b560*/  FMUL.FTZ R108, R2.reuse, R108 ;  /* 0x0000006c026c7220 */ /* 0x040fe40000410000 */
[C---:B------:R-:W-:Y:S02]  /*b570*/  FMUL.FTZ R109, R2.reuse, R109 ;  /* 0x0000006d026d7220 */ /* 0x040fe40000410000 */
[C---:B------:R-:W-:Y:S02]  /*b580*/  FMUL.FTZ R112, R2.reuse, R112 ;  /* 0x0000007002707220 */ /* 0x040fe40000410000 */
[C---:B------:R-:W-:Y:S02]  /*b590*/  FMUL.FTZ R113, R2.reuse, R113 ;  /* 0x0000007102717220 */ /* 0x040fe40000410000 */
[C---:B------:R-:W-:Y:S01]  /*b5a0*/  FMUL.FTZ R116, R2.reuse, R116 ;  /* 0x0000007402747220 */ /* 0x040fe20000410000 */
[----:B------:R-:W1:Y:S01]  /*b5b0*/  MUFU.EX2 R218, R7 ;  /* 0x0000000700da7308 */ /* 0x000e620000000800 */
[C---:B------:R-:W-:Y:S02]  /*b5c0*/  FMUL.FTZ R117, R2.reuse, R117 ;  /* 0x0000007502757220 */ /* 0x040fe40000410000 */
[----:B------:R-:W-:Y:S02]  /*b5d0*/  FMUL.FTZ R120, R2, R120 ;  /* 0x0000007802787220 */ /* 0x000fe40000410000 */
[C---:B-----5:R-:W-:Y:S02]  /*b5e0*/  FMUL.FTZ R102, R0.reuse, R102 ;  /* 0x0000006600667220 */ /* 0x060fe40000410000 */
[C---:B------:R-:W-:Y:S02]  /*b5f0*/  FMUL.FTZ R103, R0.reuse, R103 ;  /* 0x0000006700677220 */ /* 0x040fe40000410000 */
[C---:B------:R-:W-:Y:S01]  /*b600*/  FMUL.FTZ R106, R0.reuse, R106 ;  /* 0x0000006a006a7220 */ /* 0x040fe20000410000 */
[----:B------:R5:W-:Y:S01]  /*b610*/  MUFU.EX2 R215, R10 ;  /* 0x0000000a00d77308 */ /* 0x000be20000000800 */
[C---:B------:R-:W-:Y:S02]  /*b620*/  FMUL.FTZ R107, R0.reuse, R107 ;  /* 0x0000006b006b7220 */ /* 0x040fe40000410000 */
[C---:B------:R-:W-:Y:S02]  /*b630*/  FMUL.FTZ R110, R0.reuse, R110 ;  /* 0x0000006e006e7220 */ /* 0x040fe40000410000 */
[C---:B-1----:R-:W-:Y:S02]  /*b640*/  FMUL.FTZ R6, R0.reuse, R150 ;  /* 0x0000009600067220 */ /* 0x042fe40000410000 */
[C---:B------:R-:W-:Y:S02]  /*b650*/  FMUL.FTZ R111, R0.reuse, R111 ;  /* 0x0000006f006f7220 */ /* 0x040fe40000410000 */
[C---:B------:R-:W-:Y:S01]  /*b660*/  FMUL.FTZ R114, R0.reuse, R114 ;  /* 0x0000007200727220 */ /* 0x040fe20000410000 */
[----:B------:R-:W1:Y:S01]  /*b670*/  MUFU.EX2 R219, R11 ;  /* 0x0000000b00db7308 */ /* 0x000e620000000800 */
[C---:B------:R-:W-:Y:S02]  /*b680*/  FMUL.FTZ R115, R0.reuse, R115 ;  /* 0x0000007300737220 */ /* 0x040fe40000410000 */
[----:B------:R-:W-:Y:S01]  /*b690*/  FMUL.FTZ R118, R0, R118 ;  /* 0x0000007600767220 */ /* 0x000fe20000410000 */
[----:B------:R-:W-:Y:S01]  /*b6a0*/  F2FP.PACK_AB R9, R218, R3 ;  /* 0x00000003da09723e */ /* 0x000fe200000000ff */
[C---:B------:R-:W-:Y:S02]  /*b6b0*/  FMUL.FTZ R7, R0.reuse, R151 ;  /* 0x0000009700077220 */ /* 0x040fe40000410000 */
[C---:B------:R-:W-:Y:S02]  /*b6c0*/  FMUL.FTZ R119, R0.reuse, R119 ;  /* 0x0000007700777220 */ /* 0x040fe40000410000 */
[C---:B------:R-:W-:Y:S01]  /*b6d0*/  FMUL.FTZ R122, R0.reuse, R122 ;  /* 0x0000007a007a7220 */ /* 0x040fe20000410000 */
[----:B------:R-:W-:Y:S01]  /*b6e0*/  MUFU.EX2 R230, R17 ;  /* 0x0000001100e67308 */ /* 0x000fe20000000800 */
[C---:B------:R-:W-:Y:S02]  /*b6f0*/  FMUL.FTZ R123, R0.reuse, R123 ;  /* 0x0000007b007b7220 */ /* 0x040fe40000410000 */
[----:B------:R-:W-:Y:S01]  /*b700*/  FMUL.FTZ R126, R0, R126 ;  /* 0x0000007e007e7220 */ /* 0x000fe20000410000 */
[----:B-----5:R-:W-:Y:S01]  /*b710*/  F2FP.PACK_AB R10, R226, R217 ;  /* 0x000000d9e20a723e */ /* 0x020fe200000000ff */
[C---:B------:R-:W-:Y:S02]  /*b720*/  FMUL.FTZ R127, R0.reuse, R127 ;  /* 0x0000007f007f7220 */ /* 0x040fe40000410000 */
[C---:B------:R-:W-:Y:S02]  /*b730*/  FMUL.FTZ R130, R0.reuse, R130 ;  /* 0x0000008200827220 */ /* 0x040fe40000410000 */
[C---:B------:R-:W-:Y:S01]  /*b740*/  FMUL.FTZ R131, R0.reuse, R131 ;  /* 0x0000008300837220 */ /* 0x040fe20000410000 */
[----:B------:R5:W2:Y:S01]  /*b750*/  MUFU.EX2 R222, R16 ;  /* 0x0000001000de7308 */ /* 0x000aa20000000800 */
        /* <DEDUP_REMOVED lines=68> */
[----:B------:R-:W-:Y:S01]  /*bba0*/  FMUL.FTZ R97, R2, R97 ;  /* 0x0000006102617220 */ /* 0x000fe20000410000 */
[-C--:B------:R-:W-:Y:S01]  /*bbb0*/  IADD3 R2, R211, R205.reuse, RZ ;  /* 0x000000cdd3027210 */ /* 0x080fe20007ffe0ff */
[--C-:B------:R-:W-:Y:S02]  /*bbc0*/  FFMA.FTZ R14, R14, c[0x0][0x2d0], -R202.reuse ;  /* 0x0000b4000e0e7a23 */ /* 0x100fe400000108ca */
[--C-:B------:R-:W-:Y:S02]  /*bbd0*/  FFMA.FTZ R15, R15, c[0x0][0x2d0], -R202.reuse ;  /* 0x0000b4000f0f7a23 */ /* 0x100fe400000108ca */
[--C-:B------:R-:W-:Y:S02]  /*bbe0*/  FFMA.FTZ R18, R18, c[0x0][0x2d0], -R202.reuse ;  /* 0x0000b40012127a23 */ /* 0x100fe400000108ca */
[----:B------:R-:W-:Y:S01]  /*bbf0*/  MUFU.EX2 R220, R15 ;  /* 0x0000000f00dc7308 */ /* 0x000fe20000000800 */
[--C-:B------:R-:W-:Y:S02]  /*bc00*/  FFMA.FTZ R19, R19, c[0x0][0x2d0], -R202.reuse ;  /* 0x0000b40013137a23 */ /* 0x100fe400000108ca */
[--C-:B------:R-:W-:Y:S02]  /*bc10*/  FFMA.FTZ R22, R22, c[0x0][0x2d0], -R202.reuse ;  /* 0x0000b40016167a23 */ /* 0x100fe400000108ca */
[--C-:B------:R-:W-:Y:S02]  /*bc20*/  FFMA.FTZ R23, R23, c[0x0][0x2d0], -R202.reuse ;  /* 0x0000b40017177a23 */ /* 0x100fe400000108ca */
[--C-:B------:R-:W-:Y:S02]  /*bc30*/  FFMA.FTZ R26, R26, c[0x0][0x2d0], -R202.reuse ;  /* 0x0000b4001a1a7a23 */ /* 0x100fe400000108ca */
[--C-:B------:R-:W-:Y:S01]  /*bc40*/  FFMA.FTZ R27, R27, c[0x0][0x2d0], -R202.reuse ;  /* 0x0000b4001b1b7a23 */ /* 0x100fe200000108ca */
[----:B------:R-:W-:Y:S01]  /*bc50*/  MUFU.EX2 R221, R18 ;  /* 0x0000001200dd7308 */ /* 0x000fe20000000800 */
[--C-:B------:R-:W-:Y:S02]  /*bc60*/  FFMA.FTZ R30, R30, c[0x0][0x2d0], -R202.reuse ;  /* 0x0000b4001e1e7a23 */ /* 0x100fe400000108ca */
[--C-:B------:R-:W-:Y:S02]  /*bc70*/  FFMA.FTZ R31, R31, c[0x0][0x2d0], -R202.reuse ;  /* 0x0000b4001f1f7a23 */ /* 0x100fe400000108ca */
[----:B------:R-:W-:Y:S02]  /*bc80*/  FFMA.FTZ R38, R38, c[0x0][0x2d0], -R202 ;  /* 0x0000b40026267a23 */ /* 0x000fe400000108ca */
[--C-:B------:R-:W-:Y:S02]  /*bc90*/  FFMA.FTZ R32, R32, c[0x0][0x2d0], -R200.reuse ;  /* 0x0000b40020207a23 */ /* 0x100fe400000108c8 */
[--C-:B------:R-:W-:Y:S01]  /*bca0*/  FFMA.FTZ R40, R40, c[0x0][0x2d0], -R200.reuse ;  /* 0x0000b40028287a23 */ /* 0x100fe200000108c8 */
[----:B------:R-:W1:Y:S01]  /*bcb0*/  MUFU.EX2 R225, R19 ;  /* 0x0000001300e17308 */ /* 0x000e620000000800 */
[----:B------:R-:W-:Y:S02]  /*bcc0*/  FFMA.FTZ R37, R37, c[0x0][0x2d0], -R200 ;  /* 0x0000b40025257a23 */ /* 0x000fe400000108c8 */
[--C-:B------:R-:W-:Y:S02]  /*bcd0*/  FFMA.FTZ R35, R35, c[0x0][0x2d0], -R202.reuse ;  /* 0x0000b40023237a23 */ /* 0x100fe400000108ca */
[--C-:B------:R-:W-:Y:S02]  /*bce0*/  FFMA.FTZ R34, R34, c[0x0][0x2d0], -R202.reuse ;  /* 0x0000b40022227a23 */ /* 0x100fe400000108ca */
[----:B------:R-:W-:Y:S02]  /*bcf0*/  FFMA.FTZ R39, R39, c[0x0][0x2d0], -R202 ;  /* 0x0000b40027277a23 */ /* 0x000fe400000108ca */
[----:B------:R-:W-:Y:S01]  /*bd00*/  FFMA.FTZ R41, R41, c[0x0][0x2d0], -R200 ;  /* 0x0000b40029297a23 */ /* 0x000fe200000108c8 */
[----:B------:R-:W-:Y:S01]  /*bd10*/  MUFU.EX2 R227, R22 ;  /* 0x0000001600e37308 */ /* 0x000fe20000000800 */
[--C-:B------:R-:W-:Y:S02]  /*bd20*/  FFMA.FTZ R42, R42, c[0x0][0x2d0], -R202.reuse ;  /* 0x0000b4002a2a7a23 */ /* 0x100fe400000108ca */
[----:B------:R-:W-:Y:S02]  /*bd30*/  FFMA.FTZ R43, R43, c[0x0][0x2d0], -R202 ;  /* 0x0000b4002b2b7a23 */ /* 0x000fe400000108ca */
[----:B------:R-:W-:Y:S02]  /*bd40*/  FFMA.FTZ R36, R36, c[0x0][0x2d0], -R200 ;  /* 0x0000b40024247a23 */ /* 0x000fe400000108c8 */
[----:B------:R-:W-:Y:S03]  /*bd50*/  FFMA.FTZ R47, R47, c[0x0][0x2d0], -R202 ;  /* 0x0000b4002f2f7a23 */ /* 0x000fe600000108ca */
[----:B------:R-:W-:Y:S10]  /*bd60*/  MUFU.EX2 R228, R23 ;  /* 0x0000001700e47308 */ /* 0x000ff40000000800 */
[----:B------:R-:W-:Y:S10]  /*bd70*/  MUFU.EX2 R224, R26 ;  /* 0x0000001a00e07308 */ /* 0x000ff40000000800 */
[----:B------:R-:W-:Y:S10]  /*bd80*/  MUFU.EX2 R223, R27 ;  /* 0x0000001b00df7308 */ /* 0x000ff40000000800 */
[----:B------:R-:W-:Y:S01]  /*bd90*/  MUFU.EX2 R39, R39 ;  /* 0x0000002700277308 */ /* 0x000fe20000000800 */
[----:B----4-:R-:W-:Y:S01]  /*bda0*/  FFMA.FTZ R203, R0, R8, R3 ;  /* 0x0000000800cb7223 */ /* 0x010fe20000010003 */
[----:B------:R-:W-:Y:S02]  /*bdb0*/  IADD3 R0, R210, R205, RZ ;  /* 0x000000cdd2007210 */ /* 0x000fe40007ffe0ff */
[C---:B------:R-:W-:Y:S01]  /*bdc0*/  F2FP.PACK_AB R8, R201.reuse, R147 ;  /* 0x00000093c908723e */ /* 0x040fe200000000ff */
[----:B------:R-:W-:Y:S01]  /*bdd0*/  FADD.FTZ R201, R201, R146 ;  /* 0x00000092c9c97221 */ /* 0x000fe20000010000 */
[C---:B------:R-:W-:Y:S01]  /*bde0*/  IADD3 R3, R207.reuse, R0, RZ ;  /* 0x00000000cf037210 */ /* 0x040fe20007ffe0ff */
[----:B------:R-:W4:Y:S03]  /*bdf0*/  LDSM.16.MT88.4 R148, [R0] ;  /* 0x000000000094783b */ /* 0x000f260000004200 */
[----:B------:R-:W-:Y:S01]  /*be00*/  MUFU.EX2 R147, R12 ;  /* 0x0000000c00937308 */ /* 0x000fe20000000800 */
[----:B------:R-:W-:Y:S01]  /*be10*/  IADD3 R146, R207, R2, RZ ;  /* 0x00000002cf927210 */ /* 0x000fe20007ffe0ff */
[----:B-----5:R-:W-:Y:S04]  /*be20*/  FADD.FTZ R16, R217, R201 ;  /* 0x000000c9d9107221 */ /* 0x020fe80000010000 */
[----:B------:R-:W-:Y:S04]  /*be30*/  FADD.FTZ R16, R226, R16 ;  /* 0x00000010e2107221 */ /* 0x000fe80000010000 */
[----:B------:R-:W-:Y:S10]  /*be40*/  MUFU.EX2 R205, R29 ;  /* 0x0000001d00cd7308 */ /* 0x000ff40000000800 */
[----:B------:R-:W-:Y:S10]  /*be50*/  MUFU.EX2 R217, R33 ;  /* 0x0000002100d97308 */ /* 0x000ff40000000800 */
[----:B------:R-:W-:Y:S01]  /*be60*/  MUFU.EX2 R201, R30 ;  /* 0x0000001e00c97308 */ /* 0x000fe20000000800 */
[C---:B----4-:R-:W-:Y:S09]  /*be70*/  HMMA.16816.F32 R4, R8.reuse, R148, R4 ;  /* 0x000000940804723c */ /* 0x050ff20000001804 */
[----:B------:R-:W-:Y:S01]  /*be80*/  MUFU.EX2 R41, R41 ;  /* 0x0000002900297308 */ /* 0x000fe20000000800 */
[C---:B------:R-:W-:Y:S01]  /*be90*/  HMMA.16816.F32 R100, R8.reuse, R150, R100 ;  /* 0x000000960864723c */ /* 0x040fe20000001864 */
[----:B------:R-:W4:Y:S08]  /*bea0*/  LDSM.16.MT88.4 R148, [R3] ;  /* 0x000000000394783b */ /* 0x000f300000004200 */
[----:B------:R-:W-:Y:S10]  /*beb0*/  MUFU.EX2 R42, R42 ;  /* 0x0000002a002a7308 */ /* 0x000ff40000000800 */
[----:B------:R-:W-:Y:S10]  /*bec0*/  MUFU.EX2 R43, R43 ;  /* 0x0000002b002b7308 */ /* 0x000ff40000000800 */
[----:B------:R-:W-:Y:S01]  /*bed0*/  MUFU.EX2 R47, R47 ;  /* 0x0000002f002f7308 */ /* 0x000fe20000000800 */
[C---:B----4-:R-:W-:Y:S08]  /*bee0*/  HMMA.16816.F32 R104, R8.reuse, R148, R104 ;  /* 0x000000940868723c */ /* 0x050ff00000001868 */
[C---:B------:R-:W-:Y:S01]  /*bef0*/  HMMA.16816.F32 R108, R8.reuse, R150, R108 ;  /* 0x00000096086c723c */ /* 0x040fe2000000186c */
[----:B------:R-:W4:Y:S07]  /*bf00*/  LDSM.16.MT88.4 R148, [R2] ;  /* 0x000000000294783b */ /* 0x000f2e0000004200 */
[C---:B----4-:R-:W-:Y:S08]  /*bf10*/  HMMA.16816.F32 R112, R8.reuse, R148, R112 ;  /* 0x000000940870723c */ /* 0x050ff00000001870 */
[C---:B------:R-:W-:Y:S01]  /*bf20*/  HMMA.16816.F32 R116, R8.reuse, R150, R116 ;  /* 0x000000960874723c */ /* 0x040fe20000001874 */
[----:B------:R-:W4:Y:S07]  /*bf30*/  LDSM.16.MT88.4 R148, [R146] ;  /* 0x000000009294783b */ /* 0x000f2e0000004200 */
[C---:B----4-:R-:W-:Y:S08]  /*bf40*/  HMMA.16816.F32 R120, R8.reuse, R148, R120 ;  /* 0x000000940878723c */ /* 0x050ff00000001878 */
[C---:B------:R-:W-:Y:S01]  /*bf50*/  HMMA.16816.F32 R124, R8.reuse, R150, R124 ;  /* 0x00000096087c723c */ /* 0x040fe2000000187c */
[----:B------:R-:W4:Y:S07]  /*bf60*/  LDSM.16.MT88.4 R148, [R0+0x3000] ;  /* 0x003000000094783b */ /* 0x000f2e0000004200 */
        /* <DEDUP_REMOVED lines=21> */
[C---:B----4-:R-:W-:Y:S01]  /*c0c0*/  HMMA.16816.F32 R92, R8.reuse, R148, R92 ;  /* 0x00000094085c723c */ /* 0x050fe2000000185c */
[----:B------:R-:W4:Y:S07]  /*c0d0*/  MUFU.EX2 R149, R13 ;  /* 0x0000000d00957308 */ /* 0x000f2e0000000800 */
[----:B------:R-:W-:Y:S03]  /*c0e0*/  HMMA.16816.F32 R96, R8, R150, R96 ;  /* 0x000000960860723c */ /* 0x000fe60000001860 */
[----:B------:R5:W3:Y:S04]  /*c0f0*/  MUFU.EX2 R148, R14 ;  /* 0x0000000e00947308 */ /* 0x000ae80000000800 */
[----:B--2---:R-:W-:Y:S02]  /*c100*/  F2FP.PACK_AB R10, R230, R222 ;  /* 0x000000dee60a723e */ /* 0x004fe400000000ff */
[----:B-1----:R-:W-:Y:S04]  /*c110*/  F2FP.PACK_AB R11, R225, R221 ;  /* 0x000000dde10b723e */ /* 0x002fe800000000ff */
[----:B------:R1:W2:Y:S01]  /*c120*/  MUFU.EX2 R151, R20 ;  /* 0x0000001400977308 */ /* 0x0002a20000000800 */
[----:B----4-:R-:W-:Y:S09]  /*c130*/  F2FP.PACK_AB R8, R149, R147 ;  /* 0x000000939508723e */ /* 0x010ff200000000ff */
[----:B------:R-:W4:Y:S01]  /*c140*/  MUFU.EX2 R150, R28 ;  /* 0x0000001c00967308 */ /* 0x000f220000000800 */
[----:B-----5:R-:W5:Y:S01]  /*c150*/  LDSM.16.MT88.4 R12, [R0+0x800] ;  /* 0x00080000000c783b */ /* 0x020f620000004200 */
[----:B---3--:R-:W-:Y:S01]  /*c160*/  F2FP.PACK_AB R9, R220, R148 ;  /* 0x00000094dc09723e */ /* 0x008fe200000000ff */
[----:B-1----:R-:W-:Y:S06]  /*c170*/  FADD.FTZ R20, R147, R16 ;  /* 0x0000001093147221 */ /* 0x002fec0000010000 */
[----:B------:R-:W-:Y:S01]  /*c180*/  LDSM.16.MT88.4 R16, [R0+0x1800] ;  /* 0x001800000010783b */ /* 0x000fe20000004200 */
[----:B------:R1:W-:Y:S01]  /*c190*/  MUFU.EX2 R147, R34 ;  /* 0x0000002200937308 */ /* 0x0003e20000000800 */
[----:B------:R-:W-:Y:S04]  /*c1a0*/  FADD.FTZ R20, R149, R20 ;  /* 0x0000001495147221 */ /* 0x000fe80000010000 */
[----:B------:R-:W-:Y:S04]  /*c1b0*/  FADD.FTZ R24, R222, R20 ;  /* 0x00000014de187221 */ /* 0x000fe80000010000 */
[----:B------:R-:W-:Y:S02]  /*c1c0*/  FADD.FTZ R29, R230, R24 ;  /* 0x00000018e61d7221 */ /* 0x000fe40000010000 */
[----:B-1----:R-:W-:Y:S01]  /*c1d0*/  FFMA.FTZ R34, R50, c[0x0][0x2d0], -R202 ;  /* 0x0000b40032227a23 */ /* 0x002fe200000108ca */
[C---:B-----5:R-:W-:Y:S05]  /*c1e0*/  HMMA.16816.F32 R4, R8.reuse, R12, R4 ;  /* 0x0000000c0804723c */ /* 0x060fea0000001804 */
[----:B------:R-:W-:Y:S03]  /*c1f0*/  MUFU.EX2 R34, R34 ;  /* 0x0000002200227308 */ /* 0x000fe60000000800 */
        /* <DEDUP_REMOVED lines=35> */
[----:B------:R-:W-:Y:S01]  /*c430*/  FADD.FTZ R8, R218, R203 ;  /* 0x000000cbda087221 */ /* 0x000fe20000010000 */
[----:B------:R-:W-:Y:S01]  /*c440*/  F2FP.PACK_AB R10, R232, R231 ;  /* 0x000000e7e80a723e */ /* 0x000fe200000000ff */
[----:B------:R3:W-:Y:S03]  /*c450*/  MUFU.EX2 R203, R31 ;  /* 0x0000001f00cb7308 */ /* 0x0007e60000000800 */
[----:B------:R-:W-:Y:S01]  /*c460*/  F2FP.PACK_AB R9, R228, R227 ;  /* 0x000000e3e409723e */ /* 0x000fe200000000ff */
[----:B------:R-:W-:Y:S01]  /*c470*/  FADD.FTZ R21, R215, R8 ;  /* 0x00000008d7157221 */ /* 0x000fe20000010000 */
[----:B--2---:R-:W-:Y:S02]  /*c480*/  F2FP.PACK_AB R8, R229, R151 ;  /* 0x00000097e508723e */ /* 0x004fe400000000ff */
[----:B------:R-:W-:Y:S01]  /*c490*/  F2FP.PACK_AB R11, R223, R224 ;  /* 0x000000e0df0b723e */ /* 0x000fe200000000ff */
[----:B------:R-:W-:Y:S02]  /*c4a0*/  FADD.FTZ R21, R219, R21 ;  /* 0x00000015db157221 */ /* 0x000fe40000010000 */
[----:B------:R2:W-:Y:S02]  /*c4b0*/  MUFU.EX2 R215, R35 ;  /* 0x0000002300d77308 */ /* 0x0005e40000000800 */
[----:B------:R-:W-:Y:S04]  /*c4c0*/  FADD.FTZ R21, R148, R21 ;  /* 0x0000001594157221 */ /* 0x000fe80000010000 */
[----:B------:R-:W-:Y:S02]  /*c4d0*/  FADD.FTZ R25, R220, R21 ;  /* 0x00000015dc197221 */ /* 0x000fe40000010000 */
[----:B------:R-:W-:Y:S02]  /*c4e0*/  LDSM.16.MT88.4 R20, [R0+0x2000] ;  /* 0x002000000014783b */ /* 0x000fe40000004200 */
[----:B------:R-:W-:Y:S01]  /*c4f0*/  FADD.FTZ R28, R221, R25 ;  /* 0x00000019dd1c7221 */ /* 0x000fe20000010000 */
[----:B------:R5:W4:Y:S01]  /*c500*/  MUFU.EX2 R218, R32 ;  /* 0x0000002000da7308 */ /* 0x000b220000000800 */
[----:B---3--:R-:W-:Y:S04]  /*c510*/  FFMA.FTZ R31, R45, c[0x0][0x2d0], -R200 ;  /* 0x0000b4002d1f7a23 */ /* 0x008fe800000108c8 */
[----:B------:R-:W-:Y:S01]  /*c520*/  LDSM.16.MT88.4 R24, [R2+0x2000] ;  /* 0x002000000218783b */ /* 0x000fe20000004200 */
[----:B------:R-:W-:Y:S02]  /*c530*/  FADD.FTZ R30, R225, R28 ;  /* 0x0000001ce11e7221 */ /* 0x000fe40000010000 */
[----:B------:R-:W-:Y:S02]  /*c540*/  FADD.FTZ R28, R151, R29 ;  /* 0x0000001d971c7221 */ /* 0x000fe40000010000 */
[----:B------:R-:W-:Y:S01]  /*c550*/  FADD.FTZ R29, R227, R30 ;  /* 0x0000001ee31d7221 */ /* 0x000fe20000010000 */
[C---:B-1----:R-:W-:Y:S01]  /*c560*/  HMMA.16816.F32 R4, R8.reuse, R12, R4 ;  /* 0x0000000c0804723c */ /* 0x042fe20000001804 */
[----:B------:R-:W-:Y:S02]  /*c570*/  MUFU.EX2 R45, R37 ;  /* 0x00000025002d7308 */ /* 0x000fe40000000800 */
[----:B------:R-:W-:Y:S02]  /*c580*/  FADD.FTZ R29, R228, R29 ;  /* 0x0000001de41d7221 */ /* 0x000fe40000010000 */
[----:B------:R-:W-:Y:S02]  /*c590*/  FADD.FTZ R28, R229, R28 ;  /* 0x0000001ce51c7221 */ /* 0x000fe40000010000 */
[----:B--2---:R-:W-:Y:S01]  /*c5a0*/  FFMA.FTZ R35, R44, c[0x0][0x2d0], -R200 ;  /* 0x0000b4002c237a23 */ /* 0x004fe200000108c8 */
[C---:B------:R-:W-:Y:S01]  /*c5b0*/  HMMA.16816.F32 R100, R8.reuse, R14, R100 ;  /* 0x0000000e0864723c */ /* 0x040fe20000001864 */
[----:B------:R-:W1:Y:S02]  /*c5c0*/  LDSM.16.MT88.4 R12, [R3+0x1000] ;  /* 0x00100000030c783b */ /* 0x000e640000004200 */
[----:B------:R2:W3:Y:S01]  /*c5d0*/  MUFU.EX2 R44, R36 ;  /* 0x00000024002c7308 */ /* 0x0004e20000000800 */
[----:B------:R-:W-:Y:S02]  /*c5e0*/  FADD.FTZ R28, R231, R28 ;  /* 0x0000001ce71c7221 */ /* 0x000fe40000010000 */
[--C-:B-----5:R-:W-:Y:S02]  /*c5f0*/  FFMA.FTZ R32, R48, c[0x0][0x2d0], -R200.reuse ;  /* 0x0000b40030207a23 */ /* 0x120fe400000108c8 */
[----:B------:R-:W-:Y:S05]  /*c600*/  FFMA.FTZ R200, R49, c[0x0][0x2d0], -R200 ;  /* 0x0000b40031c87a23 */ /* 0x000fea00000108c8 */
[----:B------:R-:W-:Y:S10]  /*c610*/  MUFU.EX2 R37, R32 ;  /* 0x0000002000257308 */ /* 0x000ff40000000800 */
[----:B------:R-:W-:Y:S01]  /*c620*/  MUFU.EX2 R200, R200 ;  /* 0x000000c800c87308 */ /* 0x000fe20000000800 */
[--C-:B--2---:R-:W-:Y:S02]  /*c630*/  FFMA.FTZ R36, R46, c[0x0][0x2d0], -R202.reuse ;  /* 0x0000b4002e247a23 */ /* 0x104fe400000108ca */
[----:B------:R-:W-:Y:S07]  /*c640*/  FFMA.FTZ R202, R51, c[0x0][0x2d0], -R202 ;  /* 0x0000b40033ca7a23 */ /* 0x000fee00000108ca */
[----:B------:R-:W2:Y:S01]  /*c650*/  MUFU.EX2 R48, R40 ;  /* 0x0000002800307308 */ /* 0x000ea20000000800 */
[C---:B-1----:R-:W-:Y:S09]  /*c660*/  HMMA.16816.F32 R104, R8.reuse, R12, R104 ;  /* 0x0000000c0868723c */ /* 0x042ff20000001868 */
[----:B------:R-:W1:Y:S01]  /*c670*/  MUFU.EX2 R40, R38 ;  /* 0x0000002600287308 */ /* 0x000e620000000800 */
[C---:B------:R-:W-:Y:S01]  /*c680*/  HMMA.16816.F32 R108, R8.reuse, R14, R108 ;  /* 0x0000000e086c723c */ /* 0x040fe2000000186c */
[----:B------:R-:W5:Y:S08]  /*c690*/  LDSM.16.MT88.4 R12, [R2+0x1000] ;  /* 0x00100000020c783b */ /* 0x000f700000004200 */
[----:B------:R-:W-:Y:S10]  /*c6a0*/  MUFU.EX2 R38, R31 ;  /* 0x0000001f00267308 */ /* 0x000ff40000000800 */
[----:B------:R-:W-:Y:S10]  /*c6b0*/  MUFU.EX2 R202, R202 ;  /* 0x000000ca00ca7308 */ /* 0x000ff40000000800 */
[----:B------:R-:W1:Y:S10]  /*c6c0*/  MUFU.EX2 R35, R35 ;  /* 0x0000002300237308 */ /* 0x000e740000000800 */
[----:B------:R-:W1:Y:S01]  /*c6d0*/  MUFU.EX2 R36, R36 ;  /* 0x0000002400247308 */ /* 0x000e620000000800 */
[C---:B-----5:R-:W-:Y:S08]  /*c6e0*/  HMMA.16816.F32 R112, R8.reuse, R12, R112 ;  /* 0x0000000c0870723c */ /* 0x060ff00000001870 */
[C---:B------:R-:W-:Y:S01]  /*c6f0*/  HMMA.16816.F32 R116, R8.reuse, R14, R116 ;  /* 0x0000000e0874723c */ /* 0x040fe20000001874 */
[----:B------:R-:W5:Y:S07]  /*c700*/  LDSM.16.MT88.4 R12, [R146+0x1000] ;  /* 0x00100000920c783b */ /* 0x000f6e0000004200 */
        /* <DEDUP_REMOVED lines=25> */
[----:B------:R-:W-:Y:S01]  /*c8a0*/  HMMA.16816.F32 R96, R8, R14, R96 ;  /* 0x0000000e0860723c */ /* 0x000fe20000001860 */
[----:B------:R-:W5:Y:S06]  /*c8b0*/  LDSM.16.MT88.4 R12, [R3+0x1800] ;  /* 0x00180000030c783b */ /* 0x000f6c0000004200 */
[----:B----4-:R-:W-:Y:S02]  /*c8c0*/  F2FP.PACK_AB R8, R205, R150 ;  /* 0x00000096cd08723e */ /* 0x010fe400000000ff */
[----:B------:R-:W-:Y:S03]  /*c8d0*/  F2FP.PACK_AB R10, R217, R218 ;  /* 0x000000dad90a723e */ /* 0x000fe600000000ff */
[----:B------:R-:W-:Y:S02]  /*c8e0*/  F2FP.PACK_AB R9, R203, R201 ;  /* 0x000000c9cb09723e */ /* 0x000fe400000000ff */
[----:B------:R-:W-:Y:S07]  /*c8f0*/  F2FP.PACK_AB R11, R215, R147 ;  /* 0x00000093d70b723e */ /* 0x000fee00000000ff */
[C---:B------:R-:W-:Y:S08]  /*c900*/  HMMA.16816.F32 R4, R8.reuse, R16, R4 ;  /* 0x000000100804723c */ /* 0x040ff00000001804 */
[C---:B------:R-:W-:Y:S01]  /*c910*/  HMMA.16816.F32 R100, R8.reuse, R18, R100 ;  /* 0x000000120864723c */ /* 0x040fe20000001864 */
[----:B------:R-:W4:Y:S07]  /*c920*/  LDSM.16.MT88.4 R16, [R2+0x1800] ;  /* 0x001800000210783b */ /* 0x000f2e0000004200 */
[C---:B-----5:R-:W-:Y:S08]  /*c930*/  HMMA.16816.F32 R104, R8.reuse, R12, R104 ;  /* 0x0000000c0868723c */ /* 0x060ff00000001868 */
[C---:B------:R-:W-:Y:S01]  /*c940*/  HMMA.16816.F32 R108, R8.reuse, R14, R108 ;  /* 0x0000000e086c723c */ /* 0x040fe2000000186c */
[----:B------:R-:W5:Y:S07]  /*c950*/  LDSM.16.MT88.4 R12, [R146+0x1800] ;  /* 0x00180000920c783b */ /* 0x000f6e0000004200 */
[C---:B----4-:R-:W-:Y:S08]  /*c960*/  HMMA.16816.F32 R112, R8.reuse, R16, R112 ;  /* 0x000000100870723c */ /* 0x050ff00000001870 */
        /* <DEDUP_REMOVED lines=27> */
[----:B------:R-:W-:Y:S01]  /*cb20*/  HMMA.16816.F32 R96, R8, R14, R96 ;  /* 0x0000000e0860723c */ /* 0x000fe20000001860 */
[----:B------:R-:W5:Y:S06]  /*cb30*/  LDSM.16.MT88.4 R12, [R146+0x2000] ;  /* 0x00200000920c783b */ /* 0x000f6c0000004200 */
[----:B---3--:R-:W-:Y:S02]  /*cb40*/  F2FP.PACK_AB R8, R45, R44 ;  /* 0x0000002c2d08723e */ /* 0x008fe400000000ff */
[----:B--2---:R-:W-:Y:S03]  /*cb50*/  F2FP.PACK_AB R10, R41, R48 ;  /* 0x00000030290a723e */ /* 0x004fe600000000ff */
[----:B-1----:R-:W-:Y:S02]  /*cb60*/  F2FP.PACK_AB R9, R39, R40 ;  /* 0x000000282709723e */ /* 0x002fe400000000ff */
[----:B------:R-:W-:Y:S07]  /*cb70*/  F2FP.PACK_AB R11, R43, R42 ;  /* 0x0000002a2b0b723e */ /* 0x000fee00000000ff */
[C---:B------:R-:W-:Y:S08]  /*cb80*/  HMMA.16816.F32 R4, R8.reuse, R20, R4 ;  /* 0x000000140804723c */ /* 0x040ff00000001804 */
[C---:B------:R-:W-:Y:S01]  /*cb90*/  HMMA.16816.F32 R100, R8.reuse, R22, R100 ;  /* 0x000000160864723c */ /* 0x040fe20000001864 */
[----:B------:R-:W1:Y:S07]  /*cba0*/  LDSM.16.MT88.4 R20, [R0+0x5000] ;  /* 0x005000000014783b */ /* 0x000e6e0000004200 */
[C---:B----4-:R-:W-:Y:S08]  /*cbb0*/  HMMA.16816.F32 R104, R8.reuse, R16, R104 ;  /* 0x000000100868723c */ /* 0x050ff00000001868 */
        /* <DEDUP_REMOVED lines=22> */
[----:B------:R-:W-:Y:S07]  /*cd20*/  LDSM.16.MT88.4 R20, [R3+0x2800] ;  /* 0x002800000314783b */ /* 0x000fee0000004200 */
[C---:B--2---:R-:W-:Y:S08]  /*cd30*/  HMMA.16816.F32 R76, R8.reuse, R16, R76 ;  /* 0x00000010084c723c */ /* 0x044ff0000000184c */
[C---:B------:R-:W-:Y:S01]  /*cd40*/  HMMA.16816.F32 R80, R8.reuse, R18, R80 ;  /* 0x000000120850723c */ /* 0x040fe20000001850 */
[----:B------:R-:W1:Y:S07]  /*cd50*/  LDSM.16.MT88.4 R16, [R0+0x2800] ;  /* 0x002800000010783b */ /* 0x000e6e0000004200 */
[C---:B---3--:R-:W-:Y:S08]  /*cd60*/  HMMA.16816.F32 R84, R8.reuse, R24, R84 ;  /* 0x000000180854723c */ /* 0x048ff00000001854 */
[C---:B------:R-:W-:Y:S01]  /*cd70*/  HMMA.16816.F32 R88, R8.reuse, R26, R88 ;  /* 0x0000001a0858723c */ /* 0x040fe20000001858 */
[----:B------:R-:W2:Y:S07]  /*cd80*/  LDSM.16.MT88.4 R24, [R2+0x2800] ;  /* 0x002800000218783b */ /* 0x000eae0000004200 */
[C---:B----4-:R-:W-:Y:S07]  /*cd90*/  HMMA.16816.F32 R92, R8.reuse, R12, R92 ;  /* 0x0000000c085c723c */ /* 0x050fee000000185c */
[----:B------:R-:W-:Y:S01]  /*cda0*/  FADD.FTZ R12, R232, R28 ;  /* 0x0000001ce80c7221 */ /* 0x000fe20000010000 */
[----:B------:R-:W-:Y:S04]  /*cdb0*/  HMMA.16816.F32 R96, R8, R14, R96 ;  /* 0x0000000e0860723c */ /* 0x000fe80000001860 */
[----:B------:R-:W-:Y:S02]  /*cdc0*/  FADD.FTZ R33, R150, R12 ;  /* 0x0000000c96217221 */ /* 0x000fe40000010000 */
[----:B------:R-:W-:Y:S01]  /*cdd0*/  FADD.FTZ R13, R224, R29 ;  /* 0x0000001de00d7221 */ /* 0x000fe20000010000 */
[----:B------:R-:W-:Y:S01]  /*cde0*/  F2FP.PACK_AB R8, R38, R35 ;  /* 0x000000232608723e */ /* 0x000fe200000000ff */
[----:B------:R-:W-:Y:S01]  /*cdf0*/  LDSM.16.MT88.4 R28, [R0+0x5800] ;  /* 0x00580000001c783b */ /* 0x000fe20000004200 */
[----:B------:R-:W-:Y:S03]  /*ce00*/  F2FP.PACK_AB R9, R47, R36 ;  /* 0x000000242f09723e */ /* 0x000fe600000000ff */
[----:B------:R-:W-:Y:S01]  /*ce10*/  F2FP.PACK_AB R10, R200, R37 ;  /* 0x00000025c80a723e */ /* 0x000fe200000000ff */
[----:B------:R-:W-:Y:S01]  /*ce20*/  FADD.FTZ R32, R223, R13 ;  /* 0x0000000ddf207221 */ /* 0x000fe20000010000 */
[----:B------:R-:W-:Y:S02]  /*ce30*/  F2FP.PACK_AB R11, R202, R34 ;  /* 0x00000022ca0b723e */ /* 0x000fe400000000ff */
[----:B------:R-:W3:Y:S05]  /*ce40*/  LDSM.16.MT88.4 R12, [R146+0x2800] ;  /* 0x00280000920c783b */ /* 0x000eea0000004200 */
[C---:B-1----:R-:W-:Y:S03]  /*ce50*/  HMMA.16816.F32 R148, R8.reuse, R16, R4 ;  /* 0x000000100894723c */ /* 0x042fe60000001804 */
[----:B------:R-:W1:Y:S05]  /*ce60*/  LDSM.16.MT88.4 R4, [R3+0x5800] ;  /* 0x005800000304783b */ /* 0x000e6a0000004200 */
[C---:B------:R-:W-:Y:S03]  /*ce70*/  HMMA.16816.F32 R100, R8.reuse, R18, R100 ;  /* 0x000000120864723c */ /* 0x040fe60000001864 */
[----:B------:R-:W4:Y:S05]  /*ce80*/  LDSM.16.MT88.4 R16, [R2+0x5800] ;  /* 0x005800000210783b */ /* 0x000f2a0000004200 */
[C---:B------:R-:W-:Y:S08]  /*ce90*/  HMMA.16816.F32 R104, R8.reuse, R20, R104 ;  /* 0x000000140868723c */ /* 0x040ff00000001868 */
[C---:B------:R-:W-:Y:S01]  /*cea0*/  HMMA.16816.F32 R108, R8.reuse, R22, R108 ;  /* 0x00000016086c723c */ /* 0x040fe2000000186c */
[----:B------:R-:W5:Y:S07]  /*ceb0*/  LDSM.16.MT88.4 R20, [R146+0x5800] ;  /* 0x005800009214783b */ /* 0x000f6e0000004200 */
[C---:B--2---:R-:W-:Y:S08]  /*cec0*/  HMMA.16816.F32 R112, R8.reuse, R24, R112 ;  /* 0x000000180870723c */ /* 0x044ff00000001870 */
[C---:B------:R-:W-:Y:S01]  /*ced0*/  HMMA.16816.F32 R116, R8.reuse, R26, R116 ;  /* 0x0000001a0874723c */ /* 0x040fe20000001874 */
[----:B------:R2:W4:Y:S07]  /*cee0*/  LDSM.16.MT88.4 R24, [R0+0x8800] ;  /* 0x008800000018783b */ /* 0x00052e0000004200 */
[C---:B---3--:R-:W-:Y:S08]  /*cef0*/  HMMA.16816.F32 R120, R8.reuse, R12, R120 ;  /* 0x0000000c0878723c */ /* 0x048ff00000001878 */
[C---:B------:R-:W-:Y:S01]  /*cf00*/  HMMA.16816.F32 R124, R8.reuse, R14, R124 ;  /* 0x0000000e087c723c */ /* 0x040fe2000000187c */
[----:B------:R3:W5:Y:S07]  /*cf10*/  LDSM.16.MT88.4 R12, [R3+0x8800] ;  /* 0x00880000030c783b */ /* 0x00076e0000004200 */
[C---:B------:R-:W-:Y:S04]  /*cf20*/  HMMA.16816.F32 R128, R8.reuse, R28, R128 ;  /* 0x0000001c0880723c */ /* 0x040fe80000001880 */
[----:B--2---:R-:W-:Y:S04]  /*cf30*/  @P5 IADD3 R0, R216, -0x2, RZ ;  /* 0xfffffffed8005810 */ /* 0x004fe80007ffe0ff */
[C---:B------:R-:W-:Y:S08]  /*cf40*/  HMMA.16816.F32 R132, R8.reuse, R30, R132 ;  /* 0x0000001e0884723c */ /* 0x040ff00000001884 */
[C---:B-1----:R-:W-:Y:S04]  /*cf50*/  HMMA.16816.F32 R136, R8.reuse, R4, R136 ;  /* 0x000000040888723c */ /* 0x042fe80000001888 */
[----:B---3--:R-:W-:Y:S04]  /*cf60*/  @P5 SHF.R.S32.HI R3, RZ, 0x1f, R0 ;  /* 0x0000001fff035819 */ /* 0x008fe80000011400 */
[C---:B------:R-:W-:Y:S01]  /*cf70*/  HMMA.16816.F32 R140, R8.reuse, R6, R140 ;  /* 0x00000006088c723c */ /* 0x040fe2000000188c */
[----:B------:R1:W2:Y:S03]  /*cf80*/  LDSM.16.MT88.4 R4, [R2+0x8800] ;  /* 0x008800000204783b */ /* 0x0002a60000004200 */
[----:B------:R-:W-:Y:S04]  /*cf90*/  @P5 IMAD R3, R3, c[0x0][0x1e0], RZ ;  /* 0x0000780003035a24 */ /* 0x000fe800078e02ff */
[C---:B----4-:R-:W-:Y:S07]  /*cfa0*/  HMMA.16816.F32 R52, R8.reuse, R16, R52 ;  /* 0x000000100834723c */ /* 0x050fee0000001834 */
[C---:B------:R-:W-:Y:S01]  /*cfb0*/  @P5 IMAD.WIDE.U32 R16, R0.reuse, c[0x0][0x1e0], RZ ;  /* 0x0000780000105a25 */ /* 0x040fe200078e00ff */
[C---:B------:R-:W-:Y:S08]  /*cfc0*/  HMMA.16816.F32 R56, R8.reuse, R18, R56 ;  /* 0x000000120838723c */ /* 0x040ff00000001838 */
[C---:B-----5:R-:W-:Y:S04]  /*cfd0*/  HMMA.16816.F32 R60, R8.reuse, R20, R60 ;  /* 0x00000014083c723c */ /* 0x060fe8000000183c */
[----:B-1----:R-:W-:Y:S01]  /*cfe0*/  @P5 IMAD R2, R0, c[0x0][0x1e4], R3 ;  /* 0x0000790000025a24 */ /* 0x002fe200078e0203 */
[----:B------:R-:W-:Y:S02]  /*cff0*/  @P5 MOV R3, R242 ;  /* 0x000000f200035202 */ /* 0x000fe40000000f00 */
[----:B------:R-:W-:Y:S01]  /*d000*/  FADD.FTZ R21, R205, R33 ;  /* 0x00000021cd157221 */ /* 0x000fe20000010000 */
[C---:B------:R-:W-:Y:S04]  /*d010*/  HMMA.16816.F32 R64, R8.reuse, R22, R64 ;  /* 0x000000160840723c */ /* 0x040fe80000001840 */
[----:B------:R-:W-:Y:S01]  /*d020*/  @P5 IADD3 R0, R17, R2, RZ ;  /* 0x0000000211005210 */ /* 0x000fe20007ffe0ff */
[----:B------:R-:W-:Y:S01]  /*d030*/  FADD.FTZ R17, R201, R32 ;  /* 0x00000020c9117221 */ /* 0x000fe20000010000 */
[----:B------:R-:W-:Y:S02]  /*d040*/  @P5 MOV R2, R240 ;  /* 0x000000f000025202 */ /* 0x000fe40000000f00 */
[C---:B------:R-:W-:Y:S04]  /*d050*/  HMMA.16816.F32 R68, R8.reuse, R24, R68 ;  /* 0x000000180844723c */ /* 0x040fe80000001844 */
[----:B------:R-:W-:Y:S04]  /*d060*/  @P5 IMAD.WIDE.U32 R2, R16, 0x60, R2 ;  /* 0x0000006010025825 */ /* 0x000fe800078e0002 */
[C---:B------:R-:W-:Y:S04]  /*d070*/  HMMA.16816.F32 R72, R8.reuse, R26, R72 ;  /* 0x0000001a0848723c */ /* 0x040fe80000001848 */
[----:B------:R-:W-:Y:S02]  /*d080*/  @P5 IMAD R0, R0, 0x60, RZ ;  /* 0x0000006000005824 */ /* 0x000fe400078e02ff */
[----:B------:R-:W-:Y:S02]  /*d090*/  FADD.FTZ R20, R203, R17 ;  /* 0x00000011cb147221 */ /* 0x000fe40000010000 */
[----:B------:R-:W1:Y:S01]  /*d0a0*/  LDSM.16.MT88.4 R16, [R146+0x8800] ;  /* 0x008800009210783b */ /* 0x000e620000004200 */
[C---:B------:R-:W-:Y:S03]  /*d0b0*/  HMMA.16816.F32 R76, R8.reuse, R12, R76 ;  /* 0x0000000c084c723c */ /* 0x040fe6000000184c */
[----:B------:R-:W-:Y:S01]  /*d0c0*/  @P5 IADD3 R3, R3, R0, RZ ;  /* 0x0000000003035210 */ /* 0x000fe20007ffe0ff */
[----:B------:R-:W-:Y:S03]  /*d0d0*/  FADD.FTZ R0, R218, R21 ;  /* 0x00000015da007221 */ /* 0x000fe60000010000 */
[C---:B------:R-:W-:Y:S01]  /*d0e0*/  @P5 LEA R12, P0, R2.reuse, c[0x0][0x1c8], 0x1 ;  /* 0x00007200020c5a11 */ /* 0x040fe200078008ff */
[C---:B------:R-:W-:Y:S04]  /*d0f0*/  HMMA.16816.F32 R80, R8.reuse, R14, R80 ;  /* 0x0000000e0850723c */ /* 0x040fe80000001850 */
[----:B------:R-:W-:Y:S01]  /*d100*/  @P5 LEA.HI.X R13, R2, c[0x0][0x1cc], R3, 0x1, P0 ;  /* 0x00007300020d5a11 */ /* 0x000fe200000f0c03 */
[----:B------:R-:W-:Y:S01]  /*d110*/  FADD.FTZ R3, R217, R0 ;  /* 0x00000000d9037221 */ /* 0x000fe20000010000 */
[----:B------:R-:W-:Y:S01]  /*d120*/  IADD3 R0, R237, 0x1, RZ ;  /* 0x00000001ed007810 */ /* 0x000fe20007ffe0ff */
[----:B------:R-:W-:Y:S01]  /*d130*/  FADD.FTZ R2, R147, R20 ;  /* 0x0000001493027221 */ /* 0x000fe20000010000 */
[----:B------:R-:W-:Y:S01]  /*d140*/  @P5 ISETP.GE.AND P0, PT, R235, c[0x0][0x1d4], PT ;  /* 0x00007500eb005a0c */ /* 0x000fe20003f06270 */
[C---:B--2---:R-:W-:Y:S03]  /*d150*/  HMMA.16816.F32 R84, R8.reuse, R4, R84 ;  /* 0x000000040854723c */ /* 0x044fe60000001854 */
[----:B------:R-:W-:Y:S01]  /*d160*/  SEL R0, R0, RZ, !P3 ;  /* 0x000000ff00007207 */ /* 0x000fe20005800000 */
[----:B------:R-:W-:Y:S01]  /*d170*/  FADD.FTZ R2, R215, R2 ;  /* 0x00000002d7027221 */ /* 0x000fe20000010000 */
[----:B------:R-:W-:Y:S01]  /*d180*/  @P5 MOV R20, c[0x0][0x1e0] ;  /* 0x0000780000145a02 */ /* 0x000fe20000000f00 */
[----:B------:R-:W-:Y:S01]  /*d190*/  FADD.FTZ R15, R44, R3 ;  /* 0x000000032c0f7221 */ /* 0x000fe20000010000 */
[----:B------:R-:W-:Y:S01]  /*d1a0*/  @P5 MOV R14, 0x6 ;  /* 0x00000006000e5802 */ /* 0x000fe20000000f00 */
[----:B------:R2:W-:Y:S01]  /*d1b0*/  STL [R1], R0 ;  /* 0x0000000001007387 */ /* 0x0005e20000100800 */
[----:B------:R-:W-:Y:S01]  /*d1c0*/  FADD.FTZ R3, R40, R2 ;  /* 0x0000000228037221 */ /* 0x000fe20000010000 */
[C---:B------:R-:W-:Y:S03]  /*d1d0*/  HMMA.16816.F32 R88, R8.reuse, R6, R88 ;  /* 0x000000060858723c */ /* 0x040fe60000001858 */
[C---:B------:R-:W-:Y:S01]  /*d1e0*/  @P5 SHF.L.U64.HI R14, R20.reuse, R14, c[0x0][0x1e4] ;  /* 0x00007900140e5619 */ /* 0x040fe2000001020e */
[----:B------:R-:W-:Y:S01]  /*d1f0*/  FADD.FTZ R5, R45, R15 ;  /* 0x0000000f2d057221 */ /* 0x000fe20000010000 */
[----:B------:R-:W-:Y:S01]  /*d200*/  @P5 SHF.L.U32 R20, R20, 0x6, RZ ;  /* 0x0000000614145819 */ /* 0x000fe200000006ff */
[----:B------:R-:W-:Y:S03]  /*d210*/  FADD.FTZ R15, R39, R3 ;  /* 0x00000003270f7221 */ /* 0x000fe60000010000 */
[----:B------:R-:W-:Y:S03]  /*d220*/  @P5 IADD3 R2, P4, R20, R12, RZ ;  /* 0x0000000c14025210 */ /* 0x000fe60007f9e0ff */
[----:B------:R-:W-:Y:S01]  /*d230*/  FADD.FTZ R6, R42, R15 ;  /* 0x0000000f2a067221 */ /* 0x000fe20000010000 */
[----:B------:R-:W-:Y:S01]  /*d240*/  @P5 IADD3.X R3, R14, R13, RZ, P4, !PT ;  /* 0x0000000d0e035210 */ /* 0x000fe200027fe4ff */
[C---:B-1----:R-:W-:Y:S03]  /*d250*/  HMMA.16816.F32 R92, R8.reuse, R16, R92 ;  /* 0x00000010085c723c */ /* 0x042fe6000000185c */
[----:B------:R-:W-:Y:S05]  /*d260*/  @P5 IADD3 R4, P3, R20, R2, RZ ;  /* 0x0000000214045210 */ /* 0x000fea0007f7e0ff */
[----:B------:R-:W-:Y:S04]  /*d270*/  HMMA.16816.F32 R96, R8, R18, R96 ;  /* 0x000000120860723c */ /* 0x000fe80000001860 */
[----:B--2---:R-:W-:Y:S05]  /*d280*/  @P5 IMAD R0, R0, 0x9000, R234 ;  /* 0x0000900000005824 */ /* 0x004fea00078e02ea */
[----:B------:R-:W-:Y:S01]  /*d290*/  @!PT LDS RZ, [RZ] ;  /* 0x00000000fffff984 */ /* 0x000fe20000000800 */
[----:B------:R-:W-:Y:S01]  /*d2a0*/  @!PT LDS RZ, [RZ] ;  /* 0x00000000fffff984 */ /* 0x000fe20000000800 */
[----:B------:R-:W-:Y:S01]  /*d2b0*/  @!PT LDS RZ, [RZ] ;  /* 0x00000000fffff984 */ /* 0x000fe20000000800 */
[----:B------:R1:W-:Y:S08]  /*d2c0*/  @P5 LDGSTS.E.BYPASS.LTC128B.128 [R0], [R12.64], !P2 ;  /* 0x000000000c005fae */ /* 0x0003f0000d101d46 */
[----:B------:R1:W-:Y:S08]  /*d2d0*/  @P5 LDGSTS.E.BYPASS.LTC128B.128 [R0+0x3000], [R12.64+0x80], !P1 ;  /* 0x030000800c005fae */ /* 0x0003f0000c901d46 */
[----:B------:R1:W-:Y:S08]  /*d2e0*/  @P5 LDGSTS.E.BYPASS.LTC128B.128 [R0+0x6000], [R12.64+0x100], !P0 ;  /* 0x060001000c005fae */ /* 0x0003f0000c101d46 */
[----:B------:R2:W-:Y:S08]  /*d2f0*/  @P5 LDGSTS.E.BYPASS.LTC128B.128 [R0+0x1000], [R2.64], !P2 ;  /* 0x0100000002005fae */ /* 0x0005f0000d101d46 */
[----:B------:R2:W-:Y:S08]  /*d300*/  @P5 LDGSTS.E.BYPASS.LTC128B.128 [R0+0x4000], [R2.64+0x80], !P1 ;  /* 0x0400008002005fae */ /* 0x0005f0000c901d46 */
[----:B------:R2:W-:Y:S01]  /*d310*/  @P5 LDGSTS.E.BYPASS.LTC128B.128 [R0+0x7000], [R2.64+0x100], !P0 ;  /* 0x0700010002005fae */ /* 0x0005e2000c101d46 */
[----:B-1----:R-:W-:Y:S01]  /*d320*/  FADD.FTZ R12, R48, R5 ;  /* 0x00000005300c7221 */ /* 0x002fe20000010000 */
[----:B------:R-:W-:Y:S06]  /*d330*/  @P5 IADD3.X R5, R14, R3, RZ, P3, !PT ;  /* 0x000000030e055210 */ /* 0x000fec0001ffe4ff */
[----:B------:R1:W-:Y:S08]  /*d340*/  @P5 LDGSTS.E.BYPASS.LTC128B.128 [R0+0x2000], [R4.64], !P2 ;  /* 0x0200000004005fae */ /* 0x0003f0000d101d46 */
[----:B------:R1:W-:Y:S01]  /*d350*/  @P5 LDGSTS.E.BYPASS.LTC128B.128 [R0+0x5000], [R4.64+0x80], !P1 ;  /* 0x0500008004005fae */ /* 0x0003e2000c901d46 */
[C---:B------:R-:W-:Y:S02]  /*d360*/  ISETP.GE.AND P1, PT, R204.reuse, 0x1, PT ;  /* 0x00000001cc00780c */ /* 0x040fe40003f26270 */
[----:B------:R-:W-:Y:S04]  /*d370*/  IADD3 R204, R204, 0x1, RZ ;  /* 0x00000001cccc7810 */ /* 0x000fe80007ffe0ff */
[----:B------:R-:W-:Y:S01]  /*d380*/  SEL R204, R204, RZ, !P1 ;  /* 0x000000ffcccc7207 */ /* 0x000fe20004800000 */
[----:B------:R1:W-:Y:S01]  /*d390*/  @P5 LDGSTS.E.BYPASS.LTC128B.128 [R0+0x8000], [R4.64+0x100], !P0 ;  /* 0x0800010004005fae */ /* 0x0003e2000c101d46 */
[----:B------:R-:W-:Y:S01]  /*d3a0*/  ISETP.GT.AND P0, PT, R216, RZ, PT ;  /* 0x000000ffd800720c */ /* 0x000fe20003f04270 */
[----:B--2---:R-:W-:Y:S01]  /*d3b0*/  FADD.FTZ R3, R41, R12 ;  /* 0x0000000c29037221 */ /* 0x004fe20000010000 */
[----:B------:R-:W-:Y:S01]  /*d3c0*/  MOV R216, R233 ;  /* 0x000000e900d87202 */ /* 0x000fe20000000f00 */
[----:B------:R-:W-:Y:S02]  /*d3d0*/  FADD.FTZ R2, R43, R6 ;  /* 0x000000062b027221 */ /* 0x000fe40000010000 */
[----:B------:R-:W-:Y:S02]  /*d3e0*/  FADD.FTZ R3, R35, R3 ;  /* 0x0000000323037221 */ /* 0x000fe40000010000 */
[----:B------:R-:W0:Y:S01]  /*d3f0*/  LDGDEPBAR ;  /* 0x00000000000079af */ /* 0x000e220000000000 */
[----:B-1----:R-:W-:Y:S02]  /*d400*/  FADD.FTZ R0, R36, R2 ;  /* 0x0000000224007221 */ /* 0x002fe40000010000 */
[----:B------:R-:W-:Y:S01]  /*d410*/  FADD.FTZ R2, R38, R3 ;  /* 0x0000000326027221 */ /* 0x000fe20000010000 */
[----:B------:R-:W-:Y:S01]  /*d420*/  MOV R3, R144 ;  /* 0x0000009000037202 */ /* 0x000fe20000000f00 */
[----:B------:R-:W-:Y:S02]  /*d430*/  FADD.FTZ R0, R47, R0 ;  /* 0x000000002f007221 */ /* 0x000fe40000010000 */
[----:B------:R-:W-:Y:S02]  /*d440*/  FADD.FTZ R2, R37, R2 ;  /* 0x0000000225027221 */ /* 0x000fe40000010000 */
[----:B------:R-:W-:Y:S02]  /*d450*/  FADD.FTZ R0, R34, R0 ;  /* 0x0000000022007221 */ /* 0x000fe40000010000 */
[----:B------:R-:W-:Y:S02]  /*d460*/  FADD.FTZ R2, R200, R2 ;  /* 0x00000002c8027221 */ /* 0x000fe40000010000 */
[----:B------:R-:W-:Y:S03]  /*d470*/  FADD.FTZ R0, R202, R0 ;  /* 0x00000000ca007221 */ /* 0x000fe60000010000 */
[----:B------:R-:W-:Y:S04]  /*d480*/  STL [R1+0x4], R2 ;  /* 0x0000040201007387 */ /* 0x000fe80000100800 */
[----:B------:R1:W-:Y:S02]  /*d490*/  STL [R1+0x8], R0 ;  /* 0x0000080001007387 */ /* 0x0003e40000100800 */
[----:B-1----:R-:W-:Y:S01]  /*d4a0*/  MOV R0, R145 ;  /* 0x0000009100007202 */ /* 0x002fe20000000f00 */
[----:B------:R-:W-:-:S05]  /*d4b0*/  @P0 BRA `(.L_x_1092) ;  /* 0xffffc8d000000947 */ /* 0x000fca000383ffff */
.L_x_1091:
[----:B------:R-:W-:Y:S02]  /*d4c0*/  MOV R7, 0x1f ;  /* 0x0000001f00077802 */ /* 0x000fe40000000f00 */
[----:B------:R-:W-:Y:S01]  /*d4d0*/  MOV R6, 0xffffffff ;  /* 0xffffffff00067802 */ /* 0x000fe20000000f00 */
[----:B------:R-:W-:Y:S05]  /*d4e0*/  BRA.DIV ~URZ, `(.L_x_1093) ;  /* 0x000028c27f007947 */ /* 0x000fea000b800000 */
[----:B------:R-:W2:Y:S04]  /*d4f0*/  LDL R0, [R1+0x4] ;  /* 0x0000040001007983 */ /* 0x000ea80000100800 */
[----:B--2---:R2:W3:Y:S02]  /*d500*/  SHFL.BFLY PT, R4, R0, 0x2, 0x1f ;  /* 0x0c401f0000047f89 */ /* 0x0044e400000e0000 */
.L_x_1125:
[----:B--2---:R-:W2:Y:S02]  /*d510*/  LDL.LU R0, [R1+0x4] ;  /* 0x0000040001007983 */ /* 0x004ea40000300800 */
[----:B--23--:R-:W-:Y:S01]  /*d520*/  FADD.FTZ R4, R4, R0 ;  /* 0x0000000004047221 */ /* 0x00cfe20000010000 */
[----:B------:R-:W-:Y:S05]  /*d530*/  BRA.DIV ~URZ, `(.L_x_1094) ;  /* 0x000028d27f007947 */ /* 0x000fea000b800000 */
[----:B------:R-:W2:Y:S04]  /*d540*/  LDL.LU R5, [R1+0x8] ;  /* 0x0000080001057983 */ /* 0x000ea80000300800 */
[----:B------:R-:W3:Y:S02]  /*d550*/  SHFL.BFLY PT, R2, R4, 0x1, 0x1f ;  /* 0x0c201f0004027f89 */ /* 0x000ee400000e0000 */
[----:B---3--:R-:W-:-:S02]  /*d560*/  FADD.FTZ R4, R4, R2 ;  /* 0x0000000204047221 */ /* 0x008fc40000010000 */
[----:B--2---:R-:W2:Y:S02]  /*d570*/  SHFL.BFLY PT, R0, R5, 0x2, 0x1f ;  /* 0x0c401f0005007f89 */ /* 0x004ea400000e0000 */
[----:B--2---:R-:W-:-:S05]  /*d580*/  FADD.FTZ R0, R0, R5 ;  /* 0x0000000500007221 */ /* 0x004fca0000010000 */
[----:B-1----:R1:W2:Y:S02]  /*d590*/  SHFL.BFLY PT, R3, R0, 0x1, 0x1f ;  /* 0x0c201f0000037f89 */ /* 0x0022a400000e0000 */
.L_x_1126:
[----:B------:R-:W-:Y:S01]  /*d5a0*/  FSETP.NE.FTZ.AND P1, PT, R4, RZ, PT ;  /* 0x000000ff0400720b */ /* 0x000fe20003f35000 */
[----:B--2---:R-:W-:Y:S01]  /*d5b0*/  FADD.FTZ R3, R3, R0 ;  /* 0x0000000003037221 */ /* 0x004fe20000010000 */
[----:B------:R-:W-:Y:S02]  /*d5c0*/  MOV R2, RZ ;  /* 0x000000ff00027202 */ /* 0x000fe40000000f00 */
[----:B-1----:R-:W-:Y:S02]  /*d5d0*/  MOV R0, RZ ;  /* 0x000000ff00007202 */ /* 0x002fe40000000f00 */
[----:B------:R-:W-:Y:S02]  /*d5e0*/  FSETP.NE.FTZ.AND P0, PT, R3, RZ, PT ;  /* 0x000000ff0300720b */ /* 0x000fe40003f15000 */
[----:B------:R-:W-:Y:S02]  /*d5f0*/  MOV R50, 0xff800000 ;  /* 0xff80000000327802 */ /* 0x000fe40000000f00 */
[----:B------:R-:W-:-:S03]  /*d600*/  MOV R49, 0xff800000 ;  /* 0xff80000000317802 */ /* 0x000fc60000000f00 */
[----:B------:R-:W1:Y:S01]  /*d610*/  @P1 MUFU.RCP R2, R4 ;  /* 0x0000000400021308 */ /* 0x000e620000001000 */
[----:B------:R-:W-:-:S07]  /*d620*/  @P1 MOV R7, 0x3f317218 ;  /* 0x3f31721800071802 */ /* 0x000fce0000000f00 */
[----:B------:R-:W2:Y:S01]  /*d630*/  @P1 MUFU.LG2 R4, R4 ;  /* 0x0000000400041308 */ /* 0x000ea20000000c00 */
[----:B-1----:R-:W-:-:S07]  /*d640*/  FMUL.FTZ R148, R2, R148 ;  /* 0x0000009402947220 */ /* 0x002fce0000410000 */
[----:B------:R-:W1:Y:S01]  /*d650*/  @P0 MUFU.RCP R0, R3 ;  /* 0x0000000300000308 */ /* 0x000e620000001000 */
        /* <DEDUP_REMOVED lines=46> */
[----:B------:R-:W-:Y:S02]  /*d940*/  FMUL.FTZ R97, R2, R97 ;  /* 0x0000006102617220 */ /* 0x000fe40000410000 */
[----:B------:R3:W4:Y:S01]  /*d950*/  @P0 MUFU.LG2 R2, R3 ;  /* 0x0000000300020308 */ /* 0x0007220000000c00 */
[----:B--2---:R-:W-:-:S02]  /*d960*/  @P1 FMUL.FTZ R5, R4, 0.69314718246459960938 ;  /* 0x3f31721804051820 */ /* 0x004fc40000410000 */
[----:B------:R-:W-:Y:S02]  /*d970*/  @P1 FMUL.FTZ R4, R7, c[0x0][0x2d0] ;  /* 0x0000b40007041a20 */ /* 0x000fe40000410000 */
[----:B-1----:R-:W-:Y:S02]  /*d980*/  FMUL.FTZ R150, R0, R150 ;  /* 0x0000009600967220 */ /* 0x002fe40000410000 */
[----:B------:R-:W-:Y:S01]  /*d990*/  @P1 FFMA.FTZ R50, R4, R145, R5 ;  /* 0x0000009104321223 */ /* 0x000fe20000010005 */
[----:B------:R-:W-:Y:S01]  /*d9a0*/  MOV R4, 0x1 ;  /* 0x0000000100047802 */ /* 0x000fe20000000f00 */
[C---:B------:R-:W-:Y:S02]  /*d9b0*/  FMUL.FTZ R47, R0.reuse, R151 ;  /* 0x00000097002f7220 */ /* 0x040fe40000410000 */
[C---:B------:R-:W-:Y:S02]  /*d9c0*/  FMUL.FTZ R102, R0.reuse, R102 ;  /* 0x0000006600667220 */ /* 0x040fe40000410000 */
[----:B------:R-:W-:-:S02]  /*d9d0*/  FMUL.FTZ R45, R0, R103 ;  /* 0x00000067002d7220 */ /* 0x000fc40000410000 */
[----:B------:R-:W-:Y:S01]  /*d9e0*/  FMUL.FTZ R106, R0, R106 ;  /* 0x0000006a006a7220 */ /* 0x000fe20000410000 */
[----:B---3--:R-:W-:Y:S01]  /*d9f0*/  @P0 MOV R3, 0x3f317218 ;  /* 0x3f31721800030802 */ /* 0x008fe20000000f00 */
[----:B----4-:R-:W-:Y:S02]  /*da00*/  @P0 FMUL.FTZ R2, R2, 0.69314718246459960938 ;  /* 0x3f31721802020820 */ /* 0x010fe40000410000 */
[C---:B------:R-:W-:Y:S02]  /*da10*/  FMUL.FTZ R43, R0.reuse, R107 ;  /* 0x0000006b002b7220 */ /* 0x040fe40000410000 */
[----:B------:R-:W-:Y:S02]  /*da20*/  @P0 FMUL.FTZ R3, R3, c[0x0][0x2d0] ;  /* 0x0000b40003030a20 */ /* 0x000fe40000410000 */
        /* <DEDUP_REMOVED lines=42> */
[----:B------:R-:W-:Y:S01]  /*dcd0*/  PRMT R0, R4, 0x7610, R0 ;  /* 0x0000761004007816 */ /* 0x000fe20000000000 */
[----:B------:R-:W-:Y:S02]  /*dce0*/  @P0 FFMA.FTZ R49, R3, R144, R2 ;  /* 0x0000009003310223 */ /* 0x000fe40000010002 */
.L_x_1082:
        /* <DEDUP_REMOVED lines=19> */
.L_x_1096:
[----:B-1----:R-:W-:Y:S05]  /*de20*/  BSYNC B0 ;  /* 0x0000000000007941 */ /* 0x002fea0003800000 */
.L_x_1095:
        /* <DEDUP_REMOVED lines=120> */
[----:B------:R-:W-:Y:S05]  /*e5b0*/  CALL.REL.NOINC `($__internal_3_$__cuda_sm70_shflsync_idx_p) ;  /* 0x00001d1000007944 */ /* 0x000fea0003c00000 */
.L_x_1099:
[----:B-1----:R-:W2:Y:S04]  /*e5c0*/  LDL R2, [R1+0x98] ;  /* 0x0000980001027983 */ /* 0x002ea80000100800 */
[----:B------:R-:W3:Y:S04]  /*e5d0*/  LDL.LU R13, [R1+0x50] ;  /* 0x00005000010d7983 */ /* 0x000ee80000300800 */
[----:B------:R-:W4:Y:S04]  /*e5e0*/  LDL.LU R12, [R1+0x54] ;  /* 0x00005400010c7983 */ /* 0x000f280000300800 */
[----:B------:R-:W2:Y:S01]  /*e5f0*/  LDL.LU R15, [R1+0x5c] ;  /* 0x00005c00010f7983 */ /* 0x000ea20000300800 */
[----:B------:R-:W-:-:S03]  /*e600*/  IMAD.MOV.U32 R0, RZ, RZ, 0x1 ;  /* 0x00000001ff007424 */ /* 0x000fc600078e00ff */
[----:B------:R-:W1:Y:S02]  /*e610*/  S2R R16, SR_TID.X ;  /* 0x0000000000107919 */ /* 0x000e640000002100 */
[----:B------:R-:W-:Y:S02]  /*e620*/  ISETP.NE.AND P1, PT, R0, c[0x0][0x4e8], PT ;  /* 0x00013a0000007a0c */ /* 0x000fe40003f25270 */
[----:B------:R2:W5:Y:S04]  /*e630*/  LDL.64 R68, [R1+0x10] ;  /* 0x0000100001447983 */ /* 0x0005680000100a00 */
[----:B------:R2:W5:Y:S04]  /*e640*/  LDL R64, [R1+0x70] ;  /* 0x0000700001407983 */ /* 0x0005680000100800 */
[----:B------:R2:W5:Y:S04]  /*e650*/  LDL R23, [R1+0xc] ;  /* 0x00000c0001177983 */ /* 0x0005680000100800 */
[----:B------:R2:W5:Y:S04]  /*e660*/  LDL R22, [R1+0x60] ;  /* 0x0000600001167983 */ /* 0x0005680000100800 */
[----:B------:R2:W5:Y:S01]  /*e670*/  LDL R21, [R1+0x18] ;  /* 0x0000180001157983 */ /* 0x0005620000100800 */
[----:B-1----:R-:W-:-:S03]  /*e680*/  SHF.R.S32.HI R10, RZ, 0x1f, R16 ;  /* 0x0000001fff0a7819 */ /* 0x002fc60000011410 */
[----:B------:R-:W1:Y:S01]  /*e690*/  S2R R18, SR_TID.X ;  /* 0x0000000000127919 */ /* 0x000e620000002100 */
[----:B------:R-:W-:-:S04]  /*e6a0*/  LEA.HI R10, R10, R16, RZ, 0x3 ;  /* 0x000000100a0a7211 */ /* 0x000fc800078f18ff */
[----:B------:R-:W-:-:S05]  /*e6b0*/  LOP3.LUT R10, R10, 0xfffffff8, RZ, 0xc0, !PT ;  /* 0xfffffff80a0a7812 */ /* 0x000fca00078ec0ff */
[----:B------:R-:W-:Y:S02]  /*e6c0*/  IMAD.IADD R10, R16, 0x1, -R10 ;  /* 0x00000001100a7824 */ /* 0x000fe400078e0a0a */
[----:B------:R-:W2:Y:S01]  /*e6d0*/  LDL R16, [R1+0xa0] ;  /* 0x0000a00001107983 */ /* 0x000ea20000100800 */
[----:B-1----:R-:W-:-:S04]  /*e6e0*/  SHF.R.S32.HI R14, RZ, 0x1f, R18 ;  /* 0x0000001fff0e7819 */ /* 0x002fc80000011412 */
[----:B------:R-:W-:-:S04]  /*e6f0*/  LEA.HI R14, R14, R18, RZ, 0x3 ;  /* 0x000000120e0e7211 */ /* 0x000fc800078f18ff */
[----:B------:R-:W-:-:S04]  /*e700*/  SHF.R.S32.HI R14, RZ, 0x3, R14 ;  /* 0x00000003ff0e7819 */ /* 0x000fc8000001140e */
[----:B------:R-:W-:Y:S02]  /*e710*/  LEA R10, R10, R14, 0x5 ;  /* 0x0000000e0a0a7211 */ /* 0x000fe400078e28ff */
[----:B---3--:R-:W-:Y:S02]  /*e720*/  SHF.R.S32.HI R7, RZ, 0x1f, R13 ;  /* 0x0000001fff077819 */ /* 0x008fe4000001140d */
[----:B----4-:R-:W-:-:S03]  /*e730*/  SHF.R.S32.HI R11, RZ, 0x1f, R12 ;  /* 0x0000001fff0b7819 */ /* 0x010fc6000001140c */
[----:B------:R-:W-:Y:S02]  /*e740*/  IMAD R4, R7, c[0x0][0x490], RZ ;  /* 0x0001240007047a24 */ /* 0x000fe400078e02ff */
[----:B--2---:R-:W-:Y:S02]  /*e750*/  IMAD.IADD R6, R2, 0x1, R15 ;  /* 0x0000000102067824 */ /* 0x004fe400078e020f */
[----:B------:R-:W-:-:S03]  /*e760*/  IMAD.WIDE.U32 R2, R13, c[0x0][0x490], RZ ;  /* 0x000124000d027a25 */ /* 0x000fc600078e00ff */
[----:B------:R-:W-:Y:S01]  /*e770*/  MOV R0, R6 ;  /* 0x0000000600007202 */ /* 0x000fe20000000f00 */
[----:B------:R-:W-:-:S04]  /*e780*/  @P1 IMAD.HI.U32 R5, R6, c[0x0][0x4ec], RZ ;  /* 0x00013b0006051a27 */ /* 0x000fc800078e00ff */
[----:B------:R-:W-:Y:S01]  /*e790*/  IMAD R4, R13, c[0x0][0x494], R4 ;  /* 0x000125000d047a24 */ /* 0x000fe200078e0204 */
[----:B------:R-:W-:Y:S01]  /*e7a0*/  @P1 SHF.R.U32.HI R0, RZ, c[0x0][0x4f0], R5 ;  /* 0x00013c00ff001a19 */ /* 0x000fe20000011605 */
[----:B------:R-:W-:Y:S02]  /*e7b0*/  IMAD R9, R11, c[0x0][0x498], RZ ;  /* 0x000126000b097a24 */ /* 0x000fe400078e02ff */
[----:B------:R-:W-:Y:S01]  /*e7c0*/  IMAD.IADD R3, R3, 0x1, R4 ;  /* 0x0000000103037824 */ /* 0x000fe200078e0204 */
[----:B------:R-:W-:-:S03]  /*e7d0*/  IADD3 R8, -R0, RZ, RZ ;  /* 0x000000ff00087210 */ /* 0x000fc60007ffe1ff */
[----:B------:R-:W-:-:S04]  /*e7e0*/  IMAD.WIDE.U32 R4, R12, c[0x0][0x498], R2 ;  /* 0x000126000c047a25 */ /* 0x000fc800078e0002 */
[----:B------:R-:W-:Y:S01]  /*e7f0*/  IMAD R2, R8, c[0x0][0x4e8], R6 ;  /* 0x00013a0008027a24 */ /* 0x000fe200078e0206 */
[----:B------:R-:W-:Y:S01]  /*e800*/  SHF.R.S32.HI R6, RZ, 0x1f, R0 ;  /* 0x0000001fff067819 */ /* 0x000fe20000011400 */
[----:B------:R-:W-:Y:S01]  /*e810*/  IMAD R3, R12, c[0x0][0x49c], R9 ;  /* 0x000127000c037a24 */ /* 0x000fe200078e0209 */
[----:B------:R-:W-:Y:S02]  /*e820*/  IADD3 R4, P0, R0, R4, RZ ;  /* 0x0000000400047210 */ /* 0x000fe40007f1e0ff */
[----:B------:R-:W-:Y:S01]  /*e830*/  SHF.R.S32.HI R8, RZ, 0x1f, R2 ;  /* 0x0000001fff087819 */ /* 0x000fe20000011402 */
[----:B------:R-:W-:Y:S01]  /*e840*/  IMAD R0, R7, c[0x0][0x3e8], RZ ;  /* 0x0000fa0007007a24 */ /* 0x000fe200078e02ff */
[----:B------:R-:W-:Y:S01]  /*e850*/  IADD3.X R5, R6, R5, R3, P0, !PT ;  /* 0x0000000506057210 */ /* 0x000fe200007fe403 */
[----:B------:R-:W-:-:S04]  /*e860*/  IMAD.WIDE.U32 R6, R13, c[0x0][0x3e8], RZ ;  /* 0x0000fa000d067a25 */ /* 0x000fc800078e00ff */
[----:B------:R-:W-:Y:S02]  /*e870*/  IMAD R3, R8, c[0x0][0x488], RZ ;  /* 0x0001220008037a24 */ /* 0x000fe400078e02ff */
[----:B------:R-:W-:Y:S02]  /*e880*/  IMAD R8, R13, c[0x0][0x3ec], R0 ;  /* 0x0000fb000d087a24 */ /* 0x000fe400078e0200 */
[----:B------:R-:W2:Y:S01]  /*e890*/  LDL R13, [R1+0x1c] ;  /* 0x00001c00010d7983 */ /* 0x000ea20000100800 */
[----:B------:R-:W-:Y:S02]  /*e8a0*/  IMAD.IADD R10, R15, 0x1, R10 ;  /* 0x000000010f0a7824 */ /* 0x000fe400078e020a */
[C---:B------:R-:W-:Y:S02]  /*e8b0*/  IMAD R9, R2.reuse, c[0x0][0x48c], R3 ;  /* 0x0001230002097a24 */ /* 0x040fe400078e0203 */
[----:B------:R-:W-:Y:S01]  /*e8c0*/  IMAD.WIDE.U32 R4, R2, c[0x0][0x488], R4 ;  /* 0x0001220002047a25 */ /* 0x000fe200078e0004 */
[----:B------:R-:W-:-:S03]  /*e8d0*/  SHF.R.S32.HI R17, RZ, 0x1f, R18 ;  /* 0x0000001fff117819 */ /* 0x000fc60000011412 */
[----:B------:R-:W-:Y:S01]  /*e8e0*/  @P1 IMAD.HI.U32 R2, R10, c[0x0][0x4ec], RZ ;  /* 0x00013b000a021a27 */ /* 0x000fe200078e00ff */
[----:B------:R-:W-:Y:S02]  /*e8f0*/  MOV R0, R10 ;  /* 0x0000000a00007202 */ /* 0x000fe40000000f00 */
[----:B------:R-:W-:Y:S01]  /*e900*/  IADD3 R5, R5, R9, RZ ;  /* 0x0000000905057210 */ /* 0x000fe20007ffe0ff */
[----:B------:R-:W-:Y:S01]  /*e910*/  IMAD.IADD R3, R7, 0x1, R8 ;  /* 0x0000000107037824 */ /* 0x000fe200078e0208 */
[----:B------:R-:W-:Y:S01]  /*e920*/  @P1 SHF.R.U32.HI R0, RZ, c[0x0][0x4f0], R2 ;  /* 0x00013c00ff001a19 */ /* 0x000fe20000011602 */
[----:B------:R-:W-:Y:S01]  /*e930*/  IMAD.MOV.U32 R2, RZ, RZ, R6 ;  /* 0x000000ffff027224 */ /* 0x000fe200078e0006 */
[C---:B------:R-:W-:Y:S01]  /*e940*/  LEA R8, P0, R4.reuse, c[0x0][0x450], 0x2 ;  /* 0x0001140004087a11 */ /* 0x040fe200078010ff */
[----:B------:R-:W-:Y:S01]  /*e950*/  IMAD R6, R11, c[0x0][0x3f0], RZ ;  /* 0x0000fc000b067a24 */ /* 0x000fe200078e02ff */
[----:B------:R-:W-:Y:S02]  /*e960*/  LEA.HI R17, R17, R18, RZ, 0x5 ;  /* 0x0000001211117211 */ /* 0x000fe400078f28ff */
[----:B------:R-:W-:Y:S01]  /*e970*/  LEA.HI.X R5, R4, c[0x0][0x454], R5, 0x2, P0 ;  /* 0x0001150004057a11 */ /* 0x000fe200000f1405 */
[C---:B------:R-:W-:Y:S01]  /*e980*/  IMAD R9, R12.reuse, c[0x0][0x3f4], R6 ;  /* 0x0000fd000c097a24 */ /* 0x040fe200078e0206 */
[----:B------:R-:W-:Y:S01]  /*e990*/  LOP3.LUT R17, R17, 0xffffffe0, RZ, 0xc0, !PT ;  /* 0xffffffe011117812 */ /* 0x000fe200078ec0ff */
[----:B------:R-:W-:Y:S01]  /*e9a0*/  IMAD.WIDE.U32 R2, R12, c[0x0][0x3f0], R2 ;  /* 0x0000fc000c027a25 */ /* 0x000fe200078e0002 */
[----:B------:R-:W-:Y:S01]  /*e9b0*/  SHFL.IDX PT, R6, R8, RZ, 0x1c1f ;  /* 0x001c1fff08067589 */ /* 0x000fe200000e0000 */
[----:B------:R-:W-:-:S03]  /*e9c0*/  IADD3 R11, -R0, RZ, RZ ;  /* 0x000000ff000b7210 */ /* 0x000fc60007ffe1ff */
[----:B------:R-:W1:Y:S01]  /*e9d0*/  SHFL.IDX PT, R7, R5, RZ, 0x1c1f ;  /* 0x001c1fff05077589 */ /* 0x000e6200000e0000 */
[----:B------:R-:W-:Y:S01]  /*e9e0*/  IMAD.IADD R17, R18, 0x1, -R17 ;  /* 0x0000000112117824 */ /* 0x000fe200078e0a11 */
[----:B------:R-:W-:Y:S02]  /*e9f0*/  IADD3 R3, R3, R9, RZ ;  /* 0x0000000903037210 */ /* 0x000fe40007ffe0ff */
[----:B------:R3:W-:Y:S01]  /*ea00*/  SHFL.IDX PT, R4, R8, 0x1, 0x1c1f ;  /* 0x003c1f0008047f89 */ /* 0x0007e200000e0000 */
[----:B------:R-:W-:Y:S01]  /*ea10*/  ULDC UR5, c[0x0][0x4e8] ;  /* 0x00013a0000057ab9 */ /* 0x000fe20000000800 */
[----:B------:R-:W-:Y:S02]  /*ea20*/  IMAD.IADD R9, R16, 0x1, R15 ;  /* 0x0000000110097824 */ /* 0x000fe400078e020f */
[----:B------:R-:W4:Y:S01]  /*ea30*/  SHFL.IDX PT, R5, R5, 0x1, 0x1c1f ;  /* 0x003c1f0005057f89 */ /* 0x000f2200000e0000 */
[----:B------:R-:W-:Y:S02]  /*ea40*/  ULDC UR4, c[0x0][0x388] ;  /* 0x0000e20000047ab9 */ /* 0x000fe40000000800 */
[----:B------:R-:W-:Y:S01]  /*ea50*/  UIMAD UR4, UR5, UR4, URZ ;  /* 0x00000004050472a4 */ /* 0x000fe2000f8e023f */
[----:B------:R-:W-:-:S05]  /*ea60*/  LOP3.LUT P0, RZ, R17, 0x3, RZ, 0xc0, !PT ;  /* 0x0000000311ff7812 */ /* 0x000fca000780c0ff */
[----:B------:R-:W-:Y:S01]  /*ea70*/  ISETP.GE.OR P1, PT, R9, UR4, P0 ;  /* 0x0000000409007c0c */ /* 0x000fe20008726670 */
[----:B---3--:R-:W-:Y:S01]  /*ea80*/  IMAD R8, R11, c[0x0][0x4e8], R10 ;  /* 0x00013a000b087a24 */ /* 0x008fe200078e020a */
[----:B------:R-:W-:-:S04]  /*ea90*/  IADD3 R11, R9, 0x8, RZ ;  /* 0x00000008090b7810 */ /* 0x000fc80007ffe0ff */
[----:B------:R-:W-:Y:S02]  /*eaa0*/  ISETP.GE.OR P0, PT, R11, UR4, P0 ;  /* 0x000000040b007c0c */ /* 0x000fe40008706670 */
[----:B------:R-:W-:-:S05]  /*eab0*/  SHF.R.S32.HI R12, RZ, 0x1f, R0 ;  /* 0x0000001fff0c7819 */ /* 0x000fca0000011400 */
[----:B-1----:R1:W-:Y:S01]  /*eac0*/  @!P1 ST.E [R6.64], R50 ;  /* 0x0000003206009985 */ /* 0x0023e2000c101906 */
[----:B------:R-:W-:Y:S02]  /*ead0*/  IMAD R10, R12, c[0x0][0x3e0], RZ ;  /* 0x0000f8000c0a7a24 */ /* 0x000fe400078e02ff */
[----:B------:R-:W-:-:S03]  /*eae0*/  IMAD.WIDE.U32 R2, R0, c[0x0][0x3e0], R2 ;  /* 0x0000f80000027a25 */ /* 0x000fc600078e0002 */
[----:B----4-:R1:W-:Y:S01]  /*eaf0*/  @!P0 ST.E [R4.64], R49 ;  /* 0x0000003104008985 */ /* 0x0103e2000c101906 */
[----:B------:R-:W-:Y:S01]  /*eb00*/  IMAD R9, R0, c[0x0][0x3e4], R10 ;  /* 0x0000f90000097a24 */ /* 0x000fe200078e020a */
[----:B------:R-:W-:-:S04]  /*eb10*/  SHF.R.S32.HI R0, RZ, 0x1f, R8 ;  /* 0x0000001fff007819 */ /* 0x000fc80000011408 */
[----:B------:R-:W-:Y:S01]  /*eb20*/  IADD3 R3, R3, R9, RZ ;  /* 0x0000000903037210 */ /* 0x000fe20007ffe0ff */
[----:B------:R-:W-:-:S04]  /*eb30*/  IMAD R0, R0, c[0x0][0x3d8], RZ ;  /* 0x0000f60000007a24 */ /* 0x000fc800078e02ff */
[C---:B------:R-:W-:Y:S02]  /*eb40*/  IMAD R0, R8.reuse, c[0x0][0x3dc], R0 ;  /* 0x0000f70008007a24 */ /* 0x040fe400078e0200 */
[----:B------:R-:W-:Y:S01]  /*eb50*/  IMAD.WIDE.U32 R2, R8, c[0x0][0x3d8], R2 ;  /* 0x0000f60008027a25 */ /* 0x000fe200078e0002 */
[----:B------:R-:W-:-:S03]  /*eb60*/  IADD3 R11, R14, R15, RZ ;  /* 0x0000000f0e0b7210 */ /* 0x000fc60007ffe0ff */
[----:B------:R-:W-:Y:S01]  /*eb70*/  IMAD.IADD R0, R3, 0x1, R0 ;  /* 0x0000000103007824 */ /* 0x000fe200078e0200 */
[----:B------:R-:W-:-:S04]  /*eb80*/  LEA R20, P0, R2, c[0x0][0x380], 0x1 ;  /* 0x0000e00002147a11 */ /* 0x000fc800078008ff */
[----:B------:R-:W-:Y:S02]  /*eb90*/  LEA.HI.X R10, R2, c[0x0][0x384], R0, 0x1, P0 ;  /* 0x0000e100020a7a11 */ /* 0x000fe400000f0c00 */
        /* <DEDUP_REMOVED lines=29> */
.L_x_1101:
[----:B---34-:R-:W-:Y:S05]  /*ed70*/  BSYNC B0 ;  /* 0x0000000000007941 */ /* 0x018fea0003800000 */
.L_x_1100:
        /* <DEDUP_REMOVED lines=9> */
[CC--:B--2---:R-:W-:Y:S02]  /*ee10*/  @!P2 LEA R8, P5, R68.reuse, R0.reuse, 0x1 ;  /* 0x000000004408a211 */ /* 0x0c4fe400078a08ff */
[-C--:B-1----:R-:W-:Y:S02]  /*ee20*/  @!P1 LEA R6, P4, R23, R0.reuse, 0x1 ;  /* 0x0000000017069211 */ /* 0x082fe400078808ff */
[----:B------:R-:W-:Y:S02]  /*ee30*/  @!P0 LEA R4, P3, R21, R0, 0x1 ;  /* 0x0000000015048211 */ /* 0x000fe400078608ff */
[-C--:B----4-:R-:W-:Y:S02]  /*ee40*/  @!P2 LEA.HI.X R9, R68, R2.reuse, R69, 0x1, P5 ;  /* 0x000000024409a211 */ /* 0x090fe400028f0c45 */
[-C--:B------:R-:W-:Y:S02]  /*ee50*/  @!P1 LEA.HI.X R7, R23, R2.reuse, R64, 0x1, P4 ;  /* 0x0000000217079211 */ /* 0x080fe400020f0c40 */
[----:B------:R-:W-:Y:S01]  /*ee60*/  @!P0 LEA.HI.X R5, R21, R2, R22, 0x1, P3 ;  /* 0x0000000215058211 */ /* 0x000fe200018f0c16 */
[----:B------:R1:W-:Y:S04]  /*ee70*/  @!P2 ST.E.128 [R8.64], R36 ;  /* 0x000000240800a985 */ /* 0x0003e8000c101d06 */
[----:B------:R1:W-:Y:S04]  /*ee80*/  @!P1 ST.E.128 [R6.64], R32 ;  /* 0x0000002006009985 */ /* 0x0003e8000c101d06 */
[----:B------:R1:W-:Y:S02]  /*ee90*/  @!P0 ST.E.128 [R4.64], R28 ;  /* 0x0000001c04008985 */ /* 0x0003e4000c101d06 */
.L_x_1103:
[----:B------:R-:W-:Y:S05]  /*eea0*/  BSYNC B0 ;  /* 0x0000000000007941 */ /* 0x000fea0003800000 */
.L_x_1102:
[----:B------:R-:W-:Y:S01]  /*eeb0*/  IADD3 R3, R11, 0x40, RZ ;  /* 0x000000400b037810 */ /* 0x000fe20007ffe0ff */
[----:B----4-:R4:W3:Y:S01]  /*eec0*/  SHFL.IDX PT, R2, R10, 0x2, 0x181f ;  /* 0x00581f000a027f89 */ /* 0x0108e200000e0000 */
[----:B------:R-:W-:Y:S02]  /*eed0*/  BSSY B0, `(.L_x_1104) ;  /* 0x0000010000007945 */ /* 0x000fe40003800000 */
[----:B------:R-:W-:Y:S01]  /*eee0*/  ISETP.GE.AND P0, PT, R3, UR4, PT ;  /* 0x0000000403007c0c */ /* 0x000fe2000bf06270 */
[----:B--2---:R4:W2:-:S12]  /*eef0*/  SHFL.IDX PT, R0, R20, 0x2, 0x181f ;  /* 0x00581f0014007f89 */ /* 0x00489800000e0000 */
[----:B------:R-:W-:Y:S05]  /*ef00*/  @P0 BRA `(.L_x_1105) ;  /* 0x000000c000000947 */ /* 0x000fea0003800000 */
[----:B-----5:R-:W-:Y:S02]  /*ef10*/  ISETP.GE.AND P2, PT, R68, c[0x0][0x3c8], PT ;  /* 0x0000f20044007a0c */ /* 0x020fe40003f46270 */
[----:B------:R-:W-:Y:S02]  /*ef20*/  ISETP.GE.AND P1, PT, R23, c[0x0][0x3c8], PT ;  /* 0x0000f20017007a0c */ /* 0x000fe40003f26270 */
[----:B------:R-:W-:-:S09]  /*ef30*/  ISETP.GE.AND P0, PT, R21, c[0x0][0x3c8], PT ;  /* 0x0000f20015007a0c */ /* 0x000fd20003f06270 */
[CC--:B-12---:R-:W-:Y:S02]  /*ef40*/  @!P2 LEA R8, P5, R68.reuse, R0.reuse, 0x1 ;  /* 0x000000004408a211 */ /* 0x0c6fe400078a08ff */
[-C--:B------:R-:W-:Y:S02]  /*ef50*/  @!P1 LEA R6, P4, R23, R0.reuse, 0x1 ;  /* 0x0000000017069211 */ /* 0x080fe400078808ff */
[----:B------:R-:W-:Y:S02]  /*ef60*/  @!P0 LEA R4, P3, R21, R0, 0x1 ;  /* 0x0000000015048211 */ /* 0x000fe400078608ff */
[-C--:B---3--:R-:W-:Y:S02]  /*ef70*/  @!P2 LEA.HI.X R9, R68, R2.reuse, R69, 0x1, P5 ;  /* 0x000000024409a211 */ /* 0x088fe400028f0c45 */
[-C--:B------:R-:W-:Y:S02]  /*ef80*/  @!P1 LEA.HI.X R7, R23, R2.reuse, R64, 0x1, P4 ;  /* 0x0000000217079211 */ /* 0x080fe400020f0c40 */
[----:B------:R-:W-:Y:S01]  /*ef90*/  @!P0 LEA.HI.X R5, R21, R2, R22, 0x1, P3 ;  /* 0x0000000215058211 */ /* 0x000fe200018f0c16 */
[----:B------:R1:W-:Y:S04]  /*efa0*/  @!P2 ST.E.128 [R8.64], R48 ;  /* 0x000000300800a985 */ /* 0x0003e8000c101d06 */
[----:B------:R1:W-:Y:S04]  /*efb0*/  @!P1 ST.E.128 [R6.64], R44 ;  /* 0x0000002c06009985 */ /* 0x0003e8000c101d06 */
[----:B------:R1:W-:Y:S02]  /*efc0*/  @!P0 ST.E.128 [R4.64], R40 ;  /* 0x0000002804008985 */ /* 0x0003e4000c101d06 */
.L_x_1105:
[----:B------:R-:W-:Y:S05]  /*efd0*/  BSYNC B0 ;  /* 0x0000000000007941 */ /* 0x000fea0003800000 */
.L_x_1104:
[----:B---3--:R-:W-:Y:S01]  /*efe0*/  IADD3 R2, R11, 0x60, RZ ;  /* 0x000000600b027810 */ /* 0x008fe20007ffe0ff */
[----:B-1----:R1:W3:Y:S03]  /*eff0*/  SHFL.IDX PT, R6, R10, 0x3, 0x181f ;  /* 0x00781f000a067f89 */ /* 0x0022e600000e0000 */
[----:B------:R-:W-:Y:S01]  /*f000*/  ISETP.GE.AND P0, PT, R2, UR4, PT ;  /* 0x0000000402007c0c */ /* 0x000fe2000bf06270 */
[----:B--2---:R1:W2:-:S12]  /*f010*/  SHFL.IDX PT, R0, R20, 0x3, 0x181f ;  /* 0x00781f0014007f89 */ /* 0x00429800000e0000 */
[----:B------:R-:W-:Y:S05]  /*f020*/  @P0 BRA `(.L_x_1106) ;  /* 0x00000c3000000947 */ /* 0x000fea0003800000 */
[----:B-----5:R-:W-:Y:S02]  /*f030*/  ISETP.GE.AND P1, PT, R68, c[0x0][0x3c8], PT ;  /* 0x0000f20044007a0c */ /* 0x020fe40003f26270 */
[----:B------:R-:W-:-:S11]  /*f040*/  ISETP.GE.AND P0, PT, R23, c[0x0][0x3c8], PT ;  /* 0x0000f20017007a0c */ /* 0x000fd60003f06270 */
[CC--:B--2---:R-:W-:Y:S02]  /*f050*/  @!P1 LEA R4, P3, R68.reuse, R0.reuse, 0x1 ;  /* 0x0000000044049211 */ /* 0x0c4fe400078608ff */
[C---:B------:R-:W-:Y:S02]  /*f060*/  @!P0 LEA R2, P2, R23.reuse, R0, 0x1 ;  /* 0x0000000017028211 */ /* 0x040fe400078408ff */
[-C--:B---3--:R-:W-:Y:S02]  /*f070*/  @!P1 LEA.HI.X R5, R68, R6.reuse, R69, 0x1, P3 ;  /* 0x0000000644059211 */ /* 0x088fe400018f0c45 */
[----:B------:R-:W-:-:S03]  /*f080*/  @!P0 LEA.HI.X R3, R23, R6, R64, 0x1, P2 ;  /* 0x0000000617038211 */ /* 0x000fc600010f0c40 */
[----:B------:R2:W-:Y:S04]  /*f090*/  @!P1 ST.E.128 [R4.64], R56 ;  /* 0x0000003804009985 */ /* 0x0005e8000c101d06 */
[----:B------:R2:W-:Y:S01]  /*f0a0*/  @!P0 ST.E.128 [R2.64], R52 ;  /* 0x0000003402008985 */ /* 0x0005e2000c101d06 */
[----:B------:R-:W-:-:S13]  /*f0b0*/  ISETP.GE.AND P0, PT, R21, c[0x0][0x3c8], PT ;  /* 0x0000f20015007a0c */ /* 0x000fda0003f06270 */
[----:B------:R-:W-:Y:S05]  /*f0c0*/  @P0 BRA `(.L_x_1106) ;  /* 0x00000b9000000947 */ /* 0x000fea0003800000 */
[----:B--2---:R-:W-:-:S04]  /*f0d0*/  LEA R2, P0, R21, R0, 0x1 ;  /* 0x0000000015027211 */ /* 0x004fc800078008ff */
[----:B------:R-:W-:-:S05]  /*f0e0*/  LEA.HI.X R3, R21, R6, R22, 0x1, P0 ;  /* 0x0000000615037211 */ /* 0x000fca00000f0c16 */
[----:B------:R2:W-:Y:S01]  /*f0f0*/  ST.E.128 [R2.64], R60 ;  /* 0x0000003c02007985 */ /* 0x0005e2000c101d06 */
[----:B------:R-:W-:Y:S05]  /*f100*/  BRA `(.L_x_1106) ;  /* 0x00000b5000007947 */ /* 0x000fea0003800000 */
.L_x_1098:
[----:B------:R-:W2:Y:S04]  /*f110*/  LDL R3, [R1+0x50] ;  /* 0x0000500001037983 */ /* 0x000ea80000100800 */
[----:B------:R-:W3:Y:S04]  /*f120*/  LDL R2, [R1+0x54] ;  /* 0x0000540001027983 */ /* 0x000ee80000100800 */
[----:B------:R-:W4:Y:S01]  /*f130*/  LDL R0, [R1+0x5c] ;  /* 0x00005c0001007983 */ /* 0x000f220000100800 */
[----:B------:R-:W-:Y:S03]  /*f140*/  BSSY B0, `(.L_x_1107) ;  /* 0x0000027000007945 */ /* 0x000fe60003800000 */
[----:B------:R-:W1:Y:S02]  /*f150*/  S2R R14, SR_TID.X ;  /* 0x00000000000e7919 */ /* 0x000e640000002100 */
[----:B-1----:R-:W-:Y:S01]  /*f160*/  ISETP.GE.AND P0, PT, R14, 0x80, PT ;  /* 0x000000800e00780c */ /* 0x002fe20003f06270 */
[----:B--2---:R-:W-:-:S02]  /*f170*/  IMAD.MOV.U32 R13, RZ, RZ, R3 ;  /* 0x000000ffff0d7224 */ /* 0x004fc400078e0003 */
[----:B---3--:R-:W-:-:S03]  /*f180*/  IMAD.MOV.U32 R12, RZ, RZ, R2 ;  /* 0x000000ffff0c7224 */ /* 0x008fc600078e0002 */
[----:B------:R-:W-:Y:S01]  /*f190*/  SHF.R.S32.HI R9, RZ, 0x1f, R13 ;  /* 0x0000001fff097819 */ /* 0x000fe2000001140d */
[----:B----4-:R-:W-:Y:S01]  /*f1a0*/  IMAD.MOV.U32 R11, RZ, RZ, R0 ;  /* 0x000000ffff0b7224 */ /* 0x010fe200078e0000 */
[----:B------:R-:W-:-:S05]  /*f1b0*/  SHF.R.S32.HI R10, RZ, 0x1f, R12 ;  /* 0x0000001fff0a7819 */ /* 0x000fca000001140c */
        /* <DEDUP_REMOVED lines=16> */
[----:B------:R-:W-:Y:S01]  /*f2c0*/  IADD3 R7, -R0, RZ, RZ ;  /* 0x000000ff00077210 */ /* 0x000fe20007ffe1ff */
        /* <DEDUP_REMOVED lines=14> */
.L_x_1108:
[----:B------:R-:W-:Y:S05]  /*f3b0*/  BSYNC B0 ;  /* 0x0000000000007941 */ /* 0x000fea0003800000 */
.L_x_1107:
[--C-:B------:R-:W-:Y:S01]  /*f3c0*/  SHF.R.S32.HI R2, RZ, 0x1f, R14.reuse ;  /* 0x0000001fff027819 */ /* 0x100fe2000001140e */
[----:B-1----:R-:W-:Y:S01]  /*f3d0*/  IMAD.MOV.U32 R0, RZ, RZ, c[0x0][0x4e8] ;  /* 0x00013a00ff007624 */ /* 0x002fe200078e00ff */
[----:B------:R-:W-:Y:S01]  /*f3e0*/  SHF.R.S32.HI R8, RZ, 0x1f, R14 ;  /* 0x0000001fff087819 */ /* 0x000fe2000001140e */
[----:B------:R-:W-:Y:S01]  /*f3f0*/  IMAD R6, R10, c[0x0][0x3f0], RZ ;  /* 0x0000fc000a067a24 */ /* 0x000fe200078e02ff */
[-C--:B------:R-:W-:Y:S02]  /*f400*/  LEA.HI R2, R2, R14.reuse, RZ, 0x3 ;  /* 0x0000000e02027211 */ /* 0x080fe400078f18ff */
[----:B------:R-:W-:Y:S01]  /*f410*/  LEA.HI R8, R8, R14, RZ, 0x3 ;  /* 0x0000000e08087211 */ /* 0x000fe200078f18ff */
[----:B------:R-:W-:Y:S01]  /*f420*/  IMAD R7, R12, c[0x0][0x3f4], R6 ;  /* 0x0000fd000c077a24 */ /* 0x000fe200078e0206 */
[----:B------:R-:W-:Y:S02]  /*f430*/  LOP3.LUT R2, R2, 0xfffffff8, RZ, 0xc0, !PT ;  /* 0xfffffff802027812 */ /* 0x000fe400078ec0ff */
[----:B------:R-:W-:-:S02]  /*f440*/  SHF.R.S32.HI R8, RZ, 0x3, R8 ;  /* 0x00000003ff087819 */ /* 0x000fc40000011408 */
[----:B------:R-:W-:Y:S02]  /*f450*/  IADD3 R2, -R2, R14, RZ ;  /* 0x0000000e02027210 */ /* 0x000fe40007ffe1ff */
[----:B------:R-:W-:Y:S01]  /*f460*/  ISETP.NE.AND P0, PT, R0, 0x1, PT ;  /* 0x000000010000780c */ /* 0x000fe20003f05270 */
[----:B------:R-:W-:Y:S01]  /*f470*/  IMAD R0, R9, c[0x0][0x3e8], RZ ;  /* 0x0000fa0009007a24 */ /* 0x000fe200078e02ff */
[----:B------:R-:W-:Y:S01]  /*f480*/  LEA R4, R2, R8, 0x5 ;  /* 0x0000000802047211 */ /* 0x000fe200078e28ff */
[----:B------:R-:W-:-:S04]  /*f490*/  IMAD.WIDE.U32 R2, R13, c[0x0][0x3e8], RZ ;  /* 0x0000fa000d027a25 */ /* 0x000fc800078e00ff */
[----:B------:R-:W-:Y:S01]  /*f4a0*/  IMAD.IADD R4, R11, 0x1, R4 ;  /* 0x000000010b047824 */ /* 0x000fe200078e0204 */
[----:B------:R-:W-:Y:S01]  /*f4b0*/  IADD3 R11, R8, R11, RZ ;  /* 0x0000000b080b7210 */ /* 0x000fe20007ffe0ff */
[----:B------:R-:W-:-:S04]  /*f4c0*/  IMAD R0, R13, c[0x0][0x3ec], R0 ;  /* 0x0000fb000d007a24 */ /* 0x000fc800078e0200 */
[----:B------:R-:W-:Y:S01]  /*f4d0*/  @P0 IMAD.HI.U32 R5, R4, c[0x0][0x4ec], RZ ;  /* 0x00013b0004050a27 */ /* 0x000fe200078e00ff */
[----:B------:R-:W-:-:S03]  /*f4e0*/  IADD3 R3, R3, R0, RZ ;  /* 0x0000000003037210 */ /* 0x000fc60007ffe0ff */
[----:B------:R-:W-:Y:S01]  /*f4f0*/  IMAD.MOV.U32 R0, RZ, RZ, R4 ;  /* 0x000000ffff007224 */ /* 0x000fe200078e0004 */
[----:B------:R-:W-:Y:S01]  /*f500*/  @P0 SHF.R.U32.HI R0, RZ, c[0x0][0x4f0], R5 ;  /* 0x00013c00ff000a19 */ /* 0x000fe20000011605 */
[----:B------:R-:W-:-:S03]  /*f510*/  IMAD.WIDE.U32 R2, R12, c[0x0][0x3f0], R2 ;  /* 0x0000fc000c027a25 */ /* 0x000fc600078e0002 */
[----:B------:R-:W-:Y:S02]  /*f520*/  SHF.R.S32.HI R6, RZ, 0x1f, R0 ;  /* 0x0000001fff067819 */ /* 0x000fe40000011400 */
[----:B------:R-:W-:Y:S02]  /*f530*/  IADD3 R5, -R0, RZ, RZ ;  /* 0x000000ff00057210 */ /* 0x000fe40007ffe1ff */
[----:B------:R-:W-:Y:S01]  /*f540*/  IADD3 R3, R3, R7, RZ ;  /* 0x0000000703037210 */ /* 0x000fe20007ffe0ff */
[----:B------:R-:W-:Y:S02]  /*f550*/  IMAD R6, R6, c[0x0][0x3e0], RZ ;  /* 0x0000f80006067a24 */ /* 0x000fe400078e02ff */
[----:B------:R-:W-:Y:S02]  /*f560*/  IMAD R4, R5, c[0x0][0x4e8], R4 ;  /* 0x00013a0005047a24 */ /* 0x000fe400078e0204 */
[C---:B------:R-:W-:Y:S02]  /*f570*/  IMAD R5, R0.reuse, c[0x0][0x3e4], R6 ;  /* 0x0000f90000057a24 */ /* 0x040fe400078e0206 */
[----:B------:R-:W-:Y:S01]  /*f580*/  IMAD.WIDE.U32 R2, R0, c[0x0][0x3e0], R2 ;  /* 0x0000f80000027a25 */ /* 0x000fe200078e0002 */
[----:B------:R-:W-:-:S03]  /*f590*/  SHF.R.S32.HI R0, RZ, 0x1f, R4 ;  /* 0x0000001fff007819 */ /* 0x000fc60000011404 */
[----:B------:R-:W-:Y:S02]  /*f5a0*/  IMAD.IADD R3, R3, 0x1, R5 ;  /* 0x0000000103037824 */ /* 0x000fe400078e0205 */
[----:B------:R-:W-:Y:S02]  /*f5b0*/  IMAD R0, R0, c[0x0][0x3d8], RZ ;  /* 0x0000f60000007a24 */ /* 0x000fe400078e02ff */
[----:B------:R-:W-:-:S04]  /*f5c0*/  IMAD.WIDE.U32 R2, R4, c[0x0][0x3d8], R2 ;  /* 0x0000f60004027a25 */ /* 0x000fc800078e0002 */
[----:B------:R-:W-:Y:S01]  /*f5d0*/  IMAD R4, R4, c[0x0][0x3dc], R0 ;  /* 0x0000f70004047a24 */ /* 0x000fe200078e0200 */
[----:B------:R-:W-:-:S04]  /*f5e0*/  LEA R12, P0, R2, c[0x0][0x380], 0x1 ;  /* 0x0000e000020c7a11 */ /* 0x000fc800078008ff */
[----:B------:R-:W-:-:S04]  /*f5f0*/  IADD3 R4, R3, R4, RZ ;  /* 0x0000000403047210 */ /* 0x000fc80007ffe0ff */
[----:B------:R-:W-:Y:S01]  /*f600*/  LEA.HI.X R10, R2, c[0x0][0x384], R4, 0x1, P0 ;  /* 0x0000e100020a7a11 */ /* 0x000fe200000f0c04 */
[----:B------:R-:W-:Y:S05]  /*f610*/  BRA.DIV ~URZ, `(.L_x_1109) ;  /* 0x000008f27f007947 */ /* 0x000fea000b800000 */
[----:B------:R1:W2:Y:S02]  /*f620*/  SHFL.IDX PT, R2, R10, RZ, 0x181f ;  /* 0x00181fff0a027589 */ /* 0x0002a400000e0000 */
.L_x_1127:
[----:B------:R-:W-:Y:S05]  /*f630*/  BRA.DIV ~URZ, `(.L_x_1110) ;  /* 0x000009427f007947 */ /* 0x000fea000b800000 */
[----:B------:R3:W4:Y:S02]  /*f640*/  SHFL.IDX PT, R0, R12, RZ, 0x181f ;  /* 0x00181fff0c007589 */ /* 0x00072400000e0000 */
.L_x_1128:
        /* <DEDUP_REMOVED lines=14> */
[----:B------:R-:W-:Y:S02]  /*f730*/  @!P1 LEA R6, P4, R15, R0, 0x1 ;  /* 0x000000000f069211 */ /* 0x000fe400078808ff */
[----:B------:R-:W-:Y:S02]  /*f740*/  @!P2 LEA.HI.X R9, R18, R2, R19, 0x1, P5 ;  /* 0x000000021209a211 */ /* 0x000fe400028f0c13 */
[----:B------:R-:W-:Y:S02]  /*f750*/  @!P0 LEA R4, P3, R3, R0, 0x1 ;  /* 0x0000000003048211 */ /* 0x000fe400078608ff */
[-C--:B--2---:R-:W-:Y:S02]  /*f760*/  @!P1 LEA.HI.X R7, R15, R2.reuse, R16, 0x1, P4 ;  /* 0x000000020f079211 */ /* 0x084fe400020f0c10 */
[----:B------:R-:W-:Y:S01]  /*f770*/  @!P0 LEA.HI.X R5, R3, R2, R14, 0x1, P3 ;  /* 0x0000000203058211 */ /* 0x000fe200018f0c0e */
[----:B------:R2:W-:Y:S04]  /*f780*/  @!P2 ST.E.128 [R8.64], RZ ;  /* 0x000000ff0800a985 */ /* 0x0005e8000c101d06 */
[----:B------:R2:W-:Y:S04]  /*f790*/  @!P1 ST.E.128 [R6.64], RZ ;  /* 0x000000ff06009985 */ /* 0x0005e8000c101d06 */
[----:B------:R2:W-:Y:S02]  /*f7a0*/  @!P0 ST.E.128 [R4.64], RZ ;  /* 0x000000ff04008985 */ /* 0x0005e4000c101d06 */
.L_x_1112:
[----:B------:R-:W-:Y:S05]  /*f7b0*/  BSYNC B0 ;  /* 0x0000000000007941 */ /* 0x000fea0003800000 */
.L_x_1111:
[----:B------:R-:W-:Y:S05]  /*f7c0*/  BRA.DIV ~URZ, `(.L_x_1113) ;  /* 0x000008127f007947 */ /* 0x000fea000b800000 */
[----:B--2---:R2:W1:Y:S04]  /*f7d0*/  SHFL.IDX PT, R2, R10, 0x1, 0x181f ;  /* 0x00381f000a027f89 */ /* 0x00446800000e0000 */
[----:B----4-:R2:W4:Y:S02]  /*f7e0*/  SHFL.IDX PT, R0, R12, 0x1, 0x181f ;  /* 0x00381f000c007f89 */ /* 0x01052400000e0000 */
.L_x_1129:
        /* <DEDUP_REMOVED lines=12> */
[-C--:B------:R-:W-:Y:S02]  /*f8b0*/  @!P2 LEA R8, P5, R18, R0.reuse, 0x1 ;  /* 0x000000001208a211 */ /* 0x080fe400078a08ff */
[----:B------:R-:W-:Y:S02]  /*f8c0*/  @!P1 LEA R6, P4, R16, R0, 0x1 ;  /* 0x0000000010069211 */ /* 0x000fe400078808ff */
[----:B-1----:R-:W-:Y:S02]  /*f8d0*/  @!P2 LEA.HI.X R9, R18, R2, R19, 0x1, P5 ;  /* 0x000000021209a211 */ /* 0x002fe400028f0c13 */
[----:B------:R-:W-:Y:S02]  /*f8e0*/  @!P0 LEA R4, P3, R14, R0, 0x1 ;  /* 0x000000000e048211 */ /* 0x000fe400078608ff */
[-C--:B----4-:R-:W-:Y:S02]  /*f8f0*/  @!P1 LEA.HI.X R7, R16, R2.reuse, R17, 0x1, P4 ;  /* 0x0000000210079211 */ /* 0x090fe400020f0c11 */
[----:B------:R-:W-:Y:S01]  /*f900*/  @!P0 LEA.HI.X R5, R14, R2, R15, 0x1, P3 ;  /* 0x000000020e058211 */ /* 0x000fe200018f0c0f */
[----:B------:R1:W-:Y:S04]  /*f910*/  @!P2 ST.E.128 [R8.64], RZ ;  /* 0x000000ff0800a985 */ /* 0x0003e8000c101d06 */
[----:B------:R1:W-:Y:S04]  /*f920*/  @!P1 ST.E.128 [R6.64], RZ ;  /* 0x000000ff06009985 */ /* 0x0003e8000c101d06 */
[----:B------:R1:W-:Y:S02]  /*f930*/  @!P0 ST.E.128 [R4.64], RZ ;  /* 0x000000ff04008985 */ /* 0x0003e4000c101d06 */
.L_x_1115:
[----:B------:R-:W-:Y:S05]  /*f940*/  BSYNC B0 ;  /* 0x0000000000007941 */ /* 0x000fea0003800000 */
.L_x_1114:
[----:B------:R-:W-:Y:S05]  /*f950*/  BRA.DIV ~URZ, `(.L_x_1116) ;  /* 0x000007427f007947 */ /* 0x000fea000b800000 */
[----:B-1----:R1:W2:Y:S02]  /*f960*/  SHFL.IDX PT, R2, R10, 0x2, 0x181f ;  /* 0x00581f000a027f89 */ /* 0x0022a400000e0000 */
.L_x_1130:
[----:B------:R-:W-:Y:S05]  /*f970*/  BRA.DIV ~URZ, `(.L_x_1117) ;  /* 0x000007927f007947 */ /* 0x000fea000b800000 */
[----:B----4-:R4:W1:Y:S02]  /*f980*/  SHFL.IDX PT, R0, R12, 0x2, 0x181f ;  /* 0x00581f000c007f89 */ /* 0x01086400000e0000 */
.L_x_1131:
        /* <DEDUP_REMOVED lines=12> */
[-C--:B-1----:R-:W-:Y:S02]  /*fa50*/  @!P2 LEA R8, P5, R18, R0.reuse, 0x1 ;  /* 0x000000001208a211 */ /* 0x082fe400078a08ff */
        /* <DEDUP_REMOVED lines=8> */
.L_x_1119:
[----:B------:R-:W-:Y:S05]  /*fae0*/  BSYNC B0 ;  /* 0x0000000000007941 */ /* 0x000fea0003800000 */
.L_x_1118:
[----:B------:R-:W-:Y:S05]  /*faf0*/  BRA.DIV ~URZ, `(.L_x_1120) ;  /* 0x000006727f007947 */ /* 0x000fea000b800000 */
[----:B--2---:R2:W3:Y:S04]  /*fb00*/  SHFL.IDX PT, R2, R10, 0x3, 0x181f ;  /* 0x00781f000a027f89 */ /* 0x0044e800000e0000 */
[----:B-1----:R2:W1:Y:S02]  /*fb10*/  SHFL.IDX PT, R0, R12, 0x3, 0x181f ;  /* 0x00781f000c007f89 */ /* 0x00246400000e0000 */
.L_x_1132:
[----:B------:R-:W-:-:S04]  /*fb20*/  IADD3 R3, R11, 0x60, RZ ;  /* 0x000000600b037810 */ /* 0x000fc80007ffe0ff */
[----:B------:R-:W-:-:S13]  /*fb30*/  ISETP.GE.AND P0, PT, R3, R13, PT ;  /* 0x0000000d0300720c */ /* 0x000fda0003f06270 */
[----:B------:R-:W-:Y:S05]  /*fb40*/  @P0 BRA `(.L_x_1106) ;  /* 0x0000011000000947 */ /* 0x000fea0003800000 */
[----:B------:R-:W5:Y:S04]  /*fb50*/  LDL.64 R16, [R1+0x10] ;  /* 0x0000100001107983 */ /* 0x000f680000100a00 */
[----:B--2---:R-:W2:Y:S04]  /*fb60*/  LDL R14, [R1+0xc] ;  /* 0x00000c00010e7983 */ /* 0x004ea80000100800 */
[----:B----4-:R-:W4:Y:S04]  /*fb70*/  LDL R10, [R1+0x18] ;  /* 0x00001800010a7983 */ /* 0x010f280000100800 */
[----:B---3--:R-:W3:Y:S04]  /*fb80*/  LDL R15, [R1+0x70] ;  /* 0x00007000010f7983 */ /* 0x008ee80000100800 */
[----:B------:R-:W3:Y:S01]  /*fb90*/  LDL R12, [R1+0x60] ;  /* 0x00006000010c7983 */ /* 0x000ee20000100800 */
[----:B-----5:R-:W-:-:S02]  /*fba0*/  ISETP.GE.AND P2, PT, R16, c[0x0][0x3c8], PT ;  /* 0x0000f20010007a0c */ /* 0x020fc40003f46270 */
[----:B--2---:R-:W-:Y:S02]  /*fbb0*/  ISETP.GE.AND P1, PT, R14, c[0x0][0x3c8], PT ;  /* 0x0000f2000e007a0c */ /* 0x004fe40003f26270 */
[----:B----4-:R-:W-:-:S09]  /*fbc0*/  ISETP.GE.AND P0, PT, R10, c[0x0][0x3c8], PT ;  /* 0x0000f2000a007a0c */ /* 0x010fd20003f06270 */
[-C--:B-1----:R-:W-:Y:S02]  /*fbd0*/  @!P2 LEA R8, P5, R16, R0.reuse, 0x1 ;  /* 0x000000001008a211 */ /* 0x082fe400078a08ff */
[----:B------:R-:W-:Y:S02]  /*fbe0*/  @!P1 LEA R6, P4, R14, R0, 0x1 ;  /* 0x000000000e069211 */ /* 0x000fe400078808ff */
[----:B------:R-:W-:Y:S02]  /*fbf0*/  @!P2 LEA.HI.X R9, R16, R2, R17, 0x1, P5 ;  /* 0x000000021009a211 */ /* 0x000fe400028f0c11 */
[----:B------:R-:W-:Y:S02]  /*fc00*/  @!P0 LEA R4, P3, R10, R0, 0x1 ;  /* 0x000000000a048211 */ /* 0x000fe400078608ff */
[-C--:B---3--:R-:W-:Y:S02]  /*fc10*/  @!P1 LEA.HI.X R7, R14, R2.reuse, R15, 0x1, P4 ;  /* 0x000000020e079211 */ /* 0x088fe400020f0c0f */
[----:B------:R-:W-:Y:S01]  /*fc20*/  @!P0 LEA.HI.X R5, R10, R2, R12, 0x1, P3 ;  /* 0x000000020a058211 */ /* 0x000fe200018f0c0c */
[----:B------:R1:W-:Y:S04]  /*fc30*/  @!P2 ST.E.128 [R8.64], RZ ;  /* 0x000000ff0800a985 */ /* 0x0003e8000c101d06 */
[----:B------:R1:W-:Y:S04]  /*fc40*/  @!P1 ST.E.128 [R6.64], RZ ;  /* 0x000000ff06009985 */ /* 0x0003e8000c101d06 */
[----:B------:R1:W-:Y:S02]  /*fc50*/  @!P0 ST.E.128 [R4.64], RZ ;  /* 0x000000ff04008985 */ /* 0x0003e4000c101d06 */
.L_x_1106:
[----:B------:R-:W-:Y:S05]  /*fc60*/  BSYNC B1 ;  /* 0x0000000000017941 */ /* 0x000fea0003800000 */
.L_x_1097:
[----:B-12---:R-:W2:Y:S02]  /*fc70*/  LDL R0, [R1+0x9c] ;  /* 0x00009c0001007983 */ /* 0x006ea40000100800 */
[----:B--2---:R-:W-:-:S13]  /*fc80*/  ISETP.NE.AND P0, PT, R0, RZ, PT ;  /* 0x000000ff0000720c */ /* 0x004fda0003f05270 */
[----:B------:R-:W-:Y:S01]  /*fc90*/  @P0 WARPSYNC 0xffffffff ;  /* 0xffffffff00000948 */ /* 0x000fe20003800000 */
[----:B------:R-:W-:Y:S06]  /*fca0*/  @P0 BAR.SYNC.DEFER_BLOCKING 0x5, 0x100 ;  /* 0x0144000000000b1d */ /* 0x000fec0000010000 */
[----:B------:R-:W1:Y:S04]  /*fcb0*/  @P0 LDS R0, [0x24100] ;  /* 0x02410000ff000984 */ /* 0x000e680000000800 */
[----:B-1----:R1:W-:Y:S04]  /*fcc0*/  @P0 STL [R1+0x74], R0 ;  /* 0x0000740001000387 */ /* 0x0023e80000100800 */
[----:B------:R-:W-:Y:S06]  /*fcd0*/  @P0 BAR.ARV 0x4, 0x100 ;  /* 0x0104000000000b1d */ /* 0x000fec0000002000 */
[----:B------:R-:W-:Y:S05]  /*fce0*/  @P0 BRA `(.L_x_1121) ;  /* 0x0000007000000947 */ /* 0x000fea0003800000 */
[----:B------:R-:W-:Y:S05]  /*fcf0*/  BRA.DIV ~URZ, `(.L_x_1122) ;  /* 0x000005327f007947 */ /* 0x000fea000b800000 */
[----:B-1----:R1:W2:Y:S02]  /*fd00*/  SHFL.IDX PT, R0, R65, RZ, 0x1f ;  /* 0x00001fff41007589 */ /* 0x0022a400000e0000 */
.L_x_1133:
[----:B------:R-:W-:Y:S01]  /*fd10*/  WARPSYNC 0xffffffff ;  /* 0xffffffff00007948 */ /* 0x000fe20003800000 */
[----:B------:R-:W-:Y:S06]  /*fd20*/  BAR.SYNC.DEFER_BLOCKING 0x4, 0x100 ;  /* 0x0104000000007b1d */ /* 0x000fec0000010000 */
[----:B--2---:R2:W-:Y:S04]  /*fd30*/  STL [R1+0x74], R0 ;  /* 0x0000740001007387 */ /* 0x0045e80000100800 */
[----:B------:R2:W-:Y:S04]  /*fd40*/  @!P6 STS [0x24100], R65 ;  /* 0x02410041ff00e388 */ /* 0x0005e80000000800 */
[----:B------:R-:W-:Y:S06]  /*fd50*/  BAR.ARV 0x5, 0x100 ;  /* 0x0144000000007b1d */ /* 0x000fec0000002000 */
.L_x_1121:
[----:B-12---:R-:W2:Y:S02]  /*fd60*/  LDL R0, [R1+0x74] ;  /* 0x0000740001007983 */ /* 0x006ea40000100800 */
[----:B--2---:R-:W-:-:S13]  /*fd70*/  ISETP.GE.AND P0, PT, R0, c[0x0][0x538], PT ;  /* 0x00014e0000007a0c */ /* 0x004fda0003f06270 */
[----:B---345:R-:W-:Y:S01]  /*fd80*/  @P0 CALL.REL.NOINC `(.L_x_1123) ;  /* 0x0000001000000944 */ /* 0x038fe20003c00000 */
[----:B------:R-:W-:Y:S05]  /*fd90*/  BRA `(.L_x_1124) ;  /* 0xffff0b0000007947 */ /* 0x000fea000383ffff */
.L_x_1123:
[----:B------:R-:W-:Y:S05]  /*fda0*/  EXIT ;  /* 0x000000000000794d */ /* 0x000fea0003800000 */
.L_x_1093:
[----:B------:R2:W5:Y:S01]  /*fdb0*/  LDL R0, [R1+0x4] ;  /* 0x0000040001007983 */ /* 0x0005620000100800 */
[----:B-1----:R-:W-:Y:S02]  /*fdc0*/  MOV R3, 0x2 ;  /* 0x0000000200037802 */ /* 0x002fe40000000f00 */
[----:B------:R-:W-:Y:S02]  /*fdd0*/  MOV R2, 0xfdf0 ;  /* 0x0000fdf000027802 */ /* 0x000fe40000000f00 */
[----:B--2--5:R-:W-:Y:S05]  /*fde0*/  CALL.REL.NOINC `($__internal_2_$__cuda_sm70_shflsync_bfly_p) ;  /* 0x000004a000007944 */ /* 0x024fea0003c00000 */
[----:B------:R-:W-:Y:S01]  /*fdf0*/  MOV R4, R5 ;  /* 0x0000000500047202 */ /* 0x000fe20000000f00 */
[----:B------:R-:W-:Y:S05]  /*fe00*/  BRA `(.L_x_1125) ;  /* 0xffffd70000007947 */ /* 0x000fea000383ffff */
.L_x_1094:
[----:B------:R-:W-:Y:S01]  /*fe10*/  IMAD.MOV.U32 R0, RZ, RZ, R4 ;  /* 0x000000ffff007224 */ /* 0x000fe200078e0004 */
[----:B-1----:R-:W-:Y:S02]  /*fe20*/  MOV R3, 0x1 ;  /* 0x0000000100037802 */ /* 0x002fe40000000f00 */
[----:B------:R-:W-:Y:S02]  /*fe30*/  MOV R2, 0xfe50 ;  /* 0x0000fe5000027802 */ /* 0x000fe40000000f00 */
[----:B------:R-:W-:Y:S05]  /*fe40*/  CALL.REL.NOINC `($__internal_2_$__cuda_sm70_shflsync_bfly_p) ;  /* 0x0000044000007944 */ /* 0x000fea0003c00000 */
[----:B------:R1:W5:Y:S01]  /*fe50*/  LDL R0, [R1+0x8] ;  /* 0x0000080001007983 */ /* 0x0003620000100800 */
[----:B------:R-:W-:Y:S01]  /*fe60*/  FADD.FTZ R4, R4, R5 ;  /* 0x0000000504047221 */ /* 0x000fe20000010000 */
[----:B------:R-:W-:Y:S02]  /*fe70*/  MOV R3, 0x2 ;  /* 0x0000000200037802 */ /* 0x000fe40000000f00 */
[----:B------:R-:W-:-:S02]  /*fe80*/  MOV R2, 0xfea0 ;  /* 0x0000fea000027802 */ /* 0x000fc40000000f00 */
[----:B-1---5:R-:W-:Y:S05]  /*fe90*/  CALL.REL.NOINC `($__internal_2_$__cuda_sm70_shflsync_bfly_p) ;  /* 0x000003f000007944 */ /* 0x022fea0003c00000 */
[----:B------:R-:W2:Y:S01]  /*fea0*/  LDL.LU R0, [R1+0x8] ;  /* 0x0000080001007983 */ /* 0x000ea20000300800 */
[----:B------:R-:W-:-:S02]  /*feb0*/  MOV R3, 0x1 ;  /* 0x0000000100037802 */ /* 0x000fc40000000f00 */
[----:B------:R-:W-:Y:S01]  /*fec0*/  MOV R2, 0xfef0 ;  /* 0x0000fef000027802 */ /* 0x000fe20000000f00 */
[----:B--2---:R-:W-:Y:S02]  /*fed0*/  FADD.FTZ R0, R0, R5 ;  /* 0x0000000500007221 */ /* 0x004fe40000010000 */
[----:B------:R-:W-:Y:S05]  /*fee0*/  CALL.REL.NOINC `($__internal_2_$__cuda_sm70_shflsync_bfly_p) ;  /* 0x000003a000007944 */ /* 0x000fea0003c00000 */
[----:B------:R-:W-:Y:S01]  /*fef0*/  MOV R3, R5 ;  /* 0x0000000500037202 */ /* 0x000fe20000000f00 */
[----:B------:R-:W-:Y:S05]  /*ff00*/  BRA `(.L_x_1126) ;  /* 0xffffd69000007947 */ /* 0x000fea000383ffff */
.L_x_1109:
[----:B------:R-:W-:Y:S01]  /*ff10*/  IMAD.MOV.U32 R4, RZ, RZ, R10 ;  /* 0x000000ffff047224 */ /* 0x000fe200078e000a */
[----:B------:R-:W-:Y:S01]  /*ff20*/  MOV R3, RZ ;  /* 0x000000ff00037202 */ /* 0x000fe20000000f00 */
[----:B------:R-:W-:Y:S01]  /*ff30*/  IMAD.MOV.U32 R0, RZ, RZ, 0x181f ;  /* 0x0000181fff007424 */ /* 0x000fe200078e00ff */
[----:B------:R-:W-:Y:S02]  /*ff40*/  MOV R5, 0xff60 ;  /* 0x0000ff6000057802 */ /* 0x000fe40000000f00 */
[----:B------:R-:W-:Y:S05]  /*ff50*/  CALL.REL.NOINC `($__internal_3_$__cuda_sm70_shflsync_idx_p) ;  /* 0x0000037000007944 */ /* 0x000fea0003c00000 */
[----:B------:R-:W-:Y:S01]  /*ff60*/  MOV R2, R0 ;  /* 0x0000000000027202 */ /* 0x000fe20000000f00 */
[----:B------:R-:W-:Y:S05]  /*ff70*/  BRA `(.L_x_1127) ;  /* 0xfffff6b000007947 */ /* 0x000fea000383ffff */
.L_x_1110:
[----:B------:R-:W-:Y:S01]  /*ff80*/  IMAD.MOV.U32 R4, RZ, RZ, R12 ;  /* 0x000000ffff047224 */ /* 0x000fe200078e000c */
[----:B------:R-:W-:Y:S01]  /*ff90*/  MOV R3, RZ ;  /* 0x000000ff00037202 */ /* 0x000fe20000000f00 */
[----:B------:R-:W-:Y:S01]  /*ffa0*/  IMAD.MOV.U32 R0, RZ, RZ, 0x181f ;  /* 0x0000181fff007424 */ /* 0x000fe200078e00ff */
[----:B------:R-:W-:Y:S02]  /*ffb0*/  MOV R5, 0xffd0 ;  /* 0x0000ffd000057802 */ /* 0x000fe40000000f00 */
[----:B-12---:R-:W-:Y:S05]  /*ffc0*/  CALL.REL.NOINC `($__internal_3_$__cuda_sm70_shflsync_idx_p) ;  /* 0x0000030000007944 */ /* 0x006fea0003c00000 */
[----:B------:R-:W-:Y:S05]  /*ffd0*/  BRA `(.L_x_1128) ;  /* 0xfffff67000007947 */ /* 0x000fea000383ffff */
.L_x_1113:
[----:B--2---:R-:W-:Y:S01]  /*ffe0*/  IMAD.MOV.U32 R4, RZ, RZ, R10 ;  /* 0x000000ffff047224 */ /* 0x004fe200078e000a */
[----:B------:R-:W-:Y:S01]  /*fff0*/  MOV R3, 0x1 ;  /* 0x0000000100037802 */ /* 0x000fe20000000f00 */
[----:B----4-:R-:W-:Y:S01]  /*10000*/  IMAD.MOV.U32 R0, RZ, RZ, 0x181f ;  /* 0x0000181fff007424 */ /* 0x010fe200078e00ff */
[----:B------:R-:W-:-:S02]  /*10010*/  MOV R5, 0x10030 ;  /* 0x0001003000057802 */ /* 0x000fc40000000f00 */
[----:B-1-3--:R-:W-:Y:S05]  /*10020*/  CALL.REL.NOINC `($__internal_3_$__cuda_sm70_shflsync_idx_p) ;  /* 0x000002a000007944 */ /* 0x00afea0003c00000 */
[----:B------:R-:W-:Y:S01]  /*10030*/  IMAD.MOV.U32 R2, RZ, RZ, R0 ;  /* 0x000000ffff027224 */ /* 0x000fe200078e0000 */
[----:B------:R-:W-:Y:S01]  /*10040*/  MOV R3, 0x1 ;  /* 0x0000000100037802 */ /* 0x000fe20000000f00 */
[----:B------:R-:W-:Y:S01]  /*10050*/  IMAD.MOV.U32 R4, RZ, RZ, R12 ;  /* 0x000000ffff047224 */ /* 0x000fe200078e000c */
[----:B------:R-:W-:-:S02]  /*10060*/  MOV R0, 0x181f ;  /* 0x0000181f00007802 */ /* 0x000fc40000000f00 */
[----:B------:R-:W-:Y:S02]  /*10070*/  MOV R5, 0x10090 ;  /* 0x0001009000057802 */ /* 0x000fe40000000f00 */
[----:B------:R-:W-:Y:S05]  /*10080*/  CALL.REL.NOINC `($__internal_3_$__cuda_sm70_shflsync_idx_p) ;  /* 0x0000024000007944 */ /* 0x000fea0003c00000 */
[----:B------:R-:W-:Y:S05]  /*10090*/  BRA `(.L_x_1129) ;  /* 0xfffff75000007947 */ /* 0x000fea000383ffff */
.L_x_1116:
[----:B-1----:R-:W-:Y:S01]  /*100a0*/  IMAD.MOV.U32 R4, RZ, RZ, R10 ;  /* 0x000000ffff047224 */ /* 0x002fe200078e000a */
[----:B------:R-:W-:Y:S01]  /*100b0*/  MOV R3, 0x2 ;  /* 0x0000000200037802 */ /* 0x000fe20000000f00 */
[----:B----4-:R-:W-:Y:S01]  /*100c0*/  IMAD.MOV.U32 R0, RZ, RZ, 0x181f ;  /* 0x0000181fff007424 */ /* 0x010fe200078e00ff */
[----:B------:R-:W-:Y:S02]  /*100d0*/  MOV R5, 0x100f0 ;  /* 0x000100f000057802 */ /* 0x000fe40000000f00 */
[----:B--23--:R-:W-:Y:S05]  /*100e0*/  CALL.REL.NOINC `($__internal_3_$__cuda_sm70_shflsync_idx_p) ;  /* 0x000001e000007944 */ /* 0x00cfea0003c00000 */
[----:B------:R-:W-:Y:S01]  /*100f0*/  MOV R2, R0 ;  /* 0x0000000000027202 */ /* 0x000fe20000000f00 */
[----:B------:R-:W-:Y:S05]  /*10100*/  BRA `(.L_x_1130) ;  /* 0xfffff86000007947 */ /* 0x000fea000383ffff */
.L_x_1117:
[----:B------:R-:W-:Y:S01]  /*10110*/  IMAD.MOV.U32 R4, RZ, RZ, R12 ;  /* 0x000000ffff047224 */ /* 0x000fe200078e000c */
[----:B------:R-:W-:Y:S01]  /*10120*/  MOV R3, 0x2 ;  /* 0x0000000200037802 */ /* 0x000fe20000000f00 */
[----:B----4-:R-:W-:Y:S01]  /*10130*/  IMAD.MOV.U32 R0, RZ, RZ, 0x181f ;  /* 0x0000181fff007424 */ /* 0x010fe200078e00ff */
[----:B------:R-:W-:Y:S02]  /*10140*/  MOV R5, 0x10160 ;  /* 0x0001016000057802 */ /* 0x000fe40000000f00 */
[----:B-123--:R-:W-:Y:S05]  /*10150*/  CALL.REL.NOINC `($__internal_3_$__cuda_sm70_shflsync_idx_p) ;  /* 0x0000017000007944 */ /* 0x00efea0003c00000 */
[----:B------:R-:W-:Y:S05]  /*10160*/  BRA `(.L_x_1131) ;  /* 0xfffff82000007947 */ /* 0x000fea000383ffff */
.L_x_1120:
[----:B-1----:R-:W-:Y:S01]  /*10170*/  IMAD.MOV.U32 R4, RZ, RZ, R10 ;  /* 0x000000ffff047224 */ /* 0x002fe200078e000a */
[----:B------:R-:W-:Y:S01]  /*10180*/  MOV R3, 0x3 ;  /* 0x0000000300037802 */ /* 0x000fe20000000f00 */
[----:B------:R-:W-:Y:S01]  /*10190*/  IMAD.MOV.U32 R0, RZ, RZ, 0x181f ;  /* 0x0000181fff007424 */ /* 0x000fe200078e00ff */
[----:B------:R-:W-:-:S02]  /*101a0*/  MOV R5, 0x101c0 ;  /* 0x000101c000057802 */ /* 0x000fc40000000f00 */
[----:B--234-:R-:W-:Y:S05]  /*101b0*/  CALL.REL.NOINC `($__internal_3_$__cuda_sm70_shflsync_idx_p) ;  /* 0x0000011000007944 */ /* 0x01cfea0003c00000 */
[----:B------:R-:W-:Y:S01]  /*101c0*/  IMAD.MOV.U32 R2, RZ, RZ, R0 ;  /* 0x000000ffff027224 */ /* 0x000fe200078e0000 */
[----:B------:R-:W-:Y:S01]  /*101d0*/  MOV R3, 0x3 ;  /* 0x0000000300037802 */ /* 0x000fe20000000f00 */
[----:B------:R-:W-:Y:S01]  /*101e0*/  IMAD.MOV.U32 R4, RZ, RZ, R12 ;  /* 0x000000ffff047224 */ /* 0x000fe200078e000c */
[----:B------:R-:W-:-:S02]  /*101f0*/  MOV R0, 0x181f ;  /* 0x0000181f00007802 */ /* 0x000fc40000000f00 */
[----:B------:R-:W-:Y:S02]  /*10200*/  MOV R5, 0x10220 ;  /* 0x0001022000057802 */ /* 0x000fe40000000f00 */
[----:B------:R-:W-:Y:S05]  /*10210*/  CALL.REL.NOINC `($__internal_3_$__cuda_sm70_shflsync_idx_p) ;  /* 0x000000b000007944 */ /* 0x000fea0003c00000 */
[----:B------:R-:W-:Y:S05]  /*10220*/  BRA `(.L_x_1132) ;  /* 0xfffff8f000007947 */ /* 0x000fea000383ffff */
.L_x_1122:
[----:B------:R-:W-:Y:S01]  /*10230*/  IMAD.MOV.U32 R4, RZ, RZ, R65 ;  /* 0x000000ffff047224 */ /* 0x000fe200078e0041 */
[----:B------:R-:W-:Y:S01]  /*10240*/  MOV R3, RZ ;  /* 0x000000ff00037202 */ /* 0x000fe20000000f00 */
[----:B-1----:R-:W-:Y:S01]  /*10250*/  IMAD.MOV.U32 R0, RZ, RZ, 0x1f ;  /* 0x0000001fff007424 */ /* 0x002fe200078e00ff */
[----:B------:R-:W-:Y:S02]  /*10260*/  MOV R5, 0x10280 ;  /* 0x0001028000057802 */ /* 0x000fe40000000f00 */
[----:B---345:R-:W-:Y:S05]  /*10270*/  CALL.REL.NOINC `($__internal_3_$__cuda_sm70_shflsync_idx_p) ;  /* 0x0000005000007944 */ /* 0x038fea0003c00000 */
[----:B------:R-:W-:Y:S05]  /*10280*/  BRA `(.L_x_1133) ;  /* 0xfffffa8000007947 */ /* 0x000fea000383ffff */
        .weak           $__internal_2_$__cuda_sm70_shflsync_bfly_p
        .type           $__internal_2_$__cuda_sm70_shflsync_bfly_p,@function
        .size           $__internal_2_$__cuda_sm70_shflsync_bfly_p,($__internal_3_$__cuda_sm70_shflsync_idx_p - $__internal_2_$__cuda_sm70_shflsync_bfly_p)
$__internal_2_$__cuda_sm70_shflsync_bfly_p:
[----:B------:R-:W-:Y:S04]  /*10290*/  WARPSYNC R6 ;  /* 0x0000000600007348 */ /* 0x000fe80003800000 */
[----:B------:R1:W2:Y:S02]  /*102a0*/  SHFL.BFLY PT, R5, R0, R3, R7 ;  /* 0x0c00000300057389 */ /* 0x0002a400000e0007 */
[----:B-1----:R-:W-:-:S04]  /*102b0*/  MOV R3, 0x0 ;  /* 0x0000000000037802 */ /* 0x002fc80000000f00 */
[----:B--2---:R-:W-:Y:S05]  /*102c0*/  RET.REL.NODEC R2 `(_ZN7cutlass13device_kernelIN5flash19enable_sm80_to_sm89INS1_16FlashAttnFwdSm80INS1_25CollectiveMainloopFwdSm80ILi8ELi2ELb1EN4cute5tupleIJNS5_1CILi128EEENS7_ILi96EEENS7_ILi192EEEEEELi192ENS_6half_tEfNS_4arch4Sm80ELb1ELb0ELb0ELb0ELb0ELb0ELb1ELb0EEENS1_21CollectiveEpilogueFwdINS6_IJS8_SA_S9_EEENS6_IJNS7_ILi1EEESI_SI_EEESC_SE_Li256ELb0ELb1ELb0ELb0EEENS1_30DynamicPersistentTileSchedulerILi256ELi256ELb0ELb1ELb0EEEEEEEEEvNT_6ParamsE) ;  /* 0xfffefd3002007950 */ /* 0x004fea0003c3ffff */
        .weak           $__internal_3_$__cuda_sm70_shflsync_idx_p
        .type           $__internal_3_$__cuda_sm70_shflsync_idx_p,@function
        .size           $__internal_3_$__cuda_sm70_shflsync_idx_p,(.L_x_1300 - $__internal_3_$__cuda_sm70_shflsync_idx_p)
$__internal_3_$__cuda_sm70_shflsync_idx_p:
[----:B------:R-:W-:Y:S04]  /*102d0*/  WARPSYNC R67 ;  /* 0x0000004300007348 */ /* 0x000fe80003800000 */
[----:B------:R1:W2:Y:S02]  /*102e0*/  SHFL.IDX PT, R0, R4, R3, R0 ;  /* 0x0000000304007389 */ /* 0x0002a400000e0000 */
[----:B-1----:R-:W-:Y:S02]  /*102f0*/  MOV R4, R5 ;  /* 0x0000000500047202 */ /* 0x002fe40000000f00 */
[----:B------:R-:W-:-:S04]  /*10300*/  MOV R5, 0x0 ;  /* 0x0000000000057802 */ /* 0x000fc80000000f00 */
[----:B--2---:R-:W-:Y:S05]  /*10310*/  RET.REL.NODEC R4 `(_ZN7cutlass13device_kernelIN5flash19enable_sm80_to_sm89INS1_16FlashAttnFwdSm80INS1_25CollectiveMainloopFwdSm80ILi8ELi2ELb1EN4cute5tupleIJNS5_1CILi128EEENS7_ILi96EEENS7_ILi192EEEEEELi192ENS_6half_tEfNS_4arch4Sm80ELb1ELb0ELb0ELb0ELb0ELb0ELb1ELb0EEENS1_21CollectiveEpilogueFwdINS6_IJS8_SA_S9_EEENS6_IJNS7_ILi1EEESI_SI_EEESC_SE_Li256ELb0ELb1ELb0ELb0EEENS1_30DynamicPersistentTileSchedulerILi256ELi256ELb0ELb1ELb0EEEEEEEEEvNT_6ParamsE) ;  /* 0xfffefce004007950 */ /* 0x004fea0003c3ffff */
.L_x_1134:
        /* <DEDUP_REMOVED lines=14> */
.L_x_1300:


//--------------------- .text._ZN7cutlass13device_kernelIN5flash19enable_sm80_to_sm89INS1_16FlashAttnFwdSm80INS1_25CollectiveMainloopFwdSm80ILi8ELi2ELb1EN4cute5tupleIJNS5_1CILi128EEENS7_ILi96EEENS7_ILi192EEEEEELi192ENS_6half_tEfNS_4arch4Sm80ELb1ELb0ELb0ELb1ELb0ELb0ELb1ELb0EEENS1_21CollectiveEpilogueFwdINS6_IJS8_SA_S9_EEENS6_IJNS7_ILi1EEESI_SI_EEESC_SE_Li256ELb1ELb1ELb0ELb0EEENS1_19SingleTileSchedulerILb1ELb0ELb1ELi128EEEEEEEEEvNT_6ParamsE --------------------------
	.section	.text._ZN7cutlass13device_kernelIN5flash19enable_sm80_to_sm89INS1_16FlashAttnFwdSm80INS1_25CollectiveMainloopFwdSm80ILi8ELi2ELb1EN4cute5tupleIJNS5_1CILi128EEENS7_ILi96EEENS7_ILi192EEEEEELi192ENS_6half_tEfNS_4arch4Sm80ELb1ELb0ELb0ELb1ELb0ELb0ELb1ELb0EEENS1_21CollectiveEpilogueFwdINS6_IJS8_SA_S9_EEENS6_IJNS7_ILi1EEESI_SI_EEESC_SE_Li256ELb1ELb1ELb0ELb0EEENS1_19SingleTileSchedulerILb1ELb0ELb1ELi128EEEEEEEEEvNT_6ParamsE,"ax",@progbits
	.sectioninfo	@"SHI_REGISTERS=255"
	.align	128
.text._ZN7cutlass13device_kernelIN5flash19enable_sm80_to_sm89INS1_16FlashAttnFwdSm80INS1_25CollectiveMainloopFwdSm80ILi8ELi2ELb1EN4cute5tupleIJNS5_1CILi128EEENS7_ILi96EEENS7_ILi192EEEEEELi192ENS_6half_tEfNS_4arch4Sm80ELb1ELb0ELb0ELb1ELb0ELb0ELb1ELb0EEENS1_21CollectiveEpilogueFwdINS6_IJS8_SA_S9_EEENS6_IJNS7_ILi1EEESI_SI_EEESC_SE_Li256ELb1ELb1ELb0ELb0EEENS1_19SingleTileSchedulerILb1ELb0ELb1ELi128EEEEEEEEEvNT_6ParamsE:
        .type           _ZN7cutlass13device_kernelIN5flash19enable_sm80_to_sm89INS1_16FlashAttnFwdSm80INS1_25CollectiveMainloopFwdSm80ILi8ELi2ELb1EN4cute5tupleIJNS5_1CILi128EEENS7_ILi96EEENS7_ILi192EEEEEELi192ENS_6half_tEfNS_4arch4Sm80ELb1ELb0ELb0ELb1ELb0ELb0ELb1ELb0EEENS1_21CollectiveEpilogueFwdINS6_IJS8_SA_S9_EEENS6_IJNS7_ILi1EEESI_SI_EEESC_SE_Li256ELb1ELb1ELb0ELb0EEENS1_19SingleTileSchedulerILb1ELb0ELb1ELi128EEEEEEEEEvNT_6ParamsE,@function
        .size           _ZN7cutlass13device_kernelIN5flash19enable_sm80_to_sm89INS1_16FlashAttnFwdSm80INS1_25CollectiveMainloopFwdSm80ILi8ELi2ELb1EN4cute5tupleIJNS5_1CILi128EEENS7_ILi96EEENS7_ILi192EEEEEELi192ENS_6half_tEfNS_4arch4Sm80ELb1ELb0ELb0ELb1ELb0ELb0ELb1ELb0EEENS1_21CollectiveEpilogueFwdINS6_IJS8_SA_S9_EEENS6_IJNS7_ILi1EEESI_SI_EEESC_SE_Li256ELb1ELb1ELb0ELb0EEENS1_19SingleTileSchedulerILb1ELb0ELb1ELi128EEEEEEEEEvNT_6ParamsE,(.L_x_1303 - _ZN7cutlass13device_kernelIN5flash19enable_sm80_to_sm89INS1_16FlashAttnFwdSm80INS1_25CollectiveMainloopFwdSm80ILi8ELi2ELb1EN4cute5tupleIJNS5_1CILi128EEENS7_ILi96EEENS7_ILi192EEEEEELi192ENS_6half_tEfNS_4arch4Sm80ELb1ELb0ELb0ELb1ELb0ELb0ELb1ELb0EEENS1_21CollectiveEpilogueFwdINS6_IJS8_SA_S9_EEENS6_IJNS7_ILi1EEESI_SI_EEESC_SE_Li256ELb1ELb1ELb0ELb0EEENS1_19SingleTileSchedulerILb1ELb0ELb1ELi128EEEEEEEEEvNT_6ParamsE)
        .other          _ZN7cutlass13device_kernelIN5flash19enable_sm80_to_sm89INS1_16FlashAttnFwdSm80INS1_25CollectiveMainloopFwdSm80ILi8ELi2ELb1EN4cute5tupleIJNS5_1CILi128EEENS7_ILi96EEENS7_ILi192EEEEEELi192ENS_6half_tEfNS_4arch4Sm80ELb1ELb0ELb0ELb1ELb0ELb0ELb1ELb0EEENS1_21CollectiveEpilogueFwdINS6_IJS8_SA_S9_EEENS6_IJNS7_ILi1EEESI_SI_EEESC_SE_Li256ELb1ELb1ELb0ELb0EEENS1_19SingleTileSchedulerILb1ELb0ELb1ELi128EEEEEEEEEvNT_6ParamsE,@"STO_CUDA_ENTRY STV_DEFAULT"
_ZN7cutlass13device_kernelIN5flash19enable_sm80_to_sm89INS1_16FlashAttnFwdSm80INS1_25CollectiveMainloopFwdSm80ILi8ELi2ELb1EN4cute5tupleIJNS5_1CILi128EEENS7_ILi96EEENS7_ILi192EEEEEELi192ENS_6half_tEfNS_4arch4Sm80ELb1ELb0ELb0ELb1ELb0ELb0ELb1ELb0EEENS1_21CollectiveEpilogueFwdINS6_IJS8_SA_S9_EEENS6_IJNS7_ILi1EEESI_SI_EEESC_SE_Li256ELb1ELb1ELb0ELb0EEENS1_19SingleTileSchedulerILb1ELb0ELb1ELi128EEEEEEEEEvNT_6ParamsE:
        /* <DEDUP_REMOVED lines=17> */
.L_x_1136:
        /* <DEDUP_REMOVED lines=8> */
.L_x_1138:
[----:B------:R-:W-:-:S04]  /*0190*/  MOV R0, c[0x0][0x54c] ;  /* 0x0001530000007a02 */ /* 0x000fc80000000f00 */
.L_x_1137:
[----:B------:R-:W-:Y:S01]  /*01a0*/  USHF.L.U32 UR8, UR8, 0x7, URZ ;  /* 0x0000000708087899 */ /* 0x000fe2000800063f */
[----:B-----5:R-:W-:-:S05]  /*01b0*/  IMAD R0, R0, c[0x0][0x548], RZ ;  /* 0x0001520000007a24 */ /* 0x020fca00078e02ff */
[----:B------:R-:W-:-:S04]  /*01c0*/  ISETP.LE.AND P0, PT, R0, UR8, PT ;  /* 0x0000000800007c0c */ /* 0x000fc8000bf03270 */
[----:B------:R-:W-:-:S05]  /*01d0*/  SEL R0, R5, 0xffffffff, !P0 ;  /* 0xffffffff05007807 */ /* 0x000fca0004000000 */
[----:B------:R2:W-:Y:S01]  /*01e0*/  STL [R1+0x40], R0 ;  /* 0x0000400001007387 */ /* 0x0005e20000100800 */
[----:B------:R-:W-:Y:S05]  /*01f0*/  BRA `(.L_x_1139) ;  /* 0x0000013000007947 */ /* 0x000fea0003800000 */
.L_x_1135:
[----:B------:R-:W-:-:S04]  /*0200*/  ISETP.NE.U32.AND P0, PT, RZ, c[0x0][0x568], PT ;  /* 0x00015a00ff007a0c */ /* 0x000fc80003f05070 */
[----:B------:R-:W-:-:S13]  /*0210*/  ISETP.NE.AND.EX P0, PT, RZ, c[0x0][0x56c], PT, P0 ;  /* 0x00015b00ff007a0c */ /* 0x000fda0003f05300 */
[----:B------:R-:W-:Y:S05]  /*0220*/  @!P0 BRA `(.L_x_1140) ;  /* 0x0000002000008947 */ /* 0x000fea0003800000 */
[----:B------:R1:W5:Y:S01]  /*0230*/  LDG.E R0, [R2.64] ;  /* 0x0000001802007981 */ /* 0x000362000c1e1900 */
[----:B------:R-:W-:Y:S05]  /*0240*/  BRA `(.L_x_1141) ;  /* 0x0000009000007947 */ /* 0x000fea0003800000 */
.L_x_1140:
        /* <DEDUP_REMOVED lines=8> */
.L_x_1142:
[----:B------:R-:W-:-:S04]  /*02d0*/  MOV R0, c[0x0][0x54c] ;  /* 0x0001530000007a02 */ /* 0x000fc80000000f00 */
.L_x_1141:
[----:B------:R-:W-:Y:S01]  /*02e0*/  USHF.L.U32 UR8, UR8, 0x7, URZ ;  /* 0x0000000708087899 */ /* 0x000fe2000800063f */
[----:B-----5:R-:W-:-:S05]  /*02f0*/  IMAD R0, R0, c[0x0][0x548], RZ ;  /* 0x0001520000007a24 */ /* 0x020fca00078e02ff */
[----:B------:R-:W-:-:S04]  /*0300*/  ISETP.LE.AND P0, PT, R0, UR8, PT ;  /* 0x0000000800007c0c */ /* 0x000fc8000bf03270 */
[----:B------:R-:W-:-:S05]  /*0310*/  SEL R0, R5, 0xffffffff, !P0 ;  /* 0xffffffff05007807 */ /* 0x000fca0004000000 */
[----:B------:R2:W-:Y:S04]  /*0320*/  STL [R1+0x40], R0 ;  /* 0x0000400001007387 */ /* 0x0005e80000100800 */
.L_x_1139:
        /* <DEDUP_REMOVED lines=32> */
.L_x_1143:
[----:B------:R-:W-:-:S04]  /*0530*/  ISETP.NE.U32.AND P0, PT, RZ, c[0x0][0x368], PT ;  /* 0x0000da00ff007a0c */ /* 0x000fc80003f05070 */
[----:B------:R-:W-:-:S13]  /*0540*/  ISETP.NE.AND.EX P0, PT, RZ, c[0x0][0x36c], PT, P0 ;  /* 0x0000db00ff007a0c */ /* 0x000fda0003f05300 */
[----:B------:R-:W-:Y:S05]  /*0550*/  @!P0 BRA `(.L_x_1144) ;  /* 0x0000004000008947 */ /* 0x000fea0003800000 */
[----:B------:R-:W-:-:S05]  /*0560*/  IMAD.WIDE R2, R39, R26, c[0x0][0x368] ;  /* 0x0000da0027027625 */ /* 0x000fca00078e021a */
[----:B------:R-:W2:Y:S02]  /*0570*/  LDG.E R0, [R2.64] ;  /* 0x0000001802007981 */ /* 0x000ea4000c1e1900 */
[----:B--2---:R1:W2:Y:S02]  /*0580*/  R2UR UR14, R0 ;  /* 0x00000000000e73c2 */ /* 0x0042a400000e0000 */
[----:B-12---:R-:W-:Y:S05]  /*0590*/  BRA `(.L_x_1145) ;  /* 0x0000006000007947 */ /* 0x006fea0003800000 */
.L_x_1144:
[----:B------:R-:W-:Y:S05]  /*05a0*/  @!P6 BRA `(.L_x_1145) ;  /* 0x000000500000e947 */ /* 0x000fea0003800000 */
[----:B------:R1:W2:Y:S04]  /*05b0*/  LDG.E R0, [R2.64] ;  /* 0x0000001802007981 */ /* 0x0002a8000c1e1900 */
[----:B-1----:R-:W3:Y:S01]  /*05c0*/  LDG.E R2, [R2.64+0x4] ;  /* 0x0000041802027981 */ /* 0x002ee2000c1e1900 */
[----:B--2---:R-:W1:Y:S08]  /*05d0*/  R2UR UR14, R0 ;  /* 0x00000000000e73c2 */ /* 0x004e7000000e0000 */
[----:B---3--:R-:W1:Y:S02]  /*05e0*/  R2UR UR4, R2 ;  /* 0x00000000020473c2 */ /* 0x008e6400000e0000 */
[----:B-1----:R-:W-:-:S06]  /*05f0*/  UIADD3 UR14, -UR14, UR4, URZ ;  /* 0x000000040e0e7290 */ /* 0x002fcc000fffe13f */
.L_x_1145:
[----:B------:R-:W-:Y:S01]  /*0600*/  ULDC UR4, c[0x0][0x2c4] ;  /* 0x0000b10000047ab9 */ /* 0x000fe20000000800 */
[----:B-----5:R-:W-:Y:S01]  /*0610*/  IADD3 R10, R7, UR6, RZ ;  /* 0x00000006070a7c10 */ /* 0x020fe2000fffe0ff */
[----:B------:R-:W-:Y:S01]  /*0620*/  UISETP.NE.AND UP2, UPT, UR4, 0x1, UPT ;  /* 0x000000010400788c */ /* 0x000fe2000bf45270 */
[----:B------:R-:W-:Y:S01]  /*0630*/  PLOP3.LUT P1, PT, PT, PT, PT, 0x80, 0x0 ;  /* 0x000000000000781c */ /* 0x000fe20003f2f070 */
[----:B------:R-:W-:Y:S01]  /*0640*/  UIADD3 UR14, -UR6, UR14, URZ ;  /* 0x0000000e060e7290 */ /* 0x000fe2000fffe13f */
[----:B------:R-:W-:Y:S01]  /*0650*/  CS2R R98, SRZ ;  /* 0x0000000000627805 */ /* 0x000fe2000001ff00 */
[----:B------:R-:W-:Y:S01]  /*0660*/  ULDC.64 UR4, c[0x0][0x2c8] ;  /* 0x0000b20000047ab9 */ /* 0x000fe20000000a00 */
[----:B------:R-:W-:Y:S01]  /*0670*/  CS2R R14, SRZ ;  /* 0x00000000000e7805 */ /* 0x000fe2000001ff00 */
[----:B------:R-:W-:Y:S01]  /*0680*/  UIADD3 UR6, UR14, 0x5f, URZ ;  /* 0x0000005f0e067890 */ /* 0x000fe2000fffe03f */
[----:B------:R-:W-:Y:S01]  /*0690*/  IMAD.MOV.U32 R96, RZ, RZ, RZ ;  /* 0x000000ffff607224 */ /* 0x000fe200078e00ff */
[----:B------:R-:W-:Y:S01]  /*06a0*/  CS2R R8, SRZ ;  /* 0x0000000000087805 */ /* 0x000fe2000001ff00 */
[----:B------:R-:W-:Y:S01]  /*06b0*/  IMAD.MOV.U32 R94, RZ, RZ, RZ ;  /* 0x000000ffff5e7224 */ /* 0x000fe200078e00ff */
[----:B------:R-:W-:Y:S01]  /*06c0*/  UIMAD.WIDE UR6, UR6, 0x2aaaaaab, URZ ;  /* 0x2aaaaaab060678a5 */ /* 0x000fe2000f8e023f */
[----:B------:R-:W-:Y:S01]  /*06d0*/  MOV R92, RZ ;  /* 0x000000ff005c7202 */ /* 0x000fe20000000f00 */
[----:B------:R-:W-:Y:S01]  /*06e0*/  @UP2 UIADD3 UR10, UR8, 0x7f, URZ ;  /* 0x0000007f080a2890 */ /* 0x000fe2000fffe03f */
[----:B------:R-:W-:Y:S01]  /*06f0*/  IMAD.MOV.U32 R11, RZ, RZ, RZ ;  /* 0x000000ffff0b7224 */ /* 0x000fe200078e00ff */
[----:B------:R-:W-:Y:S01]  /*0700*/  USHF.R.U32.HI UR6, URZ, 0x1f, UR7 ;  /* 0x0000001f3f067899 */ /* 0x000fe20008011607 */
[----:B------:R-:W-:Y:S01]  /*0710*/  MOV R90, RZ ;  /* 0x000000ff005a7202 */ /* 0x000fe20000000f00 */
[----:B------:R-:W-:Y:S01]  /*0720*/  UIMAD.WIDE.U32 UR10, UR10, UR4, URZ ;  /* 0x000000040a0a72a5 */ /* 0x000fe2000f8e003f */
[----:B------:R-:W-:Y:S01]  /*0730*/  CS2R R12, SRZ ;  /* 0x00000000000c7805 */ /* 0x000fe2000001ff00 */
[----:B------:R-:W-:Y:S01]  /*0740*/  UIADD3 UR4, UR8, 0x7f, URZ ;  /* 0x0000007f08047890 */ /* 0x000fe2000fffe03f */
[----:B------:R-:W-:Y:S01]  /*0750*/  IMAD.MOV.U32 R88, RZ, RZ, RZ ;  /* 0x000000ffff587224 */ /* 0x000fe200078e00ff */
[----:B------:R-:W-:Y:S01]  /*0760*/  @UP2 USHF.R.U32.HI UR4, URZ, UR5, UR11 ;  /* 0x000000053f042299 */ /* 0x000fe2000801160b */
[----:B------:R-:W-:Y:S01]  /*0770*/  MOV R86, RZ ;  /* 0x000000ff00567202 */ /* 0x000fe20000000f00 */
[----:B------:R-:W-:Y:S01]  /*0780*/  UIADD3 UR5, UR14, 0x60, -UR16 ;  /* 0x000000600e057890 */ /* 0x000fe2000fffe810 */
[----:B------:R-:W-:Y:S01]  /*0790*/  CS2R R16, SRZ ;  /* 0x0000000000107805 */ /* 0x000fe2000001ff00 */
[----:B------:R-:W-:Y:S01]  /*07a0*/  ULEA.HI.SX32 UR6, UR7, UR6, 0x1c ;  /* 0x0000000607067291 */ /* 0x000fe2000f8fe23f */
[----:B------:R-:W-:Y:S01]  /*07b0*/  IMAD.MOV.U32 R84, RZ, RZ, RZ ;  /* 0x000000ffff547224 */ /* 0x000fe200078e00ff */
[----:B------:R-:W-:Y:S01]  /*07c0*/  UIADD3 UR4, UR5, UR4, URZ ;  /* 0x0000000405047290 */ /* 0x000fe2000fffe03f */
[----:B------:R-:W-:Y:S01]  /*07d0*/  MOV R82, RZ ;  /* 0x000000ff00527202 */ /* 0x000fe20000000f00 */
[----:B------:R-:W-:Y:S01]  /*07e0*/  CS2R R18, SRZ ;  /* 0x0000000000127805 */ /* 0x000fe2000001ff00 */
[----:B------:R-:W-:Y:S01]  /*07f0*/  IMAD.MOV.U32 R80, RZ, RZ, RZ ;  /* 0x000000ffff507224 */ /* 0x000fe200078e00ff */
[----:B------:R-:W-:Y:S01]  /*0800*/  UIMAD.WIDE UR4, UR4, 0x2aaaaaab, URZ ;  /* 0x2aaaaaab040478a5 */ /* 0x000fe2000f8e023f */
[----:B------:R-:W-:Y:S01]  /*0810*/  MOV R78, RZ ;  /* 0x000000ff004e7202 */ /* 0x000fe20000000f00 */
[----:B------:R-:W-:Y:S01]  /*0820*/  CS2R R20, SRZ ;  /* 0x0000000000147805 */ /* 0x000fe2000001ff00 */
[----:B------:R-:W-:Y:S01]  /*0830*/  IMAD.MOV.U32 R76, RZ, RZ, RZ ;  /* 0x000000ffff4c7224 */ /* 0x000fe200078e00ff */
[----:B------:R-:W-:Y:S01]  /*0840*/  USHF.R.U32.HI UR4, URZ, 0x1f, UR5 ;  /* 0x0000001f3f047899 */ /* 0x000fe20008011605 */
[----:B------:R-:W-:Y:S01]  /*0850*/  MOV R74, RZ ;  /* 0x000000ff004a7202 */ /* 0x000fe20000000f00 */
[----:B------:R-:W-:Y:S01]  /*0860*/  CS2R R22, SRZ ;  /* 0x0000000000167805 */ /* 0x000fe2000001ff00 */
[----:B------:R-:W-:Y:S01]  /*0870*/  IMAD.MOV.U32 R72, RZ, RZ, RZ ;  /* 0x000000ffff487224 */ /* 0x000fe200078e00ff */
[----:B------:R-:W-:Y:S01]  /*0880*/  ULEA.HI.SX32 UR4, UR5, UR4, 0x1c ;  /* 0x0000000405047291 */ /* 0x000fe2000f8fe23f */
[----:B------:R-:W-:Y:S01]  /*0890*/  MOV R70, RZ ;  /* 0x000000ff00467202 */ /* 0x000fe20000000f00 */
[----:B------:R-:W-:Y:S01]  /*08a0*/  CS2R R24, SRZ ;  /* 0x0000000000187805 */ /* 0x000fe2000001ff00 */
[----:B------:R-:W-:Y:S01]  /*08b0*/  IMAD.MOV.U32 R68, RZ, RZ, RZ ;  /* 0x000000ffff447224 */ /* 0x000fe200078e00ff */
[----:B------:R-:W-:Y:S01]  /*08c0*/  UISETP.LT.AND UP0, UPT, UR6, UR4, UPT ;  /* 0x000000040600728c */ /* 0x000fe2000bf01270 */
[----:B------:R-:W-:Y:S01]  /*08d0*/  CS2R R66, SRZ ;  /* 0x0000000000427805 */ /* 0x000fe2000001ff00 */
[----:B------:R-:W-:Y:S01]  /*08e0*/  MOV R64, RZ ;  /* 0x000000ff00407202 */ /* 0x000fe20000000f00 */
[----:B------:R-:W-:Y:S01]  /*08f0*/  CS2R R62, SRZ ;  /* 0x00000000003e7805 */ /* 0x000fe2000001ff00 */
[----:B------:R-:W-:Y:S01]  /*0900*/  USEL UR28, UR6, UR4, UP0 ;  /* 0x00000004061c7287 */ /* 0x000fe20008000000 */
[----:B------:R-:W-:Y:S01]  /*0910*/  IMAD.MOV.U32 R27, RZ, RZ, RZ ;  /* 0x000000ffff1b7224 */ /* 0x000fe200078e00ff */
[----:B------:R-:W-:Y:S01]  /*0920*/  MOV R60, RZ ;  /* 0x000000ff003c7202 */ /* 0x000fe20000000f00 */
[----:B------:R-:W-:Y:S01]  /*0930*/  CS2R R58, SRZ ;  /* 0x00000000003a7805 */ /* 0x000fe2000001ff00 */
[----:B------:R-:W-:Y:S01]  /*0940*/  UISETP.GE.AND UP0, UPT, UR28, 0x1, UPT ;  /* 0x000000011c00788c */ /* 0x000fe2000bf06270 */
[----:B------:R-:W-:Y:S01]  /*0950*/  CS2R R28, SRZ ;  /* 0x00000000001c7805 */ /* 0x000fe2000001ff00 */
[----:B------:R-:W-:Y:S01]  /*0960*/  IMAD.MOV.U32 R56, RZ, RZ, RZ ;  /* 0x000000ffff387224 */ /* 0x000fe200078e00ff */
[----:B------:R-:W-:Y:S01]  /*0970*/  CS2R R54, SRZ ;  /* 0x0000000000367805 */ /* 0x000fe2000001ff00 */
[----:B------:R-:W-:Y:S01]  /*0980*/  MOV R52, RZ ;  /* 0x000000ff00347202 */ /* 0x000fe20000000f00 */
[----:B------:R-:W-:Y:S01]  /*0990*/  CS2R R138, SRZ ;  /* 0x00000000008a7805 */ /* 0x000fe2000001ff00 */
[----:B------:R-:W-:Y:S01]  /*09a0*/  PLOP3.LUT P0, PT, PT, PT, UP0, 0x80, 0x0 ;  /* 0x000000000000781c */ /* 0x000fe20003f0f008 */
[----:B------:R-:W-:Y:S01]  /*09b0*/  CS2R R30, SRZ ;  /* 0x00000000001e7805 */ /* 0x000fe2000001ff00 */
[----:B------:R-:W-:Y:S01]  /*09c0*/  IMAD.MOV.U32 R136, RZ, RZ, RZ ;  /* 0x000000ffff887224 */ /* 0x000fe200078e00ff */
[----:B------:R-:W-:Y:S01]  /*09d0*/  CS2R R134, SRZ ;  /* 0x0000000000867805 */ /* 0x000fe2000001ff00 */
[----:B------:R-:W-:Y:S01]  /*09e0*/  MOV R132, RZ ;  /* 0x000000ff00847202 */ /* 0x000fe20000000f00 */
[----:B------:R-:W-:Y:S01]  /*09f0*/  CS2R R130, SRZ ;  /* 0x0000000000827805 */ /* 0x000fe2000001ff00 */
        /* <DEDUP_REMOVED lines=16> */
[----:B------:R-:W-:Y:S01]  /*0b00*/  CS2R R102, SRZ ;  /* 0x0000000000667805 */ /* 0x000fe2000001ff00 */
[----:B------:R-:W-:Y:S01]  /*0b10*/  IMAD.MOV.U32 R38, RZ, RZ, RZ ;  /* 0x000000ffff267224 */ /* 0x000fe200078e00ff */
[----:B------:R-:W-:Y:S01]  /*0b20*/  MOV R100, RZ ;  /* 0x000000ff00647202 */ /* 0x000fe20000000f00 */
[----:B------:R-:W-:Y:S01]  /*0b30*/  CS2R R150, SRZ ;  /* 0x0000000000967805 */ /* 0x000fe2000001ff00 */
[----:B------:R-:W-:Y:S01]  /*0b40*/  CS2R R148, SRZ ;  /* 0x0000000000947805 */ /* 0x000fe2000001ff00 */
[----:B------:R-:W-:Y:S01]  /*0b50*/  CS2R R146, SRZ ;  /* 0x0000000000927805 */ /* 0x000fe2000001ff00 */
[----:B------:R-:W-:Y:S01]  /*0b60*/  IMAD.MOV.U32 R144, RZ, RZ, RZ ;  /* 0x000000ffff907224 */ /* 0x000fe200078e00ff */
[----:B------:R-:W-:Y:S01]  /*0b70*/  MOV R42, RZ ;  /* 0x000000ff002a7202 */ /* 0x000fe20000000f00 */
[----:B------:R-:W-:Y:S01]  /*0b80*/  IMAD.MOV.U32 R41, RZ, RZ, RZ ;  /* 0x000000ffff297224 */ /* 0x000fe200078e00ff */
[----:B------:R-:W-:Y:S05]  /*0b90*/  @!P0 BRA `(.L_x_1146) ;  /* 0x0000db3000008947 */ /* 0x000fea0003800000 */
[----:B------:R-:W-:Y:S01]  /*0ba0*/  ISETP.NE.U32.AND P4, PT, RZ, c[0x0][0x340], PT ;  /* 0x0000d000ff007a0c */ /* 0x000fe20003f85070 */
[----:B------:R-:W1:Y:S01]  /*0bb0*/  S2R R15, SR_CTAID.Y ;  /* 0x00000000000f7919 */ /* 0x000e620000002600 */
[----:B------:R-:W-:Y:S01]  /*0bc0*/  SHF.R.S32.HI R118, RZ, 0x1f, R121 ;  /* 0x0000001fff767819 */ /* 0x000fe20000011479 */
[----:B------:R-:W-:Y:S01]  /*0bd0*/  UMOV UR10, 0x60 ;  /* 0x00000060000a7882 */ /* 0x000fe20000000000 */
[----:B------:R-:W-:Y:S01]  /*0be0*/  ISETP.NE.AND.EX P4, PT, RZ, c[0x0][0x344], PT, P4 ;  /* 0x0000d100ff007a0c */ /* 0x000fe20003f85340 */
[----:B------:R-:W-:-:S12]  /*0bf0*/  ULDC.64 UR4, c[0x0][0x208] ;  /* 0x0000820000047ab9 */ /* 0x000fd80000000a00 */
[----:B------:R-:W-:-:S05]  /*0c00*/  @P4 IMAD.WIDE R2, R39, R26, c[0x0][0x340] ;  /* 0x0000d00027024625 */ /* 0x000fca00078e021a */
[----:B------:R2:W3:Y:S01]  /*0c10*/  @P4 LDG.E R19, [R2.64] ;  /* 0x0000001802134981 */ /* 0x0004e2000c1e1900 */
[-C--:B------:R-:W-:Y:S01]  /*0c20*/  LEA.HI R33, R118, R121.reuse, RZ, 0x3 ;  /* 0x0000007976217211 */ /* 0x080fe200078f18ff */
[----:B------:R-:W-:Y:S01]  /*0c30*/  UIMAD.WIDE.U32 UR12, UR10, UR4, URZ ;  /* 0x000000040a0c72a5 */ /* 0x000fe2000f8e003f */
[----:B------:R-:W-:Y:S01]  /*0c40*/  SHF.R.S32.HI R0, RZ, 0x1f, R6 ;  /* 0x0000001fff007819 */ /* 0x000fe20000011406 */
[----:B------:R-:W-:Y:S01]  /*0c50*/  UIMAD UR9, UR28, -0x60, UR10 ;  /* 0xffffffa01c0978a4 */ /* 0x000fe2000f8e020a */
[----:B------:R-:W-:Y:S01]  /*0c60*/  SHF.R.S32.HI R12, RZ, 0x3, R33 ;  /* 0x00000003ff0c7819 */ /* 0x000fe20000011421 */
[----:B------:R-:W-:Y:S01]  /*0c70*/  ULDC UR6, c[0x0][0x2c4] ;  /* 0x0000b10000067ab9 */ /* 0x000fe20000000800 */
[----:B------:R-:W-:Y:S01]  /*0c80*/  PLOP3.LUT P1, PT, PT, PT, UP2, 0x80, 0x0 ;  /* 0x000000000000781c */ /* 0x000fe20003f2f028 */
[----:B------:R-:W-:Y:S01]  /*0c90*/  IMAD R0, R0, c[0x0][0x178], RZ ;  /* 0x00005e0000007a24 */ /* 0x000fe200078e02ff */
[----:B------:R-:W-:Y:S01]  /*0ca0*/  PLOP3.LUT P0, PT, PT, PT, UP2, 0x80, 0x0 ;  /* 0x000000000000781c */ /* 0x000fe20003f0f028 */
[----:B------:R-:W-:Y:S01]  /*0cb0*/  IMAD.U32 R8, RZ, RZ, UR12 ;  /* 0x0000000cff087e24 */ /* 0x000fe2000f8e00ff */
[----:B-1----:R-:W-:Y:S01]  /*0cc0*/  SHF.R.S32.HI R20, RZ, 0x1f, R15 ;  /* 0x0000001fff147819 */ /* 0x002fe2000001140f */
[----:B------:R-:W-:Y:S01]  /*0cd0*/  IMAD R0, R6, c[0x0][0x17c], R0 ;  /* 0x00005f0006007a24 */ /* 0x000fe200078e0200 */
[----:B------:R-:W-:Y:S01]  /*0ce0*/  SHF.R.S32.HI R18, RZ, 0x1f, R39 ;  /* 0x0000001fff127819 */ /* 0x000fe20000011427 */
[----:B------:R-:W-:Y:S01]  /*0cf0*/  IMAD.MOV.U32 R56, RZ, RZ, R8 ;  /* 0x000000ffff387224 */ /* 0x000fe200078e0008 */
[----:B------:R-:W-:Y:S01]  /*0d00*/  IADD3 R11, R12, UR8, RZ ;  /* 0x000000080c0b7c10 */ /* 0x000fe2000fffe0ff */
[----:B------:R-:W-:Y:S01]  /*0d10*/  IMAD R7, R20, c[0x0][0x1b8], RZ ;  /* 0x00006e0014077a24 */ /* 0x000fe200078e02ff */
[----:B------:R-:W-:Y:S01]  /*0d20*/  SEL R5, R18, RZ, !P2 ;  /* 0x000000ff12057207 */ /* 0x000fe20005000000 */
[----:B------:R-:W-:Y:S01]  /*0d30*/  UIMAD UR6, UR16, UR6, URZ ;  /* 0x00000006100672a4 */ /* 0x000fe2000f8e023f */
[----:B------:R-:W-:Y:S01]  /*0d40*/  IMAD.U32 R9, RZ, RZ, UR13 ;  /* 0x0000000dff097e24 */ /* 0x000fe2000f8e00ff */
[----:B------:R-:W-:Y:S01]  /*0d50*/  IADD3 R9, R11, 0x20, RZ ;  /* 0x000000200b097810 */ /* 0x000fe20007ffe0ff */
[----:B------:R-:W-:Y:S01]  /*0d60*/  IMAD R7, R15, c[0x0][0x1bc], R7 ;  /* 0x00006f000f077a24 */ /* 0x000fe200078e0207 */
[----:B------:R-:W-:Y:S01]  /*0d70*/  UIADD3 UR15, UR28, -0x1, URZ ;  /* 0xffffffff1c0f7890 */ /* 0x000fe2000fffe03f */
[----:B------:R-:W-:Y:S01]  /*0d80*/  IMAD R5, R5, c[0x0][0x1c0], RZ ;  /* 0x0000700005057a24 */ /* 0x000fe200078e02ff */
[----:B------:R-:W-:Y:S01]  /*0d90*/  ISETP.GE.AND P5, PT, R9, UR6, PT ;  /* 0x0000000609007c0c */ /* 0x000fe2000bfa6270 */
[----:B------:R-:W-:Y:S01]  /*0da0*/  IMAD.MOV.U32 R34, RZ, RZ, c[0x0][0x1e0] ;  /* 0x00007800ff227624 */ /* 0x000fe200078e00ff */
[----:B--2---:R-:W-:Y:S01]  /*0db0*/  LOP3.LUT R2, R33, 0xfffffff8, RZ, 0xc0, !PT ;  /* 0xfffffff821027812 */ /* 0x004fe200078ec0ff */
[----:B------:R-:W-:Y:S01]  /*0dc0*/  USHF.R.S32.HI UR11, URZ, 0x1f, UR15 ;  /* 0x0000001f3f0b7899 */ /* 0x000fe2000801140f */
[----:B------:R-:W-:Y:S01]  /*0dd0*/  IADD3 R9, R11, 0x60, RZ ;  /* 0x000000600b097810 */ /* 0x000fe20007ffe0ff */
[----:B------:R-:W-:Y:S01]  /*0de0*/  IMAD.MOV.U32 R35, RZ, RZ, c[0x0][0x1e4] ;  /* 0x00007900ff237624 */ /* 0x000fe200078e00ff */
[----:B------:R-:W-:Y:S01]  /*0df0*/  LEA.HI R117, R118, R121, RZ, 0x5 ;  /* 0x0000007976757211 */ /* 0x000fe200078f28ff */
[----:B------:R-:W-:Y:S01]  /*0e00*/  IMAD.IADD R38, R121, 0x1, -R2 ;  /* 0x0000000179267824 */ /* 0x000fe200078e0a02 */
[----:B------:R-:W-:Y:S01]  /*0e10*/  BAR.SYNC.DEFER_BLOCKING 0x0 ;  /* 0x0000000000007b1d */ /* 0x000fe20000010000 */
[----:B------:R-:W-:Y:S01]  /*0e20*/  IMAD.WIDE.U32 R2, R6, c[0x0][0x178], RZ ;  /* 0x00005e0006027a25 */ /* 0x000fe200078e00ff */
[----:B------:R-:W-:Y:S01]  /*0e30*/  ISETP.GE.AND P3, PT, R9, UR6, PT ;  /* 0x0000000609007c0c */ /* 0x000fe2000bf66270 */
[----:B------:R-:W-:Y:S01]  /*0e40*/  UISETP.GE.AND UP0, UPT, UR28, 0x2, UPT ;  /* 0x000000021c00788c */ /* 0x000fe2000bf06270 */
[----:B------:R-:W-:Y:S01]  /*0e50*/  SHF.R.S32.HI R116, RZ, 0x5, R117 ;  /* 0x00000005ff747819 */ /* 0x000fe20000011475 */
[----:B------:R-:W-:Y:S01]  /*0e60*/  IMAD R4, R38, 0x20, R12 ;  /* 0x0000002026047824 */ /* 0x000fe200078e020c */
[----:B------:R-:W-:Y:S01]  /*0e70*/  STL [R1+0x44], R38 ;  /* 0x0000442601007387 */ /* 0x000fe20000100800 */
[----:B------:R-:W-:-:S02]  /*0e80*/  IMAD.IADD R3, R3, 0x1, R0 ;  /* 0x0000000103037824 */ /* 0x000fc400078e0200 */
[----:B------:R-:W-:Y:S01]  /*0e90*/  IMAD.MOV.U32 R239, RZ, RZ, 0x20 ;  /* 0x00000020ffef7424 */ /* 0x000fe200078e00ff */
[----:B------:R-:W-:Y:S01]  /*0ea0*/  IADD3 R6, R4, UR8, RZ ;  /* 0x0000000804067c10 */ /* 0x000fe2000fffe0ff */
[----:B------:R-:W-:-:S04]  /*0eb0*/  IMAD.WIDE.U32 R2, R15, c[0x0][0x1b8], R2 ;  /* 0x00006e000f027a25 */ /* 0x000fc800078e0002 */
[----:B------:R-:W-:Y:S01]  /*0ec0*/  @P1 IMAD.HI.U32 R0, R6, c[0x0][0x2c8], RZ ;  /* 0x0000b20006001a27 */ /* 0x000fe200078e00ff */
[----:B------:R-:W-:-:S03]  /*0ed0*/  ISETP.GE.AND P1, PT, R11, UR6, PT ;  /* 0x000000060b007c0c */ /* 0x000fc6000bf26270 */
[----:B------:R-:W-:Y:S01]  /*0ee0*/  IMAD.MOV.U32 R4, RZ, RZ, R6 ;  /* 0x000000ffff047224 */ /* 0x000fe200078e0006 */
[----:B------:R-:W-:Y:S01]  /*0ef0*/  @P0 SHF.R.U32.HI R4, RZ, c[0x0][0x2cc], R0 ;  /* 0x0000b300ff040a19 */ /* 0x000fe20000011600 */
[----:B------:R-:W-:Y:S01]  /*0f00*/  IMAD.IADD R3, R3, 0x1, R7 ;  /* 0x0000000103037824 */ /* 0x000fe200078e0207 */
[----:B------:R-:W-:-:S03]  /*0f10*/  SEL R0, R39, RZ, !P2 ;  /* 0x000000ff27007207 */ /* 0x000fc60005000000 */
[--C-:B------:R-:W-:Y:S02]  /*0f20*/  IMAD.MOV R8, RZ, RZ, -R4.reuse ;  /* 0x000000ffff087224 */ /* 0x100fe400078e0a04 */
[C---:B------:R-:W-:Y:S01]  /*0f30*/  IMAD R7, R0.reuse, c[0x0][0x1c4], R5 ;  /* 0x0000710000077a24 */ /* 0x040fe200078e0205 */
[----:B------:R-:W-:Y:S01]  /*0f40*/  SHF.R.S32.HI R5, RZ, 0x1f, R4 ;  /* 0x0000001fff057819 */ /* 0x000fe20000011404 */
[----:B------:R-:W-:-:S04]  /*0f50*/  IMAD.WIDE.U32 R2, R0, c[0x0][0x1c0], R2 ;  /* 0x0000700000027a25 */ /* 0x000fc800078e0002 */
[----:B------:R-:W-:Y:S02]  /*0f60*/  IMAD.U32 R0, RZ, RZ, UR9 ;  /* 0x00000009ff007e24 */ /* 0x000fe4000f8e00ff */
[----:B------:R-:W-:Y:S01]  /*0f70*/  IMAD R8, R8, c[0x0][0x2c4], R6 ;  /* 0x0000b10008087a24 */ /* 0x000fe200078e0206 */
[----:B------:R-:W-:Y:S01]  /*0f80*/  SHF.R.S32.HI R6, RZ, 0x1f, R10 ;  /* 0x0000001fff067819 */ /* 0x000fe2000001140a */
[----:B------:R-:W-:Y:S01]  /*0f90*/  IMAD.IADD R3, R3, 0x1, R7 ;  /* 0x0000000103037824 */ /* 0x000fe200078e0207 */
[----:B------:R-:W-:Y:S02]  /*0fa0*/  IADD3 R10, P0, R10, R12, RZ ;  /* 0x0000000c0a0a7210 */ /* 0x000fe40007f1e0ff */
[----:B------:R-:W-:Y:S01]  /*0fb0*/  IADD3 R28, R0, UR14, -R12 ;  /* 0x0000000e001c7c10 */ /* 0x000fe2000fffe80c */
[----:B------:R-:W-:Y:S01]  /*0fc0*/  IMAD R0, R5, c[0x0][0x1b0], RZ ;  /* 0x00006c0005007a24 */ /* 0x000fe200078e02ff */
[C---:B------:R-:W-:Y:S01]  /*0fd0*/  LEA.HI.X.SX32 R14, R12.reuse, R6, 0x1, P0 ;  /* 0x000000060c0e7211 */ /* 0x040fe200000f0eff */
[----:B------:R-:W-:Y:S01]  /*0fe0*/  IMAD.SHL.U32 R6, R12, 0x40, RZ ;  /* 0x000000400c067824 */ /* 0x000fe200078e00ff */
[----:B------:R-:W-:Y:S01]  /*0ff0*/  IADD3 R12, R11, 0x40, RZ ;  /* 0x000000400b0c7810 */ /* 0x000fe20007ffe0ff */
[----:B------:R-:W-:-:S02]  /*1000*/  IMAD R13, R4, c[0x0][0x1b4], R0 ;  /* 0x00006d00040d7a24 */ /* 0x000fc400078e0200 */
[----:B------:R-:W-:Y:S01]  /*1010*/  IMAD.WIDE.U32 R4, R4, c[0x0][0x1b0], R2 ;  /* 0x00006c0004047a25 */ /* 0x000fe200078e0002 */
[----:B------:R-:W-:Y:S02]  /*1020*/  LOP3.LUT R0, R6, 0x1c0, RZ, 0xc0, !PT ;  /* 0x000001c006007812 */ /* 0x000fe400078ec0ff */
[----:B------:R-:W-:Y:S01]  /*1030*/  SHF.R.S32.HI R3, RZ, 0x1f, R8 ;  /* 0x0000001fff037819 */ /* 0x000fe20000011408 */
[----:B------:R-:W-:Y:S01]  /*1040*/  IMAD.SHL.U32 R2, R38, 0x8, RZ ;  /* 0x0000000826027824 */ /* 0x000fe200078e00ff */
[----:B------:R-:W-:Y:S01]  /*1050*/  SHF.R.U32.HI R6, RZ, 0x3, R0 ;  /* 0x00000003ff067819 */ /* 0x000fe20000011600 */
[----:B------:R-:W-:Y:S01]  /*1060*/  IMAD.IADD R5, R5, 0x1, R13 ;  /* 0x0000000105057824 */ /* 0x000fe200078e020d */
[----:B------:R-:W-:Y:S01]  /*1070*/  ISETP.GE.AND P2, PT, R12, UR6, PT ;  /* 0x000000060c007c0c */ /* 0x000fe2000bf46270 */
[----:B------:R-:W-:Y:S01]  /*1080*/  ULDC.64 UR6, c[0x0][0x1e0] ;  /* 0x0000780000067ab9 */ /* 0x000fe20000000a00 */
[--C-:B------:R-:W-:Y:S01]  /*1090*/  LOP3.LUT R7, R0, 0x38, R2.reuse, 0xf8, !PT ;  /* 0x0000003800077812 */ /* 0x100fe200078ef802 */
[----:B------:R-:W-:Y:S01]  /*10a0*/  IMAD R0, R3, c[0x0][0x1a8], RZ ;  /* 0x00006a0003007a24 */ /* 0x000fe200078e02ff */
[----:B------:R-:W-:Y:S01]  /*10b0*/  SHF.R.S32.HI R3, RZ, 0x1f, R2 ;  /* 0x0000001fff037819 */ /* 0x000fe20000011402 */
[----:B------:R-:W-:Y:S01]  /*10c0*/  IMAD.WIDE.U32 R4, R8, c[0x0][0x1a8], R4 ;  /* 0x00006a0008047a25 */ /* 0x000fe200078e0004 */
[----:B------:R-:W-:Y:S01]  /*10d0*/  LOP3.LUT R13, R7, R6, RZ, 0x3c, !PT ;  /* 0x00000006070d7212 */ /* 0x000fe200078e3cff */
[----:B------:R-:W-:Y:S01]  /*10e0*/  UIMAD.WIDE.U32 UR18, UR10, UR6, URZ ;  /* 0x000000060a1272a5 */ /* 0x000fe2000f8e003f */
[----:B------:R-:W-:Y:S01]  /*10f0*/  IADD3 R31, R2, 0x40, RZ ;  /* 0x00000040021f7810 */ /* 0x000fe20007ffe0ff */
[----:B------:R-:W-:Y:S01]  /*1100*/  IMAD R7, R8, c[0x0][0x1ac], R0 ;  /* 0x00006b0008077a24 */ /* 0x000fe200078e0200 */
[----:B------:R-:W-:Y:S01]  /*1110*/  LEA R17, P0, R4, c[0x0][0x160], 0x1 ;  /* 0x0000580004117a11 */ /* 0x000fe200078008ff */
[----:B------:R-:W-:Y:S01]  /*1120*/  IMAD R0, R14, c[0x0][0x208], RZ ;  /* 0x000082000e007a24 */ /* 0x000fe200078e02ff */
[----:B------:R-:W-:Y:S01]  /*1130*/  IADD3 R32, R2, 0x80, RZ ;  /* 0x0000008002207810 */ /* 0x000fe20007ffe0ff */
[----:B------:R-:W-:Y:S01]  /*1140*/  IMAD R6, R14, c[0x0][0x1e0], RZ ;  /* 0x000078000e067a24 */ /* 0x000fe200078e02ff */
[----:B------:R-:W-:Y:S01]  /*1150*/  LEA.HI R14, R118, R121, RZ, 0x6 ;  /* 0x00000079760e7211 */ /* 0x000fe200078f30ff */
[----:B------:R-:W-:Y:S01]  /*1160*/  IMAD R12, R10, c[0x0][0x20c], R0 ;  /* 0x000083000a0c7a24 */ /* 0x000fe200078e0200 */
[----:B------:R-:W-:Y:S01]  /*1170*/  UIMAD UR6, UR10, UR7, URZ ;  /* 0x000000070a0672a4 */ /* 0x000fe2000f8e023f */
[----:B------:R-:W-:-:S02]  /*1180*/  IMAD.IADD R0, R5, 0x1, R7 ;  /* 0x0000000105007824 */ /* 0x000fc400078e0207 */
[C---:B------:R-:W-:Y:S01]  /*1190*/  IMAD R11, R10.reuse, c[0x0][0x1e4], R6 ;  /* 0x000079000a0b7a24 */ /* 0x040fe200078e0206 */
[----:B------:R-:W-:Y:S01]  /*11a0*/  UIADD3 UR6, UR19, UR6, URZ ;  /* 0x0000000613067290 */ /* 0x000fe2000fffe03f */
[----:B------:R-:W-:Y:S01]  /*11b0*/  IMAD.WIDE.U32 R8, R10, c[0x0][0x1e0], R2 ;  /* 0x000078000a087a25 */ /* 0x000fe200078e0002 */
[----:B------:R-:W-:Y:S02]  /*11c0*/  LEA.HI.X R16, R4, c[0x0][0x164], R0, 0x1, P0 ;  /* 0x0000590004107a11 */ /* 0x000fe400000f0c00 */
[----:B------:R-:W-:Y:S01]  /*11d0*/  SHFL.IDX PT, R4, R17, RZ, 0x181f ;  /* 0x00181fff11047589 */ /* 0x000fe200000e0000 */
[----:B------:R-:W-:Y:S01]  /*11e0*/  IMAD.SHL.U32 R0, R14, 0x8, RZ ;  /* 0x000000080e007824 */ /* 0x000fe200078e00ff */
[----:B------:R-:W-:Y:S01]  /*11f0*/  ISETP.GE.AND P0, PT, R31, c[0x0][0x198], PT ;  /* 0x000066001f007a0c */ /* 0x000fe20003f06270 */
[----:B------:R-:W-:Y:S01]  /*1200*/  IMAD.WIDE.U32 R6, R10, c[0x0][0x208], R2 ;  /* 0x000082000a067a25 */ /* 0x000fe200078e0002 */
[----:B------:R-:W1:Y:S01]  /*1210*/  SHFL.IDX PT, R5, R16, RZ, 0x181f ;  /* 0x00181fff10057589 */ /* 0x000e6200000e0000 */
[----:B------:R-:W-:Y:S01]  /*1220*/  UIMAD UR7, UR6, UR15, URZ ;  /* 0x0000000f060772a4 */ /* 0x000fe2000f8e023f */
[----:B------:R-:W-:Y:S01]  /*1230*/  LOP3.LUT R24, R13, 0xfffffe00, R0, 0xf8, !PT ;  /* 0xfffffe000d187812 */ /* 0x000fe200078ef800 */
[----:B------:R-:W-:-:S02]  /*1240*/  IMAD R10, R20, c[0x0][0x1e8], RZ ;  /* 0x00007a00140a7a24 */ /* 0x000fc400078e02ff */
[----:B------:R-:W-:Y:S01]  /*1250*/  IMAD.IADD R9, R9, 0x1, R11 ;  /* 0x0000000109097824 */ /* 0x000fe200078e020b */
[----:B------:R-:W-:Y:S01]  /*1260*/  UIMAD UR7, UR11, UR18, UR7 ;  /* 0x000000120b0772a4 */ /* 0x000fe2000f8e0207 */
[C---:B------:R-:W-:Y:S01]  /*1270*/  IMAD R0, R15.reuse, c[0x0][0x1ec], R10 ;  /* 0x00007b000f007a24 */ /* 0x040fe200078e020a */
[----:B------:R-:W-:Y:S01]  /*1280*/  STL [R1+0x3c], R24 ;  /* 0x00003c1801007387 */ /* 0x000fe20000100800 */
[----:B------:R-:W-:-:S04]  /*1290*/  IMAD.WIDE.U32 R8, R15, c[0x0][0x1e8], R8 ;  /* 0x00007a000f087a25 */ /* 0x000fc800078e0008 */
[----:B------:R-:W-:Y:S02]  /*12a0*/  IMAD.IADD R7, R7, 0x1, R12 ;  /* 0x0000000107077824 */ /* 0x000fe400078e020c */
[----:B------:R-:W-:Y:S01]  /*12b0*/  IMAD.IADD R21, R9, 0x1, R0 ;  /* 0x0000000109157824 */ /* 0x000fe200078e0200 */
[----:B------:R-:W-:Y:S01]  /*12c0*/  @!P1 SHF.R.S32.HI R0, RZ, 0x1f, R31 ;  /* 0x0000001fff009819 */ /* 0x000fe2000001141f */
[----:B------:R-:W-:Y:S01]  /*12d0*/  IMAD.WIDE.U32 R10, R15, c[0x0][0x210], R6 ;  /* 0x000084000f0a7a25 */ /* 0x000fe200078e0006 */
[----:B------:R-:W-:Y:S02]  /*12e0*/  @!P1 SHF.R.S32.HI R9, RZ, 0x1f, R32 ;  /* 0x0000001fff099819 */ /* 0x000fe40000011420 */
[----:B------:R-:W-:Y:S01]  /*12f0*/  @!P1 LEA.HI R6, R0, R31, RZ, 0x3 ;  /* 0x0000001f00069211 */ /* 0x000fe200078f18ff */
[----:B------:R-:W-:Y:S01]  /*1300*/  IMAD R12, R20, c[0x0][0x210], RZ ;  /* 0x00008400140c7a24 */ /* 0x000fe200078e02ff */
[----:B------:R-:W-:Y:S01]  /*1310*/  @!P1 LEA.HI R0, R9, R32, RZ, 0x3 ;  /* 0x0000002009009211 */ /* 0x000fe200078f18ff */
[----:B------:R-:W-:Y:S01]  /*1320*/  IMAD.MOV.U32 R20, RZ, RZ, R8 ;  /* 0x000000ffff147224 */ /* 0x000fe200078e0008 */
[----:B------:R-:W-:Y:S01]  /*1330*/  @!P1 LOP3.LUT R6, R6, 0xfffffff8, RZ, 0xc0, !PT ;  /* 0xfffffff806069812 */ /* 0x000fe200078ec0ff */
[----:B------:R-:W-:Y:S01]  /*1340*/  IMAD R12, R15, c[0x0][0x214], R12 ;  /* 0x000085000f0c7a24 */ /* 0x000fe200078e020c */
[----:B------:R-:W-:Y:S01]  /*1350*/  SHFL.IDX PT, R8, R17, 0x1, 0x181f ;  /* 0x00381f0011087f89 */ /* 0x000fe200000e0000 */
[----:B------:R-:W-:Y:S01]  /*1360*/  @!P1 LOP3.LUT R0, R0, 0xfffffff8, RZ, 0xc0, !PT ;  /* 0xfffffff800009812 */ /* 0x000fe200078ec0ff */
[----:B------:R-:W-:-:S02]  /*1370*/  IMAD.MOV.U32 R22, RZ, RZ, R10 ;  /* 0x000000ffff167224 */ /* 0x000fc400078e000a */
[----:B-1----:R-:W-:Y:S01]  /*1380*/  @!P1 IMAD.WIDE R14, R6, 0x2, R4 ;  /* 0x00000002060e9825 */ /* 0x002fe200078e0204 */
[----:B------:R-:W1:Y:S03]  /*1390*/  SHFL.IDX PT, R9, R16, 0x1, 0x181f ;  /* 0x00381f0010097f89 */ /* 0x000e6600000e0000 */
[----:B------:R-:W-:Y:S02]  /*13a0*/  IMAD.IADD R23, R11, 0x1, R12 ;  /* 0x000000010b177824 */ /* 0x000fe400078e020c */
[----:B------:R-:W-:Y:S01]  /*13b0*/  @!P1 IMAD.WIDE R12, R0, 0x2, R4 ;  /* 0x00000002000c9825 */ /* 0x000fe200078e0204 */
[----:B------:R-:W-:-:S03]  /*13c0*/  @!P5 SHF.R.S32.HI R0, RZ, 0x1f, R32 ;  /* 0x0000001fff00d819 */ /* 0x000fc60000011420 */
[----:B------:R-:W-:Y:S01]  /*13d0*/  IMAD.SHL.U32 R57, R24, 0x2, RZ ;  /* 0x0000000218397824 */ /* 0x000fe200078e00ff */
[----:B------:R-:W-:-:S04]  /*13e0*/  @!P5 LEA.HI R0, R0, R32, RZ, 0x3 ;  /* 0x000000200000d211 */ /* 0x000fc800078f18ff */
[----:B------:R-:W-:Y:S01]  /*13f0*/  @!P5 LOP3.LUT R0, R0, 0xfffffff8, RZ, 0xc0, !PT ;  /* 0xfffffff80000d812 */ /* 0x000fe200078ec0ff */
[----:B------:R-:W-:Y:S04]  /*1400*/  STL [R1], R57 ;  /* 0x0000003901007387 */ /* 0x000fe80000100800 */
[----:B-1----:R-:W-:Y:S01]  /*1410*/  @!P5 IMAD.WIDE R24, R0, 0x2, R8 ;  /* 0x000000020018d825 */ /* 0x002fe200078e0208 */
[----:B------:R-:W-:-:S03]  /*1420*/  @!P2 SHF.R.S32.HI R0, RZ, 0x1f, R32 ;  /* 0x0000001fff00a819 */ /* 0x000fc60000011420 */
[--C-:B---3--:R-:W-:Y:S01]  /*1430*/  @P4 IMAD.MOV.U32 R6, RZ, RZ, R19.reuse ;  /* 0x000000ffff064224 */ /* 0x108fe200078e0013 */
[----:B------:R-:W-:Y:S01]  /*1440*/  @P4 SHF.R.S32.HI R7, RZ, 0x1f, R19 ;  /* 0x0000001fff074819 */ /* 0x000fe20000011413 */
[----:B------:R-:W-:Y:S02]  /*1450*/  @!P4 IMAD.MOV.U32 R6, RZ, RZ, R39 ;  /* 0x000000ffff06c224 */ /* 0x000fe400078e0027 */
[----:B------:R-:W-:Y:S01]  /*1460*/  @!P4 IMAD.MOV.U32 R7, RZ, RZ, R18 ;  /* 0x000000ffff07c224 */ /* 0x000fe200078e0012 */
[----:B------:R-:W-:Y:S02]  /*1470*/  @!P1 LEA R10, P4, R2, R4, 0x1 ;  /* 0x00000004020a9211 */ /* 0x000fe400078808ff */
[----:B------:R-:W-:Y:S01]  /*1480*/  SEL R30, R6, RZ, !P6 ;  /* 0x000000ff061e7207 */ /* 0x000fe20007000000 */
[----:B------:R-:W-:Y:S01]  /*1490*/  SHFL.IDX PT, R4, R17, 0x3, 0x181f ;  /* 0x00781f0011047f89 */ /* 0x000fe200000e0000 */
[----:B------:R-:W-:Y:S02]  /*14a0*/  @!P5 SHF.R.S32.HI R6, RZ, 0x1f, R31 ;  /* 0x0000001fff06d819 */ /* 0x000fe4000001141f */
[----:B------:R-:W-:Y:S01]  /*14b0*/  @!P1 LEA.HI.X R11, R2, R5, R3, 0x1, P4 ;  /* 0x00000005020b9211 */ /* 0x000fe200020f0c03 */
[----:B------:R-:W-:Y:S01]  /*14c0*/  IMAD.WIDE.U32 R20, R30, c[0x0][0x1f0], R20 ;  /* 0x00007c001e147a25 */ /* 0x000fe200078e0014 */
[----:B------:R-:W-:-:S02]  /*14d0*/  @!P5 LEA.HI R6, R6, R31, RZ, 0x3 ;  /* 0x0000001f0606d211 */ /* 0x000fc400078f18ff */
[----:B------:R-:W-:Y:S01]  /*14e0*/  SEL R29, R7, RZ, !P6 ;  /* 0x000000ff071d7207 */ /* 0x000fe20007000000 */
[----:B------:R-:W-:Y:S01]  /*14f0*/  IMAD.MOV.U32 R36, RZ, RZ, R20 ;  /* 0x000000ffff247224 */ /* 0x000fe200078e0014 */
[----:B------:R-:W-:Y:S01]  /*1500*/  @!P5 LOP3.LUT R5, R6, 0xfffffff8, RZ, 0xc0, !PT ;  /* 0xfffffff80605d812 */ /* 0x000fe200078ec0ff */
[----:B------:R-:W-:Y:S01]  /*1510*/  SHFL.IDX PT, R7, R16, 0x2, 0x181f ;  /* 0x00581f0010077f89 */ /* 0x000fe200000e0000 */
[----:B------:R-:W-:Y:S02]  /*1520*/  ISETP.GE.AND P6, PT, R2, c[0x0][0x198], PT ;  /* 0x0000660002007a0c */ /* 0x000fe40003fc6270 */
[----:B------:R-:W-:Y:S01]  /*1530*/  ISETP.GE.AND P4, PT, R32, c[0x0][0x198], PT ;  /* 0x0000660020007a0c */ /* 0x000fe20003f86270 */
[----:B------:R-:W1:Y:S01]  /*1540*/  SHFL.IDX PT, R6, R17, 0x2, 0x181f ;  /* 0x00581f0011067f89 */ /* 0x000e6200000e0000 */
[----:B------:R-:W-:-:S03]  /*1550*/  @!P5 IMAD.WIDE R26, R5, 0x2, R8 ;  /* 0x00000002051ad825 */ /* 0x000fc600078e0208 */
[----:B------:R2:W3:Y:S04]  /*1560*/  SHFL.IDX PT, R5, R16, 0x3, 0x181f ;  /* 0x00781f0010057f89 */ /* 0x0004e800000e0000 */
[----:B------:R4:W-:Y:S04]  /*1570*/  STL.64 [R1+0x30], R20 ;  /* 0x0000301401007387 */ /* 0x0009e80000100a00 */
[----:B------:R5:W-:Y:S04]  /*1580*/  @!P1 LDGSTS.E.BYPASS.LTC128B.128 [R57+0x100], [R10.64], !P6 ;  /* 0x001000000a399fae */ /* 0x000be8000f101d58 */
[----:B------:R1:W-:Y:S04]  /*1590*/  @!P1 LDGSTS.E.BYPASS.LTC128B.128 [R57+0x4100], [R14.64], !P0 ;  /* 0x041000000e399fae */ /* 0x0003e8000c101d58 */
[----:B------:R2:W-:Y:S01]  /*15a0*/  @!P1 LDGSTS.E.BYPASS.LTC128B.128 [R57+0x8100], [R12.64], !P4 ;  /* 0x081000000c399fae */ /* 0x0005e2000e101d58 */
[----:B-----5:R-:W-:-:S02]  /*15b0*/  @!P2 SHF.R.S32.HI R10, RZ, 0x1f, R31 ;  /* 0x0000001fff0aa819 */ /* 0x020fc4000001141f */
[----:B------:R-:W-:Y:S02]  /*15c0*/  @!P3 SHF.R.S32.HI R11, RZ, 0x1f, R32 ;  /* 0x0000001fff0bb819 */ /* 0x000fe40000011420 */
[-C--:B------:R-:W-:Y:S02]  /*15d0*/  @!P2 LEA.HI R10, R10, R31.reuse, RZ, 0x3 ;  /* 0x0000001f0a0aa211 */ /* 0x080fe400078f18ff */
[----:B-1----:R-:W-:Y:S02]  /*15e0*/  @!P2 LEA.HI R14, R0, R32, RZ, 0x3 ;  /* 0x00000020000ea211 */ /* 0x002fe400078f18ff */
[----:B--2---:R-:W-:Y:S02]  /*15f0*/  @!P3 SHF.R.S32.HI R13, RZ, 0x1f, R31 ;  /* 0x0000001fff0db819 */ /* 0x004fe4000001141f */
[----:B------:R-:W-:Y:S02]  /*1600*/  @!P5 LEA R12, P1, R2, R8, 0x1 ;  /* 0x00000008020cd211 */ /* 0x000fe400078208ff */
[----:B------:R-:W-:-:S02]  /*1610*/  @!P3 LEA.HI R8, R13, R31, RZ, 0x3 ;  /* 0x0000001f0d08b211 */ /* 0x000fc400078f18ff */
[----:B------:R-:W-:Y:S02]  /*1620*/  @!P2 LOP3.LUT R15, R10, 0xfffffff8, RZ, 0xc0, !PT ;  /* 0xfffffff80a0fa812 */ /* 0x000fe400078ec0ff */
[C---:B------:R-:W-:Y:S02]  /*1630*/  @!P5 LEA.HI.X R13, R2.reuse, R9, R3, 0x1, P1 ;  /* 0x00000009020dd211 */ /* 0x040fe400008f0c03 */
[----:B------:R-:W-:Y:S02]  /*1640*/  @!P2 LEA R10, P1, R2, R6, 0x1 ;  /* 0x00000006020aa211 */ /* 0x000fe400078208ff */
[----:B------:R-:W-:Y:S01]  /*1650*/  @!P3 LEA.HI R0, R11, R32, RZ, 0x3 ;  /* 0x000000200b00b211 */ /* 0x000fe200078f18ff */
[----:B------:R1:W-:Y:S01]  /*1660*/  @!P5 LDGSTS.E.BYPASS.LTC128B.128 [R57+0x1100], [R12.64], !P6 ;  /* 0x011000000c39dfae */ /* 0x0003e2000f101d58 */
[----:B------:R-:W-:Y:S01]  /*1670*/  @!P2 LOP3.LUT R9, R14, 0xfffffff8, RZ, 0xc0, !PT ;  /* 0xfffffff80e09a812 */ /* 0x000fe200078ec0ff */
[----:B------:R-:W-:Y:S01]  /*1680*/  @!P2 IMAD.WIDE R14, R15, 0x2, R6 ;  /* 0x000000020f0ea825 */ /* 0x000fe200078e0206 */
[----:B------:R-:W-:Y:S01]  /*1690*/  @!P3 LOP3.LUT R16, R8, 0xfffffff8, RZ, 0xc0, !PT ;  /* 0xfffffff80810b812 */ /* 0x000fe200078ec0ff */
[----:B------:R2:W-:Y:S01]  /*16a0*/  @!P5 LDGSTS.E.BYPASS.LTC128B.128 [R57+0x5100], [R26.64], !P0 ;  /* 0x051000001a39dfae */ /* 0x0005e2000c101d58 */
[----:B------:R-:W-:Y:S01]  /*16b0*/  @!P2 LEA.HI.X R11, R2, R7, R3, 0x1, P1 ;  /* 0x00000007020ba211 */ /* 0x000fe200008f0c03 */
[----:B------:R-:W-:Y:S01]  /*16c0*/  @!P2 IMAD.WIDE R6, R9, 0x2, R6 ;  /* 0x000000020906a825 */ /* 0x000fe200078e0206 */
[----:B------:R-:W-:Y:S01]  /*16d0*/  @!P3 LOP3.LUT R0, R0, 0xfffffff8, RZ, 0xc0, !PT ;  /* 0xfffffff80000b812 */ /* 0x000fe200078ec0ff */
[----:B------:R2:W-:Y:S01]  /*16e0*/  @!P5 LDGSTS.E.BYPASS.LTC128B.128 [R57+0x9100], [R24.64], !P4 ;  /* 0x091000001839dfae */ /* 0x0005e2000e101d58 */
[----:B------:R-:W-:Y:S01]  /*16f0*/  @!P3 LEA R8, P1, R2, R4, 0x1 ;  /* 0x000000040208b211 */ /* 0x000fe200078208ff */
[----:B---3--:R-:W-:Y:S01]  /*1700*/  @!P3 IMAD.WIDE R16, R16, 0x2, R4 ;  /* 0x000000021010b825 */ /* 0x008fe200078e0204 */
[----:B------:R-:W-:Y:S01]  /*1710*/  ISETP.GE.AND P5, PT, R28, 0x21, PT ;  /* 0x000000211c00780c */ /* 0x000fe20003fa6270 */
[----:B------:R3:W-:Y:S01]  /*1720*/  @!P2 LDGSTS.E.BYPASS.LTC128B.128 [R57+0x2100], [R10.64], !P6 ;  /* 0x021000000a39afae */ /* 0x0007e2000f101d58 */
[----:B------:R-:W-:Y:S01]  /*1730*/  @!P3 LEA.HI.X R9, R2, R5, R3, 0x1, P1 ;  /* 0x000000050209b211 */ /* 0x000fe200008f0c03 */
[----:B------:R-:W-:Y:S01]  /*1740*/  @!P3 IMAD.WIDE R18, R0, 0x2, R4 ;  /* 0x000000020012b825 */ /* 0x000fe200078e0204 */
[----:B------:R-:W-:Y:S01]  /*1750*/  ISETP.GT.AND P1, PT, R28, 0x40, PT ;  /* 0x000000401c00780c */ /* 0x000fe20003f24270 */
[----:B------:R5:W-:Y:S02]  /*1760*/  @!P2 LDGSTS.E.BYPASS.LTC128B.128 [R57+0x6100], [R14.64], !P0 ;  /* 0x061000000e39afae */ /* 0x000be4000c101d58 */
[----:B------:R-:W-:-:S02]  /*1770*/  IMAD R0, R29, c[0x0][0x1f0], RZ ;  /* 0x00007c001d007a24 */ /* 0x000fc400078e02ff */
[----:B------:R1:W-:Y:S01]  /*1780*/  @!P2 LDGSTS.E.BYPASS.LTC128B.128 [R57+0xa100], [R6.64], !P4 ;  /* 0x0a1000000639afae */ /* 0x0003e2000e101d58 */
[----:B------:R-:W-:Y:S02]  /*1790*/  IMAD.U32 R4, RZ, RZ, UR15 ;  /* 0x0000000fff047e24 */ /* 0x000fe4000f8e00ff */
[----:B------:R-:W-:Y:S01]  /*17a0*/  IMAD R0, R30, c[0x0][0x1f4], R0 ;  /* 0x00007d001e007a24 */ /* 0x000fe200078e0200 */
[----:B------:R2:W-:Y:S01]  /*17b0*/  @!P3 LDGSTS.E.BYPASS.LTC128B.128 [R57+0x3100], [R8.64], !P6 ;  /* 0x031000000839bfae */ /* 0x0005e2000f101d58 */
[----:B------:R-:W-:Y:S02]  /*17c0*/  ISETP.GE.AND P6, PT, R28, 0x1, PT ;  /* 0x000000011c00780c */ /* 0x000fe40003fc6270 */
[----:B------:R-:W-:Y:S01]  /*17d0*/  IMAD.IADD R37, R21, 0x1, R0 ;  /* 0x0000000115257824 */ /* 0x000fe200078e0200 */
[----:B------:R2:W-:Y:S01]  /*17e0*/  @!P3 LDGSTS.E.BYPASS.LTC128B.128 [R57+0x7100], [R16.64], !P0 ;  /* 0x071000001039bfae */ /* 0x0005e2000c101d58 */
[----:B----4-:R-:W-:-:S03]  /*17f0*/  IMAD.WIDE.U32 R20, R30, c[0x0][0x218], R22 ;  /* 0x000086001e147a25 */ /* 0x010fc600078e0016 */
[----:B------:R4:W-:Y:S01]  /*1800*/  @!P3 LDGSTS.E.BYPASS.LTC128B.128 [R57+0xb100], [R18.64], !P4 ;  /* 0x0b1000001239bfae */ /* 0x0009e2000e101d58 */
[----:B------:R-:W-:Y:S01]  /*1810*/  IMAD.WIDE.U32 R4, R4, UR18, R36 ;  /* 0x0000001204047c25 */ /* 0x000fe2000f8e0024 */
[----:B------:R-:W-:Y:S02]  /*1820*/  ISETP.GE.AND P4, PT, R2, c[0x0][0x1d4], PT ;  /* 0x0000750002007a0c */ /* 0x000fe40003f86270 */
[----:B------:R-:W-:Y:S01]  /*1830*/  ISETP.GE.AND P3, PT, R31, c[0x0][0x1d4], PT ;  /* 0x000075001f007a0c */ /* 0x000fe20003f66270 */
[----:B------:R-:W0:Y:S01]  /*1840*/  LDGDEPBAR ;  /* 0x00000000000079af */ /* 0x000e220000000000 */
[----:B------:R-:W-:Y:S01]  /*1850*/  IADD3 R0, R5, UR7, RZ ;  /* 0x0000000705007c10 */ /* 0x000fe2000fffe0ff */
[----:B---3--:R-:W-:Y:S01]  /*1860*/  IMAD.WIDE.U32 R10, R34, 0x40, RZ ;  /* 0x00000040220a7825 */ /* 0x008fe200078e00ff */
[----:B------:R-:W-:Y:S01]  /*1870*/  UIMAD UR7, UR10, UR5, URZ ;  /* 0x000000050a0772a4 */ /* 0x000fe2000f8e023f */
[----:B------:R4:W-:Y:S01]  /*1880*/  STL.64 [R1+0x18], R36 ;  /* 0x0000182401007387 */ /* 0x0009e20000100a00 */
[----:B-----5:R-:W-:Y:S01]  /*1890*/  LEA.HI R14, R118, R121, RZ, 0x4 ;  /* 0x00000079760e7211 */ /* 0x020fe200078f20ff */
[----:B------:R-:W-:Y:S01]  /*18a0*/  IMAD R5, R29, c[0x0][0x218], RZ ;  /* 0x000086001d057a24 */ /* 0x000fe200078e02ff */
[C---:B------:R-:W-:Y:S01]  /*18b0*/  @P1 IADD3 R10, P0, R4.reuse, R10, RZ ;  /* 0x0000000a040a1210 */ /* 0x040fe20007f1e0ff */
[----:B------:R-:W-:Y:S01]  /*18c0*/  UIADD3 UR7, UR13, UR7, URZ ;  /* 0x000000070d077290 */ /* 0x000fe2000fffe03f */
[----:B-1----:R-:W-:Y:S01]  /*18d0*/  @P6 LEA R6, P2, R4, c[0x0][0x1c8], 0x1 ;  /* 0x0000720004066a11 */ /* 0x002fe200078408ff */
[----:B------:R-:W-:Y:S01]  /*18e0*/  IMAD R5, R30, c[0x0][0x21c], R5 ;  /* 0x000087001e057a24 */ /* 0x000fe200078e0205 */
[----:B------:R-:W-:Y:S01]  /*18f0*/  LOP3.LUT R3, R14, 0xfffffff0, RZ, 0xc0, !PT ;  /* 0xfffffff00e037812 */ /* 0x000fe200078ec0ff */
[----:B------:R-:W-:Y:S01]  /*1900*/  UIMAD UR10, UR7, UR15, URZ ;  /* 0x0000000f070a72a4 */ /* 0x000fe2000f8e023f */
[----:B--2---:R-:W-:Y:S01]  /*1910*/  IMAD.SHL.U32 R8, R35, 0x40, RZ ;  /* 0x0000004023087824 */ /* 0x004fe200078e00ff */
[----:B------:R-:W-:Y:S01]  /*1920*/  @P6 LEA.HI.X R7, R4, c[0x0][0x1cc], R0, 0x1, P2 ;  /* 0x0000730004076a11 */ /* 0x000fe200010f0c00 */
[----:B------:R-:W-:Y:S01]  /*1930*/  IMAD.IADD R59, R21, 0x1, R5 ;  /* 0x00000001153b7824 */ /* 0x000fe200078e0205 */
[----:B------:R-:W-:Y:S01]  /*1940*/  @P5 LEA R4, P2, R34, R4, 0x5 ;  /* 0x0000000422045211 */ /* 0x000fe200078428ff */
[----:B------:R-:W-:Y:S01]  /*1950*/  IMAD.IADD R8, R11, 0x1, R8 ;  /* 0x000000010b087824 */ /* 0x000fe200078e0208 */
[----:B------:R-:W-:Y:S01]  /*1960*/  SHF.R.S32.HI R11, RZ, 0x4, R14 ;  /* 0x00000004ff0b7819 */ /* 0x000fe2000001140e */
[----:B------:R-:W-:Y:S01]  /*1970*/  IMAD.IADD R3, R121, 0x1, -R3 ;  /* 0x0000000179037824 */ /* 0x000fe200078e0a03 */
[----:B------:R1:W-:Y:S01]  /*1980*/  @P6 LDGSTS.E.BYPASS.LTC128B.128 [R57+0x12100], [R6.64], !P4 ;  /* 0x1210000006396fae */ /* 0x0003e2000e101d58 */
[----:B------:R-:W-:Y:S01]  /*1990*/  @P1 IMAD.X R13, R8, 0x1, R0, P0 ;  /* 0x00000001080d1824 */ /* 0x000fe200000e0600 */
[----:B------:R-:W-:Y:S01]  /*19a0*/  @P5 LEA.HI.X R0, R34, R0, R35, 0x5, P2 ;  /* 0x0000000022005211 */ /* 0x000fe200010f2c23 */
[----:B------:R-:W-:Y:S01]  /*19b0*/  IMAD.MOV.U32 R58, RZ, RZ, R20 ;  /* 0x000000ffff3a7224 */ /* 0x000fe200078e0014 */
[----:B------:R-:W-:Y:S01]  /*19c0*/  ISETP.GE.AND P2, PT, R32, c[0x0][0x1d4], PT ;  /* 0x0000750020007a0c */ /* 0x000fe20003f46270 */
[----:B------:R1:W-:Y:S01]  /*19d0*/  @P6 LDGSTS.E.BYPASS.LTC128B.128 [R57+0x15100], [R6.64+0x80], !P3 ;  /* 0x1510008006396fae */ /* 0x0003e2000d901d58 */
[----:B------:R-:W-:Y:S01]  /*19e0*/  @P5 LEA R8, P0, R4, c[0x0][0x1c8], 0x1 ;  /* 0x0000720004085a11 */ /* 0x000fe200078008ff */
[----:B------:R-:W-:Y:S01]  /*19f0*/  UIMAD UR10, UR11, UR12, UR10 ;  /* 0x0000000c0b0a72a4 */ /* 0x000fe2000f8e020a */
[----:B------:R-:W-:Y:S01]  /*1a00*/  LEA.HI R5, R14, R11, RZ, 0x1 ;  /* 0x0000000b0e057211 */ /* 0x000fe200078f08ff */
[----:B------:R-:W-:Y:S01]  /*1a10*/  USHF.L.U32 UR11, UR4, 0x6, URZ ;  /* 0x00000006040b7899 */ /* 0x000fe2000800063f */
[----:B------:R-:W-:Y:S01]  /*1a20*/  @P5 LEA.HI.X R9, R4, c[0x0][0x1cc], R0, 0x1, P0 ;  /* 0x0000730004095a11 */ /* 0x000fe200000f0c00 */
[----:B------:R4:W-:Y:S01]  /*1a30*/  STL.64 [R1+0x28], R20 ;  /* 0x0000281401007387 */ /* 0x0009e20000100a00 */
[----:B------:R-:W-:-:S02]  /*1a40*/  SHF.R.S32.HI R12, RZ, 0x1f, R3 ;  /* 0x0000001fff0c7819 */ /* 0x000fc40000011403 */
[----:B------:R-:W-:Y:S01]  /*1a50*/  @P1 LEA R4, P0, R10, c[0x0][0x1c8], 0x1 ;  /* 0x000072000a041a11 */ /* 0x000fe200078008ff */
[----:B------:R4:W-:Y:S01]  /*1a60*/  STL.64 [R1+0x20], R58 ;  /* 0x0000203a01007387 */ /* 0x0009e20000100a00 */
[----:B------:R-:W-:-:S03]  /*1a70*/  LEA.HI R12, R12, R3, RZ, 0x3 ;  /* 0x000000030c0c7211 */ /* 0x000fc600078f18ff */
[----:B------:R1:W-:Y:S01]  /*1a80*/  @P6 LDGSTS.E.BYPASS.LTC128B.128 [R57+0x18100], [R6.64+0x100], !P2 ;  /* 0x1810010006396fae */ /* 0x0003e2000d101d58 */
[----:B------:R-:W-:Y:S02]  /*1a90*/  ISETP.GE.AND P6, PT, R2, c[0x0][0x1d4], PT ;  /* 0x0000750002007a0c */ /* 0x000fe40003fc6270 */
[----:B------:R-:W-:Y:S01]  /*1aa0*/  LOP3.LUT R2, R5, 0xfffffffe, RZ, 0xc0, !PT ;  /* 0xfffffffe05027812 */ /* 0x000fe200078ec0ff */
[----:B------:R2:W-:Y:S01]  /*1ab0*/  @P5 LDGSTS.E.BYPASS.LTC128B.128 [R57+0x13100], [R8.64], !P4 ;  /* 0x1310000008395fae */ /* 0x0005e2000e101d58 */
[----:B------:R-:W-:Y:S02]  /*1ac0*/  @P1 LEA.HI.X R5, R10, c[0x0][0x1cc], R13, 0x1, P0 ;  /* 0x000073000a051a11 */ /* 0x000fe400000f0c0d */
[----:B------:R-:W-:Y:S01]  /*1ad0*/  LOP3.LUT R0, R12, 0xfffffff8, RZ, 0xc0, !PT ;  /* 0xfffffff80c007812 */ /* 0x000fe200078ec0ff */
[----:B------:R2:W-:Y:S01]  /*1ae0*/  @P5 LDGSTS.E.BYPASS.LTC128B.128 [R57+0x16100], [R8.64+0x80], !P3 ;  /* 0x1610008008395fae */ /* 0x0005e2000d901d58 */
[----:B------:R-:W-:-:S03]  /*1af0*/  IMAD.IADD R13, R11, 0x1, -R2 ;  /* 0x000000010b0d7824 */ /* 0x000fc600078e0a02 */
[----:B------:R2:W-:Y:S01]  /*1b00*/  @P5 LDGSTS.E.BYPASS.LTC128B.128 [R57+0x19100], [R8.64+0x100], !P2 ;  /* 0x1910010008395fae */ /* 0x0005e2000d101d58 */
[----:B------:R-:W-:Y:S01]  /*1b10*/  IMAD.IADD R3, R3, 0x1, -R0 ;  /* 0x0000000103037824 */ /* 0x000fe200078e0a00 */
[----:B------:R-:W-:Y:S02]  /*1b20*/  ISETP.GE.AND P5, PT, R31, c[0x0][0x1d4], PT ;  /* 0x000075001f007a0c */ /* 0x000fe40003fa6270 */
[----:B------:R3:W-:Y:S01]  /*1b30*/  @P1 LDGSTS.E.BYPASS.LTC128B.128 [R57+0x14100], [R4.64], !P4 ;  /* 0x1410000004391fae */ /* 0x0007e2000e101d58 */
[----:B------:R-:W-:-:S03]  /*1b40*/  IMAD.SHL.U32 R2, R3, 0x40, RZ ;  /* 0x0000004003027824 */ /* 0x000fc600078e00ff */
[----:B------:R3:W-:Y:S02]  /*1b50*/  @P1 LDGSTS.E.BYPASS.LTC128B.128 [R57+0x17100], [R4.64+0x80], !P3 ;  /* 0x1710008004391fae */ /* 0x0007e4000d901d58 */
[----:B------:R-:W-:Y:S02]  /*1b60*/  LOP3.LUT R2, R2, 0x1c0, RZ, 0xc0, !PT ;  /* 0x000001c002027812 */ /* 0x000fe400078ec0ff */
[----:B------:R3:W-:Y:S01]  /*1b70*/  @P1 LDGSTS.E.BYPASS.LTC128B.128 [R57+0x1a100], [R4.64+0x100], !P2 ;  /* 0x1a10010004391fae */ /* 0x0007e2000d101d58 */
[----:B-1----:R-:W-:-:S03]  /*1b80*/  IMAD.WIDE.U32 R6, R56, UR15, R58 ;  /* 0x0000000f38067c25 */ /* 0x002fc6000f8e003a */
[----:B------:R-:W0:Y:S02]  /*1b90*/  LDGDEPBAR ;  /* 0x00000000000079af */ /* 0x000e240000000000 */
[----:B------:R-:W-:Y:S01]  /*1ba0*/  IADD3 R0, R7, UR10, RZ ;  /* 0x0000000a07007c10 */ /* 0x000fe2000fffe0ff */
[----:B------:R-:W-:Y:S01]  /*1bb0*/  UMOV UR10, 0x6 ;  /* 0x00000006000a7882 */ /* 0x000fe20000000000 */
[----:B------:R-:W-:Y:S01]  /*1bc0*/  LEA R10, P0, R6, c[0x0][0x1f8], 0x1 ;  /* 0x00007e00060a7a11 */ /* 0x000fe200078008ff */
[----:B------:R-:W-:-:S03]  /*1bd0*/  USHF.L.U64.HI UR10, UR4, UR10, UR5 ;  /* 0x0000000a040a7299 */ /* 0x000fc60008010205 */
[----:B------:R-:W-:Y:S01]  /*1be0*/  LEA.HI.X R11, R6, c[0x0][0x1fc], R0, 0x1, P0 ;  /* 0x00007f00060b7a11 */ /* 0x000fe200000f0c00 */
[----:B------:R-:W-:Y:S02]  /*1bf0*/  IMAD.SHL.U32 R0, R13, 0x8, RZ ;  /* 0x000000080d007824 */ /* 0x000fe400078e00ff */
[----:B------:R-:W-:-:S03]  /*1c00*/  IMAD.U32 R6, RZ, RZ, UR11 ;  /* 0x0000000bff067e24 */ /* 0x000fc6000f8e00ff */
[----:B------:R-:W-:Y:S02]  /*1c10*/  LOP3.LUT R0, R2, 0x8, R0, 0xf8, !PT ;  /* 0x0000000802007812 */ /* 0x000fe400078ef800 */
[----:B------:R-:W-:Y:S02]  /*1c20*/  SHF.R.U32.HI R2, RZ, 0x3, R2 ;  /* 0x00000003ff027819 */ /* 0x000fe40000011602 */
[----:B------:R-:W-:Y:S02]  /*1c30*/  IADD3 R14, P1, P0, R6, 0x80, R10 ;  /* 0x00000080060e7810 */ /* 0x000fe4000783e00a */
[----:B------:R-:W-:Y:S01]  /*1c40*/  LOP3.LUT R2, R0, R2, RZ, 0x3c, !PT ;  /* 0x0000000200027212 */ /* 0x000fe200078e3cff */
[----:B---3--:R-:W-:Y:S01]  /*1c50*/  IMAD.U32 R4, RZ, RZ, UR11 ;  /* 0x0000000bff047e24 */ /* 0x008fe2000f8e00ff */
[----:B------:R-:W-:Y:S01]  /*1c60*/  IADD3.X R15, RZ, UR10, R11, P1, P0 ;  /* 0x0000000aff0f7c10 */ /* 0x000fe20008fe040b */
[----:B------:R-:W-:Y:S01]  /*1c70*/  IMAD.SHL.U32 R0, R12, 0x40, RZ ;  /* 0x000000400c007824 */ /* 0x000fe200078e00ff */
[----:B------:R-:W-:-:S04]  /*1c80*/  DEPBAR.LE SB0, 0x1 ;  /* 0x000080400000791a */ /* 0x000fc80000000000 */
[----:B------:R-:W-:Y:S01]  /*1c90*/  BAR.SYNC.DEFER_BLOCKING 0x0 ;  /* 0x0000000000007b1d */ /* 0x000fe20000010000 */
[----:B--2---:R-:W-:Y:S02]  /*1ca0*/  IADD3 R8, P1, P0, R4, 0x100, R10 ;  /* 0x0000010004087810 */ /* 0x004fe4000783e00a */
[----:B------:R-:W-:Y:S01]  /*1cb0*/  LOP3.LUT R2, R2, 0xfffffe00, R0, 0xf8, !PT ;  /* 0xfffffe0002027812 */ /* 0x000fe200078ef800 */
[----:B------:R-:W-:Y:S01]  /*1cc0*/  IMAD.MOV.U32 R0, RZ, RZ, 0x10 ;  /* 0x00000010ff007424 */ /* 0x000fe200078e00ff */
[----:B------:R-:W-:Y:S02]  /*1cd0*/  IADD3.X R9, RZ, UR10, R11, P1, P0 ;  /* 0x0000000aff097c10 */ /* 0x000fe40008fe040b */
[----:B------:R-:W-:Y:S01]  /*1ce0*/  LOP3.LUT P0, RZ, R3, 0x2, RZ, 0xc0, !PT ;  /* 0x0000000203ff7812 */ /* 0x000fe2000780c0ff */
[----:B------:R-:W-:Y:S01]  /*1cf0*/  IMAD R208, R116, 0x400, R2 ;  /* 0x0000040074d07824 */ /* 0x000fe200078e0202 */
[----:B------:R-:W-:Y:S02]  /*1d00*/  IADD3 R6, P1, R10, UR11, RZ ;  /* 0x0000000b0a067c10 */ /* 0x000fe4000ff3e0ff */
[----:B------:R-:W-:-:S02]  /*1d10*/  SEL R0, R0, 0xfffffff0, !P0 ;  /* 0xfffffff000007807 */ /* 0x000fc40004000000 */
[----:B------:R-:W-:Y:S02]  /*1d20*/  IADD3.X R7, R11, UR10, RZ, P1, !PT ;  /* 0x0000000a0b077c10 */ /* 0x000fe40008ffe4ff */
[----:B------:R-:W-:Y:S01]  /*1d30*/  LOP3.LUT P1, RZ, R3, 0x4, RZ, 0xc0, !PT ;  /* 0x0000000403ff7812 */ /* 0x000fe2000782c0ff */
[----:B------:R-:W-:Y:S01]  /*1d40*/  IMAD.SHL.U32 R240, R0, 0x2, RZ ;  /* 0x0000000200f07824 */ /* 0x000fe200078e00ff */
[C---:B------:R-:W-:Y:S01]  /*1d50*/  LEA R220, R208.reuse, 0x100, 0x1 ;  /* 0x00000100d0dc7811 */ /* 0x040fe200078e08ff */
[----:B------:R-:W-:Y:S01]  /*1d60*/  IMAD.SHL.U32 R208, R208, 0x2, RZ ;  /* 0x00000002d0d07824 */ /* 0x000fe200078e00ff */
[----:B------:R-:W-:Y:S01]  /*1d70*/  SEL R0, R239, 0xffffffe0, !P1 ;  /* 0xffffffe0ef007807 */ /* 0x000fe20004800000 */
[----:B------:R-:W-:Y:S01]  /*1d80*/  IMAD.SHL.U32 R3, R38, 0x40, RZ ;  /* 0x0000004026037824 */ /* 0x000fe200078e00ff */
[----:B------:R-:W-:Y:S01]  /*1d90*/  IADD3 R4, P0, R6, UR11, RZ ;  /* 0x0000000b06047c10 */ /* 0x000fe2000ff1e0ff */
[----:B------:R-:W-:Y:S01]  /*1da0*/  IMAD.IADD R216, R220, 0x1, R240 ;  /* 0x00000001dcd87824 */ /* 0x000fe200078e02f0 */
[----:B------:R-:W-:Y:S01]  /*1db0*/  ISETP.LT.OR P1, PT, R28, 0x1, P5 ;  /* 0x000000011c00780c */ /* 0x000fe20002f21670 */
[C---:B------:R-:W-:Y:S01]  /*1dc0*/  IMAD R220, R0.reuse, 0x2, R220 ;  /* 0x0000000200dc7824 */ /* 0x040fe200078e02dc */
[----:B------:R4:W1:Y:S01]  /*1dd0*/  LDSM.16.M88.4 R152, [R208+0x100] ;  /* 0x00010000d098783b */ /* 0x0008620000000200 */
[----:B------:R-:W-:Y:S01]  /*1de0*/  IMAD R228, R0, 0x2, R216 ;  /* 0x0000000200e47824 */ /* 0x000fe200078e02d8 */
[----:B------:R-:W-:-:S02]  /*1df0*/  IADD3.X R5, R7, UR10, RZ, P0, !PT ;  /* 0x0000000a07057c10 */ /* 0x000fc400087fe4ff */
[----:B------:R4:W2:Y:S01]  /*1e00*/  LDSM.16.M88.4 R192, [R208+0x4100] ;  /* 0x00410000d0c0783b */ /* 0x0008a20000000200 */
[----:B------:R-:W-:Y:S02]  /*1e10*/  ISETP.LT.OR P0, PT, R28, 0x1, P6 ;  /* 0x000000011c00780c */ /* 0x000fe40003701670 */
[----:B------:R-:W-:Y:S01]  /*1e20*/  LOP3.LUT R3, R3, 0x1c0, RZ, 0xc0, !PT ;  /* 0x000001c003037812 */ /* 0x000fe200078ec0ff */
[----:B------:R4:W3:Y:S03]  /*1e30*/  LDSM.16.M88.4 R156, [R216] ;  /* 0x00000000d89c783b */ /* 0x0008e60000000200 */
[----:B------:R-:W-:Y:S01]  /*1e40*/  SHF.R.U32.HI R237, RZ, 0x3, R3 ;  /* 0x00000003ffed7819 */ /* 0x000fe20000011603 */
        /* <DEDUP_REMOVED lines=43> */
[----:B------:R-:W-:-:S03]  /*2100*/  IMAD.U32 R6, RZ, RZ, UR15 ;  /* 0x0000000fff067e24 */ /* 0x000fc6000f8e00ff */
[----:B------:R-:W-:Y:S01]  /*2110*/  UIMAD UR4, UR5, UR18, UR4 ;  /* 0x00000012050472a4 */ /* 0x000fe2000f8e0204 */
[----:B------:R-:W-:-:S05]  /*2120*/  IMAD.WIDE.U32 R6, R6, UR18, R36 ;  /* 0x0000001206067c25 */ /* 0x000fca000f8e0024 */
[----:B------:R-:W-:Y:S02]  /*2130*/  IADD3 R3, R7, UR4, RZ ;  /* 0x0000000407037c10 */ /* 0x000fe4000fffe0ff */
[----:B------:R-:W-:-:S04]  /*2140*/  LEA R4, P5, R6, c[0x0][0x1c8], 0x1 ;  /* 0x0000720006047a11 */ /* 0x000fc800078a08ff */
[----:B------:R-:W-:Y:S02]  /*2150*/  LEA.HI.X R5, R6, c[0x0][0x1cc], R3, 0x1, P5 ;  /* 0x0000730006057a11 */ /* 0x000fe400028f0c03 */
[----:B------:R-:W-:-:S03]  /*2160*/  IADD3 R6, P5, R8, R4, RZ ;  /* 0x0000000408067210 */ /* 0x000fc60007fbe0ff */
[----:B------:R1:W-:Y:S02]  /*2170*/  LDGSTS.E.BYPASS.LTC128B.128 [R57+0x1b100], [R4.64], !P4 ;  /* 0x1b10000004397fae */ /* 0x0003e4000e101d58 */
[C-C-:B------:R-:W-:Y:S01]  /*2180*/  IMAD.X R7, R9.reuse, 0x1, R5.reuse, P5 ;  /* 0x0000000109077824 */ /* 0x140fe200028e0605 */
[C-C-:B------:R-:W-:Y:S01]  /*2190*/  IADD3 R12, P6, P5, R8.reuse, 0x80, R4.reuse ;  /* 0x00000080080c7810 */ /* 0x140fe20007dde004 */
[----:B------:R1:W-:Y:S03]  /*21a0*/  LDGSTS.E.BYPASS.LTC128B.128 [R57+0x1e100], [R4.64+0x80], !P3 ;  /* 0x1e10008004397fae */ /* 0x0003e6000d901d58 */
[----:B------:R-:W-:Y:S01]  /*21b0*/  IADD3.X R13, R9, RZ, R5, P6, P5 ;  /* 0x000000ff090d7210 */ /* 0x000fe200037ea405 */
[----:B------:R1:W-:Y:S01]  /*21c0*/  LDGSTS.E.BYPASS.LTC128B.128 [R57+0x21100], [R4.64+0x100], !P2 ;  /* 0x2110010004397fae */ /* 0x0003e2000d101d58 */
[----:B------:R-:W-:-:S03]  /*21d0*/  IADD3 R10, P6, P5, R8, 0x100, R4 ;  /* 0x00000100080a7810 */ /* 0x000fc60007dde004 */
[----:B------:R1:W-:Y:S01]  /*21e0*/  LDGSTS.E.BYPASS.LTC128B.128 [R57+0x1c100], [R6.64], !P4 ;  /* 0x1c10000006397fae */ /* 0x0003e2000e101d58 */
[----:B------:R-:W-:Y:S02]  /*21f0*/  IADD3.X R11, R9, RZ, R5, P6, P5 ;  /* 0x000000ff090b7210 */ /* 0x000fe400037ea405 */
[----:B------:R-:W-:Y:S01]  /*2200*/  IADD3 R8, P5, R6, R8, RZ ;  /* 0x0000000806087210 */ /* 0x000fe20007fbe0ff */
[----:B------:R1:W-:Y:S04]  /*2210*/  LDGSTS.E.BYPASS.LTC128B.128 [R57+0x1f100], [R12.64], !P3 ;  /* 0x1f1000000c397fae */ /* 0x0003e8000d901d58 */
[----:B------:R-:W-:Y:S01]  /*2220*/  IMAD.X R9, R7, 0x1, R9, P5 ;  /* 0x0000000107097824 */ /* 0x000fe200028e0609 */
[----:B------:R1:W-:Y:S04]  /*2230*/  LDGSTS.E.BYPASS.LTC128B.128 [R57+0x22100], [R10.64], !P2 ;  /* 0x221000000a397fae */ /* 0x0003e8000d101d58 */
[----:B------:R1:W-:Y:S04]  /*2240*/  LDGSTS.E.BYPASS.LTC128B.128 [R57+0x1d100], [R8.64], !P4 ;  /* 0x1d10000008397fae */ /* 0x0003e8000e101d58 */
[----:B------:R1:W-:Y:S04]  /*2250*/  LDGSTS.E.BYPASS.LTC128B.128 [R57+0x20100], [R8.64+0x80], !P3 ;  /* 0x2010008008397fae */ /* 0x0003e8000d901d58 */
[----:B------:R1:W-:Y:S02]  /*2260*/  LDGSTS.E.BYPASS.LTC128B.128 [R57+0x23100], [R8.64+0x100], !P2 ;  /* 0x2310010008397fae */ /* 0x0003e4000d101d58 */
.L_x_1147:
[----:B-1234-:R-:W0:Y:S01]  /*2270*/  LDGDEPBAR ;  /* 0x00000000000079af */ /* 0x01ee220000000000 */
[----:B------:R-:W-:Y:S01]  /*2280*/  PLOP3.LUT P5, PT, PT, PT, UP0, 0x40, 0x0 ;  /* 0x000000000000781c */ /* 0x000fe20003fae808 */
[----:B------:R-:W-:Y:S01]  /*2290*/  IMAD.SHL.U32 R237, R237, 0x2, RZ ;  /* 0x00000002eded7824 */ /* 0x000fe200078e00ff */
[----:B------:R-:W-:-:S04]  /*22a0*/  SEL R239, R239, 0xffffffe0, !P1 ;  /* 0xffffffe0efef7807 */ /* 0x000fc80004800000 */
[C---:B------:R-:W-:Y:S01]  /*22b0*/  IADD3 R233, R237.reuse, 0x12100, RZ ;  /* 0x00012100ede97810 */ /* 0x040fe20007ffe0ff */
        /* <DEDUP_REMOVED lines=46> */
.L_x_1148:
[C---:B--23--:R-:W-:Y:S01]  /*25a0*/  HMMA.16816.F32 R16, R152.reuse, R20, RZ ;  /* 0x000000149810723c */ /* 0x04cfe200000018ff */
[----:B------:R-:W-:Y:S01]  /*25b0*/  IMAD.MOV.U32 R3, RZ, RZ, 0x40 ;  /* 0x00000040ff037424 */ /* 0x000fe200078e00ff */
[----:B------:R-:W-:Y:S01]  /*25c0*/  SHF.R.S32.HI R7, RZ, 0x1f, R116 ;  /* 0x0000001fff077819 */ /* 0x000fe20000011474 */
[----:B------:R-:W-:Y:S01]  /*25d0*/  UIADD3 UR9, UR14, UR9, URZ ;  /* 0x000000090e097290 */ /* 0x000fe2000fffe03f */
[----:B------:R-:W-:Y:S01]  /*25e0*/  PLOP3.LUT P5, PT, PT, PT, UP2, 0x80, 0x0 ;  /* 0x000000000000781c */ /* 0x000fe20003faf028 */
[----:B------:R-:W0:Y:S01]  /*25f0*/  LDGDEPBAR ;  /* 0x00000000000079af */ /* 0x000e220000000000 */
[----:B------:R-:W-:Y:S01]  /*2600*/  SEL R232, R3, 0xffffffc0, !P0 ;  /* 0xffffffc003e87807 */ /* 0x000fe20004000000 */
[----:B------:R-:W-:Y:S01]  /*2610*/  IMAD.SHL.U32 R143, R2, 0x2, RZ ;  /* 0x00000002028f7824 */ /* 0x000fe200078e00ff */
[C---:B------:R-:W-:Y:S01]  /*2620*/  HMMA.16816.F32 R12, R152.reuse, R22, RZ ;  /* 0x00000016980c723c */ /* 0x040fe200000018ff */
[----:B------:R-:W-:Y:S01]  /*2630*/  LEA.HI R7, R7, R116, RZ, 0x3 ;  /* 0x0000007407077211 */ /* 0x000fe200078f18ff */
[----:B------:R-:W-:Y:S01]  /*2640*/  UISETP.GE.AND UP0, UPT, UR28, 0x3, UPT ;  /* 0x000000031c00788c */ /* 0x000fe2000bf06270 */
[----:B------:R-:W-:Y:S01]  /*2650*/  IMAD.IADD R3, R237, 0x1, R232 ;  /* 0x00000001ed037824 */ /* 0x000fe200078e02e8 */
[----:B------:R-:W-:Y:S01]  /*2660*/  PLOP3.LUT P0, PT, PT, PT, UP2, 0x80, 0x0 ;  /* 0x000000000000781c */ /* 0x000fe20003f0f028 */
[----:B------:R-:W-:Y:S01]  /*2670*/  IMAD.IADD R5, R232, 0x1, R4 ;  /* 0x00000001e8057824 */ /* 0x000fe200078e0204 */
[----:B------:R-:W-:Y:S01]  /*2680*/  LOP3.LUT R7, R7, 0xffffff8, RZ, 0xc0, !PT ;  /* 0x0ffffff807077812 */ /* 0x000fe200078ec0ff */
[----:B------:R-:W-:Y:S01]  /*2690*/  IMAD.IADD R2, R240, 0x1, R143 ;  /* 0x00000001f0027824 */ /* 0x000fe200078e028f */
[----:B------:R-:W-:Y:S01]  /*26a0*/  HMMA.16816.F32 R8, R152, R32, RZ ;  /* 0x000000209808723c */ /* 0x000fe200000018ff */
[----:B------:R-:W2:Y:S01]  /*26b0*/  LDSM.16.M88.4 R72, [R3+0x12100] ;  /* 0x012100000348783b */ /* 0x000ea20000000200 */
[----:B------:R-:W-:-:S03]  /*26c0*/  LEA R236, R0, R143, 0x1 ;  /* 0x0000008f00ec7211 */ /* 0x000fc600078e08ff */
[----:B------:R-:W3:Y:S02]  /*26d0*/  LDSM.16.M88.4 R80, [R3+0x12900] ;  /* 0x012900000350783b */ /* 0x000ee40000000200 */
[----:B------:R-:W-:Y:S01]  /*26e0*/  IMAD.IADD R0, R240, 0x1, R236 ;  /* 0x00000001f0007824 */ /* 0x000fe200078e02ec */
[----:B----4-:R-:W-:Y:S01]  /*26f0*/  HMMA.16816.F32 R28, R152, R36, RZ ;  /* 0x00000024981c723c */ /* 0x010fe200000018ff */
[----:B------:R-:W4:Y:S04]  /*2700*/  LDSM.16.M88.4 R88, [R3+0x13100] ;  /* 0x013100000358783b */ /* 0x000f280000000200 */
[----:B------:R-:W-:Y:S03]  /*2710*/  LDSM.16.M88.4 R108, [R3+0x15900] ;  /* 0x01590000036c783b */ /* 0x000fe60000000200 */
[C---:B-1----:R-:W-:Y:S01]  /*2720*/  HMMA.16816.F32 R76, R156.reuse, R24, R16 ;  /* 0x000000189c4c723c */ /* 0x042fe20000001810 */
[----:B------:R-:W-:Y:S07]  /*2730*/  LDSM.16.M88.4 R112, [R5+0x15100] ;  /* 0x015100000570783b */ /* 0x000fee0000000200 */
[----:B------:R-:W-:Y:S08]  /*2740*/  HMMA.16816.F32 R92, R156, R26, R12 ;  /* 0x0000001a9c5c723c */ /* 0x000ff0000000180c */
[C---:B------:R-:W-:Y:S08]  /*2750*/  HMMA.16816.F32 R24, R152.reuse, R38, RZ ;  /* 0x000000269818723c */ /* 0x040ff000000018ff */
[----:B------:R-:W-:Y:S08]  /*2760*/  HMMA.16816.F32 R32, R152, R34, RZ ;  /* 0x000000229820723c */ /* 0x000ff000000018ff */
[----:B------:R-:W-:Y:S08]  /*2770*/  HMMA.16816.F32 R96, R156, R44, R8 ;  /* 0x0000002c9c60723c */ /* 0x000ff00000001808 */
[C---:B------:R-:W-:Y:S08]  /*2780*/  HMMA.16816.F32 R20, R152.reuse, R40, RZ ;  /* 0x000000289814723c */ /* 0x040ff000000018ff */
[C---:B------:R-:W-:Y:S08]  /*2790*/  HMMA.16816.F32 R16, R152.reuse, R42, RZ ;  /* 0x0000002a9810723c */ /* 0x040ff000000018ff */
[C---:B------:R-:W-:Y:S08]  /*27a0*/  HMMA.16816.F32 R8, R152.reuse, R50, RZ ;  /* 0x000000329808723c */ /* 0x040ff000000018ff */
[C---:B------:R-:W-:Y:S08]  /*27b0*/  HMMA.16816.F32 R12, R152.reuse, R48, RZ ;  /* 0x00000030980c723c */ /* 0x040ff000000018ff */
[----:B------:R-:W-:Y:S08]  /*27c0*/  HMMA.16816.F32 R40, R152, R54, RZ ;  /* 0x000000369828723c */ /* 0x000ff000000018ff */
[C---:B------:R-:W-:Y:S01]  /*27d0*/  HMMA.16816.F32 R64, R156.reuse, R60, R28 ;  /* 0x0000003c9c40723c */ /* 0x040fe2000000181c */
[----:B------:R-:W1:Y:S07]  /*27e0*/  LDSM.16.M88.4 R28, [R3+0x13900] ;  /* 0x01390000031c783b */ /* 0x000e6e0000000200 */
[----:B------:R-:W-:Y:S01]  /*27f0*/  HMMA.16816.F32 R60, R156, R62, R24 ;  /* 0x0000003e9c3c723c */ /* 0x000fe20000001818 */
[----:B------:R-:W5:Y:S07]  /*2800*/  LDSM.16.M88.4 R24, [R3+0x14100] ;  /* 0x014100000318783b */ /* 0x000f6e0000000200 */
[----:B------:R-:W-:Y:S08]  /*2810*/  HMMA.16816.F32 R36, R152, R52, RZ ;  /* 0x000000349824723c */ /* 0x000ff000000018ff */
[C---:B------:R-:W-:Y:S08]  /*2820*/  HMMA.16816.F32 R68, R156.reuse, R46, R32 ;  /* 0x0000002e9c44723c */ /* 0x040ff00000001820 */
[C---:B------:R-:W-:Y:S01]  /*2830*/  HMMA.16816.F32 R56, R156.reuse, R84, R20 ;  /* 0x000000549c38723c */ /* 0x040fe20000001814 */
[----:B------:R-:W1:Y:S07]  /*2840*/  LDSM.16.M88.4 R20, [R3+0x14900] ;  /* 0x014900000314783b */ /* 0x000e6e0000000200 */
[C---:B------:R-:W-:Y:S01]  /*2850*/  HMMA.16816.F32 R52, R156.reuse, R86, R16 ;  /* 0x000000569c34723c */ /* 0x040fe20000001810 */
[----:B------:R-:W-:Y:S07]  /*2860*/  LDSM.16.M88.4 R84, [R5+0x12900] ;  /* 0x012900000554783b */ /* 0x000fee0000000200 */
[C---:B------:R-:W-:Y:S08]  /*2870*/  HMMA.16816.F32 R16, R156.reuse, R102, R8 ;  /* 0x000000669c10723c */ /* 0x040ff00000001808 */
[C---:B------:R-:W-:Y:S01]  /*2880*/  HMMA.16816.F32 R44, R156.reuse, R100, R12 ;  /* 0x000000649c2c723c */ /* 0x040fe2000000180c */
[----:B------:R-:W-:Y:S07]  /*2890*/  LDSM.16.M88.4 R100, [R5+0x14900] ;  /* 0x014900000564783b */ /* 0x000fee0000000200 */
[----:B------:R-:W-:Y:S01]  /*28a0*/  HMMA.16816.F32 R8, R156, R106, R40 ;  /* 0x0000006a9c08723c */ /* 0x000fe20000001828 */
[----:B------:R-:W1:Y:S07]  /*28b0*/  LDSM.16.M88.4 R40, [R5+0x12100] ;  /* 0x012100000528783b */ /* 0x000e6e0000000200 */
[C---:B--2---:R-:W-:Y:S08]  /*28c0*/  HMMA.16816.F32 R32, R184.reuse, R72, R76 ;  /* 0x00000048b820723c */ /* 0x044ff0000000184c */
[----:B------:R-:W-:Y:S01]  /*28d0*/  HMMA.16816.F32 R48, R184, R74, R92 ;  /* 0x0000004ab830723c */ /* 0x000fe2000000185c */
[----:B------:R-:W-:Y:S07]  /*28e0*/  LDSM.16.M88.4 R92, [R5+0x13900] ;  /* 0x01390000055c783b */ /* 0x000fee0000000200 */
[----:B------:R-:W-:Y:S01]  /*28f0*/  HMMA.16816.F32 R12, R156, R104, R36 ;  /* 0x000000689c0c723c */ /* 0x000fe20000001824 */
[----:B------:R-:W-:Y:S07]  /*2900*/  LDSM.16.M88.4 R104, [R237+0x15100] ;  /* 0x01510000ed68783b */ /* 0x000fee0000000200 */
[C---:B---3--:R-:W-:Y:S01]  /*2910*/  HMMA.16816.F32 R76, R184.reuse, R80, R96 ;  /* 0x00000050b84c723c */ /* 0x048fe20000001860 */
[----:B------:R-:W-:Y:S07]  /*2920*/  LDSM.16.M88.4 R96, [R5+0x14100] ;  /* 0x014100000560783b */ /* 0x000fee0000000200 */
[C---:B------:R-:W-:Y:S01]  /*2930*/  HMMA.16816.F32 R72, R184.reuse, R82, R68 ;  /* 0x00000052b848723c */ /* 0x040fe20000001844 */
[----:B------:R-:W2:Y:S07]  /*2940*/  LDSM.16.M88.4 R80, [R5+0x13100] ;  /* 0x013100000550783b */ /* 0x000eae0000000200 */
[C---:B----4-:R-:W-:Y:S08]  /*2950*/  HMMA.16816.F32 R68, R184.reuse, R88, R64 ;  /* 0x00000058b844723c */ /* 0x050ff00000001840 */
[C---:B------:R-:W-:Y:S01]  /*2960*/  HMMA.16816.F32 R64, R184.reuse, R90, R60 ;  /* 0x0000005ab840723c */ /* 0x040fe2000000183c */
[----:B------:R-:W-:Y:S07]  /*2970*/  LDSM.16.M88.4 R88, [R237+0x16100] ;  /* 0x01610000ed58783b */ /* 0x000fee0000000200 */
[C---:B-1----:R-:W-:Y:S08]  /*2980*/  HMMA.16816.F32 R60, R184.reuse, R28, R56 ;  /* 0x0000001cb83c723c */ /* 0x042ff00000001838 */
[C---:B------:R-:W-:Y:S08]  /*2990*/  HMMA.16816.F32 R56, R184.reuse, R30, R52 ;  /* 0x0000001eb838723c */ /* 0x040ff00000001834 */
[C---:B-----5:R-:W-:Y:S08]  /*29a0*/  HMMA.16816.F32 R52, R184.reuse, R24, R44 ;  /* 0x00000018b834723c */ /* 0x060ff0000000182c */
[C---:B------:R-:W-:Y:S01]  /*29b0*/  HMMA.16816.F32 R44, R184.reuse, R26, R16 ;  /* 0x0000001ab82c723c */ /* 0x040fe20000001810 */
[----:B------:R-:W1:Y:S07]  /*29c0*/  LDSM.16.M88.4 R24, [R237+0x15900] ;  /* 0x01590000ed18783b */ /* 0x000e6e0000000200 */
[C---:B------:R-:W-:Y:S08]  /*29d0*/  HMMA.16816.F32 R36, R184.reuse, R20, R12 ;  /* 0x00000014b824723c */ /* 0x040ff0000000180c */
[----:B------:R-:W-:Y:S08]  /*29e0*/  HMMA.16816.F32 R28, R184, R22, R8 ;  /* 0x00000016b81c723c */ /* 0x000ff00000001808 */
[C---:B------:R-:W-:Y:S08]  /*29f0*/  HMMA.16816.F32 R16, R188.reuse, R42, R48 ;  /* 0x0000002abc10723c */ /* 0x040ff00000001830 */
[C---:B------:R-:W-:Y:S08]  /*2a00*/  HMMA.16816.F32 R12, R188.reuse, R84, R76 ;  /* 0x00000054bc0c723c */ /* 0x040ff0000000184c */
[C---:B------:R-:W-:Y:S08]  /*2a10*/  HMMA.16816.F32 R8, R188.reuse, R86, R72 ;  /* 0x00000056bc08723c */ /* 0x040ff00000001848 */
[C---:B------:R-:W-:Y:S01]  /*2a20*/  HMMA.16816.F32 R20, R188.reuse, R40, R32 ;  /* 0x00000028bc14723c */ /* 0x040fe20000001820 */
[----:B------:R-:W-:Y:S07]  /*2a30*/  LDSM.16.M88.4 R32, [R237+0x17900] ;  /* 0x01790000ed20783b */ /* 0x000fee0000000200 */
[C---:B--2---:R-:W-:Y:S08]  /*2a40*/  HMMA.16816.F32 R76, R188.reuse, R80, R68 ;  /* 0x00000050bc4c723c */ /* 0x044ff00000001844 */
[C---:B------:R-:W-:Y:S08]  /*2a50*/  HMMA.16816.F32 R84, R188.reuse, R82, R64 ;  /* 0x00000052bc54723c */ /* 0x040ff00000001840 */
[C---:B------:R-:W-:Y:S01]  /*2a60*/  HMMA.16816.F32 R68, R188.reuse, R96, R52 ;  /* 0x00000060bc44723c */ /* 0x040fe20000001834 */
[----:B------:R-:W2:Y:S07]  /*2a70*/  LDSM.16.M88.4 R52, [R237+0x16900] ;  /* 0x01690000ed34783b */ /* 0x000eae0000000200 */
[C---:B------:R-:W-:Y:S01]  /*2a80*/  HMMA.16816.F32 R64, R188.reuse, R98, R44 ;  /* 0x00000062bc40723c */ /* 0x040fe2000000182c */
[----:B------:R-:W3:Y:S04]  /*2a90*/  LDSM.16.M88.4 R44, [R237+0x17100] ;  /* 0x01710000ed2c783b */ /* 0x000ee80000000200 */
[----:B------:R-:W-:Y:S03]  /*2aa0*/  LDSM.16.M88.4 R96, [R3+0x15100] ;  /* 0x015100000360783b */ /* 0x000fe60000000200 */
[C---:B------:R-:W-:Y:S08]  /*2ab0*/  HMMA.16816.F32 R80, R188.reuse, R92, R60 ;  /* 0x0000005cbc50723c */ /* 0x040ff0000000183c */
[C---:B------:R-:W-:Y:S01]  /*2ac0*/  HMMA.16816.F32 R72, R188.reuse, R94, R56 ;  /* 0x0000005ebc48723c */ /* 0x040fe20000001838 */
[----:B------:R-:W-:Y:S07]  /*2ad0*/  LDSM.16.M88.4 R92, [R4+0x17900] ;  /* 0x01790000045c783b */ /* 0x000fee0000000200 */
[C---:B------:R-:W-:Y:S08]  /*2ae0*/  HMMA.16816.F32 R60, R188.reuse, R100, R36 ;  /* 0x00000064bc3c723c */ /* 0x040ff00000001824 */
[----:B------:R-:W-:Y:S01]  /*2af0*/  HMMA.16816.F32 R56, R188, R102, R28 ;  /* 0x00000066bc38723c */ /* 0x000fe2000000181c */
[----:B------:R-:W4:Y:S04]  /*2b00*/  LDSM.16.M88.4 R28, [R4+0x15100] ;  /* 0x01510000041c783b */ /* 0x000f280000000200 */
[----:B------:R-:W-:Y:S03]  /*2b10*/  LDSM.16.M88.4 R100, [R5+0x17100] ;  /* 0x017100000564783b */ /* 0x000fe60000000200 */
[C---:B------:R-:W-:Y:S08]  /*2b20*/  HMMA.16816.F32 R40, R192.reuse, R106, R16 ;  /* 0x0000006ac028723c */ /* 0x040ff00000001810 */
[C---:B-1----:R-:W-:Y:S08]  /*2b30*/  HMMA.16816.F32 R36, R192.reuse, R24, R12 ;  /* 0x00000018c024723c */ /* 0x042ff0000000180c */
[C---:B------:R-:W-:Y:S01]  /*2b40*/  HMMA.16816.F32 R16, R192.reuse, R26, R8 ;  /* 0x0000001ac010723c */ /* 0x040fe20000001808 */
[----:B------:R-:W1:Y:S07]  /*2b50*/  LDSM.16.M88.4 R24, [R4+0x15900] ;  /* 0x015900000418783b */ /* 0x000e6e0000000200 */
[C---:B------:R-:W-:Y:S01]  /*2b60*/  HMMA.16816.F32 R48, R192.reuse, R104, R20 ;  /* 0x00000068c030723c */ /* 0x040fe20000001814 */
[----:B------:R-:W5:Y:S04]  /*2b70*/  LDSM.16.M88.4 R20, [R4+0x16100] ;  /* 0x016100000414783b */ /* 0x000f680000000200 */
[----:B------:R-:W-:Y:S03]  /*2b80*/  LDSM.16.M88.4 R104, [R3+0x17900] ;  /* 0x017900000368783b */ /* 0x000fe60000000200 */
[C---:B------:R-:W-:Y:S08]  /*2b90*/  HMMA.16816.F32 R12, R192.reuse, R88, R76 ;  /* 0x00000058c00c723c */ /* 0x040ff0000000184c */
[C---:B------:R-:W-:Y:S01]  /*2ba0*/  HMMA.16816.F32 R8, R192.reuse, R90, R84 ;  /* 0x0000005ac008723c */ /* 0x040fe20000001854 */
[----:B------:R-:W1:Y:S04]  /*2bb0*/  LDSM.16.M88.4 R88, [R4+0x16900] ;  /* 0x016900000458783b */ /* 0x000e680000000200 */
[----:B------:R-:W1:Y:S03]  /*2bc0*/  LDSM.16.M88.4 R84, [R4+0x17100] ;  /* 0x017100000454783b */ /* 0x000e660000000200 */
[C---:B--2---:R-:W-:Y:S08]  /*2bd0*/  HMMA.16816.F32 R80, R192.reuse, R52, R80 ;  /* 0x00000034c050723c */ /* 0x044ff00000001850 */
[C---:B------:R-:W-:Y:S08]  /*2be0*/  HMMA.16816.F32 R76, R192.reuse, R54, R72 ;  /* 0x00000036c04c723c */ /* 0x040ff00000001848 */
[C---:B---3--:R-:W-:Y:S08]  /*2bf0*/  HMMA.16816.F32 R64, R192.reuse, R46, R64 ;  /* 0x0000002ec040723c */ /* 0x048ff00000001840 */
[C---:B------:R-:W-:Y:S08]  /*2c00*/  HMMA.16816.F32 R52, R192.reuse, R32, R60 ;  /* 0x00000020c034723c */ /* 0x040ff0000000183c */
[C---:B------:R-:W-:Y:S08]  /*2c10*/  HMMA.16816.F32 R72, R192.reuse, R44, R68 ;  /* 0x0000002cc048723c */ /* 0x040ff00000001844 */
[----:B------:R-:W-:Y:S01]  /*2c20*/  HMMA.16816.F32 R68, R192, R34, R56 ;  /* 0x00000022c044723c */ /* 0x000fe20000001838 */
[----:B------:R-:W-:Y:S07]  /*2c30*/  LDSM.16.M88.4 R32, [R3+0x17100] ;  /* 0x017100000320783b */ /* 0x000fee0000000200 */
[C---:B----4-:R-:W-:Y:S08]  /*2c40*/  HMMA.16816.F32 R60, R196.reuse, R28, R48 ;  /* 0x0000001cc43c723c */ /* 0x050ff00000001830 */
[C---:B------:R-:W-:Y:S01]  /*2c50*/  HMMA.16816.F32 R56, R196.reuse, R30, R40 ;  /* 0x0000001ec438723c */ /* 0x040fe20000001828 */
[----:B------:R-:W2:Y:S07]  /*2c60*/  LDSM.16.M88.4 R28, [R3+0x16100] ;  /* 0x01610000031c783b */ /* 0x000eae0000000200 */
[C---:B-1----:R-:W-:Y:S08]  /*2c70*/  HMMA.16816.F32 R48, R196.reuse, R24, R36 ;  /* 0x00000018c430723c */ /* 0x042ff00000001824 */
[C---:B------:R-:W-:Y:S01]  /*2c80*/  HMMA.16816.F32 R44, R196.reuse, R26, R16 ;  /* 0x0000001ac42c723c */ /* 0x040fe20000001810 */
[----:B------:R-:W1:Y:S07]  /*2c90*/  LDSM.16.M88.4 R24, [R3+0x16900] ;  /* 0x016900000318783b */ /* 0x000e6e0000000200 */
[C---:B-----5:R-:W-:Y:S08]  /*2ca0*/  HMMA.16816.F32 R36, R196.reuse, R20, R12 ;  /* 0x00000014c424723c */ /* 0x060ff0000000180c */
[C---:B------:R-:W-:Y:S08]  /*2cb0*/  HMMA.16816.F32 R20, R196.reuse, R22, R8 ;  /* 0x00000016c414723c */ /* 0x040ff00000001808 */
[C---:B------:R-:W-:Y:S01]  /*2cc0*/  HMMA.16816.F32 R16, R196.reuse, R88, R80 ;  /* 0x00000058c410723c */ /* 0x040fe20000001850 */
[----:B------:R-:W3:Y:S07]  /*2cd0*/  LDSM.16.M88.4 R80, [R5+0x15900] ;  /* 0x015900000550783b */ /* 0x000eee0000000200 */
[C---:B------:R-:W-:Y:S08]  /*2ce0*/  HMMA.16816.F32 R40, R196.reuse, R86, R64 ;  /* 0x00000056c428723c */ /* 0x040ff00000001840 */
[C---:B------:R-:W-:Y:S08]  /*2cf0*/  HMMA.16816.F32 R52, R196.reuse, R92, R52 ;  /* 0x0000005cc434723c */ /* 0x040ff00000001834 */
[C---:B------:R-:W-:Y:S01]  /*2d00*/  HMMA.16816.F32 R12, R196.reuse, R90, R76 ;  /* 0x0000005ac40c723c */ /* 0x040fe2000000184c */
[----:B------:R-:W4:Y:S07]  /*2d10*/  LDSM.16.M88.4 R88, [R5+0x16100] ;  /* 0x016100000558783b */ /* 0x000f2e0000000200 */
[----:B------:R-:W-:Y:S08]  /*2d20*/  HMMA.16816.F32 R8, R196, R84, R72 ;  /* 0x00000054c408723c */ /* 0x000ff00000001848 */
[C---:B------:R-:W-:Y:S08]  /*2d30*/  HMMA.16816.F32 R64, R200.reuse, R96, R60 ;  /* 0x00000060c840723c */ /* 0x040ff0000000183c */
[C---:B------:R-:W-:Y:S08]  /*2d40*/  HMMA.16816.F32 R72, R200.reuse, R108, R48 ;  /* 0x0000006cc848723c */ /* 0x040ff00000001830 */
[C---:B------:R-:W-:Y:S01]  /*2d50*/  HMMA.16816.F32 R60, R200.reuse, R110, R44 ;  /* 0x0000006ec83c723c */ /* 0x040fe2000000182c */
[----:B------:R-:W5:Y:S07]  /*2d60*/  LDSM.16.M88.4 R108, [R5+0x17900] ;  /* 0x01790000056c783b */ /* 0x000f6e0000000200 */
[----:B------:R-:W-:Y:S01]  /*2d70*/  HMMA.16816.F32 R76, R200, R98, R56 ;  /* 0x00000062c84c723c */ /* 0x000fe20000001838 */
[----:B------:R-:W3:Y:S07]  /*2d80*/  LDSM.16.M88.4 R96, [R5+0x16900] ;  /* 0x016900000560783b */ /* 0x000eee0000000200 */
[----:B------:R-:W-:Y:S01]  /*2d90*/  HMMA.16816.F32 R68, R196, R94, R68 ;  /* 0x0000005ec444723c */ /* 0x000fe20000001844 */
[----:B------:R-:W-:Y:S07]  /*2da0*/  LDSM.16.M88.4 R92, [R237+0x18900] ;  /* 0x01890000ed5c783b */ /* 0x000fee0000000200 */
[C---:B--2---:R-:W-:Y:S08]  /*2db0*/  HMMA.16816.F32 R56, R200.reuse, R28, R36 ;  /* 0x0000001cc838723c */ /* 0x044ff00000001824 */
[C---:B------:R-:W-:Y:S01]  /*2dc0*/  HMMA.16816.F32 R48, R200.reuse, R30, R20 ;  /* 0x0000001ec830723c */ /* 0x040fe20000001814 */
[----:B------:R-:W2:Y:S07]  /*2dd0*/  LDSM.16.M88.4 R28, [R237+0x18100] ;  /* 0x01810000ed1c783b */ /* 0x000eae0000000200 */
[C---:B-1----:R-:W-:Y:S08]  /*2de0*/  HMMA.16816.F32 R44, R200.reuse, R24, R16 ;  /* 0x00000018c82c723c */ /* 0x042ff00000001810 */
[C---:B------:R-:W-:Y:S08]  /*2df0*/  HMMA.16816.F32 R20, R200.reuse, R34, R40 ;  /* 0x00000022c814723c */ /* 0x040ff00000001828 */
[C---:B------:R-:W-:Y:S01]  /*2e00*/  HMMA.16816.F32 R16, R200.reuse, R104, R52 ;  /* 0x00000068c810723c */ /* 0x040fe20000001834 */
[----:B------:R-:W1:Y:S07]  /*2e10*/  LDSM.16.M88.4 R52, [R237+0x19100] ;  /* 0x01910000ed34783b */ /* 0x000e6e0000000200 */
[C---:B------:R-:W-:Y:S08]  /*2e20*/  HMMA.16816.F32 R36, R200.reuse, R26, R12 ;  /* 0x0000001ac824723c */ /* 0x040ff0000000180c */
[C---:B------:R-:W-:Y:S08]  /*2e30*/  HMMA.16816.F32 R24, R200.reuse, R32, R8 ;  /* 0x00000020c818723c */ /* 0x040ff00000001808 */
[----:B------:R-:W-:Y:S08]  /*2e40*/  HMMA.16816.F32 R12, R200, R106, R68 ;  /* 0x0000006ac80c723c */ /* 0x000ff00000001844 */
[C---:B------:R-:W-:Y:S08]  /*2e50*/  HMMA.16816.F32 R8, R204.reuse, R112, R64 ;  /* 0x00000070cc08723c */ /* 0x040ff00000001840 */
[C---:B------:R-:W-:Y:S08]  /*2e60*/  HMMA.16816.F32 R32, R204.reuse, R114, R76 ;  /* 0x00000072cc20723c */ /* 0x040ff0000000184c */
[C---:B---3--:R-:W-:Y:S08]  /*2e70*/  HMMA.16816.F32 R64, R204.reuse, R80, R72 ;  /* 0x00000050cc40723c */ /* 0x048ff00000001848 */
[C---:B------:R-:W-:Y:S08]  /*2e80*/  HMMA.16816.F32 R84, R204.reuse, R82, R60 ;  /* 0x00000052cc54723c */ /* 0x040ff0000000183c */
[C---:B----4-:R-:W-:Y:S08]  /*2e90*/  HMMA.16816.F32 R80, R204.reuse, R88, R56 ;  /* 0x00000058cc50723c */ /* 0x050ff00000001838 */
[C---:B------:R-:W-:Y:S01]  /*2ea0*/  HMMA.16816.F32 R76, R204.reuse, R90, R48 ;  /* 0x0000005acc4c723c */ /* 0x040fe20000001830 */
[----:B------:R-:W-:Y:S07]  /*2eb0*/  LDSM.16.M88.4 R88, [R4+0x19100] ;  /* 0x019100000458783b */ /* 0x000fee0000000200 */
[C---:B------:R-:W-:Y:S01]  /*2ec0*/  HMMA.16816.F32 R56, R204.reuse, R102, R20 ;  /* 0x00000066cc38723c */ /* 0x040fe20000001814 */
[----:B------:R-:W3:Y:S07]  /*2ed0*/  LDSM.16.M88.4 R20, [R237+0x1a900] ;  /* 0x01a90000ed14783b */ /* 0x000eee0000000200 */
[C---:B-----5:R-:W-:Y:S01]  /*2ee0*/  HMMA.16816.F32 R48, R204.reuse, R108, R16 ;  /* 0x0000006ccc30723c */ /* 0x060fe20000001810 */
[----:B------:R-:W4:Y:S07]  /*2ef0*/  LDSM.16.M88.4 R16, [R4+0x18100] ;  /* 0x018100000410783b */ /* 0x000f2e0000000200 */
[C---:B------:R-:W-:Y:S01]  /*2f00*/  HMMA.16816.F32 R72, R204.reuse, R96, R44 ;  /* 0x00000060cc48723c */ /* 0x040fe2000000182c */
[----:B------:R-:W5:Y:S07]  /*2f10*/  LDSM.16.M88.4 R44, [R237+0x19900] ;  /* 0x01990000ed2c783b */ /* 0x000f6e0000000200 */
[C---:B------:R-:W-:Y:S01]  /*2f20*/  HMMA.16816.F32 R60, R204.reuse, R100, R24 ;  /* 0x00000064cc3c723c */ /* 0x040fe20000001818 */
[----:B------:R-:W1:Y:S04]  /*2f30*/  LDSM.16.M88.4 R24, [R237+0x1a100] ;  /* 0x01a10000ed18783b */ /* 0x000e680000000200 */
[----:B------:R-:W-:Y:S03]  /*2f40*/  LDSM.16.M88.4 R100, [R4+0x1a100] ;  /* 0x01a100000464783b */ /* 0x000fe60000000200 */
[----:B------:R-:W-:Y:S08]  /*2f50*/  HMMA.16816.F32 R40, R204, R110, R12 ;  /* 0x0000006ecc28723c */ /* 0x000ff0000000180c */
[----:B--2---:R-:W-:Y:S08]  /*2f60*/  HMMA.16816.F32 R12, R208, R28, R8 ;  /* 0x0000001cd00c723c */ /* 0x004ff00000001808 */
[----:B------:R-:W-:Y:S08]  /*2f70*/  HMMA.16816.F32 R68, R204, R98, R36 ;  /* 0x00000062cc44723c */ /* 0x000ff00000001824 */
[C---:B------:R-:W-:Y:S01]  /*2f80*/  HMMA.16816.F32 R8, R208.reuse, R30, R32 ;  /* 0x0000001ed008723c */ /* 0x040fe20000001820 */
[----:B------:R-:W2:Y:S07]  /*2f90*/  LDSM.16.M88.4 R32, [R4+0x18900] ;  /* 0x018900000420783b */ /* 0x000eae0000000200 */
[C---:B------:R-:W-:Y:S01]  /*2fa0*/  HMMA.16816.F32 R36, R208.reuse, R94, R84 ;  /* 0x0000005ed024723c */ /* 0x040fe20000001854 */
[----:B------:R-:W2:Y:S07]  /*2fb0*/  LDSM.16.M88.4 R84, [R4+0x19900] ;  /* 0x019900000454783b */ /* 0x000eae0000000200 */
[C---:B------:R-:W-:Y:S08]  /*2fc0*/  HMMA.16816.F32 R28, R208.reuse, R92, R64 ;  /* 0x0000005cd01c723c */ /* 0x040ff00000001840 */
[C---:B-1----:R-:W-:Y:S08]  /*2fd0*/  HMMA.16816.F32 R64, R208.reuse, R52, R80 ;  /* 0x00000034d040723c */ /* 0x042ff00000001850 */
[C---:B------:R-:W-:Y:S08]  /*2fe0*/  HMMA.16816.F32 R76, R208.reuse, R54, R76 ;  /* 0x00000036d04c723c */ /* 0x040ff0000000184c */
[----:B---3--:R-:W-:Y:S08]  /*2ff0*/  HMMA.16816.F32 R52, R208, R22, R40 ;  /* 0x00000016d034723c */ /* 0x008ff00000001828 */
[----:B----4-:R-:W-:Y:S01]  /*3000*/  HMMA.16816.F32 R40, R216, R16, R12 ;  /* 0x00000010d828723c */ /* 0x010fe2000000180c */
[----:B------:R1:W3:Y:S07]  /*3010*/  LDSM.16.M88.4 R12, [R4+0x1a900] ;  /* 0x01a90000040c783b */ /* 0x0002ee0000000200 */
[C---:B-----5:R-:W-:Y:S08]  /*3020*/  HMMA.16816.F32 R72, R208.reuse, R44, R72 ;  /* 0x0000002cd048723c */ /* 0x060ff00000001848 */
[----:B------:R-:W-:Y:S08]  /*3030*/  HMMA.16816.F32 R68, R208, R46, R68 ;  /* 0x0000002ed044723c */ /* 0x000ff00000001844 */
[----:B------:R-:W-:Y:S01]  /*3040*/  HMMA.16816.F32 R16, R216, R18, R8 ;  /* 0x00000012d810723c */ /* 0x000fe20000001808 */
[----:B------:R-:W4:Y:S01]  /*3050*/  LDSM.16.M88.4 R8, [R3+0x18100] ;  /* 0x018100000308783b */ /* 0x000f220000000200 */
[----:B-1----:R-:W-:-:S04]  /*3060*/  LEA.HI R4, R118, R121, RZ, 0x2 ;  /* 0x0000007976047211 */ /* 0x002fc800078f10ff */
[----:B------:R-:W-:Y:S02]  /*3070*/  LOP3.LUT R4, R4, 0xfffffffc, RZ, 0xc0, !PT ;  /* 0xfffffffc04047812 */ /* 0x000fe400078ec0ff */
[----:B------:R-:W-:Y:S03]  /*3080*/  HMMA.16816.F32 R80, R208, R24, R60 ;  /* 0x00000018d050723c */ /* 0x000fe6000000183c */
[----:B------:R-:W-:-:S05]  /*3090*/  IMAD.IADD R4, R121, 0x1, -R4 ;  /* 0x0000000179047824 */ /* 0x000fca00078e0a04 */
[C---:B------:R-:W-:Y:S01]  /*30a0*/  HMMA.16816.F32 R96, R208.reuse, R26, R56 ;  /* 0x0000001ad060723c */ /* 0x040fe20000001838 */
[----:B------:R-:W1:Y:S04]  /*30b0*/  LDSM.16.M88.4 R24, [R3+0x18900] ;  /* 0x018900000318783b */ /* 0x000e680000000200 */
[----:B------:R-:W-:Y:S03]  /*30c0*/  LDSM.16.M88.4 R56, [R3+0x19900] ;  /* 0x019900000338783b */ /* 0x000fe60000000200 */
[----:B------:R-:W-:Y:S08]  /*30d0*/  HMMA.16816.F32 R92, R208, R20, R48 ;  /* 0x00000014d05c723c */ /* 0x000ff00000001830 */
[C---:B--2---:R-:W-:Y:S08]  /*30e0*/  HMMA.16816.F32 R20, R216.reuse, R32, R28 ;  /* 0x00000020d814723c */ /* 0x044ff0000000181c */
[C---:B------:R-:W-:Y:S01]  /*30f0*/  HMMA.16816.F32 R28, R216.reuse, R34, R36 ;  /* 0x00000022d81c723c */ /* 0x040fe20000001824 */
[----:B------:R-:W2:Y:S07]  /*3100*/  LDSM.16.M88.4 R36, [R3+0x19100] ;  /* 0x019100000324783b */ /* 0x000eae0000000200 */
[C---:B------:R-:W-:Y:S08]  /*3110*/  HMMA.16816.F32 R48, R216.reuse, R84, R72 ;  /* 0x00000054d830723c */ /* 0x040ff00000001848 */
[C---:B------:R-:W-:Y:S01]  /*3120*/  HMMA.16816.F32 R60, R216.reuse, R86, R68 ;  /* 0x00000056d83c723c */ /* 0x040fe20000001844 */
[----:B------:R-:W5:Y:S04]  /*3130*/  LDSM.16.M88.4 R68, [R3+0x1a100] ;  /* 0x01a100000344783b */ /* 0x000f680000000200 */
[----:B------:R-:W-:Y:S03]  /*3140*/  LDSM.16.M88.4 R84, [R5+0x18100] ;  /* 0x018100000554783b */ /* 0x000fe60000000200 */
[C---:B------:R-:W-:Y:S01]  /*3150*/  HMMA.16816.F32 R72, R216.reuse, R102, R96 ;  /* 0x00000066d848723c */ /* 0x040fe20000001860 */
[----:B------:R-:W1:Y:S07]  /*3160*/  LDSM.16.M88.4 R96, [R5+0x18900] ;  /* 0x018900000560783b */ /* 0x000e6e0000000200 */
[C---:B------:R-:W-:Y:S08]  /*3170*/  HMMA.16816.F32 R32, R216.reuse, R88, R64 ;  /* 0x00000058d820723c */ /* 0x040ff00000001840 */
[C---:B------:R-:W-:Y:S01]  /*3180*/  HMMA.16816.F32 R44, R216.reuse, R90, R76 ;  /* 0x0000005ad82c723c */ /* 0x040fe2000000184c */
[----:B------:R-:W-:Y:S07]  /*3190*/  LDSM.16.M88.4 R88, [R5+0x19100] ;  /* 0x019100000558783b */ /* 0x000fee0000000200 */
[C---:B---3--:R-:W-:Y:S08]  /*31a0*/  HMMA.16816.F32 R76, R216.reuse, R12, R92 ;  /* 0x0000000cd84c723c */ /* 0x048ff0000000185c */
[C---:B------:R-:W-:Y:S08]  /*31b0*/  HMMA.16816.F32 R52, R216.reuse, R14, R52 ;  /* 0x0000000ed834723c */ /* 0x040ff00000001834 */
[----:B------:R-:W-:Y:S01]  /*31c0*/  HMMA.16816.F32 R64, R216, R100, R80 ;  /* 0x00000064d840723c */ /* 0x000fe20000001850 */
[----:B------:R3:W5:Y:S07]  /*31d0*/  LDSM.16.M88.4 R80, [R3+0x1a900] ;  /* 0x01a900000350783b */ /* 0x00076e0000000200 */
[C---:B----4-:R-:W-:Y:S08]  /*31e0*/  HMMA.16816.F32 R40, R220.reuse, R8, R40 ;  /* 0x00000008dc28723c */ /* 0x050ff00000001828 */
[C---:B------:R-:W-:Y:S08]  /*31f0*/  HMMA.16816.F32 R12, R220.reuse, R10, R16 ;  /* 0x0000000adc0c723c */ /* 0x040ff00000001810 */
[----:B-1----:R-:W-:Y:S01]  /*3200*/  HMMA.16816.F32 R8, R220, R24, R20 ;  /* 0x00000018dc08723c */ /* 0x002fe20000001814 */
[----:B---3--:R-:W-:-:S05]  /*3210*/  LOP3.LUT R3, R117, 0xffffffe0, RZ, 0xc0, !PT ;  /* 0xffffffe075037812 */ /* 0x008fca00078ec0ff */
[----:B------:R-:W-:Y:S02]  /*3220*/  IMAD.IADD R3, R121, 0x1, -R3 ;  /* 0x0000000179037824 */ /* 0x000fe400078e0a03 */
[----:B------:R-:W-:Y:S01]  /*3230*/  HMMA.16816.F32 R16, R220, R26, R28 ;  /* 0x0000001adc10723c */ /* 0x000fe2000000181c */
[----:B------:R-:W1:Y:S02]  /*3240*/  LDSM.16.M88.4 R28, [R5+0x19900] ;  /* 0x01990000051c783b */ /* 0x000e640000000200 */
[----:B------:R-:W-:-:S04]  /*3250*/  SHF.R.S32.HI R6, RZ, 0x1f, R3 ;  /* 0x0000001fff067819 */ /* 0x000fc80000011403 */
[----:B------:R-:W-:Y:S01]  /*3260*/  LEA.HI R6, R6, R3, RZ, 0x2 ;  /* 0x0000000306067211 */ /* 0x000fe200078f10ff */
[C---:B--2---:R-:W-:Y:S08]  /*3270*/  HMMA.16816.F32 R20, R220.reuse, R36, R32 ;  /* 0x00000024dc14723c */ /* 0x044ff00000001820 */
[C---:B------:R-:W-:Y:S08]  /*3280*/  HMMA.16816.F32 R24, R220.reuse, R38, R44 ;  /* 0x00000026dc18723c */ /* 0x040ff0000000182c */
[C---:B------:R-:W-:Y:S08]  /*3290*/  HMMA.16816.F32 R32, R220.reuse, R56, R48 ;  /* 0x00000038dc20723c */ /* 0x040ff00000001830 */
[C---:B-----5:R-:W-:Y:S08]  /*32a0*/  HMMA.16816.F32 R44, R220.reuse, R68, R64 ;  /* 0x00000044dc2c723c */ /* 0x060ff00000001840 */
[----:B------:R-:W-:Y:S08]  /*32b0*/  HMMA.16816.F32 R48, R220, R70, R72 ;  /* 0x00000046dc30723c */ /* 0x000ff00000001848 */
[C---:B------:R-:W-:Y:S07]  /*32c0*/  HMMA.16816.F32 R68, R228.reuse, R96, R8 ;  /* 0x00000060e444723c */ /* 0x040fee0000001808 */
[----:B------:R-:W-:Y:S01]  /*32d0*/  LEA.HI R8, R4, R4, RZ, 0x1 ;  /* 0x0000000404087211 */ /* 0x000fe200078f08ff */
[----:B------:R-:W-:Y:S01]  /*32e0*/  HMMA.16816.F32 R72, R228, R86, R12 ;  /* 0x00000056e448723c */ /* 0x000fe2000000180c */
[----:B------:R-:W-:Y:S01]  /*32f0*/  IADD3 R9, R116, -R7, RZ ;  /* 0x8000000774097210 */ /* 0x000fe20007ffe0ff */
[----:B------:R-:W2:Y:S01]  /*3300*/  LDSM.16.M88.4 R12, [R5+0x1a900] ;  /* 0x01a90000050c783b */ /* 0x000ea20000000200 */
[----:B------:R-:W-:-:S02]  /*3310*/  LEA.HI.SX32 R7, R6, UR8, 0x1e ;  /* 0x0000000806077c11 */ /* 0x000fc4000f8ff2ff */
[----:B------:R-:W-:-:S03]  /*3320*/  LOP3.LUT R8, R8, 0x1ffffffe, RZ, 0xc0, !PT ;  /* 0x1ffffffe08087812 */ /* 0x000fc600078ec0ff */
[----:B------:R-:W-:Y:S01]  /*3330*/  IMAD R7, R9, 0x10, R7 ;  /* 0x0000001009077824 */ /* 0x000fe200078e0207 */
[----:B------:R-:W-:Y:S01]  /*3340*/  HMMA.16816.F32 R64, R228, R98, R16 ;  /* 0x00000062e440723c */ /* 0x000fe20000001810 */
[----:B------:R-:W-:Y:S01]  /*3350*/  IMAD.IADD R4, R4, 0x1, -R8 ;  /* 0x0000000104047824 */ /* 0x000fe200078e0a08 */
[----:B------:R3:W4:Y:S01]  /*3360*/  LDSM.16.M88.4 R16, [R5+0x1a100] ;  /* 0x01a100000510783b */ /* 0x0007220000000200 */
[----:B------:R-:W-:-:S04]  /*3370*/  DEPBAR.LE SB0, 0x2 ;  /* 0x000080800000791a */ /* 0x000fc80000000000 */
[----:B------:R-:W-:Y:S01]  /*3380*/  IMAD R119, R4, 0x8, R7 ;  /* 0x0000000804777824 */ /* 0x000fe200078e0207 */
[C---:B------:R-:W-:Y:S03]  /*3390*/  HMMA.16816.F32 R36, R220.reuse, R58, R60 ;  /* 0x0000003adc24723c */ /* 0x040fe6000000183c */
[----:B------:R-:W-:Y:S01]  /*33a0*/  IMAD.MOV.U32 R4, RZ, RZ, R119 ;  /* 0x000000ffff047224 */ /* 0x000fe200078e0077 */
[----:B------:R-:W-:Y:S04]  /*33b0*/  STL [R1+0x10], R119 ;  /* 0x0000107701007387 */ /* 0x000fe80000100800 */
[----:B------:R-:W-:Y:S08]  /*33c0*/  HMMA.16816.F32 R56, R220, R80, R76 ;  /* 0x00000050dc38723c */ /* 0x000ff0000000184c */
[----:B------:R-:W-:Y:S01]  /*33d0*/  HMMA.16816.F32 R76, R228, R84, R40 ;  /* 0x00000054e44c723c */ /* 0x000fe20000001828 */
[----:B---3--:R-:W-:-:S05]  /*33e0*/  @P5 IMAD.HI.U32 R5, R119, c[0x0][0x2c8], RZ ;  /* 0x0000b20077055a27 */ /* 0x008fca00078e00ff */
[----:B------:R-:W-:Y:S02]  /*33f0*/  @P0 SHF.R.U32.HI R4, RZ, c[0x0][0x2cc], R5 ;  /* 0x0000b300ff040a19 */ /* 0x000fe40000011605 */
[----:B------:R-:W-:Y:S03]  /*3400*/  HMMA.16816.F32 R60, R220, R82, R52 ;  /* 0x00000052dc3c723c */ /* 0x000fe60000001834 */
[----:B------:R-:W3:Y:S04]  /*3410*/  SHFL.IDX PT, R8, R4, RZ, 0x1c1f ;  /* 0x001c1fff04087589 */ /* 0x000ee800000e0000 */
[----:B------:R5:W3:Y:S01]  /*3420*/  SHFL.IDX PT, R7, R4, 0x1, 0x1c1f ;  /* 0x003c1f0004077f89 */ /* 0x000ae200000e0000 */
[C---:B------:R-:W-:Y:S08]  /*3430*/  HMMA.16816.F32 R52, R228.reuse, R88, R20 ;  /* 0x00000058e434723c */ /* 0x040ff00000001814 */
[C---:B-1----:R-:W-:Y:S08]  /*3440*/  HMMA.16816.F32 R20, R228.reuse, R28, R32 ;  /* 0x0000001ce414723c */ /* 0x042ff00000001820 */
[----:B--2---:R-:W-:Y:S01]  /*3450*/  HMMA.16816.F32 R32, R228, R12, R56 ;  /* 0x0000000ce420723c */ /* 0x004fe20000001838 */
[----:B-----5:R-:W-:-:S07]  /*3460*/  LOP3.LUT R4, R6, 0x7ffffffc, RZ, 0xc0, !PT ;  /* 0x7ffffffc06047812 */ /* 0x020fce00078ec0ff */
[----:B------:R-:W-:Y:S01]  /*3470*/  HMMA.16816.F32 R40, R228, R90, R24 ;  /* 0x0000005ae428723c */ /* 0x000fe20000001818 */
[----:B------:R-:W-:Y:S01]  /*3480*/  IMAD.IADD R4, R3, 0x1, -R4 ;  /* 0x0000000103047824 */ /* 0x000fe200078e0a04 */
[----:B------:R-:W-:-:S03]  /*3490*/  MOV R3, UR9 ;  /* 0x0000000900037c02 */ /* 0x000fc60008000f00 */
[----:B------:R-:W-:-:S03]  /*34a0*/  IMAD.SHL.U32 R9, R4, 0x2, RZ ;  /* 0x0000000204097824 */ /* 0x000fc600078e00ff */
[C---:B------:R-:W-:Y:S02]  /*34b0*/  HMMA.16816.F32 R28, R228.reuse, R30, R36 ;  /* 0x0000001ee41c723c */ /* 0x040fe40000001824 */
[C---:B------:R-:W-:Y:S01]  /*34c0*/  IADD3 R3, -R9.reuse, 0x1, R3 ;  /* 0x0000000109037810 */ /* 0x040fe20007ffe103 */
[----:B------:R-:W-:Y:S01]  /*34d0*/  STL [R1+0x38], R9 ;  /* 0x0000380901007387 */ /* 0x000fe20000100800 */
[----:B------:R-:W-:Y:S02]  /*34e0*/  IADD3 R5, -R9, UR9, RZ ;  /* 0x0000000909057c10 */ /* 0x000fe4000fffe1ff */
[----:B------:R-:W-:Y:S02]  /*34f0*/  IADD3 R3, R3, -UR16, RZ ;  /* 0x8000001003037c10 */ /* 0x000fe4000fffe0ff */
[----:B----4-:R-:W-:Y:S03]  /*3500*/  HMMA.16816.F32 R24, R228, R16, R44 ;  /* 0x00000010e418723c */ /* 0x010fe6000000182c */
[----:B---3--:R-:W-:-:S02]  /*3510*/  IMAD.IADD R4, R3, 0x1, R8 ;  /* 0x0000000103047824 */ /* 0x008fc400078e0208 */
[----:B------:R-:W-:-:S03]  /*3520*/  IMAD.IADD R3, R3, 0x1, R7 ;  /* 0x0000000103037824 */ /* 0x000fc600078e0207 */
[C---:B------:R-:W-:Y:S01]  /*3530*/  HMMA.16816.F32 R36, R228.reuse, R18, R48 ;  /* 0x00000012e424723c */ /* 0x040fe20000001830 */
[C---:B------:R-:W-:Y:S02]  /*3540*/  IMNMX R4, R5.reuse, R4, PT ;  /* 0x0000000405047217 */ /* 0x040fe40003800200 */
[----:B------:R-:W-:Y:S01]  /*3550*/  IMNMX R3, R5, R3, PT ;  /* 0x0000000305037217 */ /* 0x000fe20003800200 */
[----:B------:R-:W-:Y:S01]  /*3560*/  BAR.SYNC.DEFER_BLOCKING 0x0 ;  /* 0x0000000000007b1d */ /* 0x000fe20000010000 */
[C---:B------:R-:W-:Y:S02]  /*3570*/  ISETP.GT.AND P0, PT, R4.reuse, RZ, PT ;  /* 0x000000ff0400720c */ /* 0x040fe40003f04270 */
[----:B------:R-:W-:Y:S01]  /*3580*/  ISETP.GT.AND P6, PT, R4, 0x1, PT ;  /* 0x000000010400780c */ /* 0x000fe20003fc4270 */
[----:B------:R-:W-:Y:S01]  /*3590*/  HMMA.16816.F32 R16, R228, R14, R60 ;  /* 0x0000000ee410723c */ /* 0x000fe2000000183c */
[----:B------:R-:W-:Y:S02]  /*35a0*/  FSEL R7, R76, -INF , P0 ;  /* 0xff8000004c077808 */ /* 0x000fe40000000000 */
[----:B------:R-:W-:-:S02]  /*35b0*/  ISETP.GT.AND P0, PT, R3, 0x1, PT ;  /* 0x000000010300780c */ /* 0x000fc40003f04270 */
[----:B------:R-:W-:Y:S02]  /*35c0*/  ISETP.GT.AND P5, PT, R3, RZ, PT ;  /* 0x000000ff0300720c */ /* 0x000fe40003fa4270 */
[----:B------:R-:W-:Y:S02]  /*35d0*/  FSEL R8, R77, -INF , P6 ;  /* 0xff8000004d087808 */ /* 0x000fe40003000000 */
[----:B------:R-:W-:Y:S02]  /*35e0*/  FSEL R13, R79, -INF , P0 ;  /* 0xff8000004f0d7808 */ /* 0x000fe40000000000 */
[----:B------:R-:W-:Y:S02]  /*35f0*/  ISETP.GT.AND P6, PT, R4, 0x8, PT ;  /* 0x000000080400780c */ /* 0x000fe40003fc4270 */
[----:B------:R-:W-:Y:S02]  /*3600*/  ISETP.GT.AND P0, PT, R3, 0x8, PT ;  /* 0x000000080300780c */ /* 0x000fe40003f04270 */
[----:B------:R-:W-:-:S02]  /*3610*/  FSEL R12, R78, -INF , P5 ;  /* 0xff8000004e0c7808 */ /* 0x000fc40002800000 */
[----:B------:R-:W-:Y:S02]  /*3620*/  ISETP.GT.AND P5, PT, R4, 0x9, PT ;  /* 0x000000090400780c */ /* 0x000fe40003fa4270 */
[----:B------:R-:W-:Y:S02]  /*3630*/  FSEL R10, R72, -INF , P6 ;  /* 0xff800000480a7808 */ /* 0x000fe40003000000 */
[----:B------:R-:W-:Y:S02]  /*3640*/  FSEL R14, R74, -INF , P0 ;  /* 0xff8000004a0e7808 */ /* 0x000fe40000000000 */
[----:B------:R-:W-:Y:S02]  /*3650*/  FMNMX.FTZ R5, R7, R8, !PT ;  /* 0x0000000807057209 */ /* 0x000fe40007810000 */
[----:B------:R-:W-:Y:S02]  /*3660*/  ISETP.GT.AND P0, PT, R4, 0x11, PT ;  /* 0x000000110400780c */ /* 0x000fe40003f04270 */
[----:B------:R-:W-:-:S02]  /*3670*/  FSEL R11, R73, -INF , P5 ;  /* 0xff800000490b7808 */ /* 0x000fc40002800000 */
[----:B------:R-:W-:Y:S02]  /*3680*/  ISETP.GT.AND P6, PT, R4, 0x10, PT ;  /* 0x000000100400780c */ /* 0x000fe40003fc4270 */
[----:B------:R-:W-:Y:S02]  /*3690*/  FMNMX.FTZ R5, R10, R5, !PT ;  /* 0x000000050a057209 */ /* 0x000fe40007810000 */
[----:B------:R-:W-:Y:S02]  /*36a0*/  FSEL R45, R69, -INF , P0 ;  /* 0xff800000452d7808 */ /* 0x000fe40000000000 */
[C---:B------:R-:W-:Y:S02]  /*36b0*/  ISETP.GT.AND P5, PT, R3.reuse, 0x9, PT ;  /* 0x000000090300780c */ /* 0x040fe40003fa4270 */
[----:B------:R-:W-:Y:S02]  /*36c0*/  ISETP.GT.AND P0, PT, R3, 0x11, PT ;  /* 0x000000110300780c */ /* 0x000fe40003f04270 */
[----:B------:R-:W-:-:S02]  /*36d0*/  FSEL R44, R68, -INF , P6 ;  /* 0xff800000442c7808 */ /* 0x000fc40003000000 */
[----:B------:R-:W-:Y:S02]  /*36e0*/  FMNMX.FTZ R5, R11, R5, !PT ;  /* 0x000000050b057209 */ /* 0x000fe40007810000 */
[----:B------:R-:W-:Y:S02]  /*36f0*/  FSEL R15, R75, -INF , P5 ;  /* 0xff8000004b0f7808 */ /* 0x000fe40002800000 */
[----:B------:R-:W-:Y:S02]  /*3700*/  FSEL R76, R71, -INF , P0 ;  /* 0xff800000474c7808 */ /* 0x000fe40000000000 */
[C---:B------:R-:W-:Y:S02]  /*3710*/  ISETP.GT.AND P5, PT, R3.reuse, 0x10, PT ;  /* 0x000000100300780c */ /* 0x040fe40003fa4270 */
[----:B------:R-:W-:Y:S02]  /*3720*/  ISETP.GT.AND P0, PT, R3, 0x18, PT ;  /* 0x000000180300780c */ /* 0x000fe40003f04270 */
[----:B------:R-:W-:-:S02]  /*3730*/  ISETP.GT.AND P6, PT, R4, 0x18, PT ;  /* 0x000000180400780c */ /* 0x000fc40003fc4270 */
[----:B------:R-:W-:Y:S02]  /*3740*/  FMNMX.FTZ R5, R44, R5, !PT ;  /* 0x000000052c057209 */ /* 0x000fe40007810000 */
[----:B------:R-:W-:Y:S02]  /*3750*/  FSEL R48, R70, -INF , P5 ;  /* 0xff80000046307808 */ /* 0x000fe40002800000 */
[----:B------:R-:W-:Y:S02]  /*3760*/  FSEL R77, R66, -INF , P0 ;  /* 0xff800000424d7808 */ /* 0x000fe40000000000 */
        /* <DEDUP_REMOVED lines=9> */
[----:B------:R-:W-:Y:S02]  /*3800*/  ISETP.GT.AND P5, PT, R3, 0x19, PT ;  /* 0x000000190300780c */ /* 0x000fe40003fa4270 */
[----:B------:R-:W-:Y:S02]  /*3810*/  FSEL R127, R52, -INF , P6 ;  /* 0xff800000347f7808 */ /* 0x000fe40003000000 */
[----:B------:R-:W-:Y:S02]  /*3820*/  FMNMX.FTZ R5, R47, R5, !PT ;  /* 0x000000052f057209 */ /* 0x000fe40007810000 */
[----:B------:R-:W-:Y:S02]  /*3830*/  FSEL R134, R55, -INF , P0 ;  /* 0xff80000037867808 */ /* 0x000fe40000000000 */
[----:B------:R-:W-:Y:S02]  /*3840*/  FMNMX.FTZ R6, R12, R13, !PT ;  /* 0x0000000d0c067209 */ /* 0x000fe40007810000 */
[----:B------:R-:W-:-:S02]  /*3850*/  FSEL R78, R67, -INF , P5 ;  /* 0xff800000434e7808 */ /* 0x000fc40002800000 */
[C---:B------:R-:W-:Y:S02]  /*3860*/  ISETP.GT.AND P0, PT, R4.reuse, 0x29, PT ;  /* 0x000000290400780c */ /* 0x040fe40003f04270 */
[----:B------:R-:W-:Y:S02]  /*3870*/  ISETP.GT.AND P5, PT, R3, 0x20, PT ;  /* 0x000000200300780c */ /* 0x000fe40003fa4270 */
[----:B------:R-:W-:Y:S02]  /*3880*/  ISETP.GT.AND P6, PT, R4, 0x28, PT ;  /* 0x000000280400780c */ /* 0x000fe40003fc4270 */
[----:B------:R-:W-:Y:S02]  /*3890*/  FMNMX.FTZ R5, R127, R5, !PT ;  /* 0x000000057f057209 */ /* 0x000fe40007810000 */
[----:B------:R-:W-:Y:S02]  /*38a0*/  FMNMX.FTZ R6, R14, R6, !PT ;  /* 0x000000060e067209 */ /* 0x000fe40007810000 */
[----:B------:R-:W-:-:S02]  /*38b0*/  FSEL R125, R41, -INF , P0 ;  /* 0xff800000297d7808 */ /* 0x000fc40000000000 */
[----:B------:R-:W-:Y:S02]  /*38c0*/  FSEL R132, R54, -INF , P5 ;  /* 0xff80000036847808 */ /* 0x000fe40002800000 */
[C---:B------:R-:W-:Y:S02]  /*38d0*/  ISETP.GT.AND P0, PT, R3.reuse, 0x29, PT ;  /* 0x000000290300780c */ /* 0x040fe40003f04270 */
[----:B------:R-:W-:Y:S02]  /*38e0*/  FSEL R124, R40, -INF , P6 ;  /* 0xff800000287c7808 */ /* 0x000fe40003000000 */
[----:B------:R-:W-:Y:S02]  /*38f0*/  ISETP.GT.AND P5, PT, R3, 0x28, PT ;  /* 0x000000280300780c */ /* 0x000fe40003fa4270 */
[----:B------:R-:W-:Y:S02]  /*3900*/  FMNMX.FTZ R5, R126, R5, !PT ;  /* 0x000000057e057209 */ /* 0x000fe40007810000 */
[----:B------:R-:W-:-:S02]  /*3910*/  FMNMX.FTZ R6, R15, R6, !PT ;  /* 0x000000060f067209 */ /* 0x000fc40007810000 */
[----:B------:R-:W-:Y:S02]  /*3920*/  FSEL R135, R43, -INF , P0 ;  /* 0xff8000002b877808 */ /* 0x000fe40000000000 */
[----:B------:R-:W-:Y:S02]  /*3930*/  ISETP.GT.AND P6, PT, R4, 0x30, PT ;  /* 0x000000300400780c */ /* 0x000fe40003fc4270 */
[----:B------:R-:W-:Y:S02]  /*3940*/  FSEL R133, R42, -INF , P5 ;  /* 0xff8000002a857808 */ /* 0x000fe40002800000 */
[----:B------:R-:W-:Y:S01]  /*3950*/  ISETP.GT.AND P0, PT, R4, 0x31, PT ;  /* 0x000000310400780c */ /* 0x000fe20003f04270 */
[----:B------:R-:W-:Y:S01]  /*3960*/  LDSM.16.MT88.4 R40, [R143+0x3100] ;  /* 0x003100008f28783b */ /* 0x000fe20000004200 */
[----:B------:R-:W-:Y:S02]  /*3970*/  FMNMX.FTZ R5, R124, R5, !PT ;  /* 0x000000057c057209 */ /* 0x000fe40007810000 */
[----:B------:R-:W-:-:S02]  /*3980*/  ISETP.GT.AND P5, PT, R3, 0x30, PT ;  /* 0x000000300300780c */ /* 0x000fc40003fa4270 */
[----:B------:R-:W-:Y:S02]  /*3990*/  FMNMX.FTZ R6, R48, R6, !PT ;  /* 0x0000000630067209 */ /* 0x000fe40007810000 */
[----:B------:R-:W-:Y:S02]  /*39a0*/  FSEL R181, R20, -INF , P6 ;  /* 0xff80000014b57808 */ /* 0x000fe40003000000 */
[----:B------:R-:W-:Y:S02]  /*39b0*/  FSEL R180, R21, -INF , P0 ;  /* 0xff80000015b47808 */ /* 0x000fe40000000000 */
[----:B------:R-:W-:Y:S02]  /*39c0*/  FMNMX.FTZ R5, R125, R5, !PT ;  /* 0x000000057d057209 */ /* 0x000fe40007810000 */
[----:B------:R-:W-:Y:S02]  /*39d0*/  ISETP.GT.AND P0, PT, R3, 0x31, PT ;  /* 0x000000310300780c */ /* 0x000fe40003f04270 */
[----:B------:R-:W-:-:S02]  /*39e0*/  FSEL R183, R22, -INF , P5 ;  /* 0xff80000016b77808 */ /* 0x000fc40002800000 */
[----:B------:R-:W-:Y:S02]  /*39f0*/  FMNMX.FTZ R6, R76, R6, !PT ;  /* 0x000000064c067209 */ /* 0x000fe40007810000 */
[C---:B------:R-:W-:Y:S02]  /*3a00*/  ISETP.GT.AND P5, PT, R4.reuse, 0x38, PT ;  /* 0x000000380400780c */ /* 0x040fe40003fa4270 */
[----:B------:R-:W-:Y:S02]  /*3a10*/  FMNMX.FTZ R5, R181, R5, !PT ;  /* 0x00000005b5057209 */ /* 0x000fe40007810000 */
[----:B------:R-:W-:Y:S02]  /*3a20*/  FSEL R212, R23, -INF , P0 ;  /* 0xff80000017d47808 */ /* 0x000fe40000000000 */
[----:B------:R-:W-:Y:S01]  /*3a30*/  FMNMX.FTZ R6, R77, R6, !PT ;  /* 0x000000064d067209 */ /* 0x000fe20007810000 */
[----:B------:R-:W-:Y:S01]  /*3a40*/  LDSM.16.MT88.4 R20, [R0+0x100] ;  /* 0x000100000014783b */ /* 0x000fe20000004200 */
[----:B------:R-:W-:-:S02]  /*3a50*/  ISETP.GT.AND P0, PT, R4, 0x39, PT ;  /* 0x000000390400780c */ /* 0x000fc40003f04270 */
[----:B------:R-:W-:Y:S02]  /*3a60*/  FSEL R141, R28, -INF , P5 ;  /* 0xff8000001c8d7808 */ /* 0x000fe40002800000 */
[----:B------:R-:W-:Y:S02]  /*3a70*/  ISETP.GT.AND P5, PT, R3, 0x38, PT ;  /* 0x000000380300780c */ /* 0x000fe40003fa4270 */
[----:B------:R-:W-:Y:S02]  /*3a80*/  FMNMX.FTZ R5, R180, R5, !PT ;  /* 0x00000005b4057209 */ /* 0x000fe40007810000 */
[----:B------:R-:W-:Y:S02]  /*3a90*/  FMNMX.FTZ R6, R78, R6, !PT ;  /* 0x000000064e067209 */ /* 0x000fe40007810000 */
[----:B------:R-:W-:Y:S02]  /*3aa0*/  FSEL R142, R29, -INF , P0 ;  /* 0xff8000001d8e7808 */ /* 0x000fe40000000000 */
[----:B------:R-:W-:-:S02]  /*3ab0*/  ISETP.GT.AND P0, PT, R3, 0x39, PT ;  /* 0x000000390300780c */ /* 0x000fc40003f04270 */
        /* <DEDUP_REMOVED lines=16> */
[----:B------:R-:W-:Y:S02]  /*3bc0*/  FMNMX.FTZ R5, R235, R5, !PT ;  /* 0x00000005eb057209 */ /* 0x000fe40007810000 */
[----:B------:R-:W-:Y:S02]  /*3bd0*/  ISETP.GT.AND P5, PT, R4, 0x50, PT ;  /* 0x000000500400780c */ /* 0x000fe40003fa4270 */
[----:B------:R-:W-:Y:S02]  /*3be0*/  FMNMX.FTZ R6, R135, R6, !PT ;  /* 0x0000000687067209 */ /* 0x000fe40007810000 */
[----:B------:R-:W-:-:S02]  /*3bf0*/  FSEL R243, R37, -INF , P0 ;  /* 0xff80000025f37808 */ /* 0x000fc40000000000 */
[----:B------:R-:W-:Y:S02]  /*3c00*/  FMNMX.FTZ R5, R242, R5, !PT ;  /* 0x00000005f2057209 */ /* 0x000fe40007810000 */
[----:B------:R-:W-:Y:S02]  /*3c10*/  FSEL R252, R32, -INF , P5 ;  /* 0xff80000020fc7808 */ /* 0x000fe40002800000 */
[----:B------:R-:W-:Y:S02]  /*3c20*/  FMNMX.FTZ R6, R183, R6, !PT ;  /* 0x00000006b7067209 */ /* 0x000fe40007810000 */
[----:B------:R-:W-:Y:S02]  /*3c30*/  ISETP.GT.AND P5, PT, R3, 0x40, PT ;  /* 0x000000400300780c */ /* 0x000fe40003fa4270 */
[----:B------:R-:W-:Y:S02]  /*3c40*/  ISETP.GT.AND P0, PT, R4, 0x51, PT ;  /* 0x000000510400780c */ /* 0x000fe40003f04270 */
[----:B------:R-:W-:-:S02]  /*3c50*/  FMNMX.FTZ R5, R243, R5, !PT ;  /* 0x00000005f3057209 */ /* 0x000fc40007810000 */
[----:B------:R-:W-:Y:S02]  /*3c60*/  FMNMX.FTZ R6, R212, R6, !PT ;  /* 0x00000006d4067209 */ /* 0x000fe40007810000 */
[----:B------:R-:W-:Y:S02]  /*3c70*/  FSEL R238, R26, -INF , P5 ;  /* 0xff8000001aee7808 */ /* 0x000fe40002800000 */
[C---:B------:R-:W-:Y:S02]  /*3c80*/  ISETP.GT.AND P6, PT, R4.reuse, 0x58, PT ;  /* 0x000000580400780c */ /* 0x040fe40003fc4270 */
        /* <DEDUP_REMOVED lines=8> */
[----:B------:R-:W-:-:S02]  /*3d10*/  FSEL R234, R27, -INF , P0 ;  /* 0xff8000001bea7808 */ /* 0x000fc40000000000 */
[----:B------:R-:W-:Y:S01]  /*3d20*/  FSEL R215, R17, -INF , P5 ;  /* 0xff80000011d77808 */ /* 0x000fe20002800000 */
[----:B------:R-:W-:Y:S01]  /*3d30*/  LDSM.16.MT88.4 R24, [R2+0x6100] ;  /* 0x006100000218783b */ /* 0x000fe20000004200 */
[----:B------:R-:W-:Y:S02]  /*3d40*/  FMNMX.FTZ R140, R250, R140, !PT ;  /* 0x0000008cfa8c7209 */ /* 0x000fe40007810000 */
[C---:B------:R-:W-:Y:S02]  /*3d50*/  ISETP.GT.AND P0, PT, R3.reuse, 0x48, PT ;  /* 0x000000480300780c */ /* 0x040fe40003f04270 */
[----:B------:R-:W-:Y:S02]  /*3d60*/  FMNMX.FTZ R4, R238, R5, !PT ;  /* 0x00000005ee047209 */ /* 0x000fe40007810000 */
[----:B------:R-:W-:Y:S02]  /*3d70*/  ISETP.GT.AND P5, PT, R3, 0x49, PT ;  /* 0x000000490300780c */ /* 0x000fe40003fa4270 */
[----:B------:R-:W-:-:S02]  /*3d80*/  FMNMX.FTZ R140, R215, R140, !PT ;  /* 0x0000008cd78c7209 */ /* 0x000fc40007810000 */
[----:B------:R-:W-:Y:S02]  /*3d90*/  FSEL R245, R38, -INF , P0 ;  /* 0xff80000026f57808 */ /* 0x000fe40000000000 */
[----:B------:R-:W-:Y:S01]  /*3da0*/  FMNMX.FTZ R4, R234, R4, !PT ;  /* 0x00000004ea047209 */ /* 0x000fe20007810000 */
[----:B------:R-:W1:Y:S01]  /*3db0*/  SHFL.BFLY PT, R5, R140, 0x2, 0x1f ;  /* 0x0c401f008c057f89 */ /* 0x000e6200000e0000 */
[----:B------:R-:W-:Y:S02]  /*3dc0*/  FSEL R244, R39, -INF , P5 ;  /* 0xff80000027f47808 */ /* 0x000fe40002800000 */
[----:B------:R-:W-:Y:S01]  /*3dd0*/  ISETP.GT.AND P5, PT, R3, 0x50, PT ;  /* 0x000000500300780c */ /* 0x000fe20003fa4270 */
[----:B------:R-:W-:Y:S01]  /*3de0*/  LDSM.16.MT88.4 R36, [R0+0x3100] ;  /* 0x003100000024783b */ /* 0x000fe20000004200 */
[----:B------:R-:W-:Y:S02]  /*3df0*/  FMNMX.FTZ R4, R245, R4, !PT ;  /* 0x00000004f5047209 */ /* 0x000fe40007810000 */
[----:B------:R-:W-:-:S02]  /*3e00*/  ISETP.GT.AND P0, PT, R3, 0x51, PT ;  /* 0x000000510300780c */ /* 0x000fc40003f04270 */
[----:B------:R-:W-:Y:S02]  /*3e10*/  FSEL R173, R34, -INF , P5 ;  /* 0xff80000022ad7808 */ /* 0x000fe40002800000 */
[----:B------:R-:W-:Y:S02]  /*3e20*/  FMNMX.FTZ R4, R244, R4, !PT ;  /* 0x00000004f4047209 */ /* 0x000fe40007810000 */
        /* <DEDUP_REMOVED lines=23> */
[----:B--2---:R-:W-:-:S03]  /*3fa0*/  FFMA.FTZ R4, R8, c[0x0][0x2d0], -R9 ;  /* 0x0000b40008047a23 */ /* 0x004fc60000010809 */
[C---:B------:R-:W-:Y:S01]  /*3fb0*/  FSETP.NEU.FTZ.AND P0, PT, R3.reuse, -INF , PT ;  /* 0xff8000000300780b */ /* 0x040fe20003f1d000 */
[----:B------:R-:W-:Y:S02]  /*3fc0*/  FMUL.FTZ R8, R3, c[0x0][0x2d0] ;  /* 0x0000b40003087a20 */ /* 0x000fe40000410000 */
[----:B------:R1:W-:Y:S03]  /*3fd0*/  MUFU.EX2 R225, R4 ;  /* 0x0000000400e17308 */ /* 0x0003e60000000800 */
[----:B------:R-:W-:Y:S02]  /*3fe0*/  FSEL R8, R8, RZ, P0 ;  /* 0x000000ff08087208 */ /* 0x000fe40000000000 */
[----:B------:R-:W-:Y:S01]  /*3ff0*/  PLOP3.LUT P0, PT, PT, PT, UP0, 0x80, 0x0 ;  /* 0x000000000000781c */ /* 0x000fe20003f0f008 */
[--C-:B-1----:R-:W-:Y:S02]  /*4000*/  FFMA.FTZ R4, R10, c[0x0][0x2d0], -R9.reuse ;  /* 0x0000b4000a047a23 */ /* 0x102fe40000010809 */
[----:B------:R-:W-:-:S02]  /*4010*/  FFMA.FTZ R10, R44, c[0x0][0x2d0], -R9 ;  /* 0x0000b4002c0a7a23 */ /* 0x000fc40000010809 */
[----:B------:R1:W-:Y:S08]  /*4020*/  MUFU.EX2 R246, R4 ;  /* 0x0000000400f67308 */ /* 0x0003f00000000800 */
[----:B------:R2:W-:Y:S01]  /*4030*/  MUFU.EX2 R168, R10 ;  /* 0x0000000a00a87308 */ /* 0x0005e20000000800 */
[----:B-1----:R-:W-:-:S07]  /*4040*/  FFMA.FTZ R4, R11, c[0x0][0x2d0], -R9 ;  /* 0x0000b4000b047a23 */ /* 0x002fce0000010809 */
[----:B------:R1:W3:Y:S01]  /*4050*/  MUFU.EX2 R214, R4 ;  /* 0x0000000400d67308 */ /* 0x0002e20000000800 */
[----:B--2---:R-:W-:-:S07]  /*4060*/  FFMA.FTZ R10, R45, c[0x0][0x2d0], -R9 ;  /* 0x0000b4002d0a7a23 */ /* 0x004fce0000010809 */
[----:B------:R2:W-:Y:S01]  /*4070*/  MUFU.EX2 R172, R10 ;  /* 0x0000000a00ac7308 */ /* 0x0005e20000000800 */
[----:B-1----:R-:W-:Y:S01]  /*4080*/  FFMA.FTZ R4, R12, c[0x0][0x2d0], -R8 ;  /* 0x0000b4000c047a23 */ /* 0x002fe20000010808 */
[----:B---3--:R-:W-:-:S06]  /*4090*/  F2FP.PACK_AB R6, R214, R246 ;  /* 0x000000f6d606723e */ /* 0x008fcc00000000ff */
[----:B------:R1:W-:Y:S01]  /*40a0*/  MUFU.EX2 R247, R4 ;  /* 0x0000000400f77308 */ /* 0x0003e20000000800 */
[----:B--2---:R-:W-:-:S07]  /*40b0*/  FFMA.FTZ R10, R46, c[0x0][0x2d0], -R9 ;  /* 0x0000b4002e0a7a23 */ /* 0x004fce0000010809 */
        /* <DEDUP_REMOVED lines=10> */
[--C-:B-1----:R-:W-:Y:S02]  /*4160*/  FFMA.FTZ R4, R15, c[0x0][0x2d0], -R8.reuse ;  /* 0x0000b4000f047a23 */ /* 0x102fe40000010808 */
[----:B------:R-:W1:Y:S05]  /*4170*/  LDSM.16.MT88.4 R12, [R236+0x100] ;  /* 0x00010000ec0c783b */ /* 0x000e6a0000004200 */
[----:B------:R3:W4:Y:S01]  /*4180*/  MUFU.EX2 R11, R4 ;  /* 0x00000004000b7308 */ /* 0x0007220000000800 */
[----:B--2---:R-:W-:-:S07]  /*4190*/  FFMA.FTZ R10, R76, c[0x0][0x2d0], -R8 ;  /* 0x0000b4004c0a7a23 */ /* 0x004fce0000010808 */
[----:B------:R2:W5:Y:S01]  /*41a0*/  MUFU.EX2 R170, R10 ;  /* 0x0000000a00aa7308 */ /* 0x0005620000000800 */
[----:B---3--:R-:W-:Y:S02]  /*41b0*/  F2FP.PACK_AB R4, R225, R224 ;  /* 0x000000e0e104723e */ /* 0x008fe400000000ff */
[----:B----4-:R-:W-:Y:S01]  /*41c0*/  F2FP.PACK_AB R7, R11, R176 ;  /* 0x000000b00b07723e */ /* 0x010fe200000000ff */
[----:B--2---:R-:W-:-:S06]  /*41d0*/  FFMA.FTZ R10, R77, c[0x0][0x2d0], -R8 ;  /* 0x0000b4004d0a7a23 */ /* 0x004fcc0000010808 */
[C---:B------:R-:W-:Y:S01]  /*41e0*/  HMMA.16816.F32 R88, R4.reuse, R32, RZ ;  /* 0x000000200458723c */ /* 0x040fe200000018ff */
[----:B------:R2:W-:Y:S07]  /*41f0*/  MUFU.EX2 R226, R10 ;  /* 0x0000000a00e27308 */ /* 0x0005ee0000000800 */
[C---:B------:R-:W-:Y:S01]  /*4200*/  HMMA.16816.F32 R80, R4.reuse, R34, RZ ;  /* 0x000000220450723c */ /* 0x040fe200000018ff */
[----:B------:R-:W3:Y:S07]  /*4210*/  LDSM.16.MT88.4 R32, [R236+0x3100] ;  /* 0x00310000ec20783b */ /* 0x000eee0000004200 */
[----:B------:R-:W-:Y:S01]  /*4220*/  HMMA.16816.F32 R112, R4, R16, RZ ;  /* 0x000000100470723c */ /* 0x000fe200000018ff */
[----:B--2---:R-:W-:-:S04]  /*4230*/  FFMA.FTZ R10, R78, c[0x0][0x2d0], -R8 ;  /* 0x0000b4004e0a7a23 */ /* 0x004fc80000010808 */
[----:B------:R2:W4:Y:S03]  /*4240*/  MUFU.EX2 R177, R10 ;  /* 0x0000000a00b17308 */ /* 0x0005260000000800 */
[C---:B------:R-:W-:Y:S01]  /*4250*/  HMMA.16816.F32 R108, R4.reuse, R18, RZ ;  /* 0x00000012046c723c */ /* 0x040fe200000018ff */
[----:B------:R-:W-:Y:S07]  /*4260*/  LDSM.16.MT88.4 R16, [R236+0x6100] ;  /* 0x00610000ec10783b */ /* 0x000fee0000004200 */
[----:B-1----:R-:W-:Y:S01]  /*4270*/  HMMA.16816.F32 R104, R4, R12, RZ ;  /* 0x0000000c0468723c */ /* 0x002fe200000018ff */
[----:B--2---:R-:W-:-:S07]  /*4280*/  FFMA.FTZ R10, R127, c[0x0][0x2d0], -R9 ;  /* 0x0000b4007f0a7a23 */ /* 0x004fce0000010809 */
[C---:B------:R-:W-:Y:S01]  /*4290*/  HMMA.16816.F32 R100, R4.reuse, R14, RZ ;  /* 0x0000000e0464723c */ /* 0x040fe200000018ff */
[----:B------:R-:W-:Y:S07]  /*42a0*/  LDSM.16.MT88.4 R12, [R0+0x6100] ;  /* 0x00610000000c783b */ /* 0x000fee0000004200 */
[C---:B------:R-:W-:Y:S08]  /*42b0*/  HMMA.16816.F32 R92, R4.reuse, R20, RZ ;  /* 0x00000014045c723c */ /* 0x040ff000000018ff */
[C---:B------:R-:W-:Y:S01]  /*42c0*/  HMMA.16816.F32 R84, R4.reuse, R22, RZ ;  /* 0x000000160454723c */ /* 0x040fe200000018ff */
[----:B------:R-:W1:Y:S07]  /*42d0*/  LDSM.16.MT88.4 R20, [R143+0x6100] ;  /* 0x006100008f14783b */ /* 0x000e6e0000004200 */
[C---:B------:R-:W-:Y:S08]  /*42e0*/  HMMA.16816.F32 R72, R4.reuse, R28, RZ ;  /* 0x0000001c0448723c */ /* 0x040ff000000018ff */
[C---:B------:R-:W-:Y:S01]  /*42f0*/  HMMA.16816.F32 R64, R4.reuse, R30, RZ ;  /* 0x0000001e0440723c */ /* 0x040fe200000018ff */
[----:B------:R-:W2:Y:S07]  /*4300*/  LDSM.16.MT88.4 R28, [R2+0x900] ;  /* 0x00090000021c783b */ /* 0x000eae0000004200 */
[C---:B------:R-:W-:Y:S08]  /*4310*/  HMMA.16816.F32 R56, R4.reuse, R24, RZ ;  /* 0x000000180438723c */ /* 0x040ff000000018ff */
[C---:B------:R-:W-:Y:S01]  /*4320*/  HMMA.16816.F32 R60, R4.reuse, R26, RZ ;  /* 0x0000001a043c723c */ /* 0x040fe200000018ff */
[----:B------:R-:W1:Y:S07]  /*4330*/  LDSM.16.MT88.4 R24, [R2+0x3900] ;  /* 0x003900000218783b */ /* 0x000e6e0000004200 */
[C---:B------:R-:W-:Y:S08]  /*4340*/  HMMA.16816.F32 R68, R4.reuse, R40, RZ ;  /* 0x000000280444723c */ /* 0x040ff000000018ff */
[C---:B------:R-:W-:Y:S08]  /*4350*/  HMMA.16816.F32 R52, R4.reuse, R42, RZ ;  /* 0x0000002a0434723c */ /* 0x040ff000000018ff */
[C---:B------:R-:W-:Y:S08]  /*4360*/  HMMA.16816.F32 R44, R4.reuse, R36, RZ ;  /* 0x00000024042c723c */ /* 0x040ff000000018ff */
[C---:B---3--:R-:W-:Y:S08]  /*4370*/  HMMA.16816.F32 R48, R4.reuse, R32, RZ ;  /* 0x000000200430723c */ /* 0x048ff000000018ff */
[C---:B------:R-:W-:Y:S01]  /*4380*/  HMMA.16816.F32 R40, R4.reuse, R34, RZ ;  /* 0x000000220428723c */ /* 0x040fe200000018ff */
[----:B------:R-:W3:Y:S07]  /*4390*/  LDSM.16.MT88.4 R32, [R2+0x6900] ;  /* 0x006900000220783b */ /* 0x000eee0000004200 */
[C---:B------:R-:W-:Y:S08]  /*43a0*/  HMMA.16816.F32 R36, R4.reuse, R38, RZ ;  /* 0x000000260424723c */ /* 0x040ff000000018ff */
[C---:B-1----:R-:W-:Y:S08]  /*43b0*/  HMMA.16816.F32 R76, R4.reuse, R20, RZ ;  /* 0x00000014044c723c */ /* 0x042ff000000018ff */
[C---:B------:R-:W-:Y:S01]  /*43c0*/  HMMA.16816.F32 R96, R4.reuse, R22, RZ ;  /* 0x000000160460723c */ /* 0x040fe200000018ff */
[----:B------:R-:W-:Y:S07]  /*43d0*/  LDSM.16.MT88.4 R20, [R0+0x900] ;  /* 0x000900000014783b */ /* 0x000fee0000004200 */
[C---:B------:R-:W-:Y:S08]  /*43e0*/  HMMA.16816.F32 R116, R4.reuse, R16, RZ ;  /* 0x000000100474723c */ /* 0x040ff000000018ff */
[C---:B------:R-:W-:Y:S01]  /*43f0*/  HMMA.16816.F32 R120, R4.reuse, R18, RZ ;  /* 0x000000120478723c */ /* 0x040fe200000018ff */
[----:B------:R-:W1:Y:S07]  /*4400*/  LDSM.16.MT88.4 R16, [R143+0x3900] ;  /* 0x003900008f10783b */ /* 0x000e6e0000004200 */
[C---:B------:R-:W-:Y:S08]  /*4410*/  HMMA.16816.F32 R164, R4.reuse, R12, RZ ;  /* 0x0000000c04a4723c */ /* 0x040ff000000018ff */
[----:B------:R-:W-:Y:S01]  /*4420*/  HMMA.16816.F32 R148, R4, R14, RZ ;  /* 0x0000000e0494723c */ /* 0x000fe200000018ff */
[----:B------:R-:W-:Y:S06]  /*4430*/  LDSM.16.MT88.4 R12, [R236+0x3900] ;  /* 0x00390000ec0c783b */ /* 0x000fec0000004200 */
[----:B------:R-:W-:-:S02]  /*4440*/  F2FP.PACK_AB R4, R172, R168 ;  /* 0x000000a8ac04723e */ /* 0x000fc400000000ff */
[----:B-----5:R-:W-:Y:S02]  /*4450*/  F2FP.PACK_AB R5, R170, R227 ;  /* 0x000000e3aa05723e */ /* 0x020fe400000000ff */
[----:B------:R-:W-:Y:S02]  /*4460*/  F2FP.PACK_AB R6, R175, R169 ;  /* 0x000000a9af06723e */ /* 0x000fe400000000ff */
[----:B----4-:R-:W-:-:S07]  /*4470*/  F2FP.PACK_AB R7, R177, R226 ;  /* 0x000000e2b107723e */ /* 0x010fce00000000ff */
[C---:B--2---:R-:W-:Y:S08]  /*4480*/  HMMA.16816.F32 R160, R4.reuse, R28, R88 ;  /* 0x0000001c04a0723c */ /* 0x044ff00000001858 */
[C---:B------:R-:W-:Y:S01]  /*4490*/  HMMA.16816.F32 R80, R4.reuse, R30, R80 ;  /* 0x0000001e0450723c */ /* 0x040fe20000001850 */
[----:B------:R-:W2:Y:S07]  /*44a0*/  LDSM.16.MT88.4 R28, [R143+0x900] ;  /* 0x000900008f1c783b */ /* 0x000eae0000004200 */
[C---:B------:R-:W-:Y:S08]  /*44b0*/  HMMA.16816.F32 R144, R4.reuse, R24, R72 ;  /* 0x000000180490723c */ /* 0x040ff00000001848 */
[C---:B------:R-:W-:Y:S01]  /*44c0*/  HMMA.16816.F32 R136, R4.reuse, R26, R64 ;  /* 0x0000001a0488723c */ /* 0x040fe20000001840 */
[----:B------:R-:W4:Y:S07]  /*44d0*/  LDSM.16.MT88.4 R24, [R236+0x900] ;  /* 0x00090000ec18783b */ /* 0x000f2e0000004200 */
[C---:B---3--:R-:W-:Y:S07]  /*44e0*/  HMMA.16816.F32 R88, R4.reuse, R32, R56 ;  /* 0x000000200458723c */ /* 0x048fee0000001838 */
[----:B------:R-:W-:Y:S01]  /*44f0*/  IMAD.MOV.U32 R59, RZ, RZ, R174 ;  /* 0x000000ffff3b7224 */ /* 0x000fe200078e00ae */
[----:B------:R-:W-:Y:S01]  /*4500*/  HMMA.16816.F32 R128, R4, R34, R60 ;  /* 0x000000220480723c */ /* 0x000fe2000000183c */
[----:B------:R-:W-:Y:S01]  /*4510*/  MOV R58, R173 ;  /* 0x000000ad003a7202 */ /* 0x000fe20000000f00 */
[----:B------:R-:W3:Y:S01]  /*4520*/  LDSM.16.MT88.4 R32, [R0+0x3900] ;  /* 0x003900000020783b */ /* 0x000ee20000004200 */
[----:B------:R-:W-:-:S02]  /*4530*/  IMAD.MOV.U32 R57, RZ, RZ, R171 ;  /* 0x000000ffff397224 */ /* 0x000fc400078e00ab */
[----:B------:R-:W-:Y:S02]  /*4540*/  IMAD.MOV.U32 R56, RZ, RZ, R170 ;  /* 0x000000ffff387224 */ /* 0x000fe400078e00aa */
[----:B------:R-:W-:Y:S01]  /*4550*/  IMAD.MOV.U32 R60, RZ, RZ, R175 ;  /* 0x000000ffff3c7224 */ /* 0x000fe200078e00af */
[----:B-1----:R-:W-:Y:S01]  /*4560*/  HMMA.16816.F32 R72, R4, R18, R52 ;  /* 0x000000120448723c */ /* 0x002fe20000001834 */
[----:B------:R-:W-:Y:S02]  /*4570*/  IMAD.MOV.U32 R61, RZ, RZ, R172 ;  /* 0x000000ffff3d7224 */ /* 0x000fe400078e00ac */
[----:B------:R-:W-:Y:S02]  /*4580*/  IMAD.MOV.U32 R63, RZ, RZ, R177 ;  /* 0x000000ffff3f7224 */ /* 0x000fe400078e00b1 */
[----:B------:R-:W-:-:S03]  /*4590*/  IMAD.MOV.U32 R62, RZ, RZ, R176 ;  /* 0x000000ffff3e7224 */ /* 0x000fc600078e00b0 */
[C---:B--2---:R-:W-:Y:S07]  /*45a0*/  HMMA.16816.F32 R172, R4.reuse, R30, R108 ;  /* 0x0000001e04ac723c */ /* 0x044fee000000186c */
[----:B------:R-:W-:Y:S01]  /*45b0*/  IMAD.MOV.U32 R31, RZ, RZ, R251 ;  /* 0x000000ffff1f7224 */ /* 0x000fe200078e00fb */
[----:B------:R-:W-:Y:S01]  /*45c0*/  HMMA.16816.F32 R108, R4, R20, R92 ;  /* 0x00000014046c723c */ /* 0x000fe2000000185c */
[----:B------:R-:W-:-:S07]  /*45d0*/  IMAD.MOV.U32 R30, RZ, RZ, R59 ;  /* 0x000000ffff1e7224 */ /* 0x000fce00078e003b */
[C---:B------:R-:W-:Y:S01]  /*45e0*/  HMMA.16816.F32 R92, R4.reuse, R16, R68 ;  /* 0x00000010045c723c */ /* 0x040fe20000001844 */
[----:B------:R-:W-:Y:S07]  /*45f0*/  LDSM.16.MT88.4 R16, [R236+0x6900] ;  /* 0x00690000ec10783b */ /* 0x000fee0000004200 */
[C---:B------:R-:W-:Y:S08]  /*4600*/  HMMA.16816.F32 R64, R4.reuse, R12, R48 ;  /* 0x0000000c0440723c */ /* 0x040ff00000001830 */
[C---:B------:R-:W-:Y:S01]  /*4610*/  HMMA.16816.F32 R52, R4.reuse, R14, R40 ;  /* 0x0000000e0434723c */ /* 0x040fe20000001828 */
[----:B------:R-:W1:Y:S07]  /*4620*/  LDSM.16.MT88.4 R12, [R143+0x6900] ;  /* 0x006900008f0c783b */ /* 0x000e6e0000004200 */
[C---:B------:R-:W-:Y:S07]  /*4630*/  HMMA.16816.F32 R176, R4.reuse, R28, R112 ;  /* 0x0000001c04b0723c */ /* 0x040fee0000001870 */
[----:B------:R-:W-:Y:S01]  /*4640*/  IMAD.MOV.U32 R28, RZ, RZ, R169 ;  /* 0x000000ffff1c7224 */ /* 0x000fe200078e00a9 */
[----:B----4-:R-:W-:Y:S01]  /*4650*/  HMMA.16816.F32 R112, R4, R26, R100 ;  /* 0x0000001a0470723c */ /* 0x010fe20000001864 */
[----:B------:R-:W-:-:S03]  /*4660*/  IMAD.MOV.U32 R29, RZ, RZ, R168 ;  /* 0x000000ffff1d7224 */ /* 0x000fc600078e00a8 */
[----:B------:R-:W-:Y:S01]  /*4670*/  MOV R127, R28 ;  /* 0x0000001c007f7202 */ /* 0x000fe20000000f00 */
[----:B------:R-:W-:Y:S02]  /*4680*/  IMAD.MOV.U32 R28, RZ, RZ, R249 ;  /* 0x000000ffff1c7224 */ /* 0x000fe400078e00f9 */
[----:B------:R-:W-:Y:S01]  /*4690*/  IMAD.MOV.U32 R100, RZ, RZ, R250 ;  /* 0x000000ffff647224 */ /* 0x000fe200078e00fa */
[----:B------:R-:W-:Y:S01]  /*46a0*/  HMMA.16816.F32 R168, R4, R24, R104 ;  /* 0x0000001804a8723c */ /* 0x000fe20000001868 */
[----:B------:R2:W-:Y:S01]  /*46b0*/  MUFU.EX2 R250, R10 ;  /* 0x0000000a00fa7308 */ /* 0x0005e20000000800 */
[----:B------:R-:W-:Y:S01]  /*46c0*/  IMAD.MOV.U32 R102, RZ, RZ, R252 ;  /* 0x000000ffff667224 */ /* 0x000fe200078e00fc */
[----:B------:R-:W4:Y:S01]  /*46d0*/  LDSM.16.MT88.4 R24, [R0+0x6900] ;  /* 0x006900000018783b */ /* 0x000f220000004200 */
[----:B------:R-:W-:Y:S02]  /*46e0*/  IMAD.MOV.U32 R101, RZ, RZ, R29 ;  /* 0x000000ffff657224 */ /* 0x000fe400078e001d */
[----:B------:R-:W-:-:S02]  /*46f0*/  IMAD.MOV.U32 R103, RZ, RZ, R57 ;  /* 0x000000ffff677224 */ /* 0x000fc400078e0039 */
[----:B------:R-:W-:Y:S01]  /*4700*/  IMAD.MOV.U32 R29, RZ, RZ, R58 ;  /* 0x000000ffff1d7224 */ /* 0x000fe200078e003a */
[----:B---3--:R-:W-:Y:S01]  /*4710*/  HMMA.16816.F32 R48, R4, R34, R36 ;  /* 0x000000220430723c */ /* 0x008fe20000001824 */
[----:B--2---:R-:W-:-:S07]  /*4720*/  FFMA.FTZ R10, R126, c[0x0][0x2d0], -R9 ;  /* 0x0000b4007e0a7a23 */ /* 0x004fce0000010809 */
[C---:B------:R-:W-:Y:S01]  /*4730*/  HMMA.16816.F32 R104, R4.reuse, R22, R84 ;  /* 0x000000160468723c */ /* 0x040fe20000001854 */
[----:B------:R-:W-:Y:S01]  /*4740*/  IMAD.MOV.U32 R126, RZ, RZ, R60 ;  /* 0x000000ffff7e7224 */ /* 0x000fe200078e003c */
[----:B------:R2:W3:Y:S06]  /*4750*/  MUFU.EX2 R20, R10 ;  /* 0x0000000a00147308 */ /* 0x0004ec0000000800 */
[C---:B-1----:R-:W-:Y:S08]  /*4760*/  HMMA.16816.F32 R40, R4.reuse, R12, R76 ;  /* 0x0000000c0428723c */ /* 0x042ff0000000184c */
[----:B------:R-:W-:Y:S01]  /*4770*/  HMMA.16816.F32 R36, R4, R14, R96 ;  /* 0x0000000e0424723c */ /* 0x000fe20000001860 */
[----:B------:R-:W-:Y:S01]  /*4780*/  LDSM.16.MT88.4 R12, [R2+0x7100] ;  /* 0x00710000020c783b */ /* 0x000fe20000004200 */
[----:B--2---:R-:W-:-:S02]  /*4790*/  FFMA.FTZ R10, R124, c[0x0][0x2d0], -R9 ;  /* 0x0000b4007c0a7a23 */ /* 0x004fc40000010809 */
[----:B------:R-:W-:Y:S02]  /*47a0*/  IMAD.MOV.U32 R124, RZ, RZ, R61 ;  /* 0x000000ffff7c7224 */ /* 0x000fe400078e003d */
[----:B------:R1:W-:Y:S02]  /*47b0*/  MUFU.EX2 R252, R10 ;  /* 0x0000000a00fc7308 */ /* 0x0003e40000000800 */
[C---:B------:R-:W-:Y:S01]  /*47c0*/  HMMA.16816.F32 R44, R4.reuse, R32, R44 ;  /* 0x00000020042c723c */ /* 0x040fe2000000182c */
[----:B------:R-:W-:Y:S07]  /*47d0*/  LDSM.16.MT88.4 R32, [R0+0x4100] ;  /* 0x004100000020783b */ /* 0x000fee0000004200 */
[----:B----4-:R-:W-:Y:S01]  /*47e0*/  HMMA.16816.F32 R76, R4, R24, R164 ;  /* 0x00000018044c723c */ /* 0x010fe200000018a4 */
[----:B-1----:R-:W-:Y:S01]  /*47f0*/  FFMA.FTZ R10, R125, c[0x0][0x2d0], -R9 ;  /* 0x0000b4007d0a7a23 */ /* 0x002fe20000010809 */
[----:B------:R-:W-:-:S06]  /*4800*/  MOV R125, R56 ;  /* 0x00000038007d7202 */ /* 0x000fcc0000000f00 */
[C---:B------:R-:W-:Y:S01]  /*4810*/  HMMA.16816.F32 R68, R4.reuse, R26, R148 ;  /* 0x0000001a0444723c */ /* 0x040fe20000001894 */
[----:B------:R-:W-:Y:S01]  /*4820*/  IMAD.MOV.U32 R167, RZ, RZ, R103 ;  /* 0x000000ffffa77224 */ /* 0x000fe200078e0067 */
[----:B------:R1:W2:Y:S01]  /*4830*/  MUFU.EX2 R251, R10 ;  /* 0x0000000a00fb7308 */ /* 0x0002a20000000800 */
[----:B------:R-:W-:Y:S04]  /*4840*/  LDSM.16.MT88.4 R24, [R236+0x1100] ;  /* 0x00110000ec18783b */ /* 0x000fe80000004200 */
[----:B------:R-:W-:Y:S01]  /*4850*/  IMAD.MOV.U32 R148, RZ, RZ, R30 ;  /* 0x000000ffff947224 */ /* 0x000fe200078e001e */
[----:B------:R-:W-:Y:S01]  /*4860*/  HMMA.16816.F32 R56, R4, R16, R116 ;  /* 0x000000100438723c */ /* 0x000fe20000001874 */
[----:B------:R-:W-:Y:S01]  /*4870*/  IMAD.MOV.U32 R149, RZ, RZ, R31 ;  /* 0x000000ffff957224 */ /* 0x000fe200078e001f */
[----:B------:R-:W-:Y:S01]  /*4880*/  MOV R150, R28 ;  /* 0x0000001c00967202 */ /* 0x000fe20000000f00 */
[----:B------:R-:W-:-:S02]  /*4890*/  IMAD.MOV.U32 R151, RZ, RZ, R29 ;  /* 0x000000ffff977224 */ /* 0x000fc400078e001d */
[----:B------:R-:W-:Y:S02]  /*48a0*/  LDSM.16.MT88.4 R28, [R143+0x1100] ;  /* 0x001100008f1c783b */ /* 0x000fe40000004200 */
[----:B---3--:R-:W-:Y:S01]  /*48b0*/  MOV R117, R20 ;  /* 0x0000001400757202 */ /* 0x008fe20000000f00 */
[----:B------:R-:W-:Y:S01]  /*48c0*/  IMAD.MOV.U32 R119, RZ, RZ, R62 ;  /* 0x000000ffff777224 */ /* 0x000fe200078e003e */
[----:B------:R-:W3:Y:S01]  /*48d0*/  LDSM.16.MT88.4 R20, [R2+0x1100] ;  /* 0x001100000214783b */ /* 0x000ee20000004200 */
[----:B-1----:R-:W-:Y:S02]  /*48e0*/  FFMA.FTZ R10, R132, c[0x0][0x2d0], -R8 ;  /* 0x0000b400840a7a23 */ /* 0x002fe40000010808 */
[----:B------:R-:W-:Y:S02]  /*48f0*/  IMAD.MOV.U32 R118, RZ, RZ, R63 ;  /* 0x000000ffff767224 */ /* 0x000fe400078e003f */
[----:B------:R-:W-:Y:S01]  /*4900*/  HMMA.16816.F32 R60, R4, R18, R120 ;  /* 0x00000012043c723c */ /* 0x000fe20000001878 */
[----:B------:R1:W-:Y:S01]  /*4910*/  MUFU.EX2 R249, R10 ;  /* 0x0000000a00f97308 */ /* 0x0003e20000000800 */
[----:B------:R-:W4:Y:S01]  /*4920*/  LDSM.16.MT88.4 R16, [R2+0x4100] ;  /* 0x004100000210783b */ /* 0x000f220000004200 */
[----:B------:R-:W-:-:S04]  /*4930*/  IMAD.MOV.U32 R116, RZ, RZ, R248 ;  /* 0x000000ffff747224 */ /* 0x000fc800078e00f8 */
[----:B------:R-:W-:Y:S01]  /*4940*/  IMAD.MOV.U32 R120, RZ, RZ, R246 ;  /* 0x000000ffff787224 */ /* 0x000fe200078e00f6 */
[----:B------:R-:W-:Y:S01]  /*4950*/  MOV R121, R247 ;  /* 0x000000f700797202 */ /* 0x000fe20000000f00 */
[----:B------:R-:W-:Y:S01]  /*4960*/  IMAD.MOV.U32 R123, RZ, RZ, R100 ;  /* 0x000000ffff7b7224 */ /* 0x000fe200078e0064 */
[----:B------:R-:W-:Y:S01]  /*4970*/  F2FP.PACK_AB R4, R117, R250 ;  /* 0x000000fa7504723e */ /* 0x000fe200000000ff */
[----:B------:R-:W-:Y:S01]  /*4980*/  IMAD.MOV.U32 R122, RZ, RZ, R101 ;  /* 0x000000ffff7a7224 */ /* 0x000fe200078e0065 */
[----:B--2---:R-:W-:Y:S01]  /*4990*/  F2FP.PACK_AB R6, R251, R252 ;  /* 0x000000fcfb06723e */ /* 0x004fe200000000ff */
[----:B-1----:R-:W-:-:S04]  /*49a0*/  FFMA.FTZ R10, R134, c[0x0][0x2d0], -R8 ;  /* 0x0000b400860a7a23 */ /* 0x002fc80000010808 */
[----:B------:R1:W2:Y:S02]  /*49b0*/  MUFU.EX2 R248, R10 ;  /* 0x0000000a00f87308 */ /* 0x0002a40000000800 */
[----:B-1----:R-:W-:Y:S01]  /*49c0*/  FFMA.FTZ R10, R133, c[0x0][0x2d0], -R8 ;  /* 0x0000b400850a7a23 */ /* 0x002fe20000010808 */
[----:B--2---:R-:W-:-:S05]  /*49d0*/  F2FP.PACK_AB R5, R248, R249 ;  /* 0x000000f9f805723e */ /* 0x004fca00000000ff */
[----:B------:R1:W-:Y:S02]  /*49e0*/  MUFU.EX2 R246, R10 ;  /* 0x0000000a00f67308 */ /* 0x0003e40000000800 */
[----:B-1----:R-:W-:-:S06]  /*49f0*/  FFMA.FTZ R10, R135, c[0x0][0x2d0], -R8 ;  /* 0x0000b400870a7a23 */ /* 0x002fcc0000010808 */
[----:B------:R-:W1:Y:S02]  /*4a00*/  MUFU.EX2 R247, R10 ;  /* 0x0000000a00f77308 */ /* 0x000e640000000800 */
[----:B-1----:R-:W-:Y:S01]  /*4a10*/  F2FP.PACK_AB R7, R247, R246 ;  /* 0x000000f6f707723e */ /* 0x002fe200000000ff */
[----:B------:R-:W-:-:S06]  /*4a20*/  IMAD.MOV.U32 R10, RZ, RZ, R102 ;  /* 0x000000ffff0a7224 */ /* 0x000fcc00078e0066 */
[C---:B---3--:R-:W-:Y:S08]  /*4a30*/  HMMA.16816.F32 R100, R4.reuse, R20, R160 ;  /* 0x000000140464723c */ /* 0x048ff000000018a0 */
[C---:B------:R-:W-:Y:S01]  /*4a40*/  HMMA.16816.F32 R80, R4.reuse, R22, R80 ;  /* 0x000000160450723c */ /* 0x040fe20000001850 */
[----:B------:R-:W-:Y:S07]  /*4a50*/  LDSM.16.MT88.4 R20, [R0+0x1100] ;  /* 0x001100000014783b */ /* 0x000fee0000004200 */
[C---:B------:R-:W-:Y:S08]  /*4a60*/  HMMA.16816.F32 R88, R4.reuse, R12, R88 ;  /* 0x0000000c0458723c */ /* 0x040ff00000001858 */
[C---:B------:R-:W-:Y:S01]  /*4a70*/  HMMA.16816.F32 R96, R4.reuse, R14, R128 ;  /* 0x0000000e0460723c */ /* 0x040fe20000001880 */
[----:B------:R-:W1:Y:S07]  /*4a80*/  LDSM.16.MT88.4 R12, [R236+0x4100] ;  /* 0x00410000ec0c783b */ /* 0x000e6e0000004200 */
[C---:B----4-:R-:W-:Y:S08]  /*4a90*/  HMMA.16816.F32 R132, R4.reuse, R16, R144 ;  /* 0x000000100484723c */ /* 0x050ff00000001890 */
[C---:B------:R-:W-:Y:S01]  /*4aa0*/  HMMA.16816.F32 R84, R4.reuse, R18, R136 ;  /* 0x000000120454723c */ /* 0x040fe20000001888 */
[----:B------:R-:W2:Y:S07]  /*4ab0*/  LDSM.16.MT88.4 R16, [R143+0x4100] ;  /* 0x004100008f10783b */ /* 0x000eae0000004200 */
[C---:B------:R-:W-:Y:S07]  /*4ac0*/  HMMA.16816.F32 R144, R4.reuse, R28, R176 ;  /* 0x0000001c0490723c */ /* 0x040fee00000018b0 */
[----:B------:R-:W-:Y:S01]  /*4ad0*/  IMAD.MOV.U32 R179, RZ, RZ, R167 ;  /* 0x000000ffffb37224 */ /* 0x000fe200078e00a7 */
[----:B------:R-:W-:Y:S01]  /*4ae0*/  MOV R178, R123 ;  /* 0x0000007b00b27202 */ /* 0x000fe20000000f00 */
[----:B------:R-:W-:Y:S01]  /*4af0*/  HMMA.16816.F32 R164, R4, R24, R168 ;  /* 0x0000001804a4723c */ /* 0x000fe200000018a8 */
[----:B------:R-:W-:Y:S01]  /*4b00*/  IMAD.MOV.U32 R28, RZ, RZ, R120 ;  /* 0x000000ffff1c7224 */ /* 0x000fe200078e0078 */
[----:B------:R-:W-:Y:S01]  /*4b10*/  MOV R176, R151 ;  /* 0x0000009700b07202 */ /* 0x000fe20000000f00 */
[----:B------:R-:W-:-:S02]  /*4b20*/  IMAD.MOV.U32 R29, RZ, RZ, R121 ;  /* 0x000000ffff1d7224 */ /* 0x000fc400078e0079 */
[----:B------:R-:W-:Y:S02]  /*4b30*/  IMAD.MOV.U32 R177, RZ, RZ, R10 ;  /* 0x000000ffffb17224 */ /* 0x000fe400078e000a */
[----:B------:R-:W-:Y:S01]  /*4b40*/  IMAD.MOV.U32 R24, RZ, RZ, R122 ;  /* 0x000000ffff187224 */ /* 0x000fe200078e007a */
[C---:B------:R-:W-:Y:S01]  /*4b50*/  HMMA.16816.F32 R160, R4.reuse, R26, R112 ;  /* 0x0000001a04a0723c */ /* 0x040fe20000001870 */
[----:B------:R-:W-:Y:S02]  /*4b60*/  IMAD.MOV.U32 R170, RZ, RZ, R116 ;  /* 0x000000ffffaa7224 */ /* 0x000fe400078e0074 */
[----:B------:R-:W-:Y:S02]  /*4b70*/  IMAD.MOV.U32 R169, RZ, RZ, R117 ;  /* 0x000000ffffa97224 */ /* 0x000fe400078e0075 */
[----:B------:R-:W-:Y:S02]  /*4b80*/  IMAD.MOV.U32 R168, RZ, RZ, R118 ;  /* 0x000000ffffa87224 */ /* 0x000fe400078e0076 */
[----:B------:R-:W-:Y:S01]  /*4b90*/  IMAD.MOV.U32 R25, RZ, RZ, R119 ;  /* 0x000000ffff197224 */ /* 0x000fe200078e0077 */
[----:B-1----:R-:W-:Y:S01]  /*4ba0*/  HMMA.16816.F32 R128, R4, R12, R64 ;  /* 0x0000000c0480723c */ /* 0x002fe20000001840 */
[----:B------:R-:W-:Y:S01]  /*4bb0*/  MOV R26, R125 ;  /* 0x0000007d001a7202 */ /* 0x000fe20000000f00 */
[----:B------:R-:W-:-:S02]  /*4bc0*/  IMAD.MOV.U32 R27, RZ, RZ, R124 ;  /* 0x000000ffff1b7224 */ /* 0x000fc400078e007c */
[----:B------:R-:W-:Y:S02]  /*4bd0*/  FFMA.FTZ R10, R181, c[0x0][0x2d0], -R9 ;  /* 0x0000b400b50a7a23 */ /* 0x000fe40000010809 */
[----:B------:R-:W-:Y:S02]  /*4be0*/  IMAD.MOV.U32 R171, RZ, RZ, R148 ;  /* 0x000000ffffab7224 */ /* 0x000fe400078e0094 */
[C---:B------:R-:W-:Y:S07]  /*4bf0*/  HMMA.16816.F32 R116, R4.reuse, R20, R108 ;  /* 0x000000140474723c */ /* 0x040fee000000186c */
[----:B------:R-:W-:Y:S01]  /*4c00*/  IMAD.MOV.U32 R109, RZ, RZ, R126 ;  /* 0x000000ffff6d7224 */ /* 0x000fe200078e007e */
[----:B------:R-:W-:Y:S01]  /*4c10*/  HMMA.16816.F32 R120, R4, R14, R52 ;  /* 0x0000000e0478723c */ /* 0x000fe20000001834 */
[----:B------:R-:W-:Y:S01]  /*4c20*/  IMAD.MOV.U32 R110, RZ, RZ, R127 ;  /* 0x000000ffff6e7224 */ /* 0x000fe200078e007f */
[----:B------:R-:W1:Y:S01]  /*4c30*/  LDSM.16.MT88.4 R12, [R143+0x7100] ;  /* 0x007100008f0c783b */ /* 0x000e620000004200 */
[----:B------:R-:W-:Y:S01]  /*4c40*/  IMAD.MOV.U32 R111, RZ, RZ, R224 ;  /* 0x000000ffff6f7224 */ /* 0x000fe200078e00e0 */
[----:B------:R-:W-:Y:S01]  /*4c50*/  MOV R21, R24 ;  /* 0x0000001800157202 */ /* 0x000fe20000000f00 */
[----:B------:R3:W-:Y:S01]  /*4c60*/  MUFU.EX2 R224, R10 ;  /* 0x0000000a00e07308 */ /* 0x0007e20000000800 */
[----:B------:R-:W-:-:S02]  /*4c70*/  IMAD.MOV.U32 R108, RZ, RZ, R227 ;  /* 0x000000ffff6c7224 */ /* 0x000fc400078e00e3 */
[----:B--2---:R-:W-:Y:S01]  /*4c80*/  HMMA.16816.F32 R124, R4, R16, R92 ;  /* 0x00000010047c723c */ /* 0x004fe2000000185c */
[----:B------:R-:W-:Y:S01]  /*4c90*/  IMAD.MOV.U32 R20, RZ, RZ, R111 ;  /* 0x000000ffff147224 */ /* 0x000fe200078e006f */
[----:B------:R-:W-:-:S06]  /*4ca0*/  MOV R111, R215 ;  /* 0x000000d7006f7202 */ /* 0x000fcc0000000f00 */
[----:B------:R-:W-:Y:S01]  /*4cb0*/  HMMA.16816.F32 R136, R4, R18, R72 ;  /* 0x000000120488723c */ /* 0x000fe20000001848 */
[----:B------:R-:W2:Y:S01]  /*4cc0*/  LDSM.16.MT88.4 R16, [R236+0x7100] ;  /* 0x00710000ec10783b */ /* 0x000ea20000004200 */
[----:B---3--:R-:W-:Y:S01]  /*4cd0*/  FFMA.FTZ R10, R180, c[0x0][0x2d0], -R9 ;  /* 0x0000b400b40a7a23 */ /* 0x008fe20000010809 */
[----:B------:R-:W-:Y:S01]  /*4ce0*/  MOV R180, R109 ;  /* 0x0000006d00b47202 */ /* 0x000fe20000000f00 */
[----:B------:R-:W-:-:S04]  /*4cf0*/  IMAD.MOV.U32 R109, RZ, RZ, R27 ;  /* 0x000000ffff6d7224 */ /* 0x000fc800078e001b */
[C---:B------:R-:W-:Y:S01]  /*4d00*/  HMMA.16816.F32 R172, R4.reuse, R30, R172 ;  /* 0x0000001e04ac723c */ /* 0x040fe200000018ac */
[----:B------:R3:W4:Y:S01]  /*4d10*/  MUFU.EX2 R227, R10 ;  /* 0x0000000a00e37308 */ /* 0x0007220000000800 */
[----:B------:R-:W-:Y:S02]  /*4d20*/  IMAD.MOV.U32 R73, RZ, RZ, R225 ;  /* 0x000000ffff497224 */ /* 0x000fe400078e00e1 */
[----:B------:R-:W-:Y:S02]  /*4d30*/  IMAD.MOV.U32 R74, RZ, RZ, R20 ;  /* 0x000000ffff4a7224 */ /* 0x000fe400078e0014 */
[----:B------:R-:W-:Y:S02]  /*4d40*/  IMAD.MOV.U32 R75, RZ, RZ, R21 ;  /* 0x000000ffff4b7224 */ /* 0x000fe400078e0015 */
[----:B------:R-:W-:Y:S01]  /*4d50*/  IMAD.MOV.U32 R30, RZ, RZ, R149 ;  /* 0x000000ffff1e7224 */ /* 0x000fe200078e0095 */
[----:B------:R-:W-:Y:S01]  /*4d60*/  HMMA.16816.F32 R112, R4, R32, R44 ;  /* 0x000000200470723c */ /* 0x000fe2000000182c */
[----:B------:R-:W-:-:S04]  /*4d70*/  IMAD.MOV.U32 R31, RZ, RZ, R150 ;  /* 0x000000ffff1f7224 */ /* 0x000fc800078e0096 */
[----:B------:R-:W-:Y:S02]  /*4d80*/  IMAD.MOV.U32 R181, RZ, RZ, R31 ;  /* 0x000000ffffb57224 */ /* 0x000fe400078e001f */
[----:B---3--:R-:W-:Y:S01]  /*4d90*/  FFMA.FTZ R10, R141, c[0x0][0x2d0], -R9 ;  /* 0x0000b4008d0a7a23 */ /* 0x008fe20000010809 */
[C---:B------:R-:W-:Y:S01]  /*4da0*/  HMMA.16816.F32 R148, R4.reuse, R22, R104 ;  /* 0x000000160494723c */ /* 0x040fe20000001868 */
[----:B------:R-:W-:Y:S02]  /*4db0*/  IMAD.MOV.U32 R141, RZ, RZ, R226 ;  /* 0x000000ffff8d7224 */ /* 0x000fe400078e00e2 */
[----:B------:R3:W-:Y:S04]  /*4dc0*/  MUFU.EX2 R226, R10 ;  /* 0x0000000a00e27308 */ /* 0x0007e80000000800 */
[----:B------:R-:W-:Y:S01]  /*4dd0*/  IMAD.MOV.U32 R23, RZ, RZ, R110 ;  /* 0x000000ffff177224 */ /* 0x000fe200078e006e */
[----:B-1----:R-:W-:Y:S01]  /*4de0*/  HMMA.16816.F32 R92, R4, R12, R40 ;  /* 0x0000000c045c723c */ /* 0x002fe20000001828 */
[----:B------:R-:W-:-:S07]  /*4df0*/  IMAD.MOV.U32 R110, RZ, RZ, R26 ;  /* 0x000000ffff6e7224 */ /* 0x000fce00078e001a */
[C---:B------:R-:W-:Y:S01]  /*4e00*/  HMMA.16816.F32 R52, R4.reuse, R14, R36 ;  /* 0x0000000e0434723c */ /* 0x040fe20000001824 */
[----:B------:R-:W-:Y:S01]  /*4e10*/  LDSM.16.MT88.4 R12, [R2+0x7900] ;  /* 0x00790000020c783b */ /* 0x000fe20000004200 */
[----:B---3--:R-:W-:Y:S02]  /*4e20*/  FFMA.FTZ R10, R142, c[0x0][0x2d0], -R9 ;  /* 0x0000b4008e0a7a23 */ /* 0x008fe40000010809 */
[----:B------:R-:W-:Y:S02]  /*4e30*/  IMAD.MOV.U32 R142, RZ, RZ, R25 ;  /* 0x000000ffff8e7224 */ /* 0x000fe400078e0019 */
[----:B------:R-:W1:Y:S01]  /*4e40*/  LDSM.16.MT88.4 R24, [R0+0x7100] ;  /* 0x007100000018783b */ /* 0x000e620000004200 */
[----:B------:R3:W-:Y:S01]  /*4e50*/  MUFU.EX2 R225, R10 ;  /* 0x0000000a00e17308 */ /* 0x0007e20000000800 */
[C---:B------:R-:W-:Y:S02]  /*4e60*/  HMMA.16816.F32 R104, R4.reuse, R34, R48 ;  /* 0x000000220468723c */ /* 0x040fe40000001830 */
[----:B------:R-:W-:Y:S06]  /*4e70*/  LDSM.16.MT88.4 R32, [R0+0x4900] ;  /* 0x004900000020783b */ /* 0x000fec0000004200 */
[----:B--2---:R-:W-:Y:S01]  /*4e80*/  HMMA.16816.F32 R48, R4, R16, R56 ;  /* 0x000000100430723c */ /* 0x004fe20000001838 */
[----:B---3--:R-:W-:-:S07]  /*4e90*/  FFMA.FTZ R10, R183, c[0x0][0x2d0], -R8 ;  /* 0x0000b400b70a7a23 */ /* 0x008fce0000010808 */
[----:B------:R-:W-:Y:S01]  /*4ea0*/  HMMA.16816.F32 R44, R4, R18, R60 ;  /* 0x00000012042c723c */ /* 0x000fe2000000183c */
[----:B------:R-:W2:Y:S01]  /*4eb0*/  LDSM.16.MT88.4 R16, [R2+0x4900] ;  /* 0x004900000210783b */ /* 0x000ea20000004200 */
[----:B------:R-:W-:Y:S01]  /*4ec0*/  IMAD.MOV.U32 R183, RZ, RZ, R214 ;  /* 0x000000ffffb77224 */ /* 0x000fe200078e00d6 */
[----:B------:R3:W-:Y:S02]  /*4ed0*/  MUFU.EX2 R215, R10 ;  /* 0x0000000a00d77308 */ /* 0x0007e40000000800 */
[----:B---3--:R-:W-:-:S03]  /*4ee0*/  FFMA.FTZ R10, R212, c[0x0][0x2d0], -R8 ;  /* 0x0000b400d40a7a23 */ /* 0x008fc60000010808 */
[C---:B-1----:R-:W-:Y:S03]  /*4ef0*/  HMMA.16816.F32 R40, R4.reuse, R24, R76 ;  /* 0x000000180428723c */ /* 0x042fe6000000184c */
[----:B------:R1:W3:Y:S05]  /*4f00*/  MUFU.EX2 R214, R10 ;  /* 0x0000000a00d67308 */ /* 0x0002ea0000000800 */
[----:B------:R-:W-:Y:S01]  /*4f10*/  HMMA.16816.F32 R36, R4, R26, R68 ;  /* 0x0000001a0424723c */ /* 0x000fe20000001844 */
[----:B------:R-:W-:Y:S06]  /*4f20*/  LDSM.16.MT88.4 R24, [R236+0x1900] ;  /* 0x00190000ec18783b */ /* 0x000fec0000004200 */
[----:B----4-:R-:W-:Y:S01]  /*4f30*/  F2FP.PACK_AB R4, R227, R224 ;  /* 0x000000e0e304723e */ /* 0x010fe200000000ff */
[--C-:B-1----:R-:W-:Y:S01]  /*4f40*/  FFMA.FTZ R10, R182, c[0x0][0x2d0], -R8.reuse ;  /* 0x0000b400b60a7a23 */ /* 0x102fe20000010808 */
[----:B---3--:R-:W-:Y:S01]  /*4f50*/  F2FP.PACK_AB R5, R214, R215 ;  /* 0x000000d7d605723e */ /* 0x008fe200000000ff */
[----:B------:R-:W-:Y:S01]  /*4f60*/  IMAD.MOV.U32 R182, RZ, RZ, R23 ;  /* 0x000000ffffb67224 */ /* 0x000fe200078e0017 */
[----:B------:R-:W-:Y:S01]  /*4f70*/  F2FP.PACK_AB R6, R225, R226 ;  /* 0x000000e2e106723e */ /* 0x000fe200000000ff */
[----:B------:R-:W1:Y:S01]  /*4f80*/  LDSM.16.MT88.4 R20, [R2+0x1900] ;  /* 0x001900000214783b */ /* 0x000e620000004200 */
[----:B------:R3:W-:Y:S02]  /*4f90*/  MUFU.EX2 R212, R10 ;  /* 0x0000000a00d47308 */ /* 0x0007e40000000800 */
[----:B---3--:R-:W-:-:S06]  /*4fa0*/  FFMA.FTZ R10, R213, c[0x0][0x2d0], -R8 ;  /* 0x0000b400d50a7a23 */ /* 0x008fcc0000010808 */
[----:B------:R-:W3:Y:S02]  /*4fb0*/  MUFU.EX2 R213, R10 ;  /* 0x0000000a00d57308 */ /* 0x000ee40000000800 */
[----:B---3--:R-:W-:Y:S02]  /*4fc0*/  F2FP.PACK_AB R7, R213, R212 ;  /* 0x000000d4d507723e */ /* 0x008fe400000000ff */
[----:B------:R-:W-:-:S05]  /*4fd0*/  MOV R10, R73 ;  /* 0x00000049000a7202 */ /* 0x000fca0000000f00 */
[C---:B------:R-:W-:Y:S07]  /*4fe0*/  HMMA.16816.F32 R76, R4.reuse, R12, R88 ;  /* 0x0000000c044c723c */ /* 0x040fee0000001858 */
[----:B------:R-:W-:Y:S01]  /*4ff0*/  IMAD.MOV.U32 R90, RZ, RZ, R30 ;  /* 0x000000ffff5a7224 */ /* 0x000fe200078e001e */
[C---:B------:R-:W-:Y:S01]  /*5000*/  HMMA.16816.F32 R64, R4.reuse, R14, R96 ;  /* 0x0000000e0440723c */ /* 0x040fe20000001860 */
[----:B------:R-:W3:Y:S01]  /*5010*/  LDSM.16.MT88.4 R12, [R236+0x4900] ;  /* 0x00490000ec0c783b */ /* 0x000ee20000004200 */
[----:B------:R-:W-:Y:S01]  /*5020*/  IMAD.MOV.U32 R88, RZ, RZ, R28 ;  /* 0x000000ffff587224 */ /* 0x000fe200078e001c */
[----:B------:R-:W-:Y:S01]  /*5030*/  MOV R89, R29 ;  /* 0x0000001d00597202 */ /* 0x000fe20000000f00 */
[----:B------:R-:W-:Y:S01]  /*5040*/  IMAD.MOV.U32 R91, RZ, RZ, R74 ;  /* 0x000000ffff5b7224 */ /* 0x000fe200078e004a */
[----:B------:R-:W-:Y:S02]  /*5050*/  LDSM.16.MT88.4 R28, [R143+0x1900] ;  /* 0x001900008f1c783b */ /* 0x000fe40000004200 */
[----:B------:R-:W-:Y:S01]  /*5060*/  IMAD.MOV.U32 R98, RZ, RZ, R108 ;  /* 0x000000ffff627224 */ /* 0x000fe200078e006c */
[----:B--2---:R-:W-:Y:S01]  /*5070*/  HMMA.16816.F32 R132, R4, R16, R132 ;  /* 0x000000100484723c */ /* 0x004fe20000001884 */
[----:B------:R-:W-:-:S02]  /*5080*/  IMAD.MOV.U32 R97, RZ, RZ, R109 ;  /* 0x000000ffff617224 */ /* 0x000fc400078e006d */
[----:B------:R-:W-:Y:S02]  /*5090*/  IMAD.MOV.U32 R96, RZ, RZ, R110 ;  /* 0x000000ffff607224 */ /* 0x000fe400078e006e */
[----:B------:R-:W-:-:S03]  /*50a0*/  IMAD.MOV.U32 R99, RZ, RZ, R75 ;  /* 0x000000ffff637224 */ /* 0x000fc600078e004b */
[C---:B------:R-:W-:Y:S01]  /*50b0*/  HMMA.16816.F32 R60, R4.reuse, R18, R84 ;  /* 0x00000012043c723c */ /* 0x040fe20000001854 */
[----:B------:R-:W2:Y:S07]  /*50c0*/  LDSM.16.MT88.4 R16, [R143+0x4900] ;  /* 0x004900008f10783b */ /* 0x000eae0000004200 */
[C---:B-1----:R-:W-:Y:S08]  /*50d0*/  HMMA.16816.F32 R100, R4.reuse, R20, R100 ;  /* 0x000000140464723c */ /* 0x042ff00000001864 */
[C---:B------:R-:W-:Y:S01]  /*50e0*/  HMMA.16816.F32 R56, R4.reuse, R22, R80 ;  /* 0x000000160438723c */ /* 0x040fe20000001850 */
[----:B------:R-:W1:Y:S07]  /*50f0*/  LDSM.16.MT88.4 R20, [R0+0x1900] ;  /* 0x001900000014783b */ /* 0x000e6e0000004200 */
[C---:B------:R-:W-:Y:S07]  /*5100*/  HMMA.16816.F32 R72, R4.reuse, R26, R160 ;  /* 0x0000001a0448723c */ /* 0x040fee00000018a0 */
[----:B------:R-:W-:Y:S01]  /*5110*/  IMAD.MOV.U32 R163, RZ, RZ, R88 ;  /* 0x000000ffffa37224 */ /* 0x000fe200078e0058 */
[----:B---3--:R-:W-:Y:S01]  /*5120*/  HMMA.16816.F32 R128, R4, R12, R128 ;  /* 0x0000000c0480723c */ /* 0x008fe20000001880 */
[----:B------:R-:W-:Y:S01]  /*5130*/  IMAD.MOV.U32 R162, RZ, RZ, R89 ;  /* 0x000000ffffa27224 */ /* 0x000fe200078e0059 */
[----:B------:R-:W-:Y:S01]  /*5140*/  MOV R160, R91 ;  /* 0x0000005b00a07202 */ /* 0x000fe20000000f00 */
[----:B------:R-:W-:-:S05]  /*5150*/  IMAD.MOV.U32 R161, RZ, RZ, R90 ;  /* 0x000000ffffa17224 */ /* 0x000fca00078e005a */
        /* <DEDUP_REMOVED lines=9> */
[----:B------:R-:W-:Y:S01]  /*51f0*/  MOV R29, R111 ;  /* 0x0000006f001d7202 */ /* 0x000fe20000000f00 */
[C---:B------:R-:W-:Y:S08]  /*5200*/  HMMA.16816.F32 R68, R4.reuse, R30, R172 ;  /* 0x0000001e0444723c */ /* 0x040ff000000018ac */
[C---:B------:R-:W-:Y:S01]  /*5210*/  HMMA.16816.F32 R108, R4.reuse, R24, R164 ;  /* 0x00000018046c723c */ /* 0x040fe200000018a4 */
[----:B------:R-:W-:Y:S07]  /*5220*/  LDSM.16.MT88.4 R24, [R2+0x2100] ;  /* 0x002100000218783b */ /* 0x000fee0000004200 */
[C---:B------:R-:W-:Y:S07]  /*5230*/  HMMA.16816.F32 R164, R4.reuse, R34, R104 ;  /* 0x0000002204a4723c */ /* 0x040fee0000001868 */
[----:B------:R-:W-:Y:S01]  /*5240*/  IMAD.MOV.U32 R104, RZ, RZ, R10 ;  /* 0x000000ffff687224 */ /* 0x000fe200078e000a */
[----:B---3--:R-:W-:Y:S01]  /*5250*/  HMMA.16816.F32 R148, R4, R14, R52 ;  /* 0x0000000e0494723c */ /* 0x008fe20000001834 */
[----:B------:R-:W-:Y:S01]  /*5260*/  FFMA.FTZ R10, R241, c[0x0][0x2d0], -R9 ;  /* 0x0000b400f10a7a23 */ /* 0x000fe20000010809 */
[----:B------:R-:W-:Y:S01]  /*5270*/  MOV R241, R178 ;  /* 0x000000b200f17202 */ /* 0x000fe20000000f00 */
[----:B------:R-:W-:-:S02]  /*5280*/  IMAD.MOV.U32 R107, RZ, RZ, R179 ;  /* 0x000000ffff6b7224 */ /* 0x000fc400078e00b3 */
[----:B------:R3:W-:Y:S01]  /*5290*/  MUFU.EX2 R178, R10 ;  /* 0x0000000a00b27308 */ /* 0x0007e20000000800 */
[----:B------:R-:W-:Y:S02]  /*52a0*/  IMAD.MOV.U32 R106, RZ, RZ, R176 ;  /* 0x000000ffff6a7224 */ /* 0x000fe400078e00b0 */
[C---:B------:R-:W-:Y:S01]  /*52b0*/  HMMA.16816.F32 R172, R4.reuse, R12, R92 ;  /* 0x0000000c04ac723c */ /* 0x040fe2000000185c */
[----:B------:R-:W-:Y:S01]  /*52c0*/  IMAD.MOV.U32 R54, RZ, RZ, R168 ;  /* 0x000000ffff367224 */ /* 0x000fe200078e00a8 */
[----:B------:R-:W4:Y:S01]  /*52d0*/  LDSM.16.MT88.4 R12, [R2+0x8100] ;  /* 0x00810000020c783b */ /* 0x000f220000004200 */
[----:B------:R-:W-:Y:S02]  /*52e0*/  IMAD.MOV.U32 R53, RZ, RZ, R169 ;  /* 0x000000ffff357224 */ /* 0x000fe400078e00a9 */
[----:B------:R-:W-:Y:S02]  /*52f0*/  IMAD.MOV.U32 R52, RZ, RZ, R170 ;  /* 0x000000ffff347224 */ /* 0x000fe400078e00aa */
[----:B------:R-:W-:Y:S01]  /*5300*/  IMAD.MOV.U32 R95, RZ, RZ, R182 ;  /* 0x000000ffff5f7224 */ /* 0x000fe200078e00b6 */
[----:B--2---:R-:W-:Y:S01]  /*5310*/  HMMA.16816.F32 R88, R4, R18, R44 ;  /* 0x000000120458723c */ /* 0x004fe2000000182c */
[----:B------:R-:W-:Y:S01]  /*5320*/  IMAD.MOV.U32 R94, RZ, RZ, R183 ;  /* 0x000000ffff5e7224 */ /* 0x000fe200078e00b7 */
[----:B------:R-:W-:Y:S01]  /*5330*/  MOV R92, R141 ;  /* 0x0000008d005c7202 */ /* 0x000fe20000000f00 */
[----:B------:R-:W-:-:S02]  /*5340*/  IMAD.MOV.U32 R55, RZ, RZ, R180 ;  /* 0x000000ffff377224 */ /* 0x000fc400078e00b4 */
[----:B---3--:R-:W-:Y:S02]  /*5350*/  FFMA.FTZ R10, R235, c[0x0][0x2d0], -R9 ;  /* 0x0000b400eb0a7a23 */ /* 0x008fe40000010809 */
[----:B------:R-:W-:Y:S01]  /*5360*/  IMAD.MOV.U32 R235, RZ, RZ, R171 ;  /* 0x000000ffffeb7224 */ /* 0x000fe200078e00ab */
[----:B------:R-:W-:Y:S01]  /*5370*/  HMMA.16816.F32 R112, R4, R32, R112 ;  /* 0x000000200470723c */ /* 0x000fe20000001870 */
[----:B------:R2:W-:Y:S01]  /*5380*/  MUFU.EX2 R179, R10 ;  /* 0x0000000a00b37308 */ /* 0x0005e20000000800 */
[----:B------:R-:W-:Y:S02]  /*5390*/  IMAD.MOV.U32 R93, RZ, RZ, R142 ;  /* 0x000000ffff5d7224 */ /* 0x000fe400078e008e */
[----:B------:R-:W-:-:S04]  /*53a0*/  IMAD.MOV.U32 R105, RZ, RZ, R29 ;  /* 0x000000ffff697224 */ /* 0x000fc800078e001d */
[C---:B------:R-:W-:Y:S01]  /*53b0*/  HMMA.16816.F32 R168, R4.reuse, R16, R48 ;  /* 0x0000001004a8723c */ /* 0x040fe20000001830 */
[----:B------:R-:W3:Y:S06]  /*53c0*/  LDSM.16.MT88.4 R16, [R2+0x5100] ;  /* 0x005100000210783b */ /* 0x000eec0000004200 */
[----:B------:R-:W-:Y:S01]  /*53d0*/  MOV R48, R177 ;  /* 0x000000b100307202 */ /* 0x000fe20000000f00 */
[----:B------:R-:W-:Y:S01]  /*53e0*/  IMAD.MOV.U32 R49, RZ, RZ, R181 ;  /* 0x000000ffff317224 */ /* 0x000fe200078e00b5 */
[----:B-1----:R-:W-:Y:S01]  /*53f0*/  HMMA.16816.F32 R120, R4, R22, R36 ;  /* 0x000000160478723c */ /* 0x002fe20000001824 */
[----:B--2---:R-:W-:-:S04]  /*5400*/  FFMA.FTZ R10, R242, c[0x0][0x2d0], -R9 ;  /* 0x0000b400f20a7a23 */ /* 0x004fc80000010809 */
[----:B------:R1:W-:Y:S03]  /*5410*/  MUFU.EX2 R177, R10 ;  /* 0x0000000a00b17308 */ /* 0x0003e60000000800 */
[----:B------:R-:W-:Y:S01]  /*5420*/  HMMA.16816.F32 R180, R4, R20, R40 ;  /* 0x0000001404b4723c */ /* 0x000fe20000001828 */
[----:B------:R-:W2:Y:S06]  /*5430*/  LDSM.16.MT88.4 R20, [R143+0x2100] ;  /* 0x002100008f14783b */ /* 0x000eac0000004200 */
[----:B------:R-:W-:-:S02]  /*5440*/  FFMA.FTZ R4, R245, c[0x0][0x2d0], -R8 ;  /* 0x0000b400f5047a23 */ /* 0x000fc40000010808 */
[----:B------:R-:W-:Y:S02]  /*5450*/  IMAD.MOV.U32 R245, RZ, RZ, R97 ;  /* 0x000000fffff57224 */ /* 0x000fe400078e0061 */
[----:B------:R5:W-:Y:S01]  /*5460*/  MUFU.EX2 R51, R4 ;  /* 0x0000000400337308 */ /* 0x000be20000000800 */
[----:B-1----:R-:W-:-:S07]  /*5470*/  FFMA.FTZ R10, R243, c[0x0][0x2d0], -R9 ;  /* 0x0000b400f30a7a23 */ /* 0x002fce0000010809 */
[----:B------:R1:W1:Y:S01]  /*5480*/  MUFU.EX2 R176, R10 ;  /* 0x0000000a00b07308 */ /* 0x0002620000000800 */
[----:B-----5:R-:W-:Y:S02]  /*5490*/  FFMA.FTZ R4, R244, c[0x0][0x2d0], -R8 ;  /* 0x0000b400f4047a23 */ /* 0x020fe40000010808 */
[----:B------:R-:W-:-:S05]  /*54a0*/  IMAD.MOV.U32 R244, RZ, RZ, R98 ;  /* 0x000000fffff47224 */ /* 0x000fca00078e0062 */
[----:B------:R5:W2:Y:S01]  /*54b0*/  MUFU.EX2 R142, R4 ;  /* 0x00000004008e7308 */ /* 0x000aa20000000800 */
[----:B-1----:R-:W-:Y:S01]  /*54c0*/  FFMA.FTZ R10, R238, c[0x0][0x2d0], -R8 ;  /* 0x0000b400ee0a7a23 */ /* 0x002fe20000010808 */
[----:B------:R-:W-:-:S06]  /*54d0*/  F2FP.PACK_AB R6, R176, R177 ;  /* 0x000000b1b006723e */ /* 0x000fcc00000000ff */
[----:B------:R1:W-:Y:S01]  /*54e0*/  MUFU.EX2 R141, R10 ;  /* 0x0000000a008d7308 */ /* 0x0003e20000000800 */
[----:B-----5:R-:W-:Y:S02]  /*54f0*/  F2FP.PACK_AB R4, R179, R178 ;  /* 0x000000b2b304723e */ /* 0x020fe400000000ff */
[----:B--2---:R-:W-:Y:S01]  /*5500*/  F2FP.PACK_AB R7, R142, R51 ;  /* 0x000000338e07723e */ /* 0x004fe200000000ff */
[----:B-1----:R-:W-:Y:S02]  /*5510*/  FFMA.FTZ R10, R234, c[0x0][0x2d0], -R8 ;  /* 0x0000b400ea0a7a23 */ /* 0x002fe40000010808 */
[----:B------:R-:W-:Y:S02]  /*5520*/  IMAD.MOV.U32 R234, RZ, RZ, R96 ;  /* 0x000000ffffea7224 */ /* 0x000fe400078e0060 */
[----:B------:R-:W1:Y:S02]  /*5530*/  MUFU.EX2 R50, R10 ;  /* 0x0000000a00327308 */ /* 0x000e640000000800 */
[----:B-1----:R-:W-:Y:S01]  /*5540*/  F2FP.PACK_AB R5, R50, R141 ;  /* 0x0000008d3205723e */ /* 0x002fe200000000ff */
[----:B------:R-:W-:-:S05]  /*5550*/  FFMA.FTZ R10, R48, c[0x0][0x2d0], -R9 ;  /* 0x0000b400300a7a23 */ /* 0x000fca0000010809 */
[----:B------:R1:W-:Y:S01]  /*5560*/  MUFU.EX2 R48, R10 ;  /* 0x0000000a00307308 */ /* 0x0003e20000000800 */
[C---:B----4-:R-:W-:Y:S08]  /*5570*/  HMMA.16816.F32 R76, R4.reuse, R12, R76 ;  /* 0x0000000c044c723c */ /* 0x050ff0000000184c */
[----:B------:R-:W-:Y:S01]  /*5580*/  HMMA.16816.F32 R32, R4, R14, R64 ;  /* 0x0000000e0420723c */ /* 0x000fe20000001840 */
[----:B------:R-:W2:Y:S01]  /*5590*/  LDSM.16.MT88.4 R12, [R236+0x2100] ;  /* 0x00210000ec0c783b */ /* 0x000ea20000004200 */
[----:B-1----:R-:W-:-:S06]  /*55a0*/  FFMA.FTZ R10, R49, c[0x0][0x2d0], -R9 ;  /* 0x0000b400310a7a23 */ /* 0x002fcc0000010809 */
[C---:B---3--:R-:W-:Y:S01]  /*55b0*/  HMMA.16816.F32 R132, R4.reuse, R16, R132 ;  /* 0x000000100484723c */ /* 0x048fe20000001884 */
[----:B------:R1:W3:Y:S07]  /*55c0*/  MUFU.EX2 R49, R10 ;  /* 0x0000000a00317308 */ /* 0x0002ee0000000800 */
[C---:B------:R-:W-:Y:S01]  /*55d0*/  HMMA.16816.F32 R28, R4.reuse, R18, R60 ;  /* 0x00000012041c723c */ /* 0x040fe2000000183c */
[----:B------:R-:W4:Y:S07]  /*55e0*/  LDSM.16.MT88.4 R16, [R0+0x2100] ;  /* 0x002100000010783b */ /* 0x000f2e0000004200 */
[----:B------:R-:W-:Y:S01]  /*55f0*/  HMMA.16816.F32 R144, R4, R20, R144 ;  /* 0x000000140490723c */ /* 0x000fe20000001890 */
[--C-:B-1----:R-:W-:Y:S01]  /*5600*/  FFMA.FTZ R10, R241, c[0x0][0x2d0], -R9.reuse ;  /* 0x0000b400f10a7a23 */ /* 0x102fe20000010809 */
[----:B---3--:R-:W-:Y:S01]  /*5610*/  F2FP.PACK_AB R96, R49, R48 ;  /* 0x000000303160723e */ /* 0x008fe200000000ff */
[----:B------:R-:W-:-:S02]  /*5620*/  FFMA.FTZ R9, R105, c[0x0][0x2d0], -R9 ;  /* 0x0000b40069097a23 */ /* 0x000fc40000010809 */
[----:B------:R-:W-:Y:S01]  /*5630*/  IMAD.MOV.U32 R241, RZ, RZ, R52 ;  /* 0x000000fffff17224 */ /* 0x000fe200078e0034 */
[----:B------:R-:W-:Y:S02]  /*5640*/  MUFU.EX2 R43, R10 ;  /* 0x0000000a002b7308 */ /* 0x000fe40000000800 */
[C---:B------:R-:W-:Y:S01]  /*5650*/  HMMA.16816.F32 R36, R4.reuse, R22, R68 ;  /* 0x000000160424723c */ /* 0x040fe20000001844 */
[----:B------:R-:W1:Y:S01]  /*5660*/  LDSM.16.MT88.4 R20, [R143+0x5100] ;  /* 0x005100008f14783b */ /* 0x000e620000004200 */
[----:B------:R-:W-:Y:S02]  /*5670*/  IMAD.MOV.U32 R52, RZ, RZ, R53 ;  /* 0x000000ffff347224 */ /* 0x000fe400078e0035 */
[----:B------:R-:W-:Y:S02]  /*5680*/  IMAD.MOV.U32 R53, RZ, RZ, R54 ;  /* 0x000000ffff357224 */ /* 0x000fe400078e0036 */
[----:B------:R-:W-:Y:S01]  /*5690*/  IMAD.MOV.U32 R54, RZ, RZ, R55 ;  /* 0x000000ffff367224 */ /* 0x000fe200078e0037 */
[----:B------:R3:W5:Y:S01]  /*56a0*/  MUFU.EX2 R42, R9 ;  /* 0x00000009002a7308 */ /* 0x0007620000000800 */
[----:B------:R-:W-:Y:S01]  /*56b0*/  MOV R55, R92 ;  /* 0x0000005c00377202 */ /* 0x000fe20000000f00 */
[----:B--2---:R-:W-:Y:S01]  /*56c0*/  HMMA.16816.F32 R108, R4, R12, R108 ;  /* 0x0000000c046c723c */ /* 0x004fe2000000186c */
[----:B------:R-:W-:-:S02]  /*56d0*/  IMAD.MOV.U32 R92, RZ, RZ, R93 ;  /* 0x000000ffff5c7224 */ /* 0x000fc400078e005d */
[----:B------:R-:W-:Y:S02]  /*56e0*/  IMAD.MOV.U32 R93, RZ, RZ, R94 ;  /* 0x000000ffff5d7224 */ /* 0x000fe400078e005e */
[----:B------:R-:W-:Y:S02]  /*56f0*/  IMAD.MOV.U32 R94, RZ, RZ, R95 ;  /* 0x000000ffff5e7224 */ /* 0x000fe400078e005f */
[----:B------:R-:W-:Y:S01]  /*5700*/  IMAD.MOV.U32 R242, RZ, RZ, R54 ;  /* 0x000000fffff27224 */ /* 0x000fe200078e0036 */
[C---:B------:R-:W-:Y:S01]  /*5710*/  HMMA.16816.F32 R44, R4.reuse, R14, R72 ;  /* 0x0000000e042c723c */ /* 0x040fe20000001848 */
[----:B------:R-:W2:Y:S01]  /*5720*/  LDSM.16.MT88.4 R12, [R236+0x5100] ;  /* 0x00510000ec0c783b */ /* 0x000ea20000004200 */
[----:B------:R-:W-:Y:S01]  /*5730*/  IMAD.MOV.U32 R243, RZ, RZ, R55 ;  /* 0x000000fffff37224 */ /* 0x000fe200078e0037 */
[----:B------:R-:W-:Y:S01]  /*5740*/  MOV R66, R93 ;  /* 0x0000005d00427202 */ /* 0x000fe20000000f00 */
[----:B------:R-:W-:Y:S01]  /*5750*/  IMAD.MOV.U32 R95, RZ, RZ, R104 ;  /* 0x000000ffff5f7224 */ /* 0x000fe200078e0068 */
[----:B------:R-:W-:Y:S01]  /*5760*/  LDSM.16.MT88.4 R72, [R143+0x8900] ;  /* 0x008900008f48783b */ /* 0x000fe20000004200 */
[----:B---3--:R-:W-:Y:S01]  /*5770*/  FFMA.FTZ R9, R106, c[0x0][0x2d0], -R8 ;  /* 0x0000b4006a097a23 */ /* 0x008fe20000010808 */
[----:B-----5:R-:W-:Y:S01]  /*5780*/  F2FP.PACK_AB R98, R42, R43 ;  /* 0x0000002b2a62723e */ /* 0x020fe200000000ff */
[----:B----4-:R-:W-:Y:S01]  /*5790*/  HMMA.16816.F32 R116, R4, R16, R116 ;  /* 0x000000100474723c */ /* 0x010fe20000001874 */
[----:B------:R-:W-:-:S02]  /*57a0*/  IMAD.MOV.U32 R65, RZ, RZ, R92 ;  /* 0x000000ffff417224 */ /* 0x000fc400078e005c */
[----:B------:R-:W-:Y:S02]  /*57b0*/  IMAD.MOV.U32 R238, RZ, RZ, R94 ;  /* 0x000000ffffee7224 */ /* 0x000fe400078e005e */
[----:B------:R-:W-:-:S03]  /*57c0*/  IMAD.MOV.U32 R67, RZ, RZ, R95 ;  /* 0x000000ffff437224 */ /* 0x000fc600078e005f */
[C---:B------:R-:W-:Y:S01]  /*57d0*/  HMMA.16816.F32 R60, R4.reuse, R18, R80 ;  /* 0x00000012043c723c */ /* 0x040fe20000001850 */
[----:B------:R-:W3:Y:S04]  /*57e0*/  LDSM.16.MT88.4 R16, [R0+0x5100] ;  /* 0x005100000010783b */ /* 0x000ee80000004200 */
[----:B------:R-:W-:Y:S03]  /*57f0*/  LDSM.16.MT88.4 R80, [R2+0x8900] ;  /* 0x008900000250783b */ /* 0x000fe60000004200 */
[C---:B-1----:R-:W-:Y:S01]  /*5800*/  HMMA.16816.F32 R124, R4.reuse, R20, R124 ;  /* 0x00000014047c723c */ /* 0x042fe2000000187c */
[----:B------:R1:W-:Y:S07]  /*5810*/  MUFU.EX2 R21, R9 ;  /* 0x0000000900157308 */ /* 0x0003ee0000000800 */
[C---:B------:R-:W-:Y:S08]  /*5820*/  HMMA.16816.F32 R100, R4.reuse, R24, R100 ;  /* 0x000000180464723c */ /* 0x040ff00000001864 */
[----:B------:R-:W-:Y:S01]  /*5830*/  HMMA.16816.F32 R24, R4, R26, R56 ;  /* 0x0000001a0418723c */ /* 0x000fe20000001838 */
[----:B-1----:R-:W-:-:S02]  /*5840*/  FFMA.FTZ R9, R107, c[0x0][0x2d0], -R8 ;  /* 0x0000b4006b097a23 */ /* 0x002fc40000010808 */
[----:B------:R-:W-:Y:S02]  /*5850*/  LDSM.16.MT88.4 R104, [R2+0x2900] ;  /* 0x002900000268783b */ /* 0x000fe40000004200 */
[----:B------:R1:W4:Y:S02]  /*5860*/  MUFU.EX2 R40, R9 ;  /* 0x0000000900287308 */ /* 0x0003240000000800 */
[----:B------:R-:W-:Y:S01]  /*5870*/  IMAD.MOV.U32 R56, RZ, RZ, R160 ;  /* 0x000000ffff387224 */ /* 0x000fe200078e00a0 */
[C---:B--2---:R-:W-:Y:S01]  /*5880*/  HMMA.16816.F32 R68, R4.reuse, R12, R128 ;  /* 0x0000000c0444723c */ /* 0x044fe20000001880 */
[----:B------:R-:W-:Y:S01]  /*5890*/  IMAD.MOV.U32 R57, RZ, RZ, R161 ;  /* 0x000000ffff397224 */ /* 0x000fe200078e00a1 */
[----:B------:R-:W-:Y:S01]  /*58a0*/  MOV R58, R162 ;  /* 0x000000a2003a7202 */ /* 0x000fe20000000f00 */
[----:B------:R-:W-:Y:S01]  /*58b0*/  IMAD.MOV.U32 R59, RZ, RZ, R163 ;  /* 0x000000ffff3b7224 */ /* 0x000fe200078e00a3 */
[----:B------:R-:W-:Y:S04]  /*58c0*/  LDSM.16.MT88.4 R128, [R143+0x5900] ;  /* 0x005900008f80783b */ /* 0x000fe80000004200 */
[C---:B------:R-:W-:Y:S01]  /*58d0*/  HMMA.16816.F32 R84, R4.reuse, R14, R84 ;  /* 0x0000000e0454723c */ /* 0x040fe20000001854 */
[----:B------:R-:W2:Y:S01]  /*58e0*/  LDSM.16.MT88.4 R12, [R143+0x8100] ;  /* 0x008100008f0c783b */ /* 0x000ea20000004200 */
[--C-:B-1----:R-:W-:Y:S01]  /*58f0*/  FFMA.FTZ R9, R235, c[0x0][0x2d0], -R8.reuse ;  /* 0x0000b400eb097a23 */ /* 0x102fe20000010808 */
[----:B----4-:R-:W-:Y:S01]  /*5900*/  F2FP.PACK_AB R97, R40, R21 ;  /* 0x000000152861723e */ /* 0x010fe200000000ff */
[----:B------:R-:W-:Y:S01]  /*5910*/  FFMA.FTZ R8, R241, c[0x0][0x2d0], -R8 ;  /* 0x0000b400f1087a23 */ /* 0x000fe20000010808 */
[----:B------:R-:W-:Y:S01]  /*5920*/  MOV R241, R52 ;  /* 0x0000003400f17202 */ /* 0x000fe20000000f00 */
[----:B------:R-:W-:Y:S01]  /*5930*/  IMAD.MOV.U32 R235, RZ, RZ, R53 ;  /* 0x000000ffffeb7224 */ /* 0x000fe200078e0035 */
[----:B------:R-:W-:Y:S01]  /*5940*/  MUFU.EX2 R41, R9 ;  /* 0x0000000900297308 */ /* 0x000fe20000000800 */
[C---:B------:R-:W-:Y:S01]  /*5950*/  HMMA.16816.F32 R52, R4.reuse, R22, R136 ;  /* 0x000000160434723c */ /* 0x040fe20000001888 */
[----:B------:R-:W-:Y:S06]  /*5960*/  LDSM.16.MT88.4 R136, [R2+0x5900] ;  /* 0x005900000288783b */ /* 0x000fec0000004200 */
[----:B------:R-:W-:Y:S01]  /*5970*/  IMAD.MOV.U32 R22, RZ, RZ, R11 ;  /* 0x000000ffff167224 */ /* 0x000fe200078e000b */
[----:B------:R1:W4:Y:S01]  /*5980*/  MUFU.EX2 R20, R8 ;  /* 0x0000000800147308 */ /* 0x0003220000000800 */
[C---:B---3--:R-:W-:Y:S01]  /*5990*/  HMMA.16816.F32 R160, R4.reuse, R16, R112 ;  /* 0x0000001004a0723c */ /* 0x048fe20000001870 */
[----:B------:R-:W-:Y:S01]  /*59a0*/  MOV R23, R99 ;  /* 0x0000006300177202 */ /* 0x000fe20000000f00 */
[----:B------:R-:W-:Y:S06]  /*59b0*/  LDSM.16.MT88.4 R112, [R236+0x2900] ;  /* 0x00290000ec70783b */ /* 0x000fec0000004200 */
[----:B------:R-:W-:Y:S01]  /*59c0*/  HMMA.16816.F32 R92, R4, R18, R164 ;  /* 0x00000012045c723c */ /* 0x000fe200000018a4 */
[----:B------:R-:W3:Y:S04]  /*59d0*/  LDSM.16.MT88.4 R16, [R0+0x8100] ;  /* 0x008100000010783b */ /* 0x000ee80000004200 */
[----:B-1----:R-:W1:Y:S01]  /*59e0*/  LDSM.16.MT88.4 R8, [R236+0x8100] ;  /* 0x00810000ec08783b */ /* 0x002e620000004200 */
[----:B----4-:R-:W-:-:S02]  /*59f0*/  F2FP.PACK_AB R99, R20, R41 ;  /* 0x000000291463723e */ /* 0x010fc400000000ff */
[----:B--2---:R-:W-:Y:S08]  /*5a00*/  HMMA.16816.F32 R164, R4, R12, R172 ;  /* 0x0000000c04a4723c */ /* 0x004ff000000018ac */
[C---:B------:R-:W-:Y:S08]  /*5a10*/  HMMA.16816.F32 R100, R96.reuse, R104, R100 ;  /* 0x000000686064723c */ /* 0x040ff00000001864 */
[----:B------:R-:W-:Y:S08]  /*5a20*/  HMMA.16816.F32 R104, R96, R106, R24 ;  /* 0x0000006a6068723c */ /* 0x000ff00000001818 */
[C---:B------:R-:W-:Y:S01]  /*5a30*/  HMMA.16816.F32 R12, R4.reuse, R14, R148 ;  /* 0x0000000e040c723c */ /* 0x040fe20000001894 */
[----:B------:R-:W2:Y:S07]  /*5a40*/  LDSM.16.MT88.4 R148, [R143+0x2900] ;  /* 0x002900008f94783b */ /* 0x000eae0000004200 */
[C---:B---3--:R-:W-:Y:S08]  /*5a50*/  HMMA.16816.F32 R24, R4.reuse, R16, R180 ;  /* 0x000000100418723c */ /* 0x048ff000000018b4 */
[C---:B-1----:R-:W-:Y:S07]  /*5a60*/  HMMA.16816.F32 R172, R4.reuse, R10, R88 ;  /* 0x0000000a04ac723c */ /* 0x042fee0000001858 */
[----:B------:R-:W-:Y:S01]  /*5a70*/  MOV R88, R56 ;  /* 0x0000003800587202 */ /* 0x000fe20000000f00 */
[----:B------:R-:W-:Y:S01]  /*5a80*/  IMAD.MOV.U32 R11, RZ, RZ, R67 ;  /* 0x000000ffff0b7224 */ /* 0x000fe200078e0043 */
[----:B------:R-:W-:Y:S01]  /*5a90*/  HMMA.16816.F32 R168, R4, R8, R168 ;  /* 0x0000000804a8723c */ /* 0x000fe200000018a8 */
[----:B------:R-:W-:-:S02]  /*5aa0*/  IMAD.MOV.U32 R89, RZ, RZ, R57 ;  /* 0x000000ffff597224 */ /* 0x000fc400078e0039 */
[----:B------:R-:W-:Y:S02]  /*5ab0*/  IMAD.MOV.U32 R90, RZ, RZ, R58 ;  /* 0x000000ffff5a7224 */ /* 0x000fe400078e003a */
[----:B------:R-:W-:Y:S02]  /*5ac0*/  IMAD.MOV.U32 R91, RZ, RZ, R59 ;  /* 0x000000ffff5b7224 */ /* 0x000fe400078e003b */
[----:B------:R-:W-:Y:S01]  /*5ad0*/  IMAD.MOV.U32 R8, RZ, RZ, R65 ;  /* 0x000000ffff087224 */ /* 0x000fe200078e0041 */
[----:B------:R-:W-:Y:S01]  /*5ae0*/  HMMA.16816.F32 R16, R4, R18, R120 ;  /* 0x000000120410723c */ /* 0x000fe20000001878 */
[----:B------:R-:W-:Y:S01]  /*5af0*/  FADD.FTZ R2, R90, R89 ;  /* 0x000000595a027221 */ /* 0x000fe20000010000 */
[----:B------:R-:W1:Y:S01]  /*5b00*/  LDSM.16.MT88.4 R120, [R0+0x2900] ;  /* 0x002900000078783b */ /* 0x000e620000004200 */
[----:B------:R-:W-:Y:S02]  /*5b10*/  IMAD.MOV.U32 R9, RZ, RZ, R66 ;  /* 0x000000ffff097224 */ /* 0x000fe400078e0042 */
[----:B------:R-:W-:Y:S01]  /*5b20*/  FADD.FTZ R2, R8, R2 ;  /* 0x0000000208027221 */ /* 0x000fe20000010000 */
[----:B------:R-:W-:Y:S01]  /*5b30*/  LDSM.16.MT88.4 R64, [R0+0x5900] ;  /* 0x005900000040783b */ /* 0x000fe20000004200 */
[----:B------:R-:W-:Y:S01]  /*5b40*/  FADD.FTZ R4, R88, R11 ;  /* 0x0000000b58047221 */ /* 0x000fe20000010000 */
[----:B------:R-:W-:Y:S01]  /*5b50*/  HMMA.16816.F32 R124, R96, R128, R124 ;  /* 0x00000080607c723c */ /* 0x000fe2000000187c */
[----:B------:R-:W-:Y:S01]  /*5b60*/  FADD.FTZ R2, R22, R2 ;  /* 0x0000000216027221 */ /* 0x000fe20000010000 */
[----:B------:R-:W3:Y:S01]  /*5b70*/  LDSM.16.MT88.4 R56, [R236+0x5900] ;  /* 0x00590000ec38783b */ /* 0x000ee20000004200 */
[----:B------:R-:W-:-:S02]  /*5b80*/  FADD.FTZ R4, R91, R4 ;  /* 0x000000045b047221 */ /* 0x000fc40000010000 */
[----:B------:R-:W-:Y:S01]  /*5b90*/  FADD.FTZ R2, R244, R2 ;  /* 0x00000002f4027221 */ /* 0x000fe20000010000 */
[----:B------:R-:W4:Y:S01]  /*5ba0*/  LDSM.16.MT88.4 R88, [R236+0x8900] ;  /* 0x00890000ec58783b */ /* 0x000f220000004200 */
[----:B------:R-:W-:Y:S01]  /*5bb0*/  FADD.FTZ R4, R9, R4 ;  /* 0x0000000409047221 */ /* 0x000fe20000010000 */
[----:B------:R-:W-:Y:S01]  /*5bc0*/  HMMA.16816.F32 R128, R96, R130, R52 ;  /* 0x000000826080723c */ /* 0x000fe20000001834 */
[----:B------:R-:W-:Y:S01]  /*5bd0*/  FADD.FTZ R2, R234, R2 ;  /* 0x00000002ea027221 */ /* 0x000fe20000010000 */
[----:B------:R5:W3:Y:S01]  /*5be0*/  LDSM.16.MT88.4 R8, [R0+0x8900] ;  /* 0x008900000008783b */ /* 0x000ae20000004200 */
[----:B------:R-:W-:-:S04]  /*5bf0*/  FADD.FTZ R4, R23, R4 ;  /* 0x0000000417047221 */ /* 0x000fc80000010000 */
[----:B------:R-:W-:Y:S01]  /*5c00*/  FADD.FTZ R4, R245, R4 ;  /* 0x00000004f5047221 */ /* 0x000fe20000010000 */
[C---:B------:R-:W-:Y:S03]  /*5c10*/  HMMA.16816.F32 R132, R96.reuse, R136, R132 ;  /* 0x000000886084723c */ /* 0x040fe60000001884 */
[----:B------:R-:W-:Y:S02]  /*5c20*/  FADD.FTZ R5, R238, R4 ;  /* 0x00000004ee057221 */ /* 0x000fe40000010000 */
[----:B------:R-:W-:Y:S02]  /*5c30*/  FADD.FTZ R4, R243, R2 ;  /* 0x00000002f3047221 */ /* 0x000fe40000010000 */
[----:B------:R-:W-:Y:S01]  /*5c40*/  FADD.FTZ R2, R242, R5 ;  /* 0x00000005f2027221 */ /* 0x000fe20000010000 */
[----:B------:R-:W-:Y:S03]  /*5c50*/  HMMA.16816.F32 R76, R96, R80, R76 ;  /* 0x00000050604c723c */ /* 0x000fe6000000184c */
[----:B------:R-:W-:-:S04]  /*5c60*/  FADD.FTZ R2, R250, R2 ;  /* 0x00000002fa027221 */ /* 0x000fc80000010000 */
[----:B------:R-:W-:Y:S01]  /*5c70*/  FADD.FTZ R2, R241, R2 ;  /* 0x00000002f1027221 */ /* 0x000fe20000010000 */
[C---:B--2---:R-:W-:Y:S01]  /*5c80*/  HMMA.16816.F32 R144, R96.reuse, R148, R144 ;  /* 0x000000946090723c */ /* 0x044fe20000001890 */
[----:B-----5:R-:W-:Y:S02]  /*5c90*/  FADD.FTZ R0, R235, R4 ;  /* 0x00000004eb007221 */ /* 0x020fe40000010000 */
[----:B------:R-:W-:Y:S02]  /*5ca0*/  FADD.FTZ R2, R252, R2 ;  /* 0x00000002fc027221 */ /* 0x000fe40000010000 */
[----:B------:R-:W-:Y:S02]  /*5cb0*/  FADD.FTZ R0, R249, R0 ;  /* 0x00000000f9007221 */ /* 0x000fe40000010000 */
[----:B------:R-:W-:Y:S01]  /*5cc0*/  FADD.FTZ R2, R251, R2 ;  /* 0x00000002fb027221 */ /* 0x000fe20000010000 */
[----:B-1----:R-:W-:Y:S01]  /*5cd0*/  HMMA.16816.F32 R116, R96, R120, R116 ;  /* 0x000000786074723c */ /* 0x002fe20000001874 */
        /* <DEDUP_REMOVED lines=19> */
[----:B------:R-:W-:-:S04]  /*5e10*/  FADD.FTZ R0, R50, R0 ;  /* 0x0000000032007221 */ /* 0x000fc80000010000 */
[----:B------:R-:W-:Y:S02]  /*5e20*/  FADD.FTZ R2, R51, R0 ;  /* 0x0000000033027221 */ /* 0x000fe40000010000 */
        /* <DEDUP_REMOVED lines=12> */
[----:B------:R-:W-:-:S05]  /*5ef0*/  FADD.FTZ R0, R20, R2 ;  /* 0x0000000214007221 */ /* 0x000fca0000010000 */
[----:B------:R1:W-:Y:S02]  /*5f00*/  STL [R1+0x8], R0 ;  /* 0x0000080001007387 */ /* 0x0003e40000100800 */
[C---:B----4-:R-:W-:Y:S02]  /*5f10*/  HMMA.16816.F32 R84, R96.reuse, R88, R168 ;  /* 0x000000586054723c */ /* 0x050fe400000018a8 */
[----:B------:R1:W-:Y:S06]  /*5f20*/  STL [R1+0x4], R4 ;  /* 0x0000040401007387 */ /* 0x0003ec0000100800 */
        /* <DEDUP_REMOVED lines=9> */
[----:B-1----:R-:W2:Y:S04]  /*5fc0*/  LDL.64 R242, [R1+0x18] ;  /* 0x0000180001f27983 */ /* 0x002ea80000100a00 */
[----:B------:R-:W3:Y:S01]  /*5fd0*/  LDL R241, [R1] ;  /* 0x0000000001f17983 */ /* 0x000ee20000100800 */
[----:B------:R-:W-:Y:S01]  /*5fe0*/  UIADD3 UR5, UR28, -0x3, URZ ;  /* 0xfffffffd1c057890 */ /* 0x000fe2000fffe03f */
[----:B------:R-:W-:-:S03]  /*5ff0*/  IMAD.MOV.U32 R235, RZ, RZ, c[0x0][0x1e0] ;  /* 0x00007800ffeb7624 */ /* 0x000fc600078e00ff */
[----:B------:R-:W-:Y:S01]  /*6000*/  USHF.R.S32.HI UR4, URZ, 0x1f, UR5 ;  /* 0x0000001f3f047899 */ /* 0x000fe20008011405 */
[----:B------:R-:W-:Y:S01]  /*6010*/  IMAD.SHL.U32 R8, R235, 0x40, RZ ;  /* 0x00000040eb087824 */ /* 0x000fe200078e00ff */
[----:B------:R-:W-:Y:S01]  /*6020*/  UIMAD UR6, UR6, UR5, URZ ;  /* 0x00000005060672a4 */ /* 0x000fe2000f8e023f */
[----:B------:R-:W-:-:S03]  /*6030*/  IMAD.U32 R6, RZ, RZ, UR5 ;  /* 0x00000005ff067e24 */ /* 0x000fc6000f8e00ff */
[----:B------:R-:W-:Y:S01]  /*6040*/  UIMAD UR4, UR4, UR18, UR6 ;  /* 0x00000012040472a4 */ /* 0x000fe2000f8e0206 */
[----:B--2---:R-:W-:-:S04]  /*6050*/  IMAD.WIDE.U32 R6, R6, UR18, R242 ;  /* 0x0000001206067c25 */ /* 0x004fc8000f8e00f2 */
[----:B------:R-:W-:Y:S01]  /*6060*/  IMAD.MOV.U32 R242, RZ, RZ, c[0x0][0x1e4] ;  /* 0x00007900fff27624 */ /* 0x000fe200078e00ff */
[----:B------:R-:W-:Y:S02]  /*6070*/  IADD3 R0, R7, UR4, RZ ;  /* 0x0000000407007c10 */ /* 0x000fe4000fffe0ff */
[C---:B------:R-:W-:Y:S02]  /*6080*/  LEA R4, P0, R6.reuse, c[0x0][0x1c8], 0x1 ;  /* 0x0000720006047a11 */ /* 0x040fe400078008ff */
[----:B------:R-:W-:Y:S02]  /*6090*/  SHF.L.U64.HI R2, R235, 0x6, R242 ;  /* 0x00000006eb027819 */ /* 0x000fe400000102f2 */
[----:B------:R-:W-:Y:S02]  /*60a0*/  LEA.HI.X R5, R6, c[0x0][0x1cc], R0, 0x1, P0 ;  /* 0x0000730006057a11 */ /* 0x000fe400000f0c00 */
[----:B------:R-:W-:Y:S02]  /*60b0*/  IADD3 R12, P6, P5, R8, 0x80, R4 ;  /* 0x00000080080c7810 */ /* 0x000fe40007dde004 */
[----:B------:R-:W-:Y:S01]  /*60c0*/  IADD3 R6, P0, R4, R8, RZ ;  /* 0x0000000804067210 */ /* 0x000fe20007f1e0ff */
[----:B------:R-:W-:Y:S01]  /*60d0*/  @!PT LDS RZ, [RZ] ;  /* 0x00000000fffff984 */ /* 0x000fe20000000800 */
[----:B------:R-:W-:Y:S01]  /*60e0*/  @!PT LDS RZ, [RZ] ;  /* 0x00000000fffff984 */ /* 0x000fe20000000800 */
[----:B------:R-:W-:Y:S01]  /*60f0*/  @!PT LDS RZ, [RZ] ;  /* 0x00000000fffff984 */ /* 0x000fe20000000800 */
[----:B---3--:R1:W-:Y:S01]  /*6100*/  LDGSTS.E.BYPASS.LTC128B.128 [R241+0x12100], [R4.64], !P4 ;  /* 0x1210000004f17fae */ /* 0x0083e2000e101d58 */
[----:B------:R-:W-:-:S02]  /*6110*/  IADD3.X R13, R2, RZ, R5, P6, P5 ;  /* 0x000000ff020d7210 */ /* 0x000fc400037ea405 */
        /* <DEDUP_REMOVED lines=13> */
.L_x_1149:
[----:B-1----:R-:W-:Y:S01]  /*61f0*/  ULDC.64 UR4, c[0x0][0x2c8] ;  /* 0x0000b20000047ab9 */ /* 0x002fe20000000a00 */
[----:B------:R-:W0:Y:S01]  /*6200*/  LDGDEPBAR ;  /* 0x00000000000079af */ /* 0x000e220000000000 */
[----:B------:R-:W-:-:S02]  /*6210*/  UIMAD.WIDE.U32 UR6, UR8, UR4, URZ ;  /* 0x00000004080672a5 */ /* 0x000fc4000f8e003f */
[----:B------:R-:W-:Y:S02]  /*6220*/  UIADD3 UR28, UR28, -0x2, URZ ;  /* 0xfffffffe1c1c7890 */ /* 0x000fe4000fffe03f */
[----:B------:R-:W-:Y:S02]  /*6230*/  @UP2 USHF.R.U32.HI UR8, URZ, UR5, UR7 ;  /* 0x000000053f082299 */ /* 0x000fe40008011607 */
[----:B------:R-:W-:Y:S02]  /*6240*/  UMOV UR12, URZ ;  /* 0x0000003f000c7c82 */ /* 0x000fe40008000000 */
[----:B------:R-:W-:-:S04]  /*6250*/  UIADD3 UR8, UR8, UR14, -UR16 ;  /* 0x0000000e08087290 */ /* 0x000fc8000fffe810 */
[----:B------:R-:W-:-:S04]  /*6260*/  UIMAD.WIDE UR4, UR8, 0x2aaaaaab, URZ ;  /* 0x2aaaaaab080478a5 */ /* 0x000fc8000f8e023f */
[----:B------:R-:W-:-:S04]  /*6270*/  USHF.R.U32.HI UR13, URZ, 0x1f, UR5 ;  /* 0x0000001f3f0d7899 */ /* 0x000fc80008011605 */
[----:B------:R-:W-:-:S03]  /*6280*/  ULEA.HI.SX32 UR13, UR5, UR13, 0x1c ;  /* 0x0000000d050d7291 */ /* 0x000fc6000f8fe23f */
[----:B------:R-:W-:Y:S02]  /*6290*/  UMOV UR5, 0x1 ;  /* 0x0000000100057882 */ /* 0x000fe40000000000 */
[----:B------:R-:W-:-:S04]  /*62a0*/  UISETP.LT.AND UP0, UPT, URZ, UR13, UPT ;  /* 0x0000000d3f00728c */ /* 0x000fc8000bf01270 */
[----:B------:R-:W-:-:S04]  /*62b0*/  USEL UR13, URZ, UR13, !UP0 ;  /* 0x0000000d3f0d7287 */ /* 0x000fc8000c000000 */
[----:B------:R-:W-:-:S06]  /*62c0*/  UISETP.GE.AND UP0, UPT, UR28, UR13, UPT ;  /* 0x0000000d1c00728c */ /* 0x000fcc000bf06270 */
[----:B------:R-:W-:-:S13]  /*62d0*/  PLOP3.LUT P0, PT, PT, PT, UP0, 0x80, 0x0 ;  /* 0x000000000000781c */ /* 0x000fda0003f0f008 */
[----:B------:R-:W-:Y:S05]  /*62e0*/  @!P0 BRA `(.L_x_1150) ;  /* 0x000042d000008947 */ /* 0x000fea0003800000 */
[----:B------:R-:W2:Y:S01]  /*62f0*/  LDL R0, [R1+0x10] ;  /* 0x0000100001007983 */ /* 0x000ea20000100800 */
[----:B------:R-:W-:Y:S01]  /*6300*/  PLOP3.LUT P5, PT, PT, PT, UP2, 0x80, 0x0 ;  /* 0x000000000000781c */ /* 0x000fe20003faf028 */
[----:B------:R-:W-:Y:S01]  /*6310*/  IMAD.MOV.U32 R239, RZ, RZ, 0x20 ;  /* 0x00000020ffef7424 */ /* 0x000fe200078e00ff */
[----:B------:R-:W-:Y:S01]  /*6320*/  PLOP3.LUT P0, PT, PT, PT, UP2, 0x80, 0x0 ;  /* 0x000000000000781c */ /* 0x000fe20003f0f028 */
[----:B------:R-:W-:Y:S01]  /*6330*/  IMAD.MOV.U32 R142, RZ, RZ, R3 ;  /* 0x000000ffff8e7224 */ /* 0x000fe200078e0003 */
[----:B------:R-:W-:Y:S01]  /*6340*/  UMOV UR12, URZ ;  /* 0x0000003f000c7c82 */ /* 0x000fe20008000000 */
[----:B------:R-:W-:Y:S01]  /*6350*/  IMAD.MOV.U32 R141, RZ, RZ, R140 ;  /* 0x000000ffff8d7224 */ /* 0x000fe200078e008c */
[----:B------:R-:W-:Y:S01]  /*6360*/  SEL R239, R239, 0xffffffe0, !P1 ;  /* 0xffffffe0efef7807 */ /* 0x000fe20004800000 */
[----:B------:R-:W-:Y:S02]  /*6370*/  UMOV UR5, 0x1 ;  /* 0x0000000100057882 */ /* 0x000fe40000000000 */
[----:B------:R-:W-:-:S02]  /*6380*/  UMOV UR15, UR28 ;  /* 0x0000001c000f7c82 */ /* 0x000fc40008000000 */
[----:B------:R-:W-:Y:S02]  /*6390*/  ULDC.64 UR8, c[0x0][0x208] ;  /* 0x0000820000087ab9 */ /* 0x000fe40000000a00 */
[----:B------:R-:W-:Y:S01]  /*63a0*/  ULDC.64 UR6, c[0x0][0x1e0] ;  /* 0x0000780000067ab9 */ /* 0x000fe20000000a00 */
[----:B--2---:R-:W-:-:S05]  /*63b0*/  @P5 IMAD.HI.U32 R0, R0, c[0x0][0x2c8], RZ ;  /* 0x0000b20000005a27 */ /* 0x004fca00078e00ff */
[----:B------:R-:W-:-:S05]  /*63c0*/  @P0 SHF.R.U32.HI R0, RZ, c[0x0][0x2cc], R0 ;  /* 0x0000b300ff000a19 */ /* 0x000fca0000011600 */
[----:B------:R1:W-:Y:S02]  /*63d0*/  @P0 STL [R1+0xc], R0 ;  /* 0x00000c0001000387 */ /* 0x0003e40000100800 */
.L_x_1151:
[----:B------:R-:W2:Y:S01]  /*63e0*/  LDL.64 R38, [R1+0x20] ;  /* 0x0000200001267983 */ /* 0x000ea20000100a00 */
[----:B------:R-:W-:Y:S04]  /*63f0*/  DEPBAR.LE SB0, 0x2 ;  /* 0x000080800000791a */ /* 0x000fe80000000000 */
[----:B-1----:R-:W-:Y:S01]  /*6400*/  IMAD.U32 R2, RZ, RZ, UR5 ;  /* 0x00000005ff027e24 */ /* 0x002fe2000f8e00ff */
[----:B------:R-:W3:Y:S01]  /*6410*/  LDL.64 R36, [R1+0x28] ;  /* 0x0000280001247983 */ /* 0x000ee20000100a00 */
[----:B------:R-:W-:Y:S02]  /*6420*/  UISETP.GE.AND UP0, UPT, UR15, 0x1, UPT ;  /* 0x000000010f00788c */ /* 0x000fe4000bf06270 */
[C---:B------:R-:W-:Y:S01]  /*6430*/  IMAD R48, R2.reuse, 0x9000, R237 ;  /* 0x0000900002307824 */ /* 0x040fe200078e02ed */
[----:B------:R-:W-:Y:S01]  /*6440*/  UIADD3 UR28, UR15, -0x1, URZ ;  /* 0xffffffff0f1c7890 */ /* 0x000fe2000fffe03f */
[----:B------:R-:W-:Y:S01]  /*6450*/  IMAD R2, R2, 0x9000, R233 ;  /* 0x0000900002027824 */ /* 0x000fe200078e02e9 */
[----:B------:R-:W4:Y:S01]  /*6460*/  LDL R46, [R1] ;  /* 0x00000000012e7983 */ /* 0x000f220000100800 */
[----:B------:R-:W-:Y:S01]  /*6470*/  PLOP3.LUT P0, PT, PT, PT, UP0, 0x80, 0x0 ;  /* 0x000000000000781c */ /* 0x000fe20003f0f008 */
[----:B------:R-:W-:Y:S01]  /*6480*/  UIMAD UR4, UR5, 0x9000, URZ ;  /* 0x00009000050478a4 */ /* 0x000fe2000f8e023f */
[----:B-1----:R-:W-:Y:S01]  /*6490*/  IMAD.IADD R0, R239, 0x1, R2 ;  /* 0x00000001ef007824 */ /* 0x002fe200078e0202 */
[----:B------:R-:W-:Y:S01]  /*64a0*/  BAR.SYNC.DEFER_BLOCKING 0x0 ;  /* 0x0000000000007b1d */ /* 0x000fe20000010000 */
[----:B------:R-:W-:Y:S02]  /*64b0*/  UISETP.GE.AND UP1, UPT, UR12, 0x1, UPT ;  /* 0x000000010c00788c */ /* 0x000fe4000bf26270 */
[----:B------:R-:W-:Y:S02]  /*64c0*/  @UP0 USHF.R.S32.HI UR17, URZ, 0x1f, UR28 ;  /* 0x0000001f3f110899 */ /* 0x000fe4000801141c */
[----:B------:R-:W-:Y:S02]  /*64d0*/  @UP0 UIMAD.WIDE.U32 UR18, UR28, UR8, URZ ;  /* 0x000000081c1202a5 */ /* 0x000fe4000f8e003f */
[----:B------:R-:W-:Y:S04]  /*64e0*/  @UP0 UIMAD UR17, UR17, UR8, URZ ;  /* 0x00000008111102a4 */ /* 0x000fe8000f8e023f */
[----:B------:R-:W-:Y:S01]  /*64f0*/  @UP0 UIMAD UR17, UR28, UR9, UR17 ;  /* 0x000000091c1102a4 */ /* 0x000fe2000f8e0211 */
[----:B------:R-:W-:Y:S03]  /*6500*/  MOV R3, UR18 ;  /* 0x0000001200037c02 */ /* 0x000fe60008000f00 */
[----:B------:R-:W-:Y:S04]  /*6510*/  @UP0 UIADD3 UR17, UR19, UR17, URZ ;  /* 0x0000001113110290 */ /* 0x000fe8000fffe03f */
[----:B------:R-:W-:Y:S02]  /*6520*/  @UP0 UIMAD UR17, UR17, 0x60, URZ ;  /* 0x00000060111108a4 */ /* 0x000fe4000f8e023f */
[----:B------:R-:W-:Y:S01]  /*6530*/  UISETP.GE.AND UP0, UPT, UR15, 0x2, UPT ;  /* 0x000000020f00788c */ /* 0x000fe2000bf06270 */
[----:B------:R-:W1:Y:S08]  /*6540*/  LDSM.16.M88.4 R8, [R48+0x12100] ;  /* 0x012100003008783b */ /* 0x000e700000000200 */
[----:B------:R-:W5:Y:S02]  /*6550*/  LDSM.16.M88.4 R16, [R48+0x12900] ;  /* 0x012900003010783b */ /* 0x000f640000000200 */
[----:B------:R-:W-:Y:S04]  /*6560*/  @UP0 UIADD3 UR18, UR15, -0x2, URZ ;  /* 0xfffffffe0f120890 */ /* 0x000fe8000fffe03f */
[----:B------:R-:W-:Y:S02]  /*6570*/  @UP0 UIMAD.WIDE.U32 UR20, UR18, UR6, URZ ;  /* 0x00000006121402a5 */ /* 0x000fe4000f8e003f */
[----:B------:R-:W5:Y:S08]  /*6580*/  LDSM.16.M88.4 R24, [R48+0x13100] ;  /* 0x013100003018783b */ /* 0x000f700000000200 */
[----:B------:R-:W5:Y:S08]  /*6590*/  LDSM.16.M88.4 R32, [R48+0x13900] ;  /* 0x013900003020783b */ /* 0x000f700000000200 */
[----:B------:R-:W2:Y:S01]  /*65a0*/  LDSM.16.M88.4 R40, [R48+0x14100] ;  /* 0x014100003028783b */ /* 0x000ea20000000200 */
[C---:B-1----:R-:W-:Y:S07]  /*65b0*/  HMMA.16816.F32 R4, R152.reuse, R8, RZ ;  /* 0x000000089804723c */ /* 0x042fee00000018ff */
[----:B------:R-:W1:Y:S01]  /*65c0*/  LDSM.16.M88.4 R48, [R48+0x14900] ;  /* 0x014900003030783b */ /* 0x000e620000000200 */
[C---:B------:R-:W-:Y:S07]  /*65d0*/  HMMA.16816.F32 R8, R152.reuse, R10, RZ ;  /* 0x0000000a9808723c */ /* 0x040fee00000018ff */
[----:B------:R-:W1:Y:S01]  /*65e0*/  LDSM.16.M88.4 R160, [R0] ;  /* 0x0000000000a0783b */ /* 0x000e620000000200 */
[C---:B-----5:R-:W-:Y:S07]  /*65f0*/  HMMA.16816.F32 R12, R152.reuse, R16, RZ ;  /* 0x00000010980c723c */ /* 0x060fee00000018ff */
[----:B------:R-:W5:Y:S01]  /*6600*/  LDSM.16.M88.4 R164, [R0+0x800] ;  /* 0x0008000000a4783b */ /* 0x000f620000000200 */
        /* <DEDUP_REMOVED lines=8> */
[C---:B------:R-:W-:Y:S07]  /*6690*/  HMMA.16816.F32 R32, R152.reuse, R34, RZ ;  /* 0x000000229820723c */ /* 0x040fee00000018ff */
[----:B------:R-:W5:Y:S04]  /*66a0*/  LDL R235, [R1+0xc] ;  /* 0x00000c0001eb7983 */ /* 0x000f680000100800 */
[----:B------:R-:W5:Y:S01]  /*66b0*/  LDL R234, [R1+0x38] ;  /* 0x0000380001ea7983 */ /* 0x000f620000100800 */
[----:B--2---:R-:W-:Y:S02]  /*66c0*/  @P0 IMAD.MOV.U32 R45, RZ, RZ, R39 ;  /* 0x000000ffff2d0224 */ /* 0x004fe400078e0027 */
[----:B---3--:R-:W-:Y:S02]  /*66d0*/  @P0 IMAD.MOV.U32 R44, RZ, RZ, R36 ;  /* 0x000000ffff2c0224 */ /* 0x008fe400078e0024 */
[C---:B------:R-:W-:Y:S02]  /*66e0*/  HMMA.16816.F32 R36, R152.reuse, R40, RZ ;  /* 0x000000289824723c */ /* 0x040fe400000018ff */
[----:B------:R-:W-:Y:S01]  /*66f0*/  @P0 IMAD.WIDE.U32 R44, R3, 0x60, R44 ;  /* 0x00000060032c0825 */ /* 0x000fe200078e002c */
[----:B------:R-:W-:Y:S03]  /*6700*/  MOV R3, UR12 ;  /* 0x0000000c00037c02 */ /* 0x000fe60008000f00 */
[----:B------:R-:W-:Y:S01]  /*6710*/  @P0 IMAD.SHL.U32 R140, R44, 0x2, RZ ;  /* 0x000000022c8c0824 */ /* 0x000fe200078e00ff */
[----:B------:R-:W-:Y:S01]  /*6720*/  @P0 IADD3 R214, R45, UR17, RZ ;  /* 0x000000112dd60c10 */ /* 0x000fe2000fffe0ff */
[C---:B------:R-:W-:Y:S01]  /*6730*/  HMMA.16816.F32 R40, R152.reuse, R42, RZ ;  /* 0x0000002a9828723c */ /* 0x040fe200000018ff */
[----:B----4-:R-:W-:Y:S01]  /*6740*/  @P0 IMAD R3, R3, 0x9000, R46 ;  /* 0x0000900003030824 */ /* 0x010fe200078e022e */
[----:B------:R-:W-:Y:S02]  /*6750*/  UIMAD UR17, UR15, -0x60, URZ ;  /* 0xffffffa00f1178a4 */ /* 0x000fe4000f8e023f */
[----:B------:R-:W-:Y:S02]  /*6760*/  @P0 IADD3 R212, P1, R140, c[0x0][0x1f8], RZ ;  /* 0x00007e008cd40a10 */ /* 0x000fe40007f3e0ff */
[----:B------:R-:W-:Y:S02]  /*6770*/  @P0 SHF.L.U64.HI R214, R44, 0x1, R214 ;  /* 0x000000012cd60819 */ /* 0x000fe400000102d6 */
[C---:B-1----:R-:W-:Y:S01]  /*6780*/  HMMA.16816.F32 R44, R152.reuse, R48, RZ ;  /* 0x00000030982c723c */ /* 0x042fe200000018ff */
[----:B------:R-:W-:Y:S03]  /*6790*/  @P0 IADD3 R224, P5, R140, 0x80, RZ ;  /* 0x000000808ce00810 */ /* 0x000fe60007fbe0ff */
[----:B------:R-:W-:Y:S02]  /*67a0*/  @P0 IADD3.X R213, R214, c[0x0][0x1fc], RZ, P1, !PT ;  /* 0x00007f00d6d50a10 */ /* 0x000fe40000ffe4ff */
[----:B------:R-:W-:Y:S02]  /*67b0*/  @P0 IADD3 R224, P1, R224, c[0x0][0x1f8], RZ ;  /* 0x00007e00e0e00a10 */ /* 0x000fe40007f3e0ff */
[----:B------:R-:W-:Y:S01]  /*67c0*/  HMMA.16816.F32 R48, R152, R50, RZ ;  /* 0x000000329830723c */ /* 0x000fe200000018ff */
[----:B------:R-:W-:Y:S01]  /*67d0*/  @!PT LDS RZ, [RZ] ;  /* 0x00000000fffff984 */ /* 0x000fe20000000800 */
[----:B------:R-:W-:Y:S01]  /*67e0*/  @!PT LDS RZ, [RZ] ;  /* 0x00000000fffff984 */ /* 0x000fe20000000800 */
[----:B------:R-:W-:Y:S01]  /*67f0*/  @!PT LDS RZ, [RZ] ;  /* 0x00000000fffff984 */ /* 0x000fe20000000800 */
[----:B------:R1:W-:Y:S03]  /*6800*/  @P0 LDGSTS.E.BYPASS.LTC128B.128 [R3+0x100], [R212.64], !P4 ;  /* 0x00100000d4030fae */ /* 0x0003e6000e101d58 */
[--C-:B------:R-:W-:Y:S02]  /*6810*/  @P0 IADD3.X R225, RZ, c[0x0][0x1fc], R214.reuse, P1, P5 ;  /* 0x00007f00ffe10a10 */ /* 0x100fe40000fea4d6 */
[----:B------:R-:W-:Y:S02]  /*6820*/  @P0 IADD3 R140, P6, R140, 0x100, RZ ;  /* 0x000001008c8c0810 */ /* 0x000fe40007fde0ff */
[C---:B------:R-:W-:Y:S01]  /*6830*/  HMMA.16816.F32 R4, R156.reuse, R160, R4 ;  /* 0x000000a09c04723c */ /* 0x040fe20000001804 */
[----:B------:R2:W-:Y:S06]  /*6840*/  @P0 LDGSTS.E.BYPASS.LTC128B.128 [R3+0x3100], [R224.64], !P3 ;  /* 0x03100000e0030fae */ /* 0x0005ec000d901d58 */
[----:B------:R-:W-:Y:S01]  /*6850*/  @P0 IADD3 R160, P1, R212, UR11, RZ ;  /* 0x0000000bd4a00c10 */ /* 0x000fe2000ff3e0ff */
[C---:B------:R-:W-:Y:S04]  /*6860*/  HMMA.16816.F32 R8, R156.reuse, R162, R8 ;  /* 0x000000a29c08723c */ /* 0x040fe80000001808 */
[----:B------:R-:W-:Y:S03]  /*6870*/  @P0 IADD3.X R161, R213, UR10, RZ, P1, !PT ;  /* 0x0000000ad5a10c10 */ /* 0x000fe60008ffe4ff */
[----:B------:R-:W-:Y:S01]  /*6880*/  @P0 IADD3 R162, P1, R160, UR11, RZ ;  /* 0x0000000ba0a20c10 */ /* 0x000fe2000ff3e0ff */
[C---:B-----5:R-:W-:Y:S04]  /*6890*/  HMMA.16816.F32 R12, R156.reuse, R164, R12 ;  /* 0x000000a49c0c723c */ /* 0x060fe8000000180c */
[----:B------:R-:W-:Y:S04]  /*68a0*/  @P0 IADD3.X R163, R161, UR10, RZ, P1, !PT ;  /* 0x0000000aa1a30c10 */ /* 0x000fe80008ffe4ff */
[C---:B------:R-:W-:Y:S04]  /*68b0*/  HMMA.16816.F32 R16, R156.reuse, R166, R16 ;  /* 0x000000a69c10723c */ /* 0x040fe80000001810 */
[----:B--2---:R-:W-:Y:S02]  /*68c0*/  @P0 IADD3 R224, P5, R140, c[0x0][0x1f8], RZ ;  /* 0x00007e008ce00a10 */ /* 0x004fe40007fbe0ff */
[C---:B------:R-:W-:Y:S02]  /*68d0*/  IADD3 R140, R232.reuse, R0, RZ ;  /* 0x00000000e88c7210 */ /* 0x040fe40007ffe0ff */
[C---:B------:R-:W-:Y:S04]  /*68e0*/  HMMA.16816.F32 R20, R156.reuse, R168, R20 ;  /* 0x000000a89c14723c */ /* 0x040fe80000001814 */
[----:B------:R-:W-:Y:S04]  /*68f0*/  @P0 IADD3.X R225, RZ, c[0x0][0x1fc], R214, P5, P6 ;  /* 0x00007f00ffe10a10 */ /* 0x000fe80002fec4d6 */
[C---:B------:R-:W-:Y:S01]  /*6900*/  HMMA.16816.F32 R24, R156.reuse, R170, R24 ;  /* 0x000000aa9c18723c */ /* 0x040fe20000001818 */
[----:B------:R2:W-:Y:S07]  /*6910*/  @P0 LDGSTS.E.BYPASS.LTC128B.128 [R3+0x6100], [R224.64], !P2 ;  /* 0x06100000e0030fae */ /* 0x0005ee000d101d58 */
[C---:B------:R-:W-:Y:S01]  /*6920*/  HMMA.16816.F32 R28, R156.reuse, R172, R28 ;  /* 0x000000ac9c1c723c */ /* 0x040fe2000000181c */
[----:B------:R1:W-:Y:S07]  /*6930*/  @P0 LDGSTS.E.BYPASS.LTC128B.128 [R3+0x1100], [R160.64], !P4 ;  /* 0x01100000a0030fae */ /* 0x0003ee000e101d58 */
[C---:B------:R-:W-:Y:S01]  /*6940*/  HMMA.16816.F32 R32, R156.reuse, R174, R32 ;  /* 0x000000ae9c20723c */ /* 0x040fe20000001820 */
[----:B------:R1:W-:Y:S07]  /*6950*/  @P0 LDGSTS.E.BYPASS.LTC128B.128 [R3+0x4100], [R160.64+0x80], !P3 ;  /* 0x04100080a0030fae */ /* 0x0003ee000d901d58 */
[C---:B------:R-:W-:Y:S01]  /*6960*/  HMMA.16816.F32 R36, R156.reuse, R176, R36 ;  /* 0x000000b09c24723c */ /* 0x040fe20000001824 */
[----:B------:R1:W-:Y:S03]  /*6970*/  @P0 LDGSTS.E.BYPASS.LTC128B.128 [R3+0x7100], [R160.64+0x100], !P2 ;  /* 0x07100100a0030fae */ /* 0x0003e6000d101d58 */
[----:B--2---:R-:W-:Y:S04]  /*6980*/  IMAD.IADD R224, R232, 0x1, R2 ;  /* 0x00000001e8e07824 */ /* 0x004fe800078e0202 */
        /* <DEDUP_REMOVED lines=9> */
[----:B------:R-:W-:Y:S01]  /*6a20*/  LDSM.16.M88.4 R172, [R224+0x1800] ;  /* 0x00180000e0ac783b */ /* 0x000fe20000000200 */
[----:B-1----:R-:W-:Y:S07]  /*6a30*/  IADD3 R3, R239, R2, R232 ;  /* 0x00000002ef037210 */ /* 0x002fee0007ffe0e8 */
[----:B------:R-:W1:Y:S08]  /*6a40*/  LDSM.16.M88.4 R160, [R224] ;  /* 0x00000000e0a0783b */ /* 0x000e700000000200 */
[----:B------:R-:W0:Y:S08]  /*6a50*/  LDGDEPBAR ;  /* 0x00000000000079af */ /* 0x000e300000000000 */
[----:B------:R-:W2:Y:S08]  /*6a60*/  LDSM.16.M88.4 R176, [R224+0x2000] ;  /* 0x00200000e0b0783b */ /* 0x000eb00000000200 */
[----:B------:R-:W-:Y:S08]  /*6a70*/  LDSM.16.M88.4 R180, [R224+0x4000] ;  /* 0x00400000e0b4783b */ /* 0x000ff00000000200 */
[----:B------:R-:W-:Y:S01]  /*6a80*/  LDSM.16.M88.4 R212, [R2+0x6000] ;  /* 0x0060000002d4783b */ /* 0x000fe20000000200 */
[C---:B-1----:R-:W-:Y:S08]  /*6a90*/  HMMA.16816.F32 R4, R184.reuse, R160, R4 ;  /* 0x000000a0b804723c */ /* 0x042ff00000001804 */
[C---:B------:R-:W-:Y:S01]  /*6aa0*/  HMMA.16816.F32 R8, R184.reuse, R162, R8 ;  /* 0x000000a2b808723c */ /* 0x040fe20000001808 */
[----:B------:R-:W1:Y:S07]  /*6ab0*/  LDSM.16.M88.4 R160, [R224+0x2800] ;  /* 0x00280000e0a0783b */ /* 0x000e6e0000000200 */
[C---:B------:R-:W-:Y:S08]  /*6ac0*/  HMMA.16816.F32 R12, R184.reuse, R164, R12 ;  /* 0x000000a4b80c723c */ /* 0x040ff0000000180c */
[C---:B------:R-:W-:Y:S01]  /*6ad0*/  HMMA.16816.F32 R16, R184.reuse, R166, R16 ;  /* 0x000000a6b810723c */ /* 0x040fe20000001810 */
[----:B------:R-:W3:Y:S07]  /*6ae0*/  LDSM.16.M88.4 R164, [R140] ;  /* 0x000000008ca4783b */ /* 0x000eee0000000200 */
[C---:B------:R-:W-:Y:S08]  /*6af0*/  HMMA.16816.F32 R20, R184.reuse, R168, R20 ;  /* 0x000000a8b814723c */ /* 0x040ff00000001814 */
[C---:B------:R-:W-:Y:S01]  /*6b00*/  HMMA.16816.F32 R24, R184.reuse, R170, R24 ;  /* 0x000000aab818723c */ /* 0x040fe20000001818 */
[----:B------:R-:W4:Y:S07]  /*6b10*/  LDSM.16.M88.4 R168, [R140+0x800] ;  /* 0x000800008ca8783b */ /* 0x000f2e0000000200 */
[C---:B------:R-:W-:Y:S08]  /*6b20*/  HMMA.16816.F32 R28, R184.reuse, R172, R28 ;  /* 0x000000acb81c723c */ /* 0x040ff0000000181c */
[C---:B------:R-:W-:Y:S01]  /*6b30*/  HMMA.16816.F32 R32, R184.reuse, R174, R32 ;  /* 0x000000aeb820723c */ /* 0x040fe20000001820 */
[----:B------:R-:W5:Y:S07]  /*6b40*/  LDSM.16.M88.4 R172, [R140+0x1000] ;  /* 0x001000008cac783b */ /* 0x000f6e0000000200 */
[C---:B--2---:R-:W-:Y:S08]  /*6b50*/  HMMA.16816.F32 R36, R184.reuse, R176, R36 ;  /* 0x000000b0b824723c */ /* 0x044ff00000001824 */
[C---:B------:R-:W-:Y:S01]  /*6b60*/  HMMA.16816.F32 R40, R184.reuse, R178, R40 ;  /* 0x000000b2b828723c */ /* 0x040fe20000001828 */
[----:B------:R-:W2:Y:S07]  /*6b70*/  LDSM.16.M88.4 R176, [R140+0x1800] ;  /* 0x001800008cb0783b */ /* 0x000eae0000000200 */
        /* <DEDUP_REMOVED lines=9> */
[C---:B-----5:R-:W-:Y:S08]  /*6c10*/  HMMA.16816.F32 R20, R188.reuse, R172, R20 ;  /* 0x000000acbc14723c */ /* 0x060ff00000001814 */
[C---:B------:R-:W-:Y:S01]  /*6c20*/  HMMA.16816.F32 R24, R188.reuse, R174, R24 ;  /* 0x000000aebc18723c */ /* 0x040fe20000001818 */
[----:B------:R-:W5:Y:S07]  /*6c30*/  LDSM.16.M88.4 R172, [R2+0x3800] ;  /* 0x0038000002ac783b */ /* 0x000f6e0000000200 */
        /* <DEDUP_REMOVED lines=43> */
[----:B------:R-:W-:Y:S01]  /*6ef0*/  HMMA.16816.F32 R48, R196, R174, R48 ;  /* 0x000000aec430723c */ /* 0x000fe20000001830 */
[----:B------:R-:W-:Y:S07]  /*6f00*/  LDSM.16.M88.4 R172, [R140+0x3000] ;  /* 0x003000008cac783b */ /* 0x000fee0000000200 */
[C---:B--2---:R-:W-:Y:S08]  /*6f10*/  HMMA.16816.F32 R4, R200.reuse, R176, R4 ;  /* 0x000000b0c804723c */ /* 0x044ff00000001804 */
        /* <DEDUP_REMOVED lines=19> */
[----:B------:R-:W4:Y:S07]  /*7050*/  LDSM.16.M88.4 R172, [R2+0x6800] ;  /* 0x0068000002ac783b */ /* 0x000f2e0000000200 */
[C---:B------:R-:W-:Y:S08]  /*7060*/  HMMA.16816.F32 R12, R204.reuse, R176, R12 ;  /* 0x000000b0cc0c723c */ /* 0x040ff0000000180c */
[C---:B------:R-:W-:Y:S01]  /*7070*/  HMMA.16816.F32 R16, R204.reuse, R178, R16 ;  /* 0x000000b2cc10723c */ /* 0x040fe20000001810 */
[----:B------:R-:W-:Y:S07]  /*7080*/  LDSM.16.M88.4 R176, [R2+0x8800] ;  /* 0x0088000002b0783b */ /* 0x000fee0000000200 */
        /* <DEDUP_REMOVED lines=8> */
[----:B------:R-:W-:Y:S07]  /*7110*/  LDSM.16.M88.4 R168, [R2+0x8000] ;  /* 0x0080000002a8783b */ /* 0x000fee0000000200 */
[C---:B-1----:R-:W-:Y:S08]  /*7120*/  HMMA.16816.F32 R44, R204.reuse, R160, R44 ;  /* 0x000000a0cc2c723c */ /* 0x042ff0000000182c */
[----:B------:R-:W-:Y:S01]  /*7130*/  HMMA.16816.F32 R48, R204, R162, R48 ;  /* 0x000000a2cc30723c */ /* 0x000fe20000001830 */
[----:B------:R1:W3:Y:S07]  /*7140*/  LDSM.16.M88.4 R160, [R2+0x7800] ;  /* 0x0078000002a0783b */ /* 0x0002ee0000000200 */
[C---:B------:R-:W-:Y:S08]  /*7150*/  HMMA.16816.F32 R4, R208.reuse, R212, R4 ;  /* 0x000000d4d004723c */ /* 0x040ff00000001804 */
[C---:B------:R-:W-:Y:S01]  /*7160*/  HMMA.16816.F32 R8, R208.reuse, R214, R8 ;  /* 0x000000d6d008723c */ /* 0x040fe20000001808 */
[----:B------:R-:W5:Y:S07]  /*7170*/  LDSM.16.M88.4 R212, [R0+0x6800] ;  /* 0x0068000000d4783b */ /* 0x000f6e0000000200 */
[C---:B----4-:R-:W-:Y:S01]  /*7180*/  HMMA.16816.F32 R12, R208.reuse, R172, R12 ;  /* 0x000000acd00c723c */ /* 0x050fe2000000180c */
[----:B-1----:R-:W-:Y:S07]  /*7190*/  MOV R2, UR16 ;  /* 0x0000001000027c02 */ /* 0x002fee0008000f00 */
        /* <DEDUP_REMOVED lines=10> */
[----:B------:R4:W1:Y:S07]  /*7240*/  LDSM.16.M88.4 R168, [R0+0x8800] ;  /* 0x0088000000a8783b */ /* 0x00086e0000000200 */
[C---:B------:R-:W-:Y:S08]  /*7250*/  HMMA.16816.F32 R44, R208.reuse, R176, R44 ;  /* 0x000000b0d02c723c */ /* 0x040ff0000000182c */
[----:B------:R-:W-:Y:S01]  /*7260*/  HMMA.16816.F32 R48, R208, R178, R48 ;  /* 0x000000b2d030723c */ /* 0x000fe20000001830 */
[----:B------:R-:W2:Y:S07]  /*7270*/  LDSM.16.M88.4 R176, [R224+0x6000] ;  /* 0x00600000e0b0783b */ /* 0x000eae0000000200 */
[C---:B------:R-:W-:Y:S01]  /*7280*/  HMMA.16816.F32 R4, R216.reuse, R180, R4 ;  /* 0x000000b4d804723c */ /* 0x040fe20000001804 */
[----:B----4-:R4:W4:Y:S07]  /*7290*/  LDL R0, [R1+0x10] ;  /* 0x0000100001007983 */ /* 0x01092e0000100800 */
[C---:B------:R-:W-:Y:S01]  /*72a0*/  HMMA.16816.F32 R8, R216.reuse, R182, R8 ;  /* 0x000000b6d808723c */ /* 0x040fe20000001808 */
[----:B------:R-:W3:Y:S07]  /*72b0*/  LDSM.16.M88.4 R180, [R224+0x6800] ;  /* 0x00680000e0b4783b */ /* 0x000eee0000000200 */
[C---:B-----5:R-:W-:Y:S08]  /*72c0*/  HMMA.16816.F32 R12, R216.reuse, R212, R12 ;  /* 0x000000d4d80c723c */ /* 0x060ff0000000180c */
        /* <DEDUP_REMOVED lines=8> */
[C---:B---3--:R-:W-:Y:S01]  /*7350*/  HMMA.16816.F32 R36, R216.reuse, R160, R36 ;  /* 0x000000a0d824723c */ /* 0x048fe20000001824 */
[----:B------:R-:W3:Y:S07]  /*7360*/  LDSM.16.M88.4 R224, [R224+0x8800] ;  /* 0x00880000e0e0783b */ /* 0x000eee0000000200 */
[C---:B------:R-:W-:Y:S01]  /*7370*/  HMMA.16816.F32 R40, R216.reuse, R162, R40 ;  /* 0x000000a2d828723c */ /* 0x040fe20000001828 */
[----:B------:R-:W5:Y:S07]  /*7380*/  LDSM.16.M88.4 R160, [R140+0x6000] ;  /* 0x006000008ca0783b */ /* 0x000f6e0000000200 */
[C---:B------:R-:W-:Y:S08]  /*7390*/  HMMA.16816.F32 R44, R216.reuse, R168, R44 ;  /* 0x000000a8d82c723c */ /* 0x040ff0000000182c */
[----:B------:R-:W-:Y:S01]  /*73a0*/  HMMA.16816.F32 R48, R216, R170, R48 ;  /* 0x000000aad830723c */ /* 0x000fe20000001830 */
[----:B------:R-:W2:Y:S07]  /*73b0*/  LDSM.16.M88.4 R168, [R3+0x6800] ;  /* 0x0068000003a8783b */ /* 0x000eae0000000200 */
        /* <DEDUP_REMOVED lines=8> */
[C---:B--2---:R-:W-:Y:S08]  /*7440*/  HMMA.16816.F32 R36, R220.reuse, R164, R36 ;  /* 0x000000a4dc24723c */ /* 0x044ff00000001824 */
[C---:B------:R-:W-:Y:S01]  /*7450*/  HMMA.16816.F32 R40, R220.reuse, R166, R40 ;  /* 0x000000a6dc28723c */ /* 0x040fe20000001828 */
[----:B------:R-:W1:Y:S07]  /*7460*/  LDSM.16.M88.4 R164, [R3+0x7000] ;  /* 0x0070000003a4783b */ /* 0x000e6e0000000200 */
[C---:B---3--:R-:W-:Y:S08]  /*7470*/  HMMA.16816.F32 R44, R220.reuse, R224, R44 ;  /* 0x000000e0dc2c723c */ /* 0x048ff0000000182c */
[----:B------:R-:W-:Y:S08]  /*7480*/  HMMA.16816.F32 R48, R220, R226, R48 ;  /* 0x000000e2dc30723c */ /* 0x000ff00000001830 */
[C---:B-----5:R-:W-:Y:S08]  /*7490*/  HMMA.16816.F32 R4, R228.reuse, R160, R4 ;  /* 0x000000a0e404723c */ /* 0x060ff00000001804 */
[C---:B------:R-:W-:Y:S01]  /*74a0*/  HMMA.16816.F32 R8, R228.reuse, R162, R8 ;  /* 0x000000a2e408723c */ /* 0x040fe20000001808 */
[----:B------:R-:W2:Y:S07]  /*74b0*/  LDSM.16.M88.4 R160, [R3+0x7800] ;  /* 0x0078000003a0783b */ /* 0x000eae0000000200 */
[C---:B------:R-:W-:Y:S08]  /*74c0*/  HMMA.16816.F32 R12, R228.reuse, R168, R12 ;  /* 0x000000a8e40c723c */ /* 0x040ff0000000180c */
[C---:B------:R-:W-:Y:S01]  /*74d0*/  HMMA.16816.F32 R16, R228.reuse, R170, R16 ;  /* 0x000000aae410723c */ /* 0x040fe20000001810 */
[----:B------:R-:W3:Y:S07]  /*74e0*/  LDSM.16.M88.4 R168, [R3+0x8000] ;  /* 0x0080000003a8783b */ /* 0x000eee0000000200 */
[C---:B-1----:R-:W-:Y:S08]  /*74f0*/  HMMA.16816.F32 R20, R228.reuse, R164, R20 ;  /* 0x000000a4e414723c */ /* 0x042ff00000001814 */
[C---:B------:R-:W-:Y:S08]  /*7500*/  HMMA.16816.F32 R24, R228.reuse, R166, R24 ;  /* 0x000000a6e418723c */ /* 0x040ff00000001818 */
[C---:B--2---:R-:W-:Y:S08]  /*7510*/  HMMA.16816.F32 R28, R228.reuse, R160, R28 ;  /* 0x000000a0e41c723c */ /* 0x044ff0000000181c */
[C---:B------:R-:W-:Y:S08]  /*7520*/  HMMA.16816.F32 R32, R228.reuse, R162, R32 ;  /* 0x000000a2e420723c */ /* 0x040ff00000001820 */
[C---:B---3--:R-:W-:Y:S08]  /*7530*/  HMMA.16816.F32 R36, R228.reuse, R168, R36 ;  /* 0x000000a8e424723c */ /* 0x048ff00000001824 */
[C---:B------:R-:W-:Y:S04]  /*7540*/  HMMA.16816.F32 R40, R228.reuse, R170, R40 ;  /* 0x000000aae428723c */ /* 0x040fe80000001828 */
[----:B----4-:R-:W-:Y:S05]  /*7550*/  @P0 IMAD.MOV.U32 R0, RZ, RZ, R235 ;  /* 0x000000ffff000224 */ /* 0x010fea00078e00eb */
[----:B------:R-:W1:Y:S08]  /*7560*/  SHFL.IDX PT, R172, R0, RZ, 0x1c1f ;  /* 0x001c1fff00ac7589 */ /* 0x000e7000000e0000 */
[----:B------:R2:W3:Y:S02]  /*7570*/  SHFL.IDX PT, R140, R0, 0x1, 0x1c1f ;  /* 0x003c1f00008c7f89 */ /* 0x0004e400000e0000 */
[----:B--2---:R-:W-:Y:S01]  /*7580*/  IMAD.U32 R0, RZ, RZ, UR17 ;  /* 0x00000011ff007e24 */ /* 0x004fe2000f8e00ff */
[----:B------:R-:W-:Y:S04]  /*7590*/  @UP0 USHF.R.S32.HI UR17, URZ, 0x1f, UR18 ;  /* 0x0000001f3f110899 */ /* 0x000fe80008011412 */
[----:B------:R-:W-:Y:S01]  /*75a0*/  IADD3 R0, -R234, 0x1, R0 ;  /* 0x00000001ea007810 */ /* 0x000fe20007ffe100 */
[----:B------:R-:W-:Y:S03]  /*75b0*/  @UP0 UIMAD UR17, UR17, UR6, URZ ;  /* 0x00000006111102a4 */ /* 0x000fe6000f8e023f */
[----:B------:R-:W-:Y:S01]  /*75c0*/  IADD3 R0, -R2, UR14, R0 ;  /* 0x0000000e02007c10 */ /* 0x000fe2000fffe100 */
[----:B------:R-:W-:Y:S02]  /*75d0*/  @UP0 UIMAD UR17, UR18, UR7, UR17 ;  /* 0x00000007121102a4 */ /* 0x000fe4000f8e0211 */
[----:B------:R-:W-:Y:S02]  /*75e0*/  UIADD3 UR18, UR12, 0x1, URZ ;  /* 0x000000010c127890 */ /* 0x000fe4000fffe03f */
[C---:B-1----:R-:W-:Y:S01]  /*75f0*/  IMAD.IADD R2, R0.reuse, 0x1, R172 ;  /* 0x0000000100027824 */ /* 0x042fe200078e02ac */
[----:B------:R-:W-:Y:S01]  /*7600*/  @UP0 UIADD3 UR17, UR21, UR17, URZ ;  /* 0x0000001115110290 */ /* 0x000fe2000fffe03f */
[----:B---3--:R-:W-:Y:S01]  /*7610*/  IMAD.IADD R0, R0, 0x1, R140 ;  /* 0x0000000100007824 */ /* 0x008fe200078e028c */
[----:B------:R-:W-:Y:S02]  /*7620*/  USEL UR12, UR18, URZ, !UP1 ;  /* 0x0000003f120c7287 */ /* 0x000fe4000c800000 */
[C---:B------:R-:W-:Y:S01]  /*7630*/  ISETP.GT.AND P6, PT, R2.reuse, RZ, PT ;  /* 0x000000ff0200720c */ /* 0x040fe20003fc4270 */
[----:B------:R-:W-:Y:S01]  /*7640*/  @UP0 USHF.L.U64.HI UR18, UR6, 0x6, UR7 ;  /* 0x0000000606120899 */ /* 0x000fe20008010207 */
[----:B------:R-:W-:Y:S01]  /*7650*/  ISETP.GT.AND P5, PT, R2, 0x1, PT ;  /* 0x000000010200780c */ /* 0x000fe20003fa4270 */
[----:B------:R-:W-:Y:S01]  /*7660*/  @UP0 UIMAD UR17, UR17, 0x60, URZ ;  /* 0x00000060111108a4 */ /* 0x000fe2000f8e023f */
[C---:B------:R-:W-:Y:S01]  /*7670*/  ISETP.GT.AND P1, PT, R0.reuse, RZ, PT ;  /* 0x000000ff0000720c */ /* 0x040fe20003f24270 */
[----:B------:R-:W-:Y:S01]  /*7680*/  UISETP.GE.AND UP1, UPT, UR5, 0x1, UPT ;  /* 0x000000010500788c */ /* 0x000fe2000bf26270 */
[----:B------:R-:W-:Y:S02]  /*7690*/  ISETP.GT.AND P0, PT, R0, 0x1, PT ;  /* 0x000000010000780c */ /* 0x000fe40003f04270 */
[----:B------:R-:W-:Y:S02]  /*76a0*/  FSEL R173, R4, -INF , P6 ;  /* 0xff80000004ad7808 */ /* 0x000fe40003000000 */
[----:B------:R-:W-:Y:S02]  /*76b0*/  FSEL R172, R5, -INF , P5 ;  /* 0xff80000005ac7808 */ /* 0x000fe40002800000 */
[----:B------:R-:W-:Y:S02]  /*76c0*/  FSEL R175, R6, -INF , P1 ;  /* 0xff80000006af7808 */ /* 0x000fe40000800000 */
[----:B------:R-:W-:Y:S02]  /*76d0*/  FSEL R174, R7, -INF , P0 ;  /* 0xff80000007ae7808 */ /* 0x000fe40000000000 */
[----:B------:R1:W2:Y:S01]  /*76e0*/  LDSM.16.M88.4 R4, [R3+0x8800] ;  /* 0x008800000304783b */ /* 0x0002a20000000200 */
[C---:B------:R-:W-:Y:S01]  /*76f0*/  ISETP.GT.AND P6, PT, R2.reuse, 0x8, PT ;  /* 0x000000080200780c */ /* 0x040fe20003fc4270 */
[----:B------:R-:W-:Y:S06]  /*7700*/  DEPBAR.LE SB0, 0x2 ;  /* 0x000080800000791a */ /* 0x000fec0000000000 */
[----:B------:R-:W-:Y:S01]  /*7710*/  BAR.SYNC.DEFER_BLOCKING 0x0 ;  /* 0x0000000000007b1d */ /* 0x000fe20000010000 */
[----:B------:R-:W-:Y:S02]  /*7720*/  ISETP.GT.AND P5, PT, R2, 0x9, PT ;  /* 0x000000090200780c */ /* 0x000fe40003fa4270 */
[----:B------:R-:W-:Y:S02]  /*7730*/  FSEL R165, R8, -INF , P6 ;  /* 0xff80000008a57808 */ /* 0x000fe40003000000 */
[----:B------:R-:W-:Y:S02]  /*7740*/  FSEL R9, R9, -INF , P5 ;  /* 0xff80000009097808 */ /* 0x000fe40002800000 */
[C---:B------:R-:W-:Y:S02]  /*7750*/  ISETP.GT.AND P6, PT, R2.reuse, 0x10, PT ;  /* 0x000000100200780c */ /* 0x040fe40003fc4270 */
[----:B------:R-:W-:Y:S02]  /*7760*/  ISETP.GT.AND P5, PT, R2, 0x11, PT ;  /* 0x000000110200780c */ /* 0x000fe40003fa4270 */
[----:B------:R-:W-:Y:S02]  /*7770*/  FSEL R166, R12, -INF , P6 ;  /* 0xff8000000ca67808 */ /* 0x000fe40003000000 */
[----:B------:R-:W-:Y:S02]  /*7780*/  FSEL R167, R13, -INF , P5 ;  /* 0xff8000000da77808 */ /* 0x000fe40002800000 */
[----:B-1----:R-:W-:Y:S02]  /*7790*/  FMNMX.FTZ R3, R173, R141, !PT ;  /* 0x0000008dad037209 */ /* 0x002fe40007810000 */
[----:B------:R-:W-:Y:S02]  /*77a0*/  ISETP.GT.AND P6, PT, R2, 0x18, PT ;  /* 0x000000180200780c */ /* 0x000fe40003fc4270 */
[----:B------:R-:W-:Y:S02]  /*77b0*/  FMNMX.FTZ R3, R172, R3, !PT ;  /* 0x00000003ac037209 */ /* 0x000fe40007810000 */
[----:B------:R-:W-:Y:S02]  /*77c0*/  FSEL R178, R16, -INF , P6 ;  /* 0xff80000010b27808 */ /* 0x000fe40003000000 */
[----:B------:R-:W-:Y:S02]  /*77d0*/  FMNMX.FTZ R3, R165, R3, !PT ;  /* 0x00000003a5037209 */ /* 0x000fe40007810000 */
[----:B------:R-:W-:Y:S02]  /*77e0*/  ISETP.GT.AND P5, PT, R2, 0x19, PT ;  /* 0x000000190200780c */ /* 0x000fe40003fa4270 */
[----:B------:R-:W-:Y:S02]  /*77f0*/  FMNMX.FTZ R3, R9, R3, !PT ;  /* 0x0000000309037209 */ /* 0x000fe40007810000 */
[----:B------:R-:W-:Y:S02]  /*7800*/  FSEL R179, R17, -INF , P5 ;  /* 0xff80000011b37808 */ /* 0x000fe40002800000 */
[----:B------:R-:W-:Y:S01]  /*7810*/  FMNMX.FTZ R3, R166, R3, !PT ;  /* 0x00000003a6037209 */ /* 0x000fe20007810000 */
[C---:B--2---:R-:W-:Y:S05]  /*7820*/  HMMA.16816.F32 R44, R228.reuse, R4, R44 ;  /* 0x00000004e42c723c */ /* 0x044fea000000182c */
[----:B------:R-:W-:Y:S02]  /*7830*/  FMNMX.FTZ R3, R167, R3, !PT ;  /* 0x00000003a7037209 */ /* 0x000fe40007810000 */
[----:B------:R-:W-:Y:S01]  /*7840*/  ISETP.GT.AND P6, PT, R2, 0x20, PT ;  /* 0x000000200200780c */ /* 0x000fe20003fc4270 */
[----:B------:R-:W-:Y:S03]  /*7850*/  HMMA.16816.F32 R48, R228, R6, R48 ;  /* 0x00000006e430723c */ /* 0x000fe60000001830 */
[----:B------:R-:W-:Y:S02]  /*7860*/  ISETP.GT.AND P1, PT, R0, 0x8, PT ;  /* 0x000000080000780c */ /* 0x000fe40003f24270 */
[----:B------:R-:W-:Y:S02]  /*7870*/  FMNMX.FTZ R3, R178, R3, !PT ;  /* 0x00000003b2037209 */ /* 0x000fe40007810000 */
[----:B------:R-:W-:Y:S02]  /*7880*/  FMNMX.FTZ R8, R175, R142, !PT ;  /* 0x0000008eaf087209 */ /* 0x000fe40007810000 */
[----:B------:R-:W-:Y:S02]  /*7890*/  FSEL R182, R20, -INF , P6 ;  /* 0xff80000014b67808 */ /* 0x000fe40003000000 */
[----:B------:R-:W-:Y:S02]  /*78a0*/  ISETP.GT.AND P5, PT, R2, 0x21, PT ;  /* 0x000000210200780c */ /* 0x000fe40003fa4270 */
[----:B------:R-:W-:Y:S02]  /*78b0*/  FMNMX.FTZ R3, R179, R3, !PT ;  /* 0x00000003b3037209 */ /* 0x000fe40007810000 */
[----:B------:R-:W-:Y:S02]  /*78c0*/  ISETP.GT.AND P0, PT, R0, 0x9, PT ;  /* 0x000000090000780c */ /* 0x000fe40003f04270 */
[----:B------:R-:W-:Y:S02]  /*78d0*/  FSEL R10, R10, -INF , P1 ;  /* 0xff8000000a0a7808 */ /* 0x000fe40000800000 */
[----:B------:R-:W-:Y:S02]  /*78e0*/  FMNMX.FTZ R8, R174, R8, !PT ;  /* 0x00000008ae087209 */ /* 0x000fe40007810000 */
[----:B------:R-:W-:Y:S02]  /*78f0*/  FSEL R183, R21, -INF , P5 ;  /* 0xff80000015b77808 */ /* 0x000fe40002800000 */
[----:B------:R-:W-:Y:S02]  /*7900*/  ISETP.GT.AND P1, PT, R0, 0x10, PT ;  /* 0x000000100000780c */ /* 0x000fe40003f24270 */
[----:B------:R-:W-:Y:S02]  /*7910*/  ISETP.GT.AND P6, PT, R2, 0x28, PT ;  /* 0x000000280200780c */ /* 0x000fe40003fc4270 */
[----:B------:R-:W-:Y:S02]  /*7920*/  FMNMX.FTZ R3, R182, R3, !PT ;  /* 0x00000003b6037209 */ /* 0x000fe40007810000 */
[----:B------:R-:W-:Y:S02]  /*7930*/  FSEL R11, R11, -INF , P0 ;  /* 0xff8000000b0b7808 */ /* 0x000fe40000000000 */
[----:B------:R-:W-:Y:S02]  /*7940*/  FMNMX.FTZ R4, R10, R8, !PT ;  /* 0x000000080a047209 */ /* 0x000fe40007810000 */
[----:B------:R-:W-:Y:S02]  /*7950*/  FSEL R176, R14, -INF , P1 ;  /* 0xff8000000eb07808 */ /* 0x000fe40000800000 */
[----:B------:R-:W-:Y:S02]  /*7960*/  ISETP.GT.AND P0, PT, R0, 0x11, PT ;  /* 0x000000110000780c */ /* 0x000fe40003f04270 */
[----:B------:R-:W-:Y:S02]  /*7970*/  FSEL R168, R24, -INF , P6 ;  /* 0xff80000018a87808 */ /* 0x000fe40003000000 */
[----:B------:R-:W-:Y:S02]  /*7980*/  ISETP.GT.AND P1, PT, R0, 0x18, PT ;  /* 0x000000180000780c */ /* 0x000fe40003f24270 */
[----:B------:R-:W-:Y:S02]  /*7990*/  ISETP.GT.AND P5, PT, R2, 0x29, PT ;  /* 0x000000290200780c */ /* 0x000fe40003fa4270 */
[----:B------:R-:W-:Y:S02]  /*79a0*/  FMNMX.FTZ R3, R183, R3, !PT ;  /* 0x00000003b7037209 */ /* 0x000fe40007810000 */
        /* <DEDUP_REMOVED lines=11> */
[----:B------:R-:W-:Y:S02]  /*7a60*/  FSEL R181, R19, -INF , P0 ;  /* 0xff80000013b57808 */ /* 0x000fe40000000000 */
[----:B------:R-:W-:Y:S02]  /*7a70*/  ISETP.GT.AND P0, PT, R0, 0x21, PT ;  /* 0x000000210000780c */ /* 0x000fe40003f04270 */
[----:B------:R-:W-:Y:S02]  /*7a80*/  ISETP.GT.AND P5, PT, R2, 0x31, PT ;  /* 0x000000310200780c */ /* 0x000fe40003fa4270 */
[----:B------:R-:W-:Y:S02]  /*7a90*/  FMNMX.FTZ R140, R169, R3, !PT ;  /* 0x00000003a98c7209 */ /* 0x000fe40007810000 */
[----:B------:R-:W-:Y:S02]  /*7aa0*/  ISETP.GT.AND P1, PT, R0, 0x28, PT ;  /* 0x000000280000780c */ /* 0x000fe40003f24270 */
[----:B------:R-:W-:Y:S02]  /*7ab0*/  FMNMX.FTZ R4, R177, R4, !PT ;  /* 0x00000004b1047209 */ /* 0x000fe40007810000 */
[----:B------:R-:W-:Y:S02]  /*7ac0*/  FSEL R213, R23, -INF , P0 ;  /* 0xff80000017d57808 */ /* 0x000fe40000000000 */
[----:B------:R-:W-:Y:S02]  /*7ad0*/  FSEL R171, R29, -INF , P5 ;  /* 0xff8000001dab7808 */ /* 0x000fe40002800000 */
[----:B------:R-:W-:Y:S02]  /*7ae0*/  FSEL R214, R26, -INF , P1 ;  /* 0xff8000001ad67808 */ /* 0x000fe40000800000 */
[C---:B------:R-:W-:Y:S02]  /*7af0*/  ISETP.GT.AND P1, PT, R0.reuse, 0x30, PT ;  /* 0x000000300000780c */ /* 0x040fe40003f24270 */
        /* <DEDUP_REMOVED lines=8> */
[----:B------:R-:W-:Y:S02]  /*7b80*/  FMNMX.FTZ R140, R171, R140, !PT ;  /* 0x0000008cab8c7209 */ /* 0x000fe40007810000 */
[----:B------:R-:W-:Y:S02]  /*7b90*/  ISETP.GT.AND P5, PT, R2, 0x39, PT ;  /* 0x000000390200780c */ /* 0x000fe40003fa4270 */
[----:B------:R-:W-:Y:S02]  /*7ba0*/  ISETP.GT.AND P1, PT, R0, 0x38, PT ;  /* 0x000000380000780c */ /* 0x000fe40003f24270 */
[----:B------:R-:W-:Y:S02]  /*7bb0*/  FMNMX.FTZ R3, R181, R3, !PT ;  /* 0x00000003b5037209 */ /* 0x000fe40007810000 */
[----:B------:R-:W-:Y:S02]  /*7bc0*/  FSEL R227, R31, -INF , P0 ;  /* 0xff8000001fe37808 */ /* 0x000fe40000000000 */
[----:B------:R-:W-:Y:S01]  /*7bd0*/  FSEL R226, R33, -INF , P5 ;  /* 0xff80000021e27808 */ /* 0x000fe20002800000 */
[----:B------:R-:W-:Y:S01]  /*7be0*/  LDSM.16.MT88.4 R28, [R236+UR4+0x100] ;  /* 0x00010004ec1c783b */ /* 0x000fe20008004200 */
[----:B------:R-:W-:Y:S02]  /*7bf0*/  FSEL R234, R34, -INF , P1 ;  /* 0xff80000022ea7808 */ /* 0x000fe40000800000 */
[----:B------:R-:W-:Y:S02]  /*7c00*/  ISETP.GT.AND P1, PT, R2, 0x40, PT ;  /* 0x000000400200780c */ /* 0x000fe40003f24270 */
        /* <DEDUP_REMOVED lines=12> */
[----:B------:R-:W-:Y:S02]  /*7cd0*/  FMNMX.FTZ R140, R249, R140, !PT ;  /* 0x0000008cf98c7209 */ /* 0x000fe40007810000 */
[----:B------:R-:W-:Y:S02]  /*7ce0*/  FSEL R235, R40, -INF , P5 ;  /* 0xff80000028eb7808 */ /* 0x000fe40002800000 */
[----:B------:R-:W-:Y:S02]  /*7cf0*/  ISETP.GT.AND P1, PT, R2, 0x49, PT ;  /* 0x000000490200780c */ /* 0x000fe40003f24270 */
[----:B------:R-:W-:Y:S02]  /*7d00*/  FMNMX.FTZ R3, R215, R3, !PT ;  /* 0x00000003d7037209 */ /* 0x000fe40007810000 */
[----:B------:R-:W-:Y:S02]  /*7d10*/  ISETP.GT.AND P6, PT, R0, 0x40, PT ;  /* 0x000000400000780c */ /* 0x000fe40003fc4270 */
[----:B------:R-:W-:Y:S02]  /*7d20*/  ISETP.GT.AND P0, PT, R2, 0x50, PT ;  /* 0x000000500200780c */ /* 0x000fe40003f04270 */
[----:B------:R-:W-:Y:S02]  /*7d30*/  FSEL R238, R41, -INF , P1 ;  /* 0xff80000029ee7808 */ /* 0x000fe40000800000 */
[----:B------:R-:W-:Y:S02]  /*7d40*/  FMNMX.FTZ R140, R235, R140, !PT ;  /* 0x0000008ceb8c7209 */ /* 0x000fe40007810000 */
[----:B------:R-:W-:Y:S02]  /*7d50*/  FMNMX.FTZ R3, R224, R3, !PT ;  /* 0x00000003e0037209 */ /* 0x000fe40007810000 */
[----:B------:R-:W-:Y:S02]  /*7d60*/  FSEL R251, R38, -INF , P6 ;  /* 0xff80000026fb7808 */ /* 0x000fe40003000000 */
[----:B------:R-:W-:Y:S02]  /*7d70*/  FSEL R12, R44, -INF , P0 ;  /* 0xff8000002c0c7808 */ /* 0x000fe40000000000 */
[----:B------:R-:W-:Y:S02]  /*7d80*/  ISETP.GT.AND P6, PT, R2, 0x51, PT ;  /* 0x000000510200780c */ /* 0x000fe40003fc4270 */
[----:B------:R-:W-:Y:S02]  /*7d90*/  FMNMX.FTZ R140, R238, R140, !PT ;  /* 0x0000008cee8c7209 */ /* 0x000fe40007810000 */
[C---:B------:R-:W-:Y:S02]  /*7da0*/  ISETP.GT.AND P5, PT, R2.reuse, 0x58, PT ;  /* 0x000000580200780c */ /* 0x040fe40003fa4270 */
[----:B------:R-:W-:Y:S02]  /*7db0*/  ISETP.GT.AND P1, PT, R2, 0x59, PT ;  /* 0x000000590200780c */ /* 0x000fe40003f24270 */
        /* <DEDUP_REMOVED lines=9> */
[----:B------:R-:W-:Y:S02]  /*7e50*/  FMNMX.FTZ R140, R245, R140, !PT ;  /* 0x0000008cf58c7209 */ /* 0x000fe40007810000 */
[----:B------:R-:W-:Y:S02]  /*7e60*/  FSEL R250, R39, -INF , P0 ;  /* 0xff80000027fa7808 */ /* 0x000fe40000000000 */
[----:B------:R-:W-:Y:S02]  /*7e70*/  FMNMX.FTZ R2, R251, R2, !PT ;  /* 0x00000002fb027209 */ /* 0x000fe40007810000 */
[----:B------:R-:W-:Y:S02]  /*7e80*/  ISETP.GT.AND P0, PT, R0, 0x48, PT ;  /* 0x000000480000780c */ /* 0x000fe40003f04270 */
[----:B------:R-:W-:Y:S02]  /*7e90*/  FMNMX.FTZ R140, R244, R140, !PT ;  /* 0x0000008cf48c7209 */ /* 0x000fe40007810000 */
[----:B------:R-:W-:Y:S02]  /*7ea0*/  FMNMX.FTZ R2, R250, R2, !PT ;  /* 0x00000002fa027209 */ /* 0x000fe40007810000 */
[----:B------:R-:W-:Y:S01]  /*7eb0*/  FSEL R252, R42, -INF , P0 ;  /* 0xff8000002afc7808 */ /* 0x000fe20000000000 */
[----:B------:R-:W1:Y:S01]  /*7ec0*/  SHFL.BFLY PT, R3, R140, 0x2, 0x1f ;  /* 0x0c401f008c037f89 */ /* 0x000e6200000e0000 */
[----:B------:R-:W-:Y:S02]  /*7ed0*/  ISETP.GT.AND P1, PT, R0, 0x49, PT ;  /* 0x000000490000780c */ /* 0x000fe40003f24270 */
[----:B------:R-:W-:Y:S02]  /*7ee0*/  FMNMX.FTZ R2, R252, R2, !PT ;  /* 0x00000002fc027209 */ /* 0x000fe40007810000 */
[----:B------:R-:W-:Y:S02]  /*7ef0*/  FSEL R242, R43, -INF , P1 ;  /* 0xff8000002bf27808 */ /* 0x000fe40000800000 */
[C---:B------:R-:W-:Y:S02]  /*7f00*/  ISETP.GT.AND P1, PT, R0.reuse, 0x50, PT ;  /* 0x000000500000780c */ /* 0x040fe40003f24270 */
[----:B------:R-:W-:Y:S02]  /*7f10*/  ISETP.GT.AND P0, PT, R0, 0x51, PT ;  /* 0x000000510000780c */ /* 0x000fe40003f04270 */
[----:B------:R-:W-:Y:S02]  /*7f20*/  FSEL R19, R46, -INF , P1 ;  /* 0xff8000002e137808 */ /* 0x000fe40000800000 */
[----:B------:R-:W-:Y:S02]  /*7f30*/  FMNMX.FTZ R2, R242, R2, !PT ;  /* 0x00000002f2027209 */ /* 0x000fe40007810000 */
[----:B------:R-:W-:Y:S02]  /*7f40*/  FSEL R246, R47, -INF , P0 ;  /* 0xff8000002ff67808 */ /* 0x000fe40000000000 */
[----:B------:R-:W-:Y:S01]  /*7f50*/  FMNMX.FTZ R2, R19, R2, !PT ;  /* 0x0000000213027209 */ /* 0x000fe20007810000 */
[----:B------:R-:W-:Y:S01]  /*7f60*/  LDSM.16.MT88.4 R44, [R143+UR4+0x3100] ;  /* 0x003100048f2c783b */ /* 0x000fe20008004200 */
[C---:B------:R-:W-:Y:S02]  /*7f70*/  ISETP.GT.AND P1, PT, R0.reuse, 0x58, PT ;  /* 0x000000580000780c */ /* 0x040fe40003f24270 */
[----:B------:R-:W-:Y:S02]  /*7f80*/  ISETP.GT.AND P0, PT, R0, 0x59, PT ;  /* 0x000000590000780c */ /* 0x000fe40003f04270 */
[----:B------:R-:W-:Y:S02]  /*7f90*/  FSEL R243, R50, -INF , P1 ;  /* 0xff80000032f37808 */ /* 0x000fe40000800000 */
[----:B------:R-:W-:Y:S02]  /*7fa0*/  FMNMX.FTZ R0, R246, R2, !PT ;  /* 0x00000002f6007209 */ /* 0x000fe40007810000 */
[----:B------:R-:W-:Y:S02]  /*7fb0*/  FSEL R16, R51, -INF , P0 ;  /* 0xff80000033107808 */ /* 0x000fe40000000000 */
[----:B------:R-:W-:Y:S02]  /*7fc0*/  FMNMX.FTZ R0, R243, R0, !PT ;  /* 0x00000000f3007209 */ /* 0x000fe40007810000 */
[----:B-1----:R-:W-:Y:S02]  /*7fd0*/  FMNMX.FTZ R140, R140, R3, !PT ;  /* 0x000000038c8c7209 */ /* 0x002fe40007810000 */
[----:B------:R-:W-:Y:S03]  /*7fe0*/  FMNMX.FTZ R0, R16, R0, !PT ;  /* 0x0000000010007209 */ /* 0x000fe60007810000 */
[----:B------:R-:W1:Y:S08]  /*7ff0*/  SHFL.BFLY PT, R3, R140, 0x1, 0x1f ;  /* 0x0c201f008c037f89 */ /* 0x000e7000000e0000 */
[----:B------:R-:W2:Y:S01]  /*8000*/  SHFL.BFLY PT, R2, R0, 0x2, 0x1f ;  /* 0x0c401f0000027f89 */ /* 0x000ea200000e0000 */
[----:B-1----:R-:W-:Y:S04]  /*8010*/  FMNMX.FTZ R140, R140, R3, !PT ;  /* 0x000000038c8c7209 */ /* 0x002fe80007810000 */
[C---:B------:R-:W-:Y:S01]  /*8020*/  FSETP.NEU.FTZ.AND P1, PT, R140.reuse, -INF , PT ;  /* 0xff8000008c00780b */ /* 0x040fe20003f3d000 */
[----:B------:R-:W-:Y:S01]  /*8030*/  FMUL.FTZ R164, R140, c[0x0][0x2d0] ;  /* 0x0000b4008ca47a20 */ /* 0x000fe20000410000 */
[----:B--2---:R-:W-:Y:S04]  /*8040*/  FMNMX.FTZ R0, R0, R2, !PT ;  /* 0x0000000200007209 */ /* 0x004fe80007810000 */
[----:B------:R-:W-:Y:S01]  /*8050*/  FSEL R164, R164, RZ, P1 ;  /* 0x000000ffa4a47208 */ /* 0x000fe20000800000 */
[----:B------:R-:W1:Y:S04]  /*8060*/  SHFL.BFLY PT, R3, R0, 0x1, 0x1f ;  /* 0x0c201f0000037f89 */ /* 0x000e6800000e0000 */
[--C-:B------:R-:W-:Y:S04]  /*8070*/  FFMA.FTZ R2, R173, c[0x0][0x2d0], -R164.reuse ;  /* 0x0000b400ad027a23 */ /* 0x100fe800000108a4 */
[----:B------:R2:W-:Y:S01]  /*8080*/  MUFU.EX2 R247, R2 ;  /* 0x0000000200f77308 */ /* 0x0005e20000000800 */
[----:B-1----:R-:W-:Y:S01]  /*8090*/  FMNMX.FTZ R3, R0, R3, !PT ;  /* 0x0000000300037209 */ /* 0x002fe20007810000 */
[--C-:B------:R-:W-:Y:S03]  /*80a0*/  FFMA.FTZ R0, R165, c[0x0][0x2d0], -R164.reuse ;  /* 0x0000b400a5007a23 */ /* 0x100fe600000108a4 */
[C---:B------:R-:W-:Y:S05]  /*80b0*/  FSETP.NEU.FTZ.AND P0, PT, R3.reuse, -INF , PT ;  /* 0xff8000000300780b */ /* 0x040fea0003f1d000 */
[----:B------:R1:W-:Y:S01]  /*80c0*/  MUFU.EX2 R8, R0 ;  /* 0x0000000000087308 */ /* 0x0003e20000000800 */
[----:B------:R-:W-:Y:S02]  /*80d0*/  FMUL.FTZ R165, R3, c[0x0][0x2d0] ;  /* 0x0000b40003a57a20 */ /* 0x000fe40000410000 */
[--C-:B--2---:R-:W-:Y:S01]  /*80e0*/  FFMA.FTZ R2, R172, c[0x0][0x2d0], -R164.reuse ;  /* 0x0000b400ac027a23 */ /* 0x104fe200000108a4 */
[----:B------:R-:W-:Y:S02]  /*80f0*/  MOV R172, R12 ;  /* 0x0000000c00ac7202 */ /* 0x000fe40000000f00 */
[----:B------:R-:W-:Y:S01]  /*8100*/  FSEL R165, R165, RZ, P0 ;  /* 0x000000ffa5a57208 */ /* 0x000fe20000000000 */
[----:B------:R-:W2:Y:S03]  /*8110*/  LDSM.16.MT88.4 R12, [R143+UR4+0x100] ;  /* 0x000100048f0c783b */ /* 0x000ea60008004200 */
[----:B------:R-:W-:Y:S01]  /*8120*/  MUFU.EX2 R2, R2 ;  /* 0x0000000200027308 */ /* 0x000fe20000000800 */
[--C-:B------:R-:W-:Y:S02]  /*8130*/  FFMA.FTZ R4, R11, c[0x0][0x2d0], -R165.reuse ;  /* 0x0000b4000b047a23 */ /* 0x100fe400000108a5 */
[----:B-1----:R-:W-:Y:S07]  /*8140*/  FFMA.FTZ R0, R9, c[0x0][0x2d0], -R164 ;  /* 0x0000b40009007a23 */ /* 0x002fee00000108a4 */
[----:B------:R1:W3:Y:S02]  /*8150*/  MUFU.EX2 R18, R0 ;  /* 0x0000000000127308 */ /* 0x0002e40000000800 */
[--C-:B-1----:R-:W-:Y:S01]  /*8160*/  FFMA.FTZ R0, R175, c[0x0][0x2d0], -R165.reuse ;  /* 0x0000b400af007a23 */ /* 0x102fe200000108a5 */
[----:B---3--:R-:W-:Y:S07]  /*8170*/  F2FP.PACK_AB R162, R18, R8 ;  /* 0x0000000812a2723e */ /* 0x008fee00000000ff */
[----:B------:R-:W-:Y:S10]  /*8180*/  MUFU.EX2 R175, R4 ;  /* 0x0000000400af7308 */ /* 0x000ff40000000800 */
[----:B------:R1:W-:Y:S02]  /*8190*/  MUFU.EX2 R173, R0 ;  /* 0x0000000000ad7308 */ /* 0x0003e40000000800 */
[----:B-1----:R-:W-:Y:S02]  /*81a0*/  FFMA.FTZ R0, R174, c[0x0][0x2d0], -R165 ;  /* 0x0000b400ae007a23 */ /* 0x002fe400000108a5 */
[----:B------:R-:W-:Y:S01]  /*81b0*/  IMAD.MOV.U32 R174, RZ, RZ, R2 ;  /* 0x000000ffffae7224 */ /* 0x000fe200078e0002 */
[----:B------:R-:W-:Y:S05]  /*81c0*/  FSEL R2, R140, RZ, P1 ;  /* 0x000000ff8c027208 */ /* 0x000fea0000800000 */
[----:B------:R1:W3:Y:S01]  /*81d0*/  MUFU.EX2 R9, R0 ;  /* 0x0000000000097308 */ /* 0x0002e20000000800 */
[----:B------:R-:W-:Y:S01]  /*81e0*/  F2FP.PACK_AB R160, R174, R247 ;  /* 0x000000f7aea0723e */ /* 0x000fe200000000ff */
[----:B------:R-:W-:Y:S01]  /*81f0*/  FADD.FTZ R2, -R2, R141 ;  /* 0x0000008d02027221 */ /* 0x000fe20000010100 */
[----:B------:R-:W-:Y:S03]  /*8200*/  IADD3 R141, R236, UR4, RZ ;  /* 0x00000004ec8d7c10 */ /* 0x000fe6000fffe0ff */
[----:B------:R-:W-:Y:S02]  /*8210*/  FMUL.FTZ R2, R2, c[0x0][0x2d0] ;  /* 0x0000b40002027a20 */ /* 0x000fe40000410000 */
[----:B------:R-:W-:Y:S04]  /*8220*/  IMAD.IADD R141, R240, 0x1, R141 ;  /* 0x00000001f08d7824 */ /* 0x000fe800078e028d */
[----:B------:R-:W4:Y:S01]  /*8230*/  MUFU.EX2 R2, R2 ;  /* 0x0000000200027308 */ /* 0x000f220000000800 */
[----:B------:R-:W-:Y:S01]  /*8240*/  LDSM.16.MT88.4 R36, [R141+0x100] ;  /* 0x000100008d24783b */ /* 0x000fe20000004200 */
[----:B-1----:R-:W-:Y:S01]  /*8250*/  FFMA.FTZ R0, R10, c[0x0][0x2d0], -R165 ;  /* 0x0000b4000a007a23 */ /* 0x002fe200000108a5 */
[----:B---3--:R-:W-:Y:S07]  /*8260*/  F2FP.PACK_AB R161, R9, R173 ;  /* 0x000000ad09a1723e */ /* 0x008fee00000000ff */
[----:B------:R-:W1:Y:S01]  /*8270*/  MUFU.EX2 R6, R0 ;  /* 0x0000000000067308 */ /* 0x000e620000000800 */
[C---:B----4-:R-:W-:Y:S01]  /*8280*/  FMUL.FTZ R4, R2.reuse, R144 ;  /* 0x0000009002047220 */ /* 0x050fe20000410000 */
[----:B------:R-:W-:Y:S01]  /*8290*/  MOV R144, R19 ;  /* 0x0000001300907202 */ /* 0x000fe20000000f00 */
[C---:B------:R-:W-:Y:S02]  /*82a0*/  FMUL.FTZ R5, R2.reuse, R145 ;  /* 0x0000009102057220 */ /* 0x040fe40000410000 */
[C---:B------:R-:W-:Y:S02]  /*82b0*/  FMUL.FTZ R24, R2.reuse, R112 ;  /* 0x0000007002187220 */ /* 0x040fe40000410000 */
[C---:B------:R-:W-:Y:S02]  /*82c0*/  FMUL.FTZ R25, R2.reuse, R113 ;  /* 0x0000007102197220 */ /* 0x040fe40000410000 */
[C---:B------:R-:W-:Y:S02]  /*82d0*/  FMUL.FTZ R32, R2.reuse, R120 ;  /* 0x0000007802207220 */ /* 0x040fe40000410000 */
[C---:B------:R-:W-:Y:S02]  /*82e0*/  FMUL.FTZ R33, R2.reuse, R121 ;  /* 0x0000007902217220 */ /* 0x040fe40000410000 */
[C---:B------:R-:W-:Y:S01]  /*82f0*/  FMUL.FTZ R40, R2.reuse, R128 ;  /* 0x0000008002287220 */ /* 0x040fe20000410000 */
[----:B------:R-:W-:Y:S01]  /*8300*/  MOV R128, R174 ;  /* 0x000000ae00807202 */ /* 0x000fe20000000f00 */
[----:B-1----:R-:W-:Y:S01]  /*8310*/  IMAD.MOV.U32 R145, RZ, RZ, R6 ;  /* 0x000000ffff917224 */ /* 0x002fe200078e0006 */
[----:B------:R-:W-:Y:S01]  /*8320*/  FSEL R0, R3, RZ, P0 ;  /* 0x000000ff03007208 */ /* 0x000fe20000000000 */
[C---:B------:R-:W-:Y:S01]  /*8330*/  FMUL.FTZ R41, R2.reuse, R129 ;  /* 0x0000008102297220 */ /* 0x040fe20000410000 */
[----:B------:R-:W-:Y:S01]  /*8340*/  F2FP.PACK_AB R163, R175, R6 ;  /* 0x00000006afa3723e */ /* 0x000fe200000000ff */
[----:B------:R-:W-:Y:S01]  /*8350*/  FMUL.FTZ R48, R2, R136 ;  /* 0x0000008802307220 */ /* 0x000fe20000410000 */
[----:B------:R-:W-:Y:S01]  /*8360*/  PLOP3.LUT P0, PT, PT, PT, UP0, 0x80, 0x0 ;  /* 0x000000000000781c */ /* 0x000fe20003f0f008 */
[----:B------:R-:W-:Y:S01]  /*8370*/  FADD.FTZ R0, -R0, R142 ;  /* 0x0000008e00007221 */ /* 0x000fe20000010100 */
[----:B------:R-:W-:Y:S01]  /*8380*/  IADD3 R142, R143, UR4, RZ ;  /* 0x000000048f8e7c10 */ /* 0x000fe2000fffe0ff */
[----:B------:R-:W-:Y:S02]  /*8390*/  FMUL.FTZ R49, R2, R137 ;  /* 0x0000008902317220 */ /* 0x000fe40000410000 */
[----:B------:R-:W-:Y:S02]  /*83a0*/  FMUL.FTZ R0, R0, c[0x0][0x2d0] ;  /* 0x0000b40000007a20 */ /* 0x000fe40000410000 */
[----:B------:R-:W-:Y:S02]  /*83b0*/  IMAD.IADD R142, R240, 0x1, R142 ;  /* 0x00000001f08e7824 */ /* 0x000fe400078e028e */
[C---:B------:R-:W-:Y:S02]  /*83c0*/  FMUL.FTZ R52, R2.reuse, R52 ;  /* 0x0000003402347220 */ /* 0x040fe40000410000 */
[----:B------:R-:W1:Y:S01]  /*83d0*/  MUFU.EX2 R0, R0 ;  /* 0x0000000000007308 */ /* 0x000e620000000800 */
[----:B------:R-:W3:Y:S01]  /*83e0*/  LDSM.16.MT88.4 R20, [R142+0x100] ;  /* 0x000100008e14783b */ /* 0x000ee20000004200 */
        /* <DEDUP_REMOVED lines=15> */
[----:B------:R-:W-:Y:S01]  /*84e0*/  FMUL.FTZ R27, R0, R115 ;  /* 0x00000073001b7220 */ /* 0x000fe20000410000 */
[C---:B--2---:R-:W-:Y:S01]  /*84f0*/  HMMA.16816.F32 R4, R160.reuse, R12, R4 ;  /* 0x0000000ca004723c */ /* 0x044fe20000001804 */
[----:B------:R-:W-:Y:S04]  /*8500*/  LDSM.16.MT88.4 R112, [R142+0x900] ;  /* 0x000900008e70783b */ /* 0x000fe80000004200 */
[----:B------:R-:W-:Y:S02]  /*8510*/  IMAD.MOV.U32 R147, RZ, RZ, R8 ;  /* 0x000000ffff937224 */ /* 0x000fe400078e0008 */
[C---:B------:R-:W-:Y:S01]  /*8520*/  FMUL.FTZ R8, R2.reuse, R148 ;  /* 0x0000009402087220 */ /* 0x040fe20000410000 */
[----:B------:R-:W-:Y:S01]  /*8530*/  MOV R148, R9 ;  /* 0x0000000900947202 */ /* 0x000fe20000000f00 */
[----:B------:R-:W-:Y:S03]  /*8540*/  FMUL.FTZ R9, R2, R149 ;  /* 0x0000009502097220 */ /* 0x000fe60000410000 */
[C---:B------:R-:W-:Y:S02]  /*8550*/  FMUL.FTZ R10, R0.reuse, R150 ;  /* 0x00000096000a7220 */ /* 0x040fe40000410000 */
[----:B------:R-:W-:Y:S01]  /*8560*/  FMUL.FTZ R11, R0, R151 ;  /* 0x00000097000b7220 */ /* 0x000fe20000410000 */
[----:B------:R-:W-:Y:S01]  /*8570*/  MOV R151, R16 ;  /* 0x0000001000977202 */ /* 0x000fe20000000f00 */
[C---:B------:R-:W-:Y:S02]  /*8580*/  FMUL.FTZ R12, R2.reuse, R100 ;  /* 0x00000064020c7220 */ /* 0x040fe40000410000 */
[C---:B------:R-:W-:Y:S02]  /*8590*/  FMUL.FTZ R13, R2.reuse, R101 ;  /* 0x00000065020d7220 */ /* 0x040fe40000410000 */
[----:B------:R-:W-:Y:S01]  /*85a0*/  FMUL.FTZ R16, R2, R104 ;  /* 0x0000006802107220 */ /* 0x000fe20000410000 */
[C---:B------:R-:W-:Y:S03]  /*85b0*/  HMMA.16816.F32 R8, R160.reuse, R14, R8 ;  /* 0x0000000ea008723c */ /* 0x040fe60000001808 */
[----:B------:R-:W-:Y:S02]  /*85c0*/  IMAD.MOV.U32 R149, RZ, RZ, R18 ;  /* 0x000000ffff957224 */ /* 0x000fe400078e0012 */
[C---:B------:R-:W-:Y:S02]  /*85d0*/  FMUL.FTZ R18, R0.reuse, R106 ;  /* 0x0000006a00127220 */ /* 0x040fe40000410000 */
[C---:B------:R-:W-:Y:S02]  /*85e0*/  FMUL.FTZ R14, R0.reuse, R102 ;  /* 0x00000066000e7220 */ /* 0x040fe40000410000 */
[C---:B------:R-:W-:Y:S02]  /*85f0*/  FMUL.FTZ R15, R0.reuse, R103 ;  /* 0x00000067000f7220 */ /* 0x040fe40000410000 */
[----:B------:R-:W1:Y:S01]  /*8600*/  LDSM.16.MT88.4 R100, [R142+0x3100] ;  /* 0x003100008e64783b */ /* 0x000e620000004200 */
[C---:B------:R-:W-:Y:S02]  /*8610*/  FMUL.FTZ R34, R0.reuse, R122 ;  /* 0x0000007a00227220 */ /* 0x040fe40000410000 */
[----:B------:R-:W-:Y:S02]  /*8620*/  FMUL.FTZ R35, R0, R123 ;  /* 0x0000007b00237220 */ /* 0x000fe40000410000 */
[C---:B---3--:R-:W-:Y:S03]  /*8630*/  HMMA.16816.F32 R12, R160.reuse, R20, R12 ;  /* 0x00000014a00c723c */ /* 0x048fe6000000180c */
[----:B------:R-:W-:Y:S01]  /*8640*/  IMAD.MOV.U32 R150, RZ, RZ, R17 ;  /* 0x000000ffff967224 */ /* 0x000fe200078e0011 */
[----:B------:R-:W-:Y:S01]  /*8650*/  LDSM.16.MT88.4 R120, [R143+UR4+0x3900] ;  /* 0x003900048f78783b */ /* 0x000fe20008004200 */
[C---:B------:R-:W-:Y:S02]  /*8660*/  FMUL.FTZ R17, R2.reuse, R105 ;  /* 0x0000006902117220 */ /* 0x040fe40000410000 */
[C---:B------:R-:W-:Y:S02]  /*8670*/  FMUL.FTZ R20, R2.reuse, R108 ;  /* 0x0000006c02147220 */ /* 0x040fe40000410000 */
[----:B------:R-:W-:Y:S03]  /*8680*/  FMUL.FTZ R21, R2, R109 ;  /* 0x0000006d02157220 */ /* 0x000fe60000410000 */
[C---:B------:R-:W-:Y:S01]  /*8690*/  HMMA.16816.F32 R16, R160.reuse, R22, R16 ;  /* 0x00000016a010723c */ /* 0x040fe20000001810 */
[----:B------:R-:W2:Y:S02]  /*86a0*/  LDSM.16.MT88.4 R104, [R236+UR4+0x3100] ;  /* 0x00310004ec68783b */ /* 0x000ea40008004200 */
[C---:B------:R-:W-:Y:S02]  /*86b0*/  FMUL.FTZ R42, R0.reuse, R130 ;  /* 0x00000082002a7220 */ /* 0x040fe40000410000 */
[C---:B------:R-:W-:Y:S01]  /*86c0*/  FMUL.FTZ R43, R0.reuse, R131 ;  /* 0x00000083002b7220 */ /* 0x040fe20000410000 */
[----:B------:R-:W-:Y:S01]  /*86d0*/  MOV R131, R145 ;  /* 0x0000009100837202 */ /* 0x000fe20000000f00 */
[C---:B------:R-:W-:Y:S02]  /*86e0*/  FMUL.FTZ R22, R0.reuse, R110 ;  /* 0x0000006e00167220 */ /* 0x040fe40000410000 */
[C---:B------:R-:W-:Y:S02]  /*86f0*/  FMUL.FTZ R23, R0.reuse, R111 ;  /* 0x0000006f00177220 */ /* 0x040fe40000410000 */
[----:B------:R-:W3:Y:S01]  /*8700*/  LDSM.16.MT88.4 R108, [R141+0x3100] ;  /* 0x003100008d6c783b */ /* 0x000ee20000004200 */
[----:B------:R-:W-:Y:S01]  /*8710*/  IMAD.MOV.U32 R130, RZ, RZ, R149 ;  /* 0x000000ffff827224 */ /* 0x000fe200078e0095 */
[----:B------:R-:W-:Y:S01]  /*8720*/  MOV R149, R244 ;  /* 0x000000f400957202 */ /* 0x000fe20000000f00 */
[C---:B------:R-:W-:Y:S02]  /*8730*/  FMUL.FTZ R50, R0.reuse, R138 ;  /* 0x0000008a00327220 */ /* 0x040fe40000410000 */
[C---:B------:R-:W-:Y:S03]  /*8740*/  HMMA.16816.F32 R20, R160.reuse, R28, R20 ;  /* 0x0000001ca014723c */ /* 0x040fe60000001814 */
[C---:B------:R-:W-:Y:S02]  /*8750*/  FMUL.FTZ R51, R0.reuse, R139 ;  /* 0x0000008b00337220 */ /* 0x040fe40000410000 */
[----:B------:R-:W-:Y:S02]  /*8760*/  FMUL.FTZ R54, R0, R54 ;  /* 0x0000003600367220 */ /* 0x000fe40000410000 */
[C---:B------:R-:W-:Y:S01]  /*8770*/  FMUL.FTZ R28, R2.reuse, R116 ;  /* 0x00000074021c7220 */ /* 0x040fe20000410000 */
[C---:B------:R-:W-:Y:S04]  /*8780*/  HMMA.16816.F32 R24, R160.reuse, R30, R24 ;  /* 0x0000001ea018723c */ /* 0x040fe80000001818 */
[----:B------:R-:W-:Y:S02]  /*8790*/  FMUL.FTZ R29, R2, R117 ;  /* 0x00000075021d7220 */ /* 0x000fe40000410000 */
[C---:B------:R-:W-:Y:S02]  /*87a0*/  FMUL.FTZ R55, R0.reuse, R55 ;  /* 0x0000003700377220 */ /* 0x040fe40000410000 */
[C---:B------:R-:W-:Y:S04]  /*87b0*/  FMUL.FTZ R30, R0.reuse, R118 ;  /* 0x00000076001e7220 */ /* 0x040fe80000410000 */
[C---:B------:R-:W-:Y:S02]  /*87c0*/  FMUL.FTZ R31, R0.reuse, R119 ;  /* 0x00000077001f7220 */ /* 0x040fe40000410000 */
[----:B------:R-:W-:Y:S01]  /*87d0*/  LDSM.16.MT88.4 R116, [R141+0x900] ;  /* 0x000900008d74783b */ /* 0x000fe20000004200 */
[C---:B------:R-:W-:Y:S02]  /*87e0*/  FMUL.FTZ R58, R0.reuse, R58 ;  /* 0x0000003a003a7220 */ /* 0x040fe40000410000 */
        /* <DEDUP_REMOVED lines=21> */
[----:B------:R-:W-:Y:S01]  /*8940*/  FMUL.FTZ R47, R0, R135 ;  /* 0x00000087002f7220 */ /* 0x000fe20000410000 */
[----:B------:R-:W-:Y:S01]  /*8950*/  MOV R135, R148 ;  /* 0x0000009400877202 */ /* 0x000fe20000000f00 */
[----:B------:R-:W-:Y:S02]  /*8960*/  IMAD.MOV.U32 R132, RZ, RZ, R147 ;  /* 0x000000ffff847224 */ /* 0x000fe400078e0093 */
[----:B------:R-:W-:Y:S02]  /*8970*/  IMAD.MOV.U32 R148, RZ, RZ, R243 ;  /* 0x000000ffff947224 */ /* 0x000fe400078e00f3 */
        /* <DEDUP_REMOVED lines=9> */
[C---:B--2---:R-:W-:Y:S04]  /*8a10*/  HMMA.16816.F32 R52, R160.reuse, R104, R52 ;  /* 0x00000068a034723c */ /* 0x044fe80000001834 */
[C---:B------:R-:W-:Y:S02]  /*8a20*/  FMUL.FTZ R82, R0.reuse, R82 ;  /* 0x0000005200527220 */ /* 0x040fe40000410000 */
[----:B------:R-:W-:Y:S02]  /*8a30*/  FMUL.FTZ R83, R0, R83 ;  /* 0x0000005300537220 */ /* 0x000fe40000410000 */
[C---:B------:R-:W-:Y:S04]  /*8a40*/  HMMA.16816.F32 R56, R160.reuse, R106, R56 ;  /* 0x0000006aa038723c */ /* 0x040fe80000001838 */
[--C-:B------:R-:W-:Y:S02]  /*8a50*/  FFMA.FTZ R104, R166, c[0x0][0x2d0], -R164.reuse ;  /* 0x0000b400a6687a23 */ /* 0x100fe400000108a4 */
[C---:B------:R-:W-:Y:S02]  /*8a60*/  FMUL.FTZ R84, R2.reuse, R84 ;  /* 0x0000005402547220 */ /* 0x040fe40000410000 */
[C---:B---3--:R-:W-:Y:S01]  /*8a70*/  HMMA.16816.F32 R60, R160.reuse, R108, R60 ;  /* 0x0000006ca03c723c */ /* 0x048fe2000000183c */
[----:B------:R2:W-:Y:S03]  /*8a80*/  MUFU.EX2 R146, R104 ;  /* 0x0000006800927308 */ /* 0x0005e60000000800 */
[----:B------:R-:W-:Y:S02]  /*8a90*/  FMUL.FTZ R85, R2, R85 ;  /* 0x0000005502557220 */ /* 0x000fe40000410000 */
[C---:B------:R-:W-:Y:S02]  /*8aa0*/  FMUL.FTZ R86, R0.reuse, R86 ;  /* 0x0000005600567220 */ /* 0x040fe40000410000 */
[C---:B------:R-:W-:Y:S04]  /*8ab0*/  HMMA.16816.F32 R64, R160.reuse, R110, R64 ;  /* 0x0000006ea040723c */ /* 0x040fe80000001840 */
[----:B------:R-:W-:Y:S01]  /*8ac0*/  FFMA.FTZ R108, R167, c[0x0][0x2d0], -R164 ;  /* 0x0000b400a76c7a23 */ /* 0x000fe200000108a4 */
[----:B------:R-:W-:Y:S01]  /*8ad0*/  MOV R167, R150 ;  /* 0x0000009600a77202 */ /* 0x000fe20000000f00 */
[----:B------:R-:W-:Y:S02]  /*8ae0*/  IMAD.MOV.U32 R150, RZ, RZ, R245 ;  /* 0x000000ffff967224 */ /* 0x000fe400078e00f5 */
[----:B------:R3:W-:Y:S01]  /*8af0*/  MUFU.EX2 R133, R108 ;  /* 0x0000006c00857308 */ /* 0x0007e20000000800 */
[C---:B-1----:R-:W-:Y:S03]  /*8b00*/  HMMA.16816.F32 R68, R160.reuse, R100, R68 ;  /* 0x00000064a044723c */ /* 0x042fe60000001844 */
[----:B------:R-:W-:Y:S02]  /*8b10*/  FMUL.FTZ R87, R0, R87 ;  /* 0x0000005700577220 */ /* 0x000fe40000410000 */
[C---:B------:R-:W-:Y:S02]  /*8b20*/  FMUL.FTZ R88, R2.reuse, R88 ;  /* 0x0000005802587220 */ /* 0x040fe40000410000 */
[----:B------:R-:W-:Y:S01]  /*8b30*/  FFMA.FTZ R100, R177, c[0x0][0x2d0], -R165 ;  /* 0x0000b400b1647a23 */ /* 0x000fe200000108a5 */
[C---:B------:R-:W-:Y:S01]  /*8b40*/  HMMA.16816.F32 R72, R160.reuse, R102, R72 ;  /* 0x00000066a048723c */ /* 0x040fe20000001848 */
[----:B--2---:R-:W1:Y:S02]  /*8b50*/  LDSM.16.MT88.4 R104, [R142+0x6100] ;  /* 0x006100008e68783b */ /* 0x004e640000004200 */
[----:B------:R2:W-:Y:S01]  /*8b60*/  MUFU.EX2 R136, R100 ;  /* 0x0000006400887308 */ /* 0x0005e20000000800 */
[----:B------:R-:W-:Y:S02]  /*8b70*/  FMUL.FTZ R89, R2, R89 ;  /* 0x0000005902597220 */ /* 0x000fe40000410000 */
[C---:B------:R-:W-:Y:S02]  /*8b80*/  FMUL.FTZ R90, R0.reuse, R90 ;  /* 0x0000005a005a7220 */ /* 0x040fe40000410000 */
[----:B------:R-:W-:Y:S04]  /*8b90*/  FMUL.FTZ R91, R0, R91 ;  /* 0x0000005b005b7220 */ /* 0x000fe80000410000 */
[----:B------:R-:W-:Y:S01]  /*8ba0*/  IMAD.MOV.U32 R166, RZ, RZ, R144 ;  /* 0x000000ffffa67224 */ /* 0x000fe200078e0090 */
[----:B------:R-:W-:Y:S01]  /*8bb0*/  MOV R144, R247 ;  /* 0x000000f700907202 */ /* 0x000fe20000000f00 */
[----:B------:R-:W-:Y:S01]  /*8bc0*/  IMAD.MOV.U32 R147, RZ, RZ, R175 ;  /* 0x000000ffff937224 */ /* 0x000fe200078e00af */
[----:B------:R-:W-:Y:S01]  /*8bd0*/  MOV R175, R235 ;  /* 0x000000eb00af7202 */ /* 0x000fe20000000f00 */
[----:B---3--:R-:W-:Y:S02]  /*8be0*/  FFMA.FTZ R108, R176, c[0x0][0x2d0], -R165 ;  /* 0x0000b400b06c7a23 */ /* 0x008fe400000108a5 */
[----:B------:R-:W-:Y:S02]  /*8bf0*/  IMAD.MOV.U32 R145, RZ, RZ, R173 ;  /* 0x000000ffff917224 */ /* 0x000fe400078e00ad */
[----:B------:R3:W4:Y:S01]  /*8c00*/  MUFU.EX2 R129, R108 ;  /* 0x0000006c00817308 */ /* 0x0007220000000800 */
[----:B------:R-:W-:Y:S02]  /*8c10*/  IMAD.MOV.U32 R173, RZ, RZ, R238 ;  /* 0x000000ffffad7224 */ /* 0x000fe400078e00ee */
[C---:B------:R-:W-:Y:S02]  /*8c20*/  FMUL.FTZ R92, R2.reuse, R92 ;  /* 0x0000005c025c7220 */ /* 0x040fe40000410000 */
[----:B------:R-:W-:Y:S02]  /*8c30*/  FMUL.FTZ R93, R2, R93 ;  /* 0x0000005d025d7220 */ /* 0x000fe40000410000 */
[--C-:B--2---:R-:W-:Y:S02]  /*8c40*/  FFMA.FTZ R100, R178, c[0x0][0x2d0], -R164.reuse ;  /* 0x0000b400b2647a23 */ /* 0x104fe400000108a4 */
[C---:B------:R-:W-:Y:S02]  /*8c50*/  FMUL.FTZ R94, R0.reuse, R94 ;  /* 0x0000005e005e7220 */ /* 0x040fe40000410000 */
[----:B------:R2:W-:Y:S01]  /*8c60*/  MUFU.EX2 R137, R100 ;  /* 0x0000006400897308 */ /* 0x0005e20000000800 */
[----:B------:R-:W-:Y:S02]  /*8c70*/  FMUL.FTZ R95, R0, R95 ;  /* 0x0000005f005f7220 */ /* 0x000fe40000410000 */
[C---:B------:R-:W-:Y:S02]  /*8c80*/  FMUL.FTZ R96, R2.reuse, R96 ;  /* 0x0000006002607220 */ /* 0x040fe40000410000 */
[----:B------:R-:W-:Y:S02]  /*8c90*/  FMUL.FTZ R97, R2, R97 ;  /* 0x0000006102617220 */ /* 0x000fe40000410000 */
[C---:B------:R-:W-:Y:S02]  /*8ca0*/  FMUL.FTZ R98, R0.reuse, R98 ;  /* 0x0000006200627220 */ /* 0x040fe40000410000 */
[----:B------:R-:W-:Y:S01]  /*8cb0*/  FMUL.FTZ R99, R0, R99 ;  /* 0x0000006300637220 */ /* 0x000fe20000410000 */
[C---:B-1----:R-:W-:Y:S01]  /*8cc0*/  HMMA.16816.F32 R76, R160.reuse, R104, R76 ;  /* 0x00000068a04c723c */ /* 0x042fe2000000184c */
[----:B---3--:R-:W1:Y:S06]  /*8cd0*/  LDSM.16.MT88.4 R108, [R236+UR4+0x6100] ;  /* 0x00610004ec6c783b */ /* 0x008e6c0008004200 */
[--C-:B------:R-:W-:Y:S01]  /*8ce0*/  FFMA.FTZ R104, R179, c[0x0][0x2d0], -R164.reuse ;  /* 0x0000b400b3687a23 */ /* 0x100fe200000108a4 */
[C---:B------:R-:W-:Y:S03]  /*8cf0*/  HMMA.16816.F32 R80, R160.reuse, R106, R80 ;  /* 0x0000006aa050723c */ /* 0x040fe60000001850 */
[----:B------:R3:W5:Y:S01]  /*8d00*/  MUFU.EX2 R139, R104 ;  /* 0x00000068008b7308 */ /* 0x0007620000000800 */
[----:B--2---:R-:W2:Y:S01]  /*8d10*/  LDSM.16.MT88.4 R100, [R141+0x6100] ;  /* 0x006100008d64783b */ /* 0x004ea20000004200 */
[--C-:B---3--:R-:W-:Y:S08]  /*8d20*/  FFMA.FTZ R104, R180, c[0x0][0x2d0], -R165.reuse ;  /* 0x0000b400b4687a23 */ /* 0x108ff000000108a5 */
[----:B------:R3:W-:Y:S01]  /*8d30*/  MUFU.EX2 R138, R104 ;  /* 0x00000068008a7308 */ /* 0x0007e20000000800 */
[C---:B-1----:R-:W-:Y:S07]  /*8d40*/  HMMA.16816.F32 R84, R160.reuse, R108, R84 ;  /* 0x0000006ca054723c */ /* 0x042fee0000001854 */
[----:B------:R-:W-:Y:S01]  /*8d50*/  FFMA.FTZ R108, R181, c[0x0][0x2d0], -R165 ;  /* 0x0000b400b56c7a23 */ /* 0x000fe200000108a5 */
[C---:B------:R-:W-:Y:S03]  /*8d60*/  HMMA.16816.F32 R88, R160.reuse, R110, R88 ;  /* 0x0000006ea058723c */ /* 0x040fe60000001858 */
[----:B------:R1:W1:Y:S05]  /*8d70*/  MUFU.EX2 R134, R108 ;  /* 0x0000006c00867308 */ /* 0x00026a0000000800 */
[C---:B--2---:R-:W-:Y:S01]  /*8d80*/  HMMA.16816.F32 R92, R160.reuse, R100, R92 ;  /* 0x00000064a05c723c */ /* 0x044fe2000000185c */
[----:B---3--:R-:W2:Y:S06]  /*8d90*/  LDSM.16.MT88.4 R104, [R143+UR4+0x900] ;  /* 0x000900048f68783b */ /* 0x008eac0008004200 */
[----:B----4-:R-:W-:Y:S01]  /*8da0*/  F2FP.PACK_AB R101, R136, R129 ;  /* 0x000000818865723e */ /* 0x010fe200000000ff */
[----:B------:R-:W-:Y:S04]  /*8db0*/  HMMA.16816.F32 R96, R160, R102, R96 ;  /* 0x00000066a060723c */ /* 0x000fe80000001860 */
[----:B------:R-:W-:Y:S03]  /*8dc0*/  F2FP.PACK_AB R100, R133, R146 ;  /* 0x000000928564723e */ /* 0x000fe600000000ff */
[----:B-----5:R-:W-:Y:S01]  /*8dd0*/  F2FP.PACK_AB R102, R139, R137 ;  /* 0x000000898b66723e */ /* 0x020fe200000000ff */
[----:B------:R-:W-:Y:S01]  /*8de0*/  IMAD.MOV.U32 R163, RZ, RZ, R151 ;  /* 0x000000ffffa37224 */ /* 0x000fe200078e0097 */
[----:B------:R-:W-:Y:S01]  /*8df0*/  MOV R151, R246 ;  /* 0x000000f600977202 */ /* 0x000fe20000000f00 */
[----:B-1----:R-:W1:Y:S02]  /*8e00*/  LDSM.16.MT88.4 R108, [R236+UR4+0x900] ;  /* 0x00090004ec6c783b */ /* 0x002e640008004200 */
[----:B------:R-:W-:Y:S02]  /*8e10*/  F2FP.PACK_AB R103, R134, R138 ;  /* 0x0000008a8667723e */ /* 0x000fe400000000ff */
[----:B------:R-:W-:Y:S05]  /*8e20*/  MOV R162, R242 ;  /* 0x000000f200a27202 */ /* 0x000fea0000000f00 */
[C---:B--2---:R-:W-:Y:S08]  /*8e30*/  HMMA.16816.F32 R4, R100.reuse, R104, R4 ;  /* 0x000000686404723c */ /* 0x044ff00000001804 */
[C---:B------:R-:W-:Y:S01]  /*8e40*/  HMMA.16816.F32 R8, R100.reuse, R106, R8 ;  /* 0x0000006a6408723c */ /* 0x040fe20000001808 */
[----:B------:R-:W2:Y:S07]  /*8e50*/  LDSM.16.MT88.4 R104, [R236+UR4+0x3900] ;  /* 0x00390004ec68783b */ /* 0x000eae0008004200 */
[C---:B------:R-:W-:Y:S08]  /*8e60*/  HMMA.16816.F32 R12, R100.reuse, R112, R12 ;  /* 0x00000070640c723c */ /* 0x040ff0000000180c */
[C---:B------:R-:W-:Y:S01]  /*8e70*/  HMMA.16816.F32 R16, R100.reuse, R114, R16 ;  /* 0x000000726410723c */ /* 0x040fe20000001810 */
[----:B------:R-:W3:Y:S07]  /*8e80*/  LDSM.16.MT88.4 R112, [R141+0x3900] ;  /* 0x003900008d70783b */ /* 0x000eee0000004200 */
[C---:B-1----:R-:W-:Y:S08]  /*8e90*/  HMMA.16816.F32 R20, R100.reuse, R108, R20 ;  /* 0x0000006c6414723c */ /* 0x042ff00000001814 */
[C---:B------:R-:W-:Y:S01]  /*8ea0*/  HMMA.16816.F32 R24, R100.reuse, R110, R24 ;  /* 0x0000006e6418723c */ /* 0x040fe20000001818 */
[----:B------:R-:W1:Y:S07]  /*8eb0*/  LDSM.16.MT88.4 R108, [R143+UR4+0x6900] ;  /* 0x006900048f6c783b */ /* 0x000e6e0008004200 */
[C---:B------:R-:W-:Y:S07]  /*8ec0*/  HMMA.16816.F32 R28, R100.reuse, R116, R28 ;  /* 0x00000074641c723c */ /* 0x040fee000000181c */
[--C-:B------:R-:W-:Y:S01]  /*8ed0*/  FFMA.FTZ R116, R182, c[0x0][0x2d0], -R164.reuse ;  /* 0x0000b400b6747a23 */ /* 0x100fe200000108a4 */
[C---:B------:R-:W-:Y:S03]  /*8ee0*/  HMMA.16816.F32 R32, R100.reuse, R118, R32 ;  /* 0x000000766420723c */ /* 0x040fe60000001820 */
[----:B------:R4:W-:Y:S05]  /*8ef0*/  MUFU.EX2 R247, R116 ;  /* 0x0000007400f77308 */ /* 0x0009ea0000000800 */
[C---:B------:R-:W-:Y:S08]  /*8f00*/  HMMA.16816.F32 R36, R100.reuse, R120, R36 ;  /* 0x000000786424723c */ /* 0x040ff00000001824 */
[C---:B------:R-:W-:Y:S01]  /*8f10*/  HMMA.16816.F32 R40, R100.reuse, R122, R40 ;  /* 0x0000007a6428723c */ /* 0x040fe20000001828 */
[----:B------:R-:W-:Y:S07]  /*8f20*/  LDSM.16.MT88.4 R120, [R141+0x6900] ;  /* 0x006900008d78783b */ /* 0x000fee0000004200 */
[C---:B------:R-:W-:Y:S01]  /*8f30*/  HMMA.16816.F32 R44, R100.reuse, R124, R44 ;  /* 0x0000007c642c723c */ /* 0x040fe2000000182c */
[----:B----4-:R-:W4:Y:S07]  /*8f40*/  LDSM.16.MT88.4 R116, [R142+0x6900] ;  /* 0x006900008e74783b */ /* 0x010f2e0000004200 */
[C---:B------:R-:W-:Y:S01]  /*8f50*/  HMMA.16816.F32 R48, R100.reuse, R126, R48 ;  /* 0x0000007e6430723c */ /* 0x040fe20000001830 */
[----:B------:R-:W-:Y:S07]  /*8f60*/  LDSM.16.MT88.4 R124, [R236+UR4+0x4100] ;  /* 0x00410004ec7c783b */ /* 0x000fee0008004200 */
[C---:B--2---:R-:W-:Y:S07]  /*8f70*/  HMMA.16816.F32 R52, R100.reuse, R104, R52 ;  /* 0x000000686434723c */ /* 0x044fee0000001834 */
[--C-:B------:R-:W-:Y:S01]  /*8f80*/  FFMA.FTZ R104, R183, c[0x0][0x2d0], -R164.reuse ;  /* 0x0000b400b7687a23 */ /* 0x100fe200000108a4 */
[C---:B------:R-:W-:Y:S03]  /*8f90*/  HMMA.16816.F32 R56, R100.reuse, R106, R56 ;  /* 0x0000006a6438723c */ /* 0x040fe60000001838 */
[----:B------:R2:W5:Y:S05]  /*8fa0*/  MUFU.EX2 R246, R104 ;  /* 0x0000006800f67308 */ /* 0x00056a0000000800 */
[C---:B---3--:R-:W-:Y:S07]  /*8fb0*/  HMMA.16816.F32 R60, R100.reuse, R112, R60 ;  /* 0x00000070643c723c */ /* 0x048fee000000183c */
[--C-:B------:R-:W-:Y:S01]  /*8fc0*/  FFMA.FTZ R112, R213, c[0x0][0x2d0], -R165.reuse ;  /* 0x0000b400d5707a23 */ /* 0x100fe200000108a5 */
[C---:B------:R-:W-:Y:S03]  /*8fd0*/  HMMA.16816.F32 R64, R100.reuse, R114, R64 ;  /* 0x000000726440723c */ /* 0x040fe60000001840 */
[----:B------:R3:W-:Y:S05]  /*8fe0*/  MUFU.EX2 R244, R112 ;  /* 0x0000007000f47308 */ /* 0x0007ea0000000800 */
[C---:B-1----:R-:W-:Y:S04]  /*8ff0*/  HMMA.16816.F32 R68, R100.reuse, R108, R68 ;  /* 0x0000006c6444723c */ /* 0x042fe80000001844 */
[--C-:B--2---:R-:W-:Y:S03]  /*9000*/  FFMA.FTZ R104, R212, c[0x0][0x2d0], -R165.reuse ;  /* 0x0000b400d4687a23 */ /* 0x104fe600000108a5 */
[--C-:B------:R-:W-:Y:S01]  /*9010*/  FFMA.FTZ R108, R169, c[0x0][0x2d0], -R164.reuse ;  /* 0x0000b400a96c7a23 */ /* 0x100fe200000108a4 */
[C---:B------:R-:W-:Y:S01]  /*9020*/  HMMA.16816.F32 R72, R100.reuse, R110, R72 ;  /* 0x0000006e6448723c */ /* 0x040fe20000001848 */
[----:B------:R1:W2:Y:S07]  /*9030*/  MUFU.EX2 R245, R104 ;  /* 0x0000006800f57308 */ /* 0x0002ae0000000800 */
[C---:B----4-:R-:W-:Y:S03]  /*9040*/  HMMA.16816.F32 R76, R100.reuse, R116, R76 ;  /* 0x00000074644c723c */ /* 0x050fe6000000184c */
[----:B------:R4:W-:Y:S01]  /*9050*/  MUFU.EX2 R242, R108 ;  /* 0x0000006c00f27308 */ /* 0x0009e20000000800 */
[--C-:B---3--:R-:W-:Y:S03]  /*9060*/  FFMA.FTZ R112, R168, c[0x0][0x2d0], -R164.reuse ;  /* 0x0000b400a8707a23 */ /* 0x108fe600000108a4 */
[--C-:B------:R-:W-:Y:S01]  /*9070*/  FFMA.FTZ R116, R215, c[0x0][0x2d0], -R165.reuse ;  /* 0x0000b400d7747a23 */ /* 0x100fe200000108a5 */
[C---:B------:R-:W-:Y:S05]  /*9080*/  HMMA.16816.F32 R80, R100.reuse, R118, R80 ;  /* 0x000000766450723c */ /* 0x040fea0000001850 */
[----:B------:R3:W2:Y:S01]  /*9090*/  MUFU.EX2 R243, R112 ;  /* 0x0000007000f37308 */ /* 0x0006a20000000800 */
[----:B-1----:R-:W1:Y:S09]  /*90a0*/  LDSM.16.MT88.4 R104, [R236+UR4+0x6900] ;  /* 0x00690004ec68783b */ /* 0x002e720008004200 */
[----:B------:R2:W-:Y:S01]  /*90b0*/  MUFU.EX2 R238, R116 ;  /* 0x0000007400ee7308 */ /* 0x0005e20000000800 */
[--C-:B----4-:R-:W-:Y:S09]  /*90c0*/  FFMA.FTZ R108, R214, c[0x0][0x2d0], -R165.reuse ;  /* 0x0000b400d66c7a23 */ /* 0x110ff200000108a5 */
[----:B------:R4:W1:Y:S01]  /*90d0*/  MUFU.EX2 R235, R108 ;  /* 0x0000006c00eb7308 */ /* 0x0008620000000800 */
[----:B---3--:R-:W-:Y:S08]  /*90e0*/  LDSM.16.MT88.4 R112, [R142+0x1100] ;  /* 0x001100008e70783b */ /* 0x008ff00000004200 */
[----:B--2---:R-:W-:Y:S01]  /*90f0*/  LDSM.16.MT88.4 R116, [R141+0x1100] ;  /* 0x001100008d74783b */ /* 0x004fe20000004200 */
[C---:B-1----:R-:W-:Y:S07]  /*9100*/  HMMA.16816.F32 R84, R100.reuse, R104, R84 ;  /* 0x000000686454723c */ /* 0x042fee0000001854 */
[----:B----4-:R-:W1:Y:S01]  /*9110*/  LDSM.16.MT88.4 R108, [R143+UR4+0x1100] ;  /* 0x001100048f6c783b */ /* 0x010e620008004200 */
[C---:B------:R-:W-:Y:S07]  /*9120*/  HMMA.16816.F32 R88, R100.reuse, R106, R88 ;  /* 0x0000006a6458723c */ /* 0x040fee0000001858 */
[----:B------:R-:W2:Y:S01]  /*9130*/  LDSM.16.MT88.4 R104, [R236+UR4+0x1100] ;  /* 0x00110004ec68783b */ /* 0x000ea20008004200 */
[C---:B------:R-:W-:Y:S08]  /*9140*/  HMMA.16816.F32 R92, R100.reuse, R120, R92 ;  /* 0x00000078645c723c */ /* 0x040ff0000000185c */
[----:B------:R-:W-:Y:S01]  /*9150*/  HMMA.16816.F32 R96, R100, R122, R96 ;  /* 0x0000007a6460723c */ /* 0x000fe20000001860 */
[----:B------:R-:W-:Y:S06]  /*9160*/  LDSM.16.MT88.4 R120, [R142+0x4100] ;  /* 0x004100008e78783b */ /* 0x000fec0000004200 */
[----:B-----5:R-:W-:Y:S02]  /*9170*/  F2FP.PACK_AB R100, R246, R247 ;  /* 0x000000f7f664723e */ /* 0x020fe400000000ff */
[----:B------:R-:W-:Y:S03]  /*9180*/  F2FP.PACK_AB R101, R244, R245 ;  /* 0x000000f5f465723e */ /* 0x000fe600000000ff */
[----:B------:R-:W-:Y:S02]  /*9190*/  F2FP.PACK_AB R102, R242, R243 ;  /* 0x000000f3f266723e */ /* 0x000fe400000000ff */
[----:B------:R-:W-:Y:S07]  /*91a0*/  F2FP.PACK_AB R103, R238, R235 ;  /* 0x000000ebee67723e */ /* 0x000fee00000000ff */
[C---:B-1----:R-:W-:Y:S08]  /*91b0*/  HMMA.16816.F32 R4, R100.reuse, R108, R4 ;  /* 0x0000006c6404723c */ /* 0x042ff00000001804 */
[C---:B------:R-:W-:Y:S01]  /*91c0*/  HMMA.16816.F32 R8, R100.reuse, R110, R8 ;  /* 0x0000006e6408723c */ /* 0x040fe20000001808 */
[----:B------:R-:W1:Y:S07]  /*91d0*/  LDSM.16.MT88.4 R108, [R143+UR4+0x4100] ;  /* 0x004100048f6c783b */ /* 0x000e6e0008004200 */
[C---:B------:R-:W-:Y:S08]  /*91e0*/  HMMA.16816.F32 R12, R100.reuse, R112, R12 ;  /* 0x00000070640c723c */ /* 0x040ff0000000180c */
[C---:B------:R-:W-:Y:S01]  /*91f0*/  HMMA.16816.F32 R16, R100.reuse, R114, R16 ;  /* 0x000000726410723c */ /* 0x040fe20000001810 */
[----:B------:R-:W3:Y:S07]  /*9200*/  LDSM.16.MT88.4 R112, [R141+0x4100] ;  /* 0x004100008d70783b */ /* 0x000eee0000004200 */
[C---:B--2---:R-:W-:Y:S08]  /*9210*/  HMMA.16816.F32 R20, R100.reuse, R104, R20 ;  /* 0x000000686414723c */ /* 0x044ff00000001814 */
[C---:B------:R-:W-:Y:S01]  /*9220*/  HMMA.16816.F32 R24, R100.reuse, R106, R24 ;  /* 0x0000006a6418723c */ /* 0x040fe20000001818 */
[----:B------:R-:W2:Y:S07]  /*9230*/  LDSM.16.MT88.4 R104, [R143+UR4+0x7100] ;  /* 0x007100048f68783b */ /* 0x000eae0008004200 */
[C---:B------:R-:W-:Y:S07]  /*9240*/  HMMA.16816.F32 R28, R100.reuse, R116, R28 ;  /* 0x00000074641c723c */ /* 0x040fee000000181c */
[--C-:B------:R-:W-:Y:S01]  /*9250*/  FFMA.FTZ R116, R170, c[0x0][0x2d0], -R164.reuse ;  /* 0x0000b400aa747a23 */ /* 0x100fe200000108a4 */
[C---:B------:R-:W-:Y:S03]  /*9260*/  HMMA.16816.F32 R32, R100.reuse, R118, R32 ;  /* 0x000000766420723c */ /* 0x040fe60000001820 */
[----:B------:R4:W-:Y:S05]  /*9270*/  MUFU.EX2 R212, R116 ;  /* 0x0000007400d47308 */ /* 0x0009ea0000000800 */
[C---:B-1----:R-:W-:Y:S08]  /*9280*/  HMMA.16816.F32 R36, R100.reuse, R108, R36 ;  /* 0x0000006c6424723c */ /* 0x042ff00000001824 */
[C---:B------:R-:W-:Y:S01]  /*9290*/  HMMA.16816.F32 R40, R100.reuse, R110, R40 ;  /* 0x0000006e6428723c */ /* 0x040fe20000001828 */
[----:B------:R-:W1:Y:S07]  /*92a0*/  LDSM.16.MT88.4 R108, [R142+0x7100] ;  /* 0x007100008e6c783b */ /* 0x000e6e0000004200 */
[C---:B------:R-:W-:Y:S01]  /*92b0*/  HMMA.16816.F32 R44, R100.reuse, R120, R44 ;  /* 0x00000078642c723c */ /* 0x040fe2000000182c */
[----:B----4-:R-:W4:Y:S07]  /*92c0*/  LDSM.16.MT88.4 R116, [R236+UR4+0x7100] ;  /* 0x00710004ec74783b */ /* 0x010f2e0008004200 */
[C---:B------:R-:W-:Y:S01]  /*92d0*/  HMMA.16816.F32 R48, R100.reuse, R122, R48 ;  /* 0x0000007a6430723c */ /* 0x040fe20000001830 */
[----:B------:R-:W-:Y:S07]  /*92e0*/  LDSM.16.MT88.4 R120, [R141+0x1900] ;  /* 0x001900008d78783b */ /* 0x000fee0000004200 */
[C---:B------:R-:W-:Y:S08]  /*92f0*/  HMMA.16816.F32 R52, R100.reuse, R124, R52 ;  /* 0x0000007c6434723c */ /* 0x040ff00000001834 */
[C---:B------:R-:W-:Y:S01]  /*9300*/  HMMA.16816.F32 R56, R100.reuse, R126, R56 ;  /* 0x0000007e6438723c */ /* 0x040fe20000001838 */
[----:B------:R-:W-:Y:S07]  /*9310*/  LDSM.16.MT88.4 R124, [R143+UR4+0x4900] ;  /* 0x004900048f7c783b */ /* 0x000fee0008004200 */
[C---:B---3--:R-:W-:Y:S07]  /*9320*/  HMMA.16816.F32 R60, R100.reuse, R112, R60 ;  /* 0x00000070643c723c */ /* 0x048fee000000183c */
[----:B------:R-:W-:Y:S01]  /*9330*/  FFMA.FTZ R112, R171, c[0x0][0x2d0], -R164 ;  /* 0x0000b400ab707a23 */ /* 0x000fe200000108a4 */
[C---:B------:R-:W-:Y:S03]  /*9340*/  HMMA.16816.F32 R64, R100.reuse, R114, R64 ;  /* 0x000000726440723c */ /* 0x040fe60000001840 */
[----:B------:R3:W5:Y:S05]  /*9350*/  MUFU.EX2 R215, R112 ;  /* 0x0000007000d77308 */ /* 0x00076a0000000800 */
[C---:B--2---:R-:W-:Y:S07]  /*9360*/  HMMA.16816.F32 R68, R100.reuse, R104, R68 ;  /* 0x000000686444723c */ /* 0x044fee0000001844 */
[--C-:B------:R-:W-:Y:S01]  /*9370*/  FFMA.FTZ R104, R227, c[0x0][0x2d0], -R165.reuse ;  /* 0x0000b400e3687a23 */ /* 0x100fe200000108a5 */
[C---:B------:R-:W-:Y:S03]  /*9380*/  HMMA.16816.F32 R72, R100.reuse, R106, R72 ;  /* 0x0000006a6448723c */ /* 0x040fe60000001848 */
[----:B------:R2:W-:Y:S01]  /*9390*/  MUFU.EX2 R213, R104 ;  /* 0x0000006800d57308 */ /* 0x0005e20000000800 */
[----:B------:R-:W-:Y:S04]  /*93a0*/  MOV R227, R139 ;  /* 0x0000008b00e37202 */ /* 0x000fe80000000f00 */
[C---:B-1----:R-:W-:Y:S04]  /*93b0*/  HMMA.16816.F32 R76, R100.reuse, R108, R76 ;  /* 0x0000006c644c723c */ /* 0x042fe8000000184c */
[--C-:B---3--:R-:W-:Y:S02]  /*93c0*/  FFMA.FTZ R112, R224, c[0x0][0x2d0], -R165.reuse ;  /* 0x0000b400e0707a23 */ /* 0x108fe400000108a5 */
[----:B------:R-:W-:Y:S02]  /*93d0*/  IMAD.MOV.U32 R224, RZ, RZ, R144 ;  /* 0x000000ffffe07224 */ /* 0x000fe400078e0090 */
[C---:B------:R-:W-:Y:S01]  /*93e0*/  HMMA.16816.F32 R80, R100.reuse, R110, R80 ;  /* 0x0000006e6450723c */ /* 0x040fe20000001850 */
[----:B------:R1:W3:Y:S01]  /*93f0*/  MUFU.EX2 R214, R112 ;  /* 0x0000007000d67308 */ /* 0x0002e20000000800 */
[----:B------:R-:W-:Y:S06]  /*9400*/  LDSM.16.MT88.4 R108, [R142+0x1900] ;  /* 0x001900008e6c783b */ /* 0x000fec0000004200 */
[C---:B----4-:R-:W-:Y:S04]  /*9410*/  HMMA.16816.F32 R84, R100.reuse, R116, R84 ;  /* 0x000000746454723c */ /* 0x050fe80000001854 */
[----:B--2---:R-:W-:Y:S02]  /*9420*/  FFMA.FTZ R104, R225, c[0x0][0x2d0], -R164 ;  /* 0x0000b400e1687a23 */ /* 0x004fe400000108a4 */
[----:B------:R-:W-:Y:S02]  /*9430*/  IMAD.MOV.U32 R225, RZ, RZ, R138 ;  /* 0x000000ffffe17224 */ /* 0x000fe400078e008a */
[C---:B------:R-:W-:Y:S01]  /*9440*/  HMMA.16816.F32 R88, R100.reuse, R118, R88 ;  /* 0x000000766458723c */ /* 0x040fe20000001858 */
[----:B------:R2:W-:Y:S03]  /*9450*/  MUFU.EX2 R183, R104 ;  /* 0x0000006800b77308 */ /* 0x0005e60000000800 */
[----:B------:R-:W-:Y:S02]  /*9460*/  FFMA.FTZ R116, R241, c[0x0][0x2d0], -R165 ;  /* 0x0000b400f1747a23 */ /* 0x000fe400000108a5 */
[----:B------:R-:W-:Y:S01]  /*9470*/  IMAD.MOV.U32 R241, RZ, RZ, R133 ;  /* 0x000000fffff17224 */ /* 0x000fe200078e0085 */
[----:B------:R-:W-:Y:S01]  /*9480*/  MOV R133, R145 ;  /* 0x0000009100857202 */ /* 0x000fe20000000f00 */
[----:B-1----:R-:W1:Y:S03]  /*9490*/  LDSM.16.MT88.4 R112, [R141+0x7100] ;  /* 0x007100008d70783b */ /* 0x002e660000004200 */
[----:B------:R4:W-:Y:S01]  /*94a0*/  MUFU.EX2 R181, R116 ;  /* 0x0000007400b57308 */ /* 0x0009e20000000800 */
[----:B--2---:R-:W-:Y:S01]  /*94b0*/  FFMA.FTZ R104, R226, c[0x0][0x2d0], -R164 ;  /* 0x0000b400e2687a23 */ /* 0x004fe200000108a4 */
[----:B------:R-:W-:Y:S08]  /*94c0*/  MOV R226, R137 ;  /* 0x0000008900e27202 */ /* 0x000ff00000000f00 */
[----:B------:R2:W2:Y:S01]  /*94d0*/  MUFU.EX2 R182, R104 ;  /* 0x0000006800b67308 */ /* 0x0004a20000000800 */
[----:B----4-:R-:W-:Y:S01]  /*94e0*/  LDSM.16.MT88.4 R116, [R236+UR4+0x1900] ;  /* 0x00190004ec74783b */ /* 0x010fe20008004200 */
[C---:B-1----:R-:W-:Y:S03]  /*94f0*/  HMMA.16816.F32 R92, R100.reuse, R112, R92 ;  /* 0x00000070645c723c */ /* 0x042fe6000000185c */
[--C-:B--2---:R-:W-:Y:S02]  /*9500*/  FFMA.FTZ R104, R234, c[0x0][0x2d0], -R165.reuse ;  /* 0x0000b400ea687a23 */ /* 0x104fe400000108a5 */
[----:B------:R-:W-:Y:S03]  /*9510*/  IMAD.MOV.U32 R234, RZ, RZ, R136 ;  /* 0x000000ffffea7224 */ /* 0x000fe600078e0088 */
[----:B------:R-:W-:Y:S01]  /*9520*/  HMMA.16816.F32 R96, R100, R114, R96 ;  /* 0x000000726460723c */ /* 0x000fe20000001860 */
[----:B------:R1:W2:Y:S01]  /*9530*/  MUFU.EX2 R180, R104 ;  /* 0x0000006800b47308 */ /* 0x0002a20000000800 */
[----:B------:R-:W-:Y:S05]  /*9540*/  LDSM.16.MT88.4 R112, [R142+0x4900] ;  /* 0x004900008e70783b */ /* 0x000fea0000004200 */
[----:B-----5:R-:W-:Y:S02]  /*9550*/  F2FP.PACK_AB R100, R215, R212 ;  /* 0x000000d4d764723e */ /* 0x020fe400000000ff */
[----:B---3--:R-:W-:Y:S01]  /*9560*/  F2FP.PACK_AB R101, R213, R214 ;  /* 0x000000d6d565723e */ /* 0x008fe200000000ff */
[----:B------:R-:W-:Y:S02]  /*9570*/  LDSM.16.MT88.4 R136, [R142+0x5900] ;  /* 0x005900008e88783b */ /* 0x000fe40000004200 */
[----:B------:R-:W-:Y:S06]  /*9580*/  F2FP.PACK_AB R102, R182, R183 ;  /* 0x000000b7b666723e */ /* 0x000fec00000000ff */
[----:B-1----:R-:W1:Y:S01]  /*9590*/  LDSM.16.MT88.4 R104, [R143+UR4+0x1900] ;  /* 0x001900048f68783b */ /* 0x002e620008004200 */
[----:B--2---:R-:W-:Y:S07]  /*95a0*/  F2FP.PACK_AB R103, R181, R180 ;  /* 0x000000b4b567723e */ /* 0x004fee00000000ff */
[C---:B-1----:R-:W-:Y:S08]  /*95b0*/  HMMA.16816.F32 R4, R100.reuse, R104, R4 ;  /* 0x000000686404723c */ /* 0x042ff00000001804 */
[C---:B------:R-:W-:Y:S01]  /*95c0*/  HMMA.16816.F32 R8, R100.reuse, R106, R8 ;  /* 0x0000006a6408723c */ /* 0x040fe20000001808 */
[----:B------:R-:W1:Y:S07]  /*95d0*/  LDSM.16.MT88.4 R104, [R236+UR4+0x4900] ;  /* 0x00490004ec68783b */ /* 0x000e6e0008004200 */
[C---:B------:R-:W-:Y:S08]  /*95e0*/  HMMA.16816.F32 R12, R100.reuse, R108, R12 ;  /* 0x0000006c640c723c */ /* 0x040ff0000000180c */
[C---:B------:R-:W-:Y:S01]  /*95f0*/  HMMA.16816.F32 R16, R100.reuse, R110, R16 ;  /* 0x0000006e6410723c */ /* 0x040fe20000001810 */
[----:B------:R-:W2:Y:S07]  /*9600*/  LDSM.16.MT88.4 R108, [R141+0x4900] ;  /* 0x004900008d6c783b */ /* 0x000eae0000004200 */
[C---:B------:R-:W-:Y:S07]  /*9610*/  HMMA.16816.F32 R20, R100.reuse, R116, R20 ;  /* 0x000000746414723c */ /* 0x040fee0000001814 */
[----:B------:R-:W-:Y:S01]  /*9620*/  FFMA.FTZ R116, R248, c[0x0][0x2d0], -R164 ;  /* 0x0000b400f8747a23 */ /* 0x000fe200000108a4 */
[C---:B------:R-:W-:Y:S03]  /*9630*/  HMMA.16816.F32 R24, R100.reuse, R118, R24 ;  /* 0x000000766418723c */ /* 0x040fe60000001818 */
[----:B------:R3:W-:Y:S05]  /*9640*/  MUFU.EX2 R178, R116 ;  /* 0x0000007400b27308 */ /* 0x0007ea0000000800 */
[C---:B------:R-:W-:Y:S08]  /*9650*/  HMMA.16816.F32 R28, R100.reuse, R120, R28 ;  /* 0x00000078641c723c */ /* 0x040ff0000000181c */
[C---:B------:R-:W-:Y:S01]  /*9660*/  HMMA.16816.F32 R32, R100.reuse, R122, R32 ;  /* 0x0000007a6420723c */ /* 0x040fe20000001820 */
[----:B------:R-:W-:Y:S07]  /*9670*/  LDSM.16.MT88.4 R120, [R141+0x7900] ;  /* 0x007900008d78783b */ /* 0x000fee0000004200 */
[C---:B------:R-:W-:Y:S01]  /*9680*/  HMMA.16816.F32 R36, R100.reuse, R124, R36 ;  /* 0x0000007c6424723c */ /* 0x040fe20000001824 */
[----:B---3--:R-:W3:Y:S06]  /*9690*/  LDSM.16.MT88.4 R116, [R143+UR4+0x7900] ;  /* 0x007900048f74783b */ /* 0x008eec0008004200 */
[--C-:B------:R-:W-:Y:S01]  /*96a0*/  FFMA.FTZ R124, R162, c[0x0][0x2d0], -R165.reuse ;  /* 0x0000b400a27c7a23 */ /* 0x100fe200000108a5 */
[C---:B------:R-:W-:Y:S04]  /*96b0*/  HMMA.16816.F32 R40, R100.reuse, R126, R40 ;  /* 0x0000007e6428723c */ /* 0x040fe80000001828 */
[----:B------:R-:W-:Y:S02]  /*96c0*/  IMAD.MOV.U32 R162, RZ, RZ, R172 ;  /* 0x000000ffffa27224 */ /* 0x000fe400078e00ac */
[----:B------:R4:W-:Y:S02]  /*96d0*/  MUFU.EX2 R172, R124 ;  /* 0x0000007c00ac7308 */ /* 0x0009e40000000800 */
[C---:B------:R-:W-:Y:S07]  /*96e0*/  HMMA.16816.F32 R44, R100.reuse, R112, R44 ;  /* 0x00000070642c723c */ /* 0x040fee000000182c */
[--C-:B------:R-:W-:Y:S01]  /*96f0*/  FFMA.FTZ R112, R249, c[0x0][0x2d0], -R164.reuse ;  /* 0x0000b400f9707a23 */ /* 0x100fe200000108a4 */
[C---:B------:R-:W-:Y:S03]  /*9700*/  HMMA.16816.F32 R48, R100.reuse, R114, R48 ;  /* 0x000000726430723c */ /* 0x040fe60000001830 */
[----:B------:R5:W3:Y:S05]  /*9710*/  MUFU.EX2 R179, R112 ;  /* 0x0000007000b37308 */ /* 0x000aea0000000800 */
[C---:B-1----:R-:W-:Y:S01]  /*9720*/  HMMA.16816.F32 R52, R100.reuse, R104, R52 ;  /* 0x000000686434723c */ /* 0x042fe20000001834 */
[----:B----4-:R-:W-:Y:S06]  /*9730*/  LDSM.16.MT88.4 R124, [R236+UR4+0x5100] ;  /* 0x00510004ec7c783b */ /* 0x010fec0008004200 */
[--C-:B------:R-:W-:Y:S01]  /*9740*/  FFMA.FTZ R104, R250, c[0x0][0x2d0], -R165.reuse ;  /* 0x0000b400fa687a23 */ /* 0x100fe200000108a5 */
[C---:B------:R-:W-:Y:S03]  /*9750*/  HMMA.16816.F32 R56, R100.reuse, R106, R56 ;  /* 0x0000006a6438723c */ /* 0x040fe60000001838 */
[----:B------:R1:W-:Y:S05]  /*9760*/  MUFU.EX2 R176, R104 ;  /* 0x0000006800b07308 */ /* 0x0003ea0000000800 */
[C---:B--2---:R-:W-:Y:S04]  /*9770*/  HMMA.16816.F32 R60, R100.reuse, R108, R60 ;  /* 0x0000006c643c723c */ /* 0x044fe8000000183c */
[--C-:B-----5:R-:W-:Y:S03]  /*9780*/  FFMA.FTZ R112, R251, c[0x0][0x2d0], -R165.reuse ;  /* 0x0000b400fb707a23 */ /* 0x120fe600000108a5 */
[--C-:B------:R-:W-:Y:S01]  /*9790*/  FFMA.FTZ R108, R175, c[0x0][0x2d0], -R164.reuse ;  /* 0x0000b400af6c7a23 */ /* 0x100fe200000108a4 */
[C---:B------:R-:W-:Y:S01]  /*97a0*/  HMMA.16816.F32 R64, R100.reuse, R110, R64 ;  /* 0x0000006e6440723c */ /* 0x040fe20000001840 */
[----:B------:R2:W4:Y:S07]  /*97b0*/  MUFU.EX2 R174, R112 ;  /* 0x0000007000ae7308 */ /* 0x00052e0000000800 */
[C---:B---3--:R-:W-:Y:S03]  /*97c0*/  HMMA.16816.F32 R68, R100.reuse, R116, R68 ;  /* 0x000000746444723c */ /* 0x048fe60000001844 */
[----:B------:R3:W-:Y:S01]  /*97d0*/  MUFU.EX2 R177, R108 ;  /* 0x0000006c00b17308 */ /* 0x0007e20000000800 */
[----:B-1----:R-:W-:Y:S04]  /*97e0*/  LDSM.16.MT88.4 R104, [R236+UR4+0x7900] ;  /* 0x00790004ec68783b */ /* 0x002fe80008004200 */
[C---:B------:R-:W-:Y:S04]  /*97f0*/  HMMA.16816.F32 R72, R100.reuse, R118, R72 ;  /* 0x000000766448723c */ /* 0x040fe80000001848 */
[----:B------:R-:W-:Y:S08]  /*9800*/  LDSM.16.MT88.4 R116, [R142+0x2100] ;  /* 0x002100008e74783b */ /* 0x000ff00000004200 */
[----:B--2---:R-:W1:Y:S01]  /*9810*/  LDSM.16.MT88.4 R112, [R142+0x7900] ;  /* 0x007900008e70783b */ /* 0x004e620000004200 */
[--C-:B---3--:R-:W-:Y:S04]  /*9820*/  FFMA.FTZ R108, R173, c[0x0][0x2d0], -R164.reuse ;  /* 0x0000b400ad6c7a23 */ /* 0x108fe800000108a4 */
[----:B------:R2:W3:Y:S02]  /*9830*/  MUFU.EX2 R175, R108 ;  /* 0x0000006c00af7308 */ /* 0x0004e40000000800 */
[--C-:B--2---:R-:W-:Y:S01]  /*9840*/  FFMA.FTZ R108, R252, c[0x0][0x2d0], -R165.reuse ;  /* 0x0000b400fc6c7a23 */ /* 0x104fe200000108a5 */
[----:B------:R-:W-:Y:S07]  /*9850*/  MOV R252, R129 ;  /* 0x0000008100fc7202 */ /* 0x000fee0000000f00 */
[----:B------:R2:W5:Y:S01]  /*9860*/  MUFU.EX2 R173, R108 ;  /* 0x0000006c00ad7308 */ /* 0x0005620000000800 */
[C---:B-1----:R-:W-:Y:S08]  /*9870*/  HMMA.16816.F32 R76, R100.reuse, R112, R76 ;  /* 0x00000070644c723c */ /* 0x042ff0000000184c */
[C---:B------:R-:W-:Y:S01]  /*9880*/  HMMA.16816.F32 R80, R100.reuse, R114, R80 ;  /* 0x000000726450723c */ /* 0x040fe20000001850 */
[----:B------:R-:W-:Y:S07]  /*9890*/  LDSM.16.MT88.4 R112, [R141+0x2100] ;  /* 0x002100008d70783b */ /* 0x000fee0000004200 */
[C---:B------:R-:W-:Y:S01]  /*98a0*/  HMMA.16816.F32 R84, R100.reuse, R104, R84 ;  /* 0x000000686454723c */ /* 0x040fe20000001854 */
[----:B--2---:R-:W1:Y:S07]  /*98b0*/  LDSM.16.MT88.4 R108, [R143+UR4+0x2100] ;  /* 0x002100048f6c783b */ /* 0x004e6e0008004200 */
[C---:B------:R-:W-:Y:S01]  /*98c0*/  HMMA.16816.F32 R88, R100.reuse, R106, R88 ;  /* 0x0000006a6458723c */ /* 0x040fe20000001858 */
[----:B------:R-:W2:Y:S07]  /*98d0*/  LDSM.16.MT88.4 R104, [R236+UR4+0x2100] ;  /* 0x00210004ec68783b */ /* 0x000eae0008004200 */
[C---:B------:R-:W-:Y:S08]  /*98e0*/  HMMA.16816.F32 R92, R100.reuse, R120, R92 ;  /* 0x00000078645c723c */ /* 0x040ff0000000185c */
[----:B------:R-:W-:Y:S01]  /*98f0*/  HMMA.16816.F32 R96, R100, R122, R96 ;  /* 0x0000007a6460723c */ /* 0x000fe20000001860 */
[----:B------:R-:W-:Y:S06]  /*9900*/  LDSM.16.MT88.4 R120, [R142+0x5100] ;  /* 0x005100008e78783b */ /* 0x000fec0000004200 */
[----:B------:R-:W-:Y:S02]  /*9910*/  F2FP.PACK_AB R100, R179, R178 ;  /* 0x000000b2b364723e */ /* 0x000fe400000000ff */
[----:B----4-:R-:W-:Y:S03]  /*9920*/  F2FP.PACK_AB R101, R176, R174 ;  /* 0x000000aeb065723e */ /* 0x010fe600000000ff */
[----:B---3--:R-:W-:Y:S02]  /*9930*/  F2FP.PACK_AB R102, R175, R177 ;  /* 0x000000b1af66723e */ /* 0x008fe400000000ff */
[----:B-----5:R-:W-:Y:S07]  /*9940*/  F2FP.PACK_AB R103, R172, R173 ;  /* 0x000000adac67723e */ /* 0x020fee00000000ff */
        /* <DEDUP_REMOVED lines=9> */
[C---:B------:R-:W-:Y:S08]  /*99e0*/  HMMA.16816.F32 R28, R100.reuse, R112, R28 ;  /* 0x00000070641c723c */ /* 0x040ff0000000181c */
[C---:B------:R-:W-:Y:S01]  /*99f0*/  HMMA.16816.F32 R32, R100.reuse, R114, R32 ;  /* 0x000000726420723c */ /* 0x040fe20000001820 */
[----:B------:R-:W-:Y:S07]  /*9a00*/  LDSM.16.MT88.4 R112, [R236+UR4+0x8100] ;  /* 0x00810004ec70783b */ /* 0x000fee0008004200 */
[C---:B-1----:R-:W-:Y:S08]  /*9a10*/  HMMA.16816.F32 R36, R100.reuse, R108, R36 ;  /* 0x0000006c6424723c */ /* 0x042ff00000001824 */
[C---:B------:R-:W-:Y:S01]  /*9a20*/  HMMA.16816.F32 R40, R100.reuse, R110, R40 ;  /* 0x0000006e6428723c */ /* 0x040fe20000001828 */
[----:B------:R-:W1:Y:S07]  /*9a30*/  LDSM.16.MT88.4 R108, [R142+0x8100] ;  /* 0x008100008e6c783b */ /* 0x000e6e0000004200 */
[C---:B------:R-:W-:Y:S07]  /*9a40*/  HMMA.16816.F32 R44, R100.reuse, R120, R44 ;  /* 0x00000078642c723c */ /* 0x040fee000000182c */
[----:B------:R-:W-:Y:S01]  /*9a50*/  FFMA.FTZ R120, R162, c[0x0][0x2d0], -R164 ;  /* 0x0000b400a2787a23 */ /* 0x000fe200000108a4 */
[C---:B------:R-:W-:Y:S03]  /*9a60*/  HMMA.16816.F32 R48, R100.reuse, R122, R48 ;  /* 0x0000007a6430723c */ /* 0x040fe60000001830 */
[----:B------:R4:W-:Y:S05]  /*9a70*/  MUFU.EX2 R171, R120 ;  /* 0x0000007800ab7308 */ /* 0x0009ea0000000800 */
[C---:B------:R-:W-:Y:S07]  /*9a80*/  HMMA.16816.F32 R52, R100.reuse, R124, R52 ;  /* 0x0000007c6434723c */ /* 0x040fee0000001834 */
[----:B------:R-:W-:Y:S01]  /*9a90*/  MOV R124, R147 ;  /* 0x00000093007c7202 */ /* 0x000fe20000000f00 */
[C---:B------:R-:W-:Y:S04]  /*9aa0*/  HMMA.16816.F32 R56, R100.reuse, R126, R56 ;  /* 0x0000007e6438723c */ /* 0x040fe80000001838 */
[----:B------:R-:W-:Y:S03]  /*9ab0*/  IMAD.MOV.U32 R125, RZ, RZ, R146 ;  /* 0x000000ffff7d7224 */ /* 0x000fe600078e0092 */
[----:B------:R-:W-:Y:S01]  /*9ac0*/  IMAD.MOV.U32 R126, RZ, RZ, R130 ;  /* 0x000000ffff7e7224 */ /* 0x000fe200078e0082 */
[C---:B---3--:R-:W-:Y:S01]  /*9ad0*/  HMMA.16816.F32 R60, R100.reuse, R116, R60 ;  /* 0x00000074643c723c */ /* 0x048fe2000000183c */
[----:B----4-:R-:W-:Y:S03]  /*9ae0*/  LDSM.16.MT88.4 R120, [R141+0x2900] ;  /* 0x002900008d78783b */ /* 0x010fe60000004200 */
[----:B------:R-:W-:Y:S03]  /*9af0*/  IMAD.MOV.U32 R127, RZ, RZ, R128 ;  /* 0x000000ffff7f7224 */ /* 0x000fe600078e0080 */
[--C-:B------:R-:W-:Y:S01]  /*9b00*/  FFMA.FTZ R116, R167, c[0x0][0x2d0], -R164.reuse ;  /* 0x0000b400a7747a23 */ /* 0x100fe200000108a4 */
[C---:B------:R-:W-:Y:S03]  /*9b10*/  HMMA.16816.F32 R64, R100.reuse, R118, R64 ;  /* 0x000000766440723c */ /* 0x040fe60000001840 */
[----:B------:R3:W4:Y:S05]  /*9b20*/  MUFU.EX2 R170, R116 ;  /* 0x0000007400aa7308 */ /* 0x00072a0000000800 */
[C---:B--2---:R-:W-:Y:S07]  /*9b30*/  HMMA.16816.F32 R68, R100.reuse, R104, R68 ;  /* 0x000000686444723c */ /* 0x044fee0000001844 */
[--C-:B------:R-:W-:Y:S01]  /*9b40*/  FFMA.FTZ R104, R151, c[0x0][0x2d0], -R165.reuse ;  /* 0x0000b40097687a23 */ /* 0x100fe200000108a5 */
[C---:B------:R-:W-:Y:S03]  /*9b50*/  HMMA.16816.F32 R72, R100.reuse, R106, R72 ;  /* 0x0000006a6448723c */ /* 0x040fe60000001848 */
[----:B------:R2:W-:Y:S05]  /*9b60*/  MUFU.EX2 R168, R104 ;  /* 0x0000006800a87308 */ /* 0x0005ea0000000800 */
[C---:B-1----:R-:W-:Y:S04]  /*9b70*/  HMMA.16816.F32 R76, R100.reuse, R108, R76 ;  /* 0x0000006c644c723c */ /* 0x042fe8000000184c */
[--C-:B---3--:R-:W-:Y:S01]  /*9b80*/  FFMA.FTZ R116, R166, c[0x0][0x2d0], -R165.reuse ;  /* 0x0000b400a6747a23 */ /* 0x108fe200000108a5 */
[----:B----4-:R-:W-:Y:S02]  /*9b90*/  F2FP.PACK_AB R160, R170, R171 ;  /* 0x000000abaaa0723e */ /* 0x010fe400000000ff */
[----:B------:R-:W-:Y:S01]  /*9ba0*/  MOV R108, R135 ;  /* 0x00000087006c7202 */ /* 0x000fe20000000f00 */
[C---:B------:R-:W-:Y:S01]  /*9bb0*/  HMMA.16816.F32 R80, R100.reuse, R110, R80 ;  /* 0x0000006e6450723c */ /* 0x040fe20000001850 */
[----:B------:R-:W1:Y:S01]  /*9bc0*/  MUFU.EX2 R169, R116 ;  /* 0x0000007400a97308 */ /* 0x000e620000000800 */
[----:B------:R-:W3:Y:S02]  /*9bd0*/  LDL.LU R135, [R1+0x4] ;  /* 0x0000040001877983 */ /* 0x000ee40000300800 */
[----:B------:R-:W-:Y:S02]  /*9be0*/  MOV R109, R131 ;  /* 0x00000083006d7202 */ /* 0x000fe40000000f00 */
[----:B------:R-:W4:Y:S02]  /*9bf0*/  LDL.64 R250, [R1+0x18] ;  /* 0x0000180001fa7983 */ /* 0x000f240000100a00 */
[C---:B------:R-:W-:Y:S04]  /*9c00*/  HMMA.16816.F32 R84, R100.reuse, R112, R84 ;  /* 0x000000706454723c */ /* 0x040fe80000001854 */
[--C-:B--2---:R-:W-:Y:S01]  /*9c10*/  FFMA.FTZ R104, R150, c[0x0][0x2d0], -R164.reuse ;  /* 0x0000b40096687a23 */ /* 0x104fe200000108a4 */
[----:B------:R-:W2:Y:S01]  /*9c20*/  LDL.64 R248, [R1+0x30] ;  /* 0x0000300001f87983 */ /* 0x000ea20000100a00 */
[----:B------:R-:W-:Y:S02]  /*9c30*/  FFMA.FTZ R164, R149, c[0x0][0x2d0], -R164 ;  /* 0x0000b40095a47a23 */ /* 0x000fe400000108a4 */
[C---:B------:R-:W-:Y:S01]  /*9c40*/  HMMA.16816.F32 R88, R100.reuse, R114, R88 ;  /* 0x000000726458723c */ /* 0x040fe20000001858 */
[----:B------:R5:W-:Y:S02]  /*9c50*/  MUFU.EX2 R167, R104 ;  /* 0x0000006800a77308 */ /* 0x000be40000000800 */
[----:B------:R-:W-:Y:S01]  /*9c60*/  LDSM.16.MT88.4 R112, [R236+UR4+0x2900] ;  /* 0x00290004ec70783b */ /* 0x000fe20008004200 */
[----:B-1----:R-:W-:Y:S07]  /*9c70*/  F2FP.PACK_AB R161, R168, R169 ;  /* 0x000000a9a8a1723e */ /* 0x002fee00000000ff */
[----:B------:R-:W1:Y:S01]  /*9c80*/  LDSM.16.MT88.4 R116, [R141+0x8100] ;  /* 0x008100008d74783b */ /* 0x000e620000004200 */
[----:B------:R-:W5:Y:S07]  /*9c90*/  MUFU.EX2 R166, R164 ;  /* 0x000000a400a67308 */ /* 0x000f6e0000000800 */
[----:B------:R-:W-:Y:S01]  /*9ca0*/  LDSM.16.MT88.4 R128, [R143+UR4+0x5900] ;  /* 0x005900048f80783b */ /* 0x000fe20008004200 */
[--C-:B-----5:R-:W-:Y:S07]  /*9cb0*/  FFMA.FTZ R104, R148, c[0x0][0x2d0], -R165.reuse ;  /* 0x0000b40094687a23 */ /* 0x120fee00000108a5 */
[----:B------:R-:W5:Y:S01]  /*9cc0*/  LDSM.16.MT88.4 R148, [R143+UR4+0x2900] ;  /* 0x002900048f94783b */ /* 0x000f620008004200 */
[----:B------:R-:W-:Y:S01]  /*9cd0*/  FFMA.FTZ R165, R163, c[0x0][0x2d0], -R165 ;  /* 0x0000b400a3a57a23 */ /* 0x000fe200000108a5 */
[----:B------:R1:W-:Y:S01]  /*9ce0*/  MUFU.EX2 R164, R104 ;  /* 0x0000006800a47308 */ /* 0x0003e20000000800 */
[----:B------:R-:W-:Y:S09]  /*9cf0*/  F2FP.PACK_AB R162, R166, R167 ;  /* 0x000000a7a6a2723e */ /* 0x000ff200000000ff */
[----:B------:R-:W5:Y:S01]  /*9d00*/  MUFU.EX2 R165, R165 ;  /* 0x000000a500a57308 */ /* 0x000f620000000800 */
[C---:B-1----:R-:W-:Y:S01]  /*9d10*/  HMMA.16816.F32 R92, R100.reuse, R116, R92 ;  /* 0x00000074645c723c */ /* 0x042fe2000000185c */
[----:B------:R-:W1:Y:S07]  /*9d20*/  LDSM.16.MT88.4 R104, [R142+0x2900] ;  /* 0x002900008e68783b */ /* 0x000e6e0000004200 */
[----:B------:R-:W-:Y:S04]  /*9d30*/  HMMA.16816.F32 R96, R100, R118, R96 ;  /* 0x000000766460723c */ /* 0x000fe80000001860 */
[----:B-----5:R-:W-:Y:S07]  /*9d40*/  F2FP.PACK_AB R163, R165, R164 ;  /* 0x000000a4a5a3723e */ /* 0x020fee00000000ff */
[C---:B------:R-:W-:Y:S01]  /*9d50*/  HMMA.16816.F32 R144, R160.reuse, R148, R4 ;  /* 0x00000094a090723c */ /* 0x040fe20000001804 */
[----:B------:R-:W5:Y:S07]  /*9d60*/  LDSM.16.MT88.4 R4, [R236+UR4+0x5900] ;  /* 0x00590004ec04783b */ /* 0x000f6e0008004200 */
[C---:B------:R-:W-:Y:S01]  /*9d70*/  HMMA.16816.F32 R148, R160.reuse, R150, R8 ;  /* 0x00000096a094723c */ /* 0x040fe20000001808 */
[----:B------:R-:W2:Y:S07]  /*9d80*/  LDSM.16.MT88.4 R8, [R141+0x5900] ;  /* 0x005900008d08783b */ /* 0x000eae0000004200 */
[C---:B-1----:R-:W-:Y:S07]  /*9d90*/  HMMA.16816.F32 R100, R160.reuse, R104, R12 ;  /* 0x00000068a064723c */ /* 0x042fee000000180c */
[----:B------:R-:W-:Y:S01]  /*9da0*/  IMAD.MOV.U32 R13, RZ, RZ, R132 ;  /* 0x000000ffff0d7224 */ /* 0x000fe200078e0084 */
[C---:B------:R-:W-:Y:S01]  /*9db0*/  HMMA.16816.F32 R104, R160.reuse, R106, R16 ;  /* 0x0000006aa068723c */ /* 0x040fe20000001810 */
[----:B------:R-:W2:Y:S03]  /*9dc0*/  LDL.LU R132, [R1+0x8] ;  /* 0x0000080001847983 */ /* 0x000ea60000300800 */
[----:B------:R-:W-:Y:S01]  /*9dd0*/  MOV R12, R108 ;  /* 0x0000006c000c7202 */ /* 0x000fe20000000f00 */
[----:B------:R-:W-:Y:S01]  /*9de0*/  IMAD.MOV.U32 R15, RZ, RZ, R126 ;  /* 0x000000ffff0f7224 */ /* 0x000fe200078e007e */
[----:B------:R-:W-:Y:S01]  /*9df0*/  MOV R14, R109 ;  /* 0x0000006d000e7202 */ /* 0x000fe20000000f00 */
[----:B------:R-:W-:Y:S01]  /*9e00*/  IMAD.MOV.U32 R18, RZ, RZ, R124 ;  /* 0x000000ffff127224 */ /* 0x000fe200078e007c */
[C---:B------:R-:W-:Y:S01]  /*9e10*/  HMMA.16816.F32 R108, R160.reuse, R112, R20 ;  /* 0x00000070a06c723c */ /* 0x040fe20000001814 */
[----:B------:R-:W4:Y:S03]  /*9e20*/  LDL R21, [R1+0x3c] ;  /* 0x00003c0001157983 */ /* 0x000f260000100800 */
[----:B------:R-:W-:Y:S02]  /*9e30*/  MOV R17, R127 ;  /* 0x0000007f00117202 */ /* 0x000fe40000000f00 */
[----:B------:R-:W-:Y:S02]  /*9e40*/  MOV R19, R125 ;  /* 0x0000007d00137202 */ /* 0x000fe40000000f00 */
[C---:B------:R-:W-:Y:S08]  /*9e50*/  HMMA.16816.F32 R112, R160.reuse, R114, R24 ;  /* 0x00000072a070723c */ /* 0x040ff00000001818 */
[C---:B------:R-:W-:Y:S08]  /*9e60*/  HMMA.16816.F32 R116, R160.reuse, R120, R28 ;  /* 0x00000078a074723c */ /* 0x040ff0000000181c */
[C---:B------:R-:W-:Y:S08]  /*9e70*/  HMMA.16816.F32 R120, R160.reuse, R122, R32 ;  /* 0x0000007aa078723c */ /* 0x040ff00000001820 */
[C---:B------:R-:W-:Y:S08]  /*9e80*/  HMMA.16816.F32 R124, R160.reuse, R128, R36 ;  /* 0x00000080a07c723c */ /* 0x040ff00000001824 */
[C---:B------:R-:W-:Y:S04]  /*9e90*/  HMMA.16816.F32 R128, R160.reuse, R130, R40 ;  /* 0x00000082a080723c */ /* 0x040fe80000001828 */
[----:B---3--:R-:W-:Y:S02]  /*9ea0*/  FFMA.FTZ R2, R2, R135, R224 ;  /* 0x0000008702027223 */ /* 0x008fe400000100e0 */
[----:B------:R-:W-:Y:S02]  /*9eb0*/  IMAD.MOV.U32 R224, RZ, RZ, R134 ;  /* 0x000000ffffe07224 */ /* 0x000fe400078e0086 */
[----:B------:R-:W-:Y:S04]  /*9ec0*/  FADD.FTZ R2, R17, R2 ;  /* 0x0000000211027221 */ /* 0x000fe80000010000 */
[----:B------:R-:W-:Y:S02]  /*9ed0*/  FADD.FTZ R2, R13, R2 ;  /* 0x000000020d027221 */ /* 0x000fe40000010000 */
[----:B--2---:R-:W-:Y:S02]  /*9ee0*/  FFMA.FTZ R0, R0, R132, R133 ;  /* 0x0000008400007223 */ /* 0x004fe40000010085 */
[C---:B------:R-:W-:Y:S03]  /*9ef0*/  HMMA.16816.F32 R132, R160.reuse, R136, R44 ;  /* 0x00000088a084723c */ /* 0x040fe6000000182c */
[----:B------:R-:W-:Y:S04]  /*9f00*/  FADD.FTZ R0, R12, R0 ;  /* 0x000000000c007221 */ /* 0x000fe80000010000 */
[----:B------:R-:W-:Y:S01]  /*9f10*/  FADD.FTZ R16, R14, R0 ;  /* 0x000000000e107221 */ /* 0x000fe20000010000 */
[C---:B------:R-:W-:Y:S04]  /*9f20*/  HMMA.16816.F32 R136, R160.reuse, R138, R48 ;  /* 0x0000008aa088723c */ /* 0x040fe80000001830 */
[----:B------:R-:W-:Y:S02]  /*9f30*/  FADD.FTZ R0, R15, R2 ;  /* 0x000000020f007221 */ /* 0x000fe40000010000 */
[----:B------:R-:W1:Y:S01]  /*9f40*/  LDSM.16.MT88.4 R12, [R143+UR4+0x8900] ;  /* 0x008900048f0c783b */ /* 0x000e620008004200 */
[----:B------:R-:W-:Y:S01]  /*9f50*/  FADD.FTZ R2, R18, R16 ;  /* 0x0000001012027221 */ /* 0x000fe20000010000 */
[C---:B-----5:R-:W-:Y:S04]  /*9f60*/  HMMA.16816.F32 R52, R160.reuse, R4, R52 ;  /* 0x00000004a034723c */ /* 0x060fe80000001834 */
[----:B------:R-:W-:Y:S01]  /*9f70*/  @P0 MOV R18, R248 ;  /* 0x000000f800120202 */ /* 0x000fe20000000f00 */
[----:B------:R-:W-:Y:S02]  /*9f80*/  FADD.FTZ R0, R19, R0 ;  /* 0x0000000013007221 */ /* 0x000fe40000010000 */
[----:B------:R-:W-:Y:S01]  /*9f90*/  MOV R4, UR20 ;  /* 0x0000001400047c02 */ /* 0x000fe20008000f00 */
[----:B------:R-:W-:Y:S01]  /*9fa0*/  IMAD.U32 R5, RZ, RZ, UR21 ;  /* 0x00000015ff057e24 */ /* 0x000fe2000f8e00ff */
[C---:B------:R-:W-:Y:S03]  /*9fb0*/  HMMA.16816.F32 R56, R160.reuse, R6, R56 ;  /* 0x00000006a038723c */ /* 0x040fe60000001838 */
[----:B----4-:R-:W-:Y:S02]  /*9fc0*/  @P0 IMAD.MOV.U32 R19, RZ, RZ, R251 ;  /* 0x000000ffff130224 */ /* 0x010fe400078e00fb */
[----:B------:R-:W-:Y:S02]  /*9fd0*/  FADD.FTZ R2, R252, R2 ;  /* 0x00000002fc027221 */ /* 0x000fe40000010000 */
[----:B------:R-:W-:Y:S01]  /*9fe0*/  @P0 IMAD.WIDE.U32 R18, R4, 0x60, R18 ;  /* 0x0000006004120825 */ /* 0x000fe200078e0012 */
[C---:B------:R-:W-:Y:S01]  /*9ff0*/  HMMA.16816.F32 R60, R160.reuse, R8, R60 ;  /* 0x00000008a03c723c */ /* 0x040fe2000000183c */
[----:B------:R2:W3:Y:S03]  /*a000*/  LDSM.16.MT88.4 R4, [R142+0x8900] ;  /* 0x008900008e04783b */ /* 0x0004e60000004200 */
[----:B------:R-:W-:Y:S02]  /*a010*/  FADD.FTZ R0, R241, R0 ;  /* 0x00000000f1007221 */ /* 0x000fe40000010000 */
[----:B------:R-:W-:Y:S02]  /*a020*/  FADD.FTZ R2, R234, R2 ;  /* 0x00000002ea027221 */ /* 0x000fe40000010000 */
[----:B------:R-:W-:Y:S01]  /*a030*/  FADD.FTZ R0, R226, R0 ;  /* 0x00000000e2007221 */ /* 0x000fe20000010000 */
[C---:B------:R-:W-:Y:S01]  /*a040*/  HMMA.16816.F32 R64, R160.reuse, R10, R64 ;  /* 0x0000000aa040723c */ /* 0x040fe20000001840 */
[----:B------:R-:W4:Y:S02]  /*a050*/  LDSM.16.MT88.4 R8, [R236+UR4+0x8900] ;  /* 0x00890004ec08783b */ /* 0x000f240008004200 */
[----:B------:R-:W-:Y:S02]  /*a060*/  FADD.FTZ R2, R225, R2 ;  /* 0x00000002e1027221 */ /* 0x000fe40000010000 */
[----:B------:R-:W-:Y:S02]  /*a070*/  FADD.FTZ R0, R227, R0 ;  /* 0x00000000e3007221 */ /* 0x000fe40000010000 */
[----:B------:R-:W-:Y:S02]  /*a080*/  FADD.FTZ R16, R224, R2 ;  /* 0x00000002e0107221 */ /* 0x000fe40000010000 */
[----:B------:R-:W-:Y:S01]  /*a090*/  FADD.FTZ R2, R247, R0 ;  /* 0x00000000f7027221 */ /* 0x000fe20000010000 */
[C---:B-1----:R-:W-:Y:S03]  /*a0a0*/  HMMA.16816.F32 R68, R160.reuse, R12, R68 ;  /* 0x0000000ca044723c */ /* 0x042fe60000001844 */
[----:B------:R-:W-:Y:S02]  /*a0b0*/  FADD.FTZ R2, R246, R2 ;  /* 0x00000002f6027221 */ /* 0x000fe40000010000 */
[----:B------:R-:W-:Y:S02]  /*a0c0*/  FADD.FTZ R0, R245, R16 ;  /* 0x00000010f5007221 */ /* 0x000fe40000010000 */
[----:B--2---:R-:W-:Y:S01]  /*a0d0*/  IMAD.MOV.U32 R142, RZ, RZ, R3 ;  /* 0x000000ffff8e7224 */ /* 0x004fe200078e0003 */
[C---:B------:R-:W-:Y:S01]  /*a0e0*/  HMMA.16816.F32 R72, R160.reuse, R14, R72 ;  /* 0x0000000ea048723c */ /* 0x040fe20000001848 */
[----:B------:R1:W2:Y:S03]  /*a0f0*/  LDSM.16.MT88.4 R12, [R141+0x8900] ;  /* 0x008900008d0c783b */ /* 0x0002a60000004200 */
[----:B------:R-:W-:Y:S02]  /*a100*/  FADD.FTZ R16, R244, R0 ;  /* 0x00000000f4107221 */ /* 0x000fe40000010000 */
[----:B------:R-:W-:Y:S02]  /*a110*/  FADD.FTZ R0, R243, R2 ;  /* 0x00000002f3007221 */ /* 0x000fe40000010000 */
[----:B------:R-:W-:Y:S04]  /*a120*/  @P0 IMAD.SHL.U32 R2, R18, 0x2, RZ ;  /* 0x0000000212020824 */ /* 0x000fe800078e00ff */
[----:B------:R-:W-:Y:S01]  /*a130*/  FADD.FTZ R17, R242, R0 ;  /* 0x00000000f2117221 */ /* 0x000fe20000010000 */
[----:B------:R-:W-:Y:S01]  /*a140*/  MOV R0, UR12 ;  /* 0x0000000c00007c02 */ /* 0x000fe20008000f00 */
[----:B------:R-:W-:Y:S01]  /*a150*/  FADD.FTZ R20, R235, R16 ;  /* 0x00000010eb147221 */ /* 0x000fe20000010000 */
[----:B------:R-:W-:Y:S01]  /*a160*/  @P0 IADD3 R16, R19, UR17, RZ ;  /* 0x0000001113100c10 */ /* 0x000fe2000fffe0ff */
[C---:B---3--:R-:W-:Y:S01]  /*a170*/  HMMA.16816.F32 R76, R160.reuse, R4, R76 ;  /* 0x00000004a04c723c */ /* 0x048fe2000000184c */
[----:B------:R-:W-:Y:S02]  /*a180*/  @UP0 USHF.L.U32 UR17, UR6, 0x6, URZ ;  /* 0x0000000606110899 */ /* 0x000fe4000800063f */
[----:B------:R-:W-:Y:S01]  /*a190*/  @P0 IMAD R0, R0, 0x4800, R21 ;  /* 0x0000480000000824 */ /* 0x000fe200078e0215 */
[----:B------:R-:W-:Y:S01]  /*a1a0*/  @P0 SHF.L.U64.HI R18, R18, 0x1, R16 ;  /* 0x0000000112120819 */ /* 0x000fe20000010210 */
[----:B------:R-:W-:Y:S01]  /*a1b0*/  FADD.FTZ R22, R212, R17 ;  /* 0x00000011d4167221 */ /* 0x000fe20000010000 */
[----:B------:R-:W-:Y:S01]  /*a1c0*/  @P0 IADD3 R16, P6, R2, c[0x0][0x1c8], RZ ;  /* 0x0000720002100a10 */ /* 0x000fe20007fde0ff */
[----:B------:R-:W-:Y:S01]  /*a1d0*/  FADD.FTZ R19, R238, R20 ;  /* 0x00000014ee137221 */ /* 0x000fe20000010000 */
[----:B------:R-:W-:Y:S01]  /*a1e0*/  @P0 SHF.L.U32 R0, R0, 0x1, RZ ;  /* 0x0000000100000819 */ /* 0x000fe200000006ff */
[C---:B------:R-:W-:Y:S01]  /*a1f0*/  HMMA.16816.F32 R80, R160.reuse, R6, R80 ;  /* 0x00000006a050723c */ /* 0x040fe20000001850 */
[----:B------:R-:W-:Y:S02]  /*a200*/  UISETP.GT.AND UP0, UPT, UR15, UR13, UPT ;  /* 0x0000000d0f00728c */ /* 0x000fe4000bf04270 */
[----:B------:R-:W-:Y:S01]  /*a210*/  @P0 IADD3.X R17, R18, c[0x0][0x1cc], RZ, P6, !PT ;  /* 0x0000730012110a10 */ /* 0x000fe200037fe4ff */
[----:B------:R-:W-:Y:S01]  /*a220*/  FADD.FTZ R22, R215, R22 ;  /* 0x00000016d7167221 */ /* 0x000fe20000010000 */
[----:B------:R-:W-:Y:S01]  /*a230*/  @P0 IADD3 R20, P5, R2, 0x80, RZ ;  /* 0x0000008002140810 */ /* 0x000fe20007fbe0ff */
[----:B------:R-:W-:Y:S01]  /*a240*/  FADD.FTZ R19, R214, R19 ;  /* 0x00000013d6137221 */ /* 0x000fe20000010000 */
[----:B------:R-:W-:Y:S01]  /*a250*/  UIADD3 UR15, UR5, 0x1, URZ ;  /* 0x00000001050f7890 */ /* 0x000fe2000fffe03f */
[----:B------:R-:W-:Y:S01]  /*a260*/  @!PT LDS RZ, [RZ] ;  /* 0x00000000fffff984 */ /* 0x000fe20000000800 */
[----:B------:R-:W-:Y:S01]  /*a270*/  @!PT LDS RZ, [RZ] ;  /* 0x00000000fffff984 */ /* 0x000fe20000000800 */
[----:B------:R-:W-:Y:S01]  /*a280*/  @!PT LDS RZ, [RZ] ;  /* 0x00000000fffff984 */ /* 0x000fe20000000800 */
[----:B------:R3:W-:Y:S01]  /*a290*/  @P0 LDGSTS.E.BYPASS.LTC128B.128 [R0+0x12100], [R16.64], !P4 ;  /* 0x1210000010000fae */ /* 0x0007e2000e101d58 */
[----:B------:R-:W-:Y:S01]  /*a2a0*/  @P0 IADD3 R20, P1, R20, c[0x0][0x1c8], RZ ;  /* 0x0000720014140a10 */ /* 0x000fe20007f3e0ff */
[C---:B----4-:R-:W-:Y:S01]  /*a2b0*/  HMMA.16816.F32 R84, R160.reuse, R8, R84 ;  /* 0x00000008a054723c */ /* 0x050fe20000001854 */
[----:B------:R-:W-:Y:S02]  /*a2c0*/  USEL UR5, UR15, URZ, !UP1 ;  /* 0x0000003f0f057287 */ /* 0x000fe4000c800000 */
[----:B------:R-:W-:Y:S01]  /*a2d0*/  @P0 IADD3.X R21, RZ, c[0x0][0x1cc], R18, P1, P5 ;  /* 0x00007300ff150a10 */ /* 0x000fe20000fea412 */
[----:B------:R-:W-:Y:S01]  /*a2e0*/  FADD.FTZ R4, R183, R22 ;  /* 0x00000016b7047221 */ /* 0x000fe20000010000 */
[----:B------:R-:W-:Y:S01]  /*a2f0*/  @P0 IADD3 R2, P5, R2, 0x100, RZ ;  /* 0x0000010002020810 */ /* 0x000fe20007fbe0ff */
[----:B------:R-:W-:Y:S01]  /*a300*/  FADD.FTZ R5, R213, R19 ;  /* 0x00000013d5057221 */ /* 0x000fe20000010000 */
[----:B------:R-:W-:Y:S01]  /*a310*/  UMOV UR15, UR28 ;  /* 0x0000001c000f7c82 */ /* 0x000fe20008000000 */
[----:B------:R3:W-:Y:S01]  /*a320*/  @P0 LDGSTS.E.BYPASS.LTC128B.128 [R0+0x15100], [R20.64], !P3 ;  /* 0x1510000014000fae */ /* 0x0007e2000d901d58 */
[----:B------:R-:W-:Y:S01]  /*a330*/  @P0 IADD3 R6, P1, R2, c[0x0][0x1c8], RZ ;  /* 0x0000720002060a10 */ /* 0x000fe20007f3e0ff */
[C---:B------:R-:W-:Y:S03]  /*a340*/  HMMA.16816.F32 R88, R160.reuse, R10, R88 ;  /* 0x0000000aa058723c */ /* 0x040fe60000001858 */
[----:B------:R-:W-:Y:S01]  /*a350*/  @P0 IADD3.X R7, RZ, c[0x0][0x1cc], R18, P1, P5 ;  /* 0x00007300ff070a10 */ /* 0x000fe20000fea412 */
[----:B------:R-:W-:Y:S01]  /*a360*/  FADD.FTZ R4, R182, R4 ;  /* 0x00000004b6047221 */ /* 0x000fe20000010000 */
[----:B-1----:R-:W-:Y:S01]  /*a370*/  MOV R141, R140 ;  /* 0x0000008c008d7202 */ /* 0x002fe20000000f00 */
[----:B------:R-:W-:Y:S02]  /*a380*/  FADD.FTZ R5, R180, R5 ;  /* 0x00000005b4057221 */ /* 0x000fe40000010000 */
[----:B------:R1:W-:Y:S01]  /*a390*/  @P0 LDGSTS.E.BYPASS.LTC128B.128 [R0+0x18100], [R6.64], !P2 ;  /* 0x1810000006000fae */ /* 0x0003e2000d101d58 */
[C---:B--2---:R-:W-:Y:S03]  /*a3a0*/  HMMA.16816.F32 R92, R160.reuse, R12, R92 ;  /* 0x0000000ca05c723c */ /* 0x044fe6000000185c */
[----:B------:R-:W-:Y:S02]  /*a3b0*/  FADD.FTZ R2, R181, R5 ;  /* 0x00000005b5027221 */ /* 0x000fe40000010000 */
[----:B------:R-:W-:Y:S01]  /*a3c0*/  FADD.FTZ R5, R178, R4 ;  /* 0x00000004b2057221 */ /* 0x000fe20000010000 */
[----:B------:R-:W-:Y:S01]  /*a3d0*/  @P0 IADD3 R4, P1, R16, UR17, RZ ;  /* 0x0000001110040c10 */ /* 0x000fe2000ff3e0ff */
[----:B------:R-:W-:Y:S01]  /*a3e0*/  FADD.FTZ R18, R174, R2 ;  /* 0x00000002ae127221 */ /* 0x000fe20000010000 */
[----:B------:R-:W-:Y:S04]  /*a3f0*/  HMMA.16816.F32 R96, R160, R14, R96 ;  /* 0x0000000ea060723c */ /* 0x000fe80000001860 */
[----:B------:R-:W-:Y:S01]  /*a400*/  FADD.FTZ R2, R179, R5 ;  /* 0x00000005b3027221 */ /* 0x000fe20000010000 */
[----:B------:R-:W-:Y:S01]  /*a410*/  @P0 IADD3.X R5, R17, UR18, RZ, P1, !PT ;  /* 0x0000001211050c10 */ /* 0x000fe20008ffe4ff */
[----:B------:R-:W-:Y:S02]  /*a420*/  FADD.FTZ R8, R176, R18 ;  /* 0x00000012b0087221 */ /* 0x000fe40000010000 */
[----:B------:R-:W-:Y:S02]  /*a430*/  FADD.FTZ R2, R177, R2 ;  /* 0x00000002b1027221 */ /* 0x000fe40000010000 */
[----:B------:R2:W-:Y:S02]  /*a440*/  @P0 LDGSTS.E.BYPASS.LTC128B.128 [R0+0x13100], [R4.64], !P4 ;  /* 0x1310000004000fae */ /* 0x0005e4000e101d58 */
[----:B------:R-:W-:Y:S04]  /*a450*/  FADD.FTZ R2, R175, R2 ;  /* 0x00000002af027221 */ /* 0x000fe80000010000 */
[----:B------:R-:W-:Y:S02]  /*a460*/  FADD.FTZ R2, R171, R2 ;  /* 0x00000002ab027221 */ /* 0x000fe40000010000 */
[----:B------:R2:W-:Y:S01]  /*a470*/  @P0 LDGSTS.E.BYPASS.LTC128B.128 [R0+0x16100], [R4.64+0x80], !P3 ;  /* 0x1610008004000fae */ /* 0x0005e2000d901d58 */
[----:B-1----:R-:W-:Y:S01]  /*a480*/  @P0 IADD3 R6, P1, R4, UR17, RZ ;  /* 0x0000001104060c10 */ /* 0x002fe2000ff3e0ff */
[----:B------:R-:W-:Y:S03]  /*a490*/  FADD.FTZ R2, R170, R2 ;  /* 0x00000002aa027221 */ /* 0x000fe60000010000 */
[----:B------:R-:W-:Y:S01]  /*a4a0*/  @P0 IADD3.X R7, R5, UR18, RZ, P1, !PT ;  /* 0x0000001205070c10 */ /* 0x000fe20008ffe4ff */
[----:B------:R-:W-:Y:S02]  /*a4b0*/  FADD.FTZ R2, R167, R2 ;  /* 0x00000002a7027221 */ /* 0x000fe40000010000 */
[----:B------:R2:W-:Y:S02]  /*a4c0*/  @P0 LDGSTS.E.BYPASS.LTC128B.128 [R0+0x19100], [R4.64+0x100], !P2 ;  /* 0x1910010004000fae */ /* 0x0005e4000d101d58 */
[----:B------:R-:W-:Y:S06]  /*a4d0*/  FADD.FTZ R2, R166, R2 ;  /* 0x00000002a6027221 */ /* 0x000fec0000010000 */
[----:B------:R3:W-:Y:S08]  /*a4e0*/  @P0 LDGSTS.E.BYPASS.LTC128B.128 [R0+0x14100], [R6.64], !P4 ;  /* 0x1410000006000fae */ /* 0x0007f0000e101d58 */
[----:B------:R3:W-:Y:S08]  /*a4f0*/  @P0 LDGSTS.E.BYPASS.LTC128B.128 [R0+0x17100], [R6.64+0x80], !P3 ;  /* 0x1710008006000fae */ /* 0x0007f0000d901d58 */
[----:B------:R3:W-:Y:S01]  /*a500*/  @P0 LDGSTS.E.BYPASS.LTC128B.128 [R0+0x1a100], [R6.64+0x100], !P2 ;  /* 0x1a10010006000fae */ /* 0x0007e2000d101d58 */
[----:B------:R-:W-:Y:S01]  /*a510*/  PLOP3.LUT P0, PT, PT, PT, UP0, 0x80, 0x0 ;  /* 0x000000000000781c */ /* 0x000fe20003f0f008 */
[----:B--2---:R-:W-:Y:S06]  /*a520*/  FADD.FTZ R4, R173, R8 ;  /* 0x00000008ad047221 */ /* 0x004fec0000010000 */
[----:B------:R1:W-:Y:S04]  /*a530*/  STL [R1+0x4], R2 ;  /* 0x0000040201007387 */ /* 0x0003e80000100800 */
[----:B------:R-:W0:Y:S01]  /*a540*/  LDGDEPBAR ;  /* 0x00000000000079af */ /* 0x000e220000000000 */
[----:B---3--:R-:W-:Y:S04]  /*a550*/  FADD.FTZ R0, R172, R4 ;  /* 0x00000004ac007221 */ /* 0x008fe80000010000 */
[----:B------:R-:W-:Y:S04]  /*a560*/  FADD.FTZ R0, R169, R0 ;  /* 0x00000000a9007221 */ /* 0x000fe80000010000 */
[----:B------:R-:W-:Y:S04]  /*a570*/  FADD.FTZ R0, R168, R0 ;  /* 0x00000000a8007221 */ /* 0x000fe80000010000 */
[----:B------:R-:W-:Y:S04]  /*a580*/  FADD.FTZ R0, R164, R0 ;  /* 0x00000000a4007221 */ /* 0x000fe80000010000 */
[----:B------:R-:W-:Y:S05]  /*a590*/  FADD.FTZ R0, R165, R0 ;  /* 0x00000000a5007221 */ /* 0x000fea0000010000 */
[----:B------:R1:W-:Y:S01]  /*a5a0*/  STL [R1+0x8], R0 ;  /* 0x0000080001007387 */ /* 0x0003e20000100800 */
[----:B------:R-:W-:-:S05]  /*a5b0*/  @P0 BRA `(.L_x_1151) ;  /* 0xffffbe2000000947 */ /* 0x000fca000383ffff */
.L_x_1150:
[----:B------:R-:W-:-:S13]  /*a5c0*/  ISETP.LE.AND P0, PT, RZ, UR28, PT ;  /* 0x0000001cff007c0c */ /* 0x000fda000bf03270 */
[----:B------:R-:W-:Y:S05]  /*a5d0*/  @!P0 BRA `(.L_x_1152) ;  /* 0x0000392000008947 */ /* 0x000fea0003800000 */
[----:B-1----:R-:W2:Y:S01]  /*a5e0*/  LDL.LU R0, [R1+0x44] ;  /* 0x0000440001007983 */ /* 0x002ea20000300800 */
[----:B------:R-:W-:Y:S01]  /*a5f0*/  ULDC.64 UR6, c[0x0][0x1e0] ;  /* 0x0000780000067ab9 */ /* 0x000fe20000000a00 */
[----:B------:R-:W-:Y:S01]  /*a600*/  IMAD.MOV.U32 R238, RZ, RZ, 0x40 ;  /* 0x00000040ffee7424 */ /* 0x000fe200078e00ff */
[----:B------:R-:W-:Y:S01]  /*a610*/  UIADD3 UR21, UP1, UR11, 0x80, URZ ;  /* 0x000000800b157890 */ /* 0x000fe2000ff3e03f */
[----:B------:R-:W-:Y:S01]  /*a620*/  MOV R141, R3 ;  /* 0x00000003008d7202 */ /* 0x000fe20000000f00 */
[----:B------:R-:W-:Y:S02]  /*a630*/  UIADD3 UR23, UP0, UR11, 0x100, URZ ;  /* 0x000001000b177890 */ /* 0x000fe4000ff1e03f */
[----:B------:R-:W-:Y:S02]  /*a640*/  UIMAD.WIDE.U32 UR8, UR6, 0x40, URZ ;  /* 0x00000040060878a5 */ /* 0x000fe4000f8e003f */
[----:B------:R-:W-:Y:S02]  /*a650*/  USHF.L.U32 UR18, UR7, 0x6, URZ ;  /* 0x0000000607127899 */ /* 0x000fe4000800063f */
[----:B------:R-:W-:-:S02]  /*a660*/  UIADD3.X UR20, URZ, UR10, URZ, UP1, !UPT ;  /* 0x0000000a3f147290 */ /* 0x000fc40008ffe43f */
[----:B------:R-:W-:Y:S02]  /*a670*/  UIADD3.X UR22, URZ, UR10, URZ, UP0, !UPT ;  /* 0x0000000a3f167290 */ /* 0x000fe400087fe43f */
[----:B------:R-:W-:Y:S02]  /*a680*/  UIADD3 UR18, UR9, UR18, URZ ;  /* 0x0000001209127290 */ /* 0x000fe4000fffe03f */
[----:B------:R-:W-:Y:S02]  /*a690*/  UIADD3 UR17, UP1, UR8, 0x80, URZ ;  /* 0x0000008008117890 */ /* 0x000fe4000ff3e03f */
[----:B------:R-:W-:Y:S02]  /*a6a0*/  UIADD3 UR19, UP0, UR8, 0x100, URZ ;  /* 0x0000010008137890 */ /* 0x000fe4000ff1e03f */
[----:B------:R-:W-:Y:S02]  /*a6b0*/  USHF.L.U64.HI UR14, UR6, 0x6, UR7 ;  /* 0x00000006060e7899 */ /* 0x000fe40008010207 */
[----:B------:R-:W-:-:S02]  /*a6c0*/  USHF.L.U32 UR13, UR6, 0x6, URZ ;  /* 0x00000006060d7899 */ /* 0x000fc4000800063f */
[----:B------:R-:W-:Y:S02]  /*a6d0*/  UIADD3.X UR16, URZ, UR18, URZ, UP1, !UPT ;  /* 0x000000123f107290 */ /* 0x000fe40008ffe43f */
[----:B------:R-:W-:Y:S02]  /*a6e0*/  UIADD3.X UR18, URZ, UR18, URZ, UP0, !UPT ;  /* 0x000000123f127290 */ /* 0x000fe400087fe43f */
[----:B------:R-:W-:Y:S02]  /*a6f0*/  ULDC.64 UR8, c[0x0][0x208] ;  /* 0x0000820000087ab9 */ /* 0x000fe40000000a00 */
[----:B------:R-:W-:Y:S01]  /*a700*/  ULDC.64 UR6, c[0x0][0x1e0] ;  /* 0x0000780000067ab9 */ /* 0x000fe20000000a00 */
[----:B--2---:R-:W-:Y:S01]  /*a710*/  LOP3.LUT P0, RZ, R0, 0x4, RZ, 0xc0, !PT ;  /* 0x0000000400ff7812 */ /* 0x004fe2000780c0ff */
[----:B------:R-:W-:-:S03]  /*a720*/  IMAD.MOV.U32 R0, RZ, RZ, R140 ;  /* 0x000000ffff007224 */ /* 0x000fc600078e008c */
[----:B------:R-:W-:Y:S02]  /*a730*/  SEL R238, R238, 0xffffffc0, !P0 ;  /* 0xffffffc0eeee7807 */ /* 0x000fe40004000000 */
.L_x_1153:
[----:B------:R-:W2:Y:S01]  /*a740*/  LDL.64 R46, [R1+0x20] ;  /* 0x00002000012e7983 */ /* 0x000ea20000100a00 */
[----:B------:R-:W-:Y:S04]  /*a750*/  DEPBAR.LE SB0, 0x2 ;  /* 0x000080800000791a */ /* 0x000fe80000000000 */
[----:B------:R-:W-:Y:S01]  /*a760*/  UIMAD UR4, UR5, 0x9000, URZ ;  /* 0x00009000050478a4 */ /* 0x000fe2000f8e023f */
[----:B------:R-:W3:Y:S01]  /*a770*/  LDL.64 R44, [R1+0x28] ;  /* 0x00002800012c7983 */ /* 0x000ee20000100a00 */
[----:B------:R-:W-:Y:S02]  /*a780*/  UISETP.NE.AND UP0, UPT, UR28, URZ, UPT ;  /* 0x0000003f1c00728c */ /* 0x000fe4000bf05270 */
[----:B------:R-:W-:Y:S02]  /*a790*/  UIADD3 UR27, UR28, -0x1, URZ ;  /* 0xffffffff1c1b7890 */ /* 0x000fe4000fffe03f */
[----:B------:R-:W-:Y:S01]  /*a7a0*/  IADD3 R3, R237, UR4, RZ ;  /* 0x00000004ed037c10 */ /* 0x000fe2000fffe0ff */
[----:B------:R-:W4:Y:S04]  /*a7b0*/  LDL R170, [R1] ;  /* 0x0000000001aa7983 */ /* 0x000f280000100800 */
[----:B------:R-:W-:Y:S01]  /*a7c0*/  BAR.SYNC.DEFER_BLOCKING 0x0 ;  /* 0x0000000000007b1d */ /* 0x000fe20000010000 */
[-C--:B-1----:R-:W-:Y:S01]  /*a7d0*/  IADD3 R2, R239, R3.reuse, RZ ;  /* 0x00000003ef027210 */ /* 0x082fe20007ffe0ff */
[----:B------:R-:W-:Y:S01]  /*a7e0*/  @UP0 USHF.R.S32.HI UR15, URZ, 0x1f, UR27 ;  /* 0x0000001f3f0f0899 */ /* 0x000fe2000801141b */
[----:B------:R-:W-:Y:S01]  /*a7f0*/  PLOP3.LUT P0, PT, PT, PT, UP0, 0x80, 0x0 ;  /* 0x000000000000781c */ /* 0x000fe20003f0f008 */
[----:B------:R-:W-:Y:S01]  /*a800*/  @UP0 UIMAD.WIDE.U32 UR30, UR27, UR8, URZ ;  /* 0x000000081b1e02a5 */ /* 0x000fe2000f8e003f */
[C---:B------:R-:W-:Y:S01]  /*a810*/  IADD3 R3, R238.reuse, R3, RZ ;  /* 0x00000003ee037210 */ /* 0x040fe20007ffe0ff */
[----:B------:R-:W-:Y:S01]  /*a820*/  @UP0 UIMAD UR15, UR15, UR8, URZ ;  /* 0x000000080f0f02a4 */ /* 0x000fe2000f8e023f */
[----:B------:R-:W-:Y:S03]  /*a830*/  IADD3 R232, R238, R2, RZ ;  /* 0x00000002eee87210 */ /* 0x000fe60007ffe0ff */
[----:B------:R-:W-:Y:S01]  /*a840*/  @UP0 UIMAD UR15, UR27, UR9, UR15 ;  /* 0x000000091b0f02a4 */ /* 0x000fe2000f8e020f */
[----:B------:R-:W-:Y:S03]  /*a850*/  MOV R140, UR30 ;  /* 0x0000001e008c7c02 */ /* 0x000fe60008000f00 */
[----:B------:R-:W-:Y:S04]  /*a860*/  @UP0 UIADD3 UR15, UR31, UR15, URZ ;  /* 0x0000000f1f0f0290 */ /* 0x000fe8000fffe03f */
[----:B------:R-:W-:Y:S02]  /*a870*/  @UP0 UIMAD UR15, UR15, 0x60, URZ ;  /* 0x000000600f0f08a4 */ /* 0x000fe4000f8e023f */
[----:B------:R-:W-:Y:S01]  /*a880*/  UISETP.GE.AND UP0, UPT, UR28, 0x2, UPT ;  /* 0x000000021c00788c */ /* 0x000fe2000bf06270 */
[----:B------:R-:W1:Y:S10]  /*a890*/  LDSM.16.M88.4 R8, [R237+UR4+0x12100] ;  /* 0x01210004ed08783b */ /* 0x000e740008000200 */
[----:B------:R-:W-:Y:S01]  /*a8a0*/  @UP0 UIADD3 UR26, UR28, -0x2, URZ ;  /* 0xfffffffe1c1a0890 */ /* 0x000fe2000fffe03f */
[----:B------:R-:W5:Y:S03]  /*a8b0*/  LDSM.16.M88.4 R16, [R237+UR4+0x12900] ;  /* 0x01290004ed10783b */ /* 0x000f660008000200 */
[----:B------:R-:W-:Y:S05]  /*a8c0*/  @UP0 UIMAD.WIDE.U32 UR30, UR26, UR6, URZ ;  /* 0x000000061a1e02a5 */ /* 0x000fea000f8e003f */
[----:B------:R-:W5:Y:S08]  /*a8d0*/  LDSM.16.M88.4 R24, [R237+UR4+0x13100] ;  /* 0x01310004ed18783b */ /* 0x000f700008000200 */
[----:B------:R-:W4:Y:S04]  /*a8e0*/  LDL.LU R252, [R1+0x4] ;  /* 0x0000040001fc7983 */ /* 0x000f280000300800 */
[----:B------:R-:W5:Y:S08]  /*a8f0*/  LDSM.16.M88.4 R32, [R237+UR4+0x13900] ;  /* 0x01390004ed20783b */ /* 0x000f700008000200 */
[----:B------:R-:W4:Y:S01]  /*a900*/  LDL.LU R247, [R1+0x8] ;  /* 0x0000080001f77983 */ /* 0x000f220000300800 */
[C---:B-1----:R-:W-:Y:S03]  /*a910*/  HMMA.16816.F32 R4, R152.reuse, R8, RZ ;  /* 0x000000089804723c */ /* 0x042fe600000018ff */
[----:B------:R-:W1:Y:S05]  /*a920*/  LDSM.16.M88.4 R40, [R237+UR4+0x14100] ;  /* 0x01410004ed28783b */ /* 0x000e6a0008000200 */
[C---:B------:R-:W-:Y:S03]  /*a930*/  HMMA.16816.F32 R8, R152.reuse, R10, RZ ;  /* 0x0000000a9808723c */ /* 0x040fe600000018ff */
[----:B------:R-:W1:Y:S05]  /*a940*/  LDSM.16.M88.4 R48, [R237+UR4+0x14900] ;  /* 0x01490004ed30783b */ /* 0x000e6a0008000200 */
[C---:B-----5:R-:W-:Y:S03]  /*a950*/  HMMA.16816.F32 R12, R152.reuse, R16, RZ ;  /* 0x00000010980c723c */ /* 0x060fe600000018ff */
[----:B------:R-:W5:Y:S05]  /*a960*/  LDSM.16.M88.4 R160, [R2+0x12100] ;  /* 0x0121000002a0783b */ /* 0x000f6a0000000200 */
[C---:B------:R-:W-:Y:S03]  /*a970*/  HMMA.16816.F32 R16, R152.reuse, R18, RZ ;  /* 0x000000129810723c */ /* 0x040fe600000018ff */
[----:B------:R-:W2:Y:S05]  /*a980*/  LDSM.16.M88.4 R164, [R2+0x12900] ;  /* 0x0129000002a4783b */ /* 0x000eaa0000000200 */
[C---:B------:R-:W-:Y:S03]  /*a990*/  HMMA.16816.F32 R20, R152.reuse, R24, RZ ;  /* 0x000000189814723c */ /* 0x040fe600000018ff */
[----:B------:R-:W-:Y:S05]  /*a9a0*/  LDSM.16.M88.4 R172, [R2+0x13900] ;  /* 0x0139000002ac783b */ /* 0x000fea0000000200 */
[C---:B------:R-:W-:Y:S03]  /*a9b0*/  HMMA.16816.F32 R24, R152.reuse, R26, RZ ;  /* 0x0000001a9818723c */ /* 0x040fe600000018ff */
[----:B------:R-:W-:Y:S05]  /*a9c0*/  LDSM.16.M88.4 R176, [R2+0x14100] ;  /* 0x0141000002b0783b */ /* 0x000fea0000000200 */
[C---:B------:R-:W-:Y:S03]  /*a9d0*/  HMMA.16816.F32 R28, R152.reuse, R32, RZ ;  /* 0x00000020981c723c */ /* 0x040fe600000018ff */
[----:B------:R-:W-:Y:S05]  /*a9e0*/  LDSM.16.M88.4 R180, [R2+0x14900] ;  /* 0x0149000002b4783b */ /* 0x000fea0000000200 */
[C---:B------:R-:W-:Y:S03]  /*a9f0*/  HMMA.16816.F32 R32, R152.reuse, R34, RZ ;  /* 0x000000229820723c */ /* 0x040fe600000018ff */
[----:B------:R-:W4:Y:S06]  /*aa00*/  LDL.64 R250, [R1+0x18] ;  /* 0x0000180001fa7983 */ /* 0x000f2c0000100a00 */
[----:B------:R-:W4:Y:S01]  /*aa10*/  LDL.64 R248, [R1+0x30] ;  /* 0x0000300001f87983 */ /* 0x000f220000100a00 */
[C---:B-1----:R-:W-:Y:S08]  /*aa20*/  HMMA.16816.F32 R36, R152.reuse, R40, RZ ;  /* 0x000000289824723c */ /* 0x042ff000000018ff */
[C---:B------:R-:W-:Y:S01]  /*aa30*/  HMMA.16816.F32 R40, R152.reuse, R42, RZ ;  /* 0x0000002a9828723c */ /* 0x040fe200000018ff */
[----:B--2---:R-:W-:Y:S03]  /*aa40*/  @P0 MOV R169, R47 ;  /* 0x0000002f00a90202 */ /* 0x004fe60000000f00 */
[----:B---3--:R-:W-:Y:S04]  /*aa50*/  @P0 MOV R168, R44 ;  /* 0x0000002c00a80202 */ /* 0x008fe80000000f00 */
[C---:B------:R-:W-:Y:S01]  /*aa60*/  HMMA.16816.F32 R44, R152.reuse, R48, RZ ;  /* 0x00000030982c723c */ /* 0x040fe200000018ff */
[----:B------:R-:W-:Y:S07]  /*aa70*/  @P0 IMAD.WIDE.U32 R168, R140, 0x60, R168 ;  /* 0x000000608ca80825 */ /* 0x000fee00078e00a8 */
[----:B------:R-:W-:Y:S01]  /*aa80*/  HMMA.16816.F32 R48, R152, R50, RZ ;  /* 0x000000329830723c */ /* 0x000fe200000018ff */
[----:B------:R-:W-:Y:S03]  /*aa90*/  @P0 SHF.L.U32 R140, R168, 0x1, RZ ;  /* 0x00000001a88c0819 */ /* 0x000fe600000006ff */
[----:B------:R-:W-:Y:S01]  /*aaa0*/  @P0 IADD3 R142, R169, UR15, RZ ;  /* 0x0000000fa98e0c10 */ /* 0x000fe2000fffe0ff */
[----:B------:R-:W-:Y:S01]  /*aab0*/  @UP0 USHF.R.S32.HI UR15, URZ, 0x1f, UR26 ;  /* 0x0000001f3f0f0899 */ /* 0x000fe2000801141a */
[----:B------:R-:W-:Y:S02]  /*aac0*/  @P0 IADD3 R214, P6, R140, 0x80, RZ ;  /* 0x000000808cd60810 */ /* 0x000fe40007fde0ff */
[C---:B-----5:R-:W-:Y:S01]  /*aad0*/  HMMA.16816.F32 R4, R156.reuse, R160, R4 ;  /* 0x000000a09c04723c */ /* 0x060fe20000001804 */
[----:B------:R-:W-:Y:S04]  /*aae0*/  @UP0 UIMAD UR15, UR15, UR6, URZ ;  /* 0x000000060f0f02a4 */ /* 0x000fe8000f8e023f */
[----:B------:R-:W-:Y:S01]  /*aaf0*/  @P0 SHF.L.U64.HI R142, R168, 0x1, R142 ;  /* 0x00000001a88e0819 */ /* 0x000fe2000001028e */
[----:B------:R-:W-:Y:S01]  /*ab00*/  @UP0 UIMAD UR15, UR26, UR7, UR15 ;  /* 0x000000071a0f02a4 */ /* 0x000fe2000f8e020f */
[----:B------:R-:W-:Y:S01]  /*ab10*/  MOV R168, UR12 ;  /* 0x0000000c00a87c02 */ /* 0x000fe20008000f00 */
[C---:B------:R-:W-:Y:S01]  /*ab20*/  HMMA.16816.F32 R8, R156.reuse, R162, R8 ;  /* 0x000000a29c08723c */ /* 0x040fe20000001808 */
[----:B------:R-:W-:Y:S02]  /*ab30*/  UIADD3 UR26, UR12, 0x1, URZ ;  /* 0x000000010c1a7890 */ /* 0x000fe4000fffe03f */
[----:B------:R-:W-:Y:S01]  /*ab40*/  @UP0 UIADD3 UR15, UR31, UR15, URZ ;  /* 0x0000000f1f0f0290 */ /* 0x000fe2000fffe03f */
[----:B------:R-:W-:Y:S02]  /*ab50*/  @P0 IADD3 R214, P5, R214, c[0x0][0x1f8], RZ ;  /* 0x00007e00d6d60a10 */ /* 0x000fe40007fbe0ff */
[C---:B------:R-:W-:Y:S01]  /*ab60*/  @P0 IADD3 R212, P1, R140.reuse, 0x100, RZ ;  /* 0x000001008cd40810 */ /* 0x040fe20007f3e0ff */
[----:B------:R-:W-:Y:S01]  /*ab70*/  @UP0 UIMAD UR15, UR15, 0x60, URZ ;  /* 0x000000600f0f08a4 */ /* 0x000fe2000f8e023f */
[C---:B------:R-:W-:Y:S04]  /*ab80*/  HMMA.16816.F32 R12, R156.reuse, R164, R12 ;  /* 0x000000a49c0c723c */ /* 0x040fe8000000180c */
[----:B------:R-:W-:Y:S02]  /*ab90*/  @P0 IADD3.X R215, RZ, c[0x0][0x1fc], R142, P5, P6 ;  /* 0x00007f00ffd70a10 */ /* 0x000fe40002fec48e */
[----:B------:R-:W-:Y:S01]  /*aba0*/  @P0 IADD3 R160, P6, R140, c[0x0][0x1f8], RZ ;  /* 0x00007e008ca00a10 */ /* 0x000fe20007fde0ff */
[----:B----4-:R-:W-:Y:S01]  /*abb0*/  @P0 IMAD R140, R168, 0x9000, R170 ;  /* 0x00009000a88c0824 */ /* 0x010fe200078e02aa */
[C---:B------:R-:W-:Y:S01]  /*abc0*/  HMMA.16816.F32 R16, R156.reuse, R166, R16 ;  /* 0x000000a69c10723c */ /* 0x040fe20000001810 */
[----:B------:R-:W1:Y:S03]  /*abd0*/  LDSM.16.M88.4 R168, [R2+0x13100] ;  /* 0x0131000002a8783b */ /* 0x000e660000000200 */
[----:B------:R-:W-:Y:S02]  /*abe0*/  @P0 IADD3.X R161, R142, c[0x0][0x1fc], RZ, P6, !PT ;  /* 0x00007f008ea10a10 */ /* 0x000fe400037fe4ff */
[----:B------:R-:W-:Y:S03]  /*abf0*/  @P0 IADD3 R212, P5, R212, c[0x0][0x1f8], RZ ;  /* 0x00007e00d4d40a10 */ /* 0x000fe60007fbe0ff */
[----:B------:R-:W-:Y:S01]  /*ac00*/  @!PT LDS RZ, [RZ] ;  /* 0x00000000fffff984 */ /* 0x000fe20000000800 */
[----:B------:R-:W-:Y:S01]  /*ac10*/  @!PT LDS RZ, [RZ] ;  /* 0x00000000fffff984 */ /* 0x000fe20000000800 */
[----:B------:R-:W-:Y:S01]  /*ac20*/  @!PT LDS RZ, [RZ] ;  /* 0x00000000fffff984 */ /* 0x000fe20000000800 */
[----:B------:R2:W-:Y:S03]  /*ac30*/  @P0 LDGSTS.E.BYPASS.LTC128B.128 [R140+0x100], [R160.64], !P4 ;  /* 0x00100000a08c0fae */ /* 0x0005e6000e101d58 */
[----:B------:R-:W-:Y:S05]  /*ac40*/  @P0 IADD3.X R213, RZ, c[0x0][0x1fc], R142, P5, P1 ;  /* 0x00007f00ffd50a10 */ /* 0x000fea0002fe248e */
[----:B------:R3:W-:Y:S08]  /*ac50*/  @P0 LDGSTS.E.BYPASS.LTC128B.128 [R140+0x3100], [R214.64], !P3 ;  /* 0x03100000d68c0fae */ /* 0x0007f0000d901d58 */
[----:B------:R4:W-:Y:S01]  /*ac60*/  @P0 LDGSTS.E.BYPASS.LTC128B.128 [R140+0x6100], [R212.64], !P2 ;  /* 0x06100000d48c0fae */ /* 0x0009e2000d101d58 */
[----:B--2---:R-:W-:Y:S04]  /*ac70*/  @P0 IADD3 R160, P1, R160, UR11, RZ ;  /* 0x0000000ba0a00c10 */ /* 0x004fe8000ff3e0ff */
[----:B------:R-:W-:Y:S01]  /*ac80*/  @P0 IADD3.X R161, R161, UR10, RZ, P1, !PT ;  /* 0x0000000aa1a10c10 */ /* 0x000fe20008ffe4ff */
[C---:B-1----:R-:W-:Y:S03]  /*ac90*/  HMMA.16816.F32 R20, R156.reuse, R168, R20 ;  /* 0x000000a89c14723c */ /* 0x042fe60000001814 */
[C---:B------:R-:W-:Y:S01]  /*aca0*/  @P0 IADD3 R162, P6, R160.reuse, UR11, RZ ;  /* 0x0000000ba0a20c10 */ /* 0x040fe2000ffde0ff */
[----:B------:R1:W-:Y:S01]  /*acb0*/  @P0 LDGSTS.E.BYPASS.LTC128B.128 [R140+0x1100], [R160.64], !P4 ;  /* 0x01100000a08c0fae */ /* 0x0003e2000e101d58 */
[C---:B---3--:R-:W-:Y:S02]  /*acc0*/  @P0 IADD3 R214, P5, R160.reuse, UR21, RZ ;  /* 0x00000015a0d60c10 */ /* 0x048fe4000ffbe0ff */
[C---:B------:R-:W-:Y:S01]  /*acd0*/  @P0 IADD3.X R163, R161.reuse, UR10, RZ, P6, !PT ;  /* 0x0000000aa1a30c10 */ /* 0x040fe2000b7fe4ff */
[C---:B------:R-:W-:Y:S04]  /*ace0*/  HMMA.16816.F32 R24, R156.reuse, R170, R24 ;  /* 0x000000aa9c18723c */ /* 0x040fe80000001818 */
[----:B------:R1:W-:Y:S01]  /*acf0*/  @P0 LDGSTS.E.BYPASS.LTC128B.128 [R140+0x4100], [R160.64+0x80], !P3 ;  /* 0x04100080a08c0fae */ /* 0x0003e2000d901d58 */
[C---:B------:R-:W-:Y:S02]  /*ad00*/  @P0 IADD3.X R215, R161.reuse, UR20, RZ, P5, !PT ;  /* 0x00000014a1d70c10 */ /* 0x040fe4000affe4ff */
[----:B----4-:R-:W-:Y:S01]  /*ad10*/  @P0 IADD3 R212, P1, R160, UR23, RZ ;  /* 0x00000017a0d40c10 */ /* 0x010fe2000ff3e0ff */
[C---:B------:R-:W-:Y:S04]  /*ad20*/  HMMA.16816.F32 R28, R156.reuse, R172, R28 ;  /* 0x000000ac9c1c723c */ /* 0x040fe8000000181c */
[----:B------:R1:W-:Y:S01]  /*ad30*/  @P0 LDGSTS.E.BYPASS.LTC128B.128 [R140+0x7100], [R160.64+0x100], !P2 ;  /* 0x07100100a08c0fae */ /* 0x0003e2000d101d58 */
[----:B------:R-:W-:Y:S03]  /*ad40*/  @P0 IADD3.X R213, R161, UR22, RZ, P1, !PT ;  /* 0x00000016a1d50c10 */ /* 0x000fe60008ffe4ff */
[C---:B------:R-:W-:Y:S04]  /*ad50*/  HMMA.16816.F32 R32, R156.reuse, R174, R32 ;  /* 0x000000ae9c20723c */ /* 0x040fe80000001820 */
[----:B------:R1:W-:Y:S04]  /*ad60*/  @P0 LDGSTS.E.BYPASS.LTC128B.128 [R140+0x2100], [R162.64], !P4 ;  /* 0x02100000a28c0fae */ /* 0x0003e8000e101d58 */
[C---:B------:R-:W-:Y:S04]  /*ad70*/  HMMA.16816.F32 R36, R156.reuse, R176, R36 ;  /* 0x000000b09c24723c */ /* 0x040fe80000001824 */
[----:B------:R2:W-:Y:S04]  /*ad80*/  @P0 LDGSTS.E.BYPASS.LTC128B.128 [R140+0x5100], [R214.64], !P3 ;  /* 0x05100000d68c0fae */ /* 0x0005e8000d901d58 */
[C---:B------:R-:W-:Y:S04]  /*ad90*/  HMMA.16816.F32 R40, R156.reuse, R178, R40 ;  /* 0x000000b29c28723c */ /* 0x040fe80000001828 */
[----:B------:R2:W-:Y:S01]  /*ada0*/  @P0 LDGSTS.E.BYPASS.LTC128B.128 [R140+0x8100], [R212.64], !P2 ;  /* 0x08100000d48c0fae */ /* 0x0005e2000d101d58 */
[----:B------:R-:W-:Y:S01]  /*adb0*/  PLOP3.LUT P0, PT, PT, PT, UP0, 0x80, 0x0 ;  /* 0x000000000000781c */ /* 0x000fe20003f0f008 */
[----:B------:R-:W-:Y:S02]  /*adc0*/  UISETP.GE.AND UP0, UPT, UR12, 0x1, UPT ;  /* 0x000000010c00788c */ /* 0x000fe4000bf06270 */
[C---:B------:R-:W-:Y:S02]  /*add0*/  HMMA.16816.F32 R44, R156.reuse, R180, R44 ;  /* 0x000000b49c2c723c */ /* 0x040fe4000000182c */
[----:B------:R-:W-:Y:S02]  /*ade0*/  USEL UR12, UR26, URZ, !UP0 ;  /* 0x0000003f1a0c7287 */ /* 0x000fe4000c000000 */
[----:B------:R-:W-:Y:S01]  /*adf0*/  LDSM.16.M88.4 R164, [R3+0x12900] ;  /* 0x0129000003a4783b */ /* 0x000fe20000000200 */
[----:B------:R-:W-:Y:S03]  /*ae00*/  UISETP.GE.AND UP0, UPT, UR5, 0x1, UPT ;  /* 0x000000010500788c */ /* 0x000fe6000bf06270 */
[----:B------:R-:W-:Y:S04]  /*ae10*/  HMMA.16816.F32 R48, R156, R182, R48 ;  /* 0x000000b69c30723c */ /* 0x000fe80000001830 */
[----:B-1----:R-:W1:Y:S08]  /*ae20*/  LDSM.16.M88.4 R160, [R3+0x12100] ;  /* 0x0121000003a0783b */ /* 0x002e700000000200 */
[----:B------:R-:W3:Y:S01]  /*ae30*/  LDSM.16.M88.4 R168, [R3+0x13100] ;  /* 0x0131000003a8783b */ /* 0x000ee20000000200 */
[----:B--2---:R-:W-:Y:S04]  /*ae40*/  IADD3 R140, R238, UR4, R237 ;  /* 0x00000004ee8c7c10 */ /* 0x004fe8000fffe0ed */
[----:B------:R-:W-:Y:S03]  /*ae50*/  IADD3 R140, R239, R140, RZ ;  /* 0x0000008cef8c7210 */ /* 0x000fe60007ffe0ff */
[----:B------:R-:W0:Y:S08]  /*ae60*/  LDGDEPBAR ;  /* 0x00000000000079af */ /* 0x000e300000000000 */
[----:B------:R-:W2:Y:S08]  /*ae70*/  LDSM.16.M88.4 R172, [R3+0x13900] ;  /* 0x0139000003ac783b */ /* 0x000eb00000000200 */
[----:B------:R-:W4:Y:S01]  /*ae80*/  LDSM.16.M88.4 R176, [R3+0x14100] ;  /* 0x0141000003b0783b */ /* 0x000f220000000200 */
[C---:B-1----:R-:W-:Y:S07]  /*ae90*/  HMMA.16816.F32 R4, R184.reuse, R160, R4 ;  /* 0x000000a0b804723c */ /* 0x042fee0000001804 */
[----:B------:R-:W1:Y:S01]  /*aea0*/  LDSM.16.M88.4 R180, [R3+0x14900] ;  /* 0x0149000003b4783b */ /* 0x000e620000000200 */
[C---:B------:R-:W-:Y:S07]  /*aeb0*/  HMMA.16816.F32 R8, R184.reuse, R162, R8 ;  /* 0x000000a2b808723c */ /* 0x040fee0000001808 */
[----:B------:R-:W5:Y:S01]  /*aec0*/  LDSM.16.M88.4 R212, [R232+0x12100] ;  /* 0x01210000e8d4783b */ /* 0x000f620000000200 */
[C---:B------:R-:W-:Y:S07]  /*aed0*/  HMMA.16816.F32 R12, R184.reuse, R164, R12 ;  /* 0x000000a4b80c723c */ /* 0x040fee000000180c */
[----:B------:R-:W1:Y:S01]  /*aee0*/  LDSM.16.M88.4 R160, [R232+0x12900] ;  /* 0x01290000e8a0783b */ /* 0x000e620000000200 */
[C---:B------:R-:W-:Y:S07]  /*aef0*/  HMMA.16816.F32 R16, R184.reuse, R166, R16 ;  /* 0x000000a6b810723c */ /* 0x040fee0000001810 */
[----:B------:R-:W1:Y:S01]  /*af00*/  LDSM.16.M88.4 R164, [R232+0x13100] ;  /* 0x01310000e8a4783b */ /* 0x000e620000000200 */
[C---:B---3--:R-:W-:Y:S07]  /*af10*/  HMMA.16816.F32 R20, R184.reuse, R168, R20 ;  /* 0x000000a8b814723c */ /* 0x048fee0000001814 */
[----:B------:R-:W-:Y:S01]  /*af20*/  LDSM.16.M88.4 R224, [R237+UR4+0x17900] ;  /* 0x01790004ede0783b */ /* 0x000fe20008000200 */
[C---:B------:R-:W-:Y:S07]  /*af30*/  HMMA.16816.F32 R24, R184.reuse, R170, R24 ;  /* 0x000000aab818723c */ /* 0x040fee0000001818 */
[----:B------:R-:W3:Y:S01]  /*af40*/  LDSM.16.M88.4 R168, [R232+0x13900] ;  /* 0x01390000e8a8783b */ /* 0x000ee20000000200 */
[C---:B--2---:R-:W-:Y:S08]  /*af50*/  HMMA.16816.F32 R28, R184.reuse, R172, R28 ;  /* 0x000000acb81c723c */ /* 0x044ff0000000181c */
[C---:B------:R-:W-:Y:S01]  /*af60*/  HMMA.16816.F32 R32, R184.reuse, R174, R32 ;  /* 0x000000aeb820723c */ /* 0x040fe20000001820 */
[----:B------:R-:W2:Y:S07]  /*af70*/  LDSM.16.M88.4 R172, [R232+0x14100] ;  /* 0x01410000e8ac783b */ /* 0x000eae0000000200 */
[C---:B----4-:R-:W-:Y:S08]  /*af80*/  HMMA.16816.F32 R36, R184.reuse, R176, R36 ;  /* 0x000000b0b824723c */ /* 0x050ff00000001824 */
[C---:B------:R-:W-:Y:S01]  /*af90*/  HMMA.16816.F32 R40, R184.reuse, R178, R40 ;  /* 0x000000b2b828723c */ /* 0x040fe20000001828 */
[----:B------:R-:W4:Y:S07]  /*afa0*/  LDSM.16.M88.4 R176, [R232+0x14900] ;  /* 0x01490000e8b0783b */ /* 0x000f2e0000000200 */
[C---:B-1----:R-:W-:Y:S08]  /*afb0*/  HMMA.16816.F32 R44, R184.reuse, R180, R44 ;  /* 0x000000b4b82c723c */ /* 0x042ff0000000182c */
[----:B------:R-:W-:Y:S01]  /*afc0*/  HMMA.16816.F32 R48, R184, R182, R48 ;  /* 0x000000b6b830723c */ /* 0x000fe20000001830 */
[----:B------:R-:W1:Y:S07]  /*afd0*/  LDSM.16.M88.4 R180, [R237+UR4+0x15100] ;  /* 0x01510004edb4783b */ /* 0x000e6e0008000200 */
[C---:B-----5:R-:W-:Y:S08]  /*afe0*/  HMMA.16816.F32 R4, R188.reuse, R212, R4 ;  /* 0x000000d4bc04723c */ /* 0x060ff00000001804 */
[C---:B------:R-:W-:Y:S01]  /*aff0*/  HMMA.16816.F32 R8, R188.reuse, R214, R8 ;  /* 0x000000d6bc08723c */ /* 0x040fe20000001808 */
[----:B------:R-:W5:Y:S07]  /*b000*/  LDSM.16.M88.4 R212, [R237+UR4+0x15900] ;  /* 0x01590004edd4783b */ /* 0x000f6e0008000200 */
[C---:B------:R-:W-:Y:S08]  /*b010*/  HMMA.16816.F32 R12, R188.reuse, R160, R12 ;  /* 0x000000a0bc0c723c */ /* 0x040ff0000000180c */
[C---:B------:R-:W-:Y:S01]  /*b020*/  HMMA.16816.F32 R16, R188.reuse, R162, R16 ;  /* 0x000000a2bc10723c */ /* 0x040fe20000001810 */
[----:B------:R-:W1:Y:S07]  /*b030*/  LDSM.16.M88.4 R160, [R237+UR4+0x16100] ;  /* 0x01610004eda0783b */ /* 0x000e6e0008000200 */
[C---:B------:R-:W-:Y:S08]  /*b040*/  HMMA.16816.F32 R20, R188.reuse, R164, R20 ;  /* 0x000000a4bc14723c */ /* 0x040ff00000001814 */
[C---:B------:R-:W-:Y:S01]  /*b050*/  HMMA.16816.F32 R24, R188.reuse, R166, R24 ;  /* 0x000000a6bc18723c */ /* 0x040fe20000001818 */
[----:B------:R-:W1:Y:S07]  /*b060*/  LDSM.16.M88.4 R164, [R237+UR4+0x16900] ;  /* 0x01690004eda4783b */ /* 0x000e6e0008000200 */
[C---:B---3--:R-:W-:Y:S08]  /*b070*/  HMMA.16816.F32 R28, R188.reuse, R168, R28 ;  /* 0x000000a8bc1c723c */ /* 0x048ff0000000181c */
[C---:B------:R-:W-:Y:S01]  /*b080*/  HMMA.16816.F32 R32, R188.reuse, R170, R32 ;  /* 0x000000aabc20723c */ /* 0x040fe20000001820 */
[----:B------:R-:W3:Y:S07]  /*b090*/  LDSM.16.M88.4 R168, [R237+UR4+0x17100] ;  /* 0x01710004eda8783b */ /* 0x000eee0008000200 */
[C---:B--2---:R-:W-:Y:S08]  /*b0a0*/  HMMA.16816.F32 R36, R188.reuse, R172, R36 ;  /* 0x000000acbc24723c */ /* 0x044ff00000001824 */
[C---:B------:R-:W-:Y:S01]  /*b0b0*/  HMMA.16816.F32 R40, R188.reuse, R174, R40 ;  /* 0x000000aebc28723c */ /* 0x040fe20000001828 */
[----:B------:R-:W-:Y:S07]  /*b0c0*/  LDSM.16.M88.4 R172, [R2+0x16900] ;  /* 0x0169000002ac783b */ /* 0x000fee0000000200 */
[C---:B----4-:R-:W-:Y:S08]  /*b0d0*/  HMMA.16816.F32 R44, R188.reuse, R176, R44 ;  /* 0x000000b0bc2c723c */ /* 0x050ff0000000182c */
[----:B------:R-:W-:Y:S01]  /*b0e0*/  HMMA.16816.F32 R48, R188, R178, R48 ;  /* 0x000000b2bc30723c */ /* 0x000fe20000001830 */
[----:B------:R-:W-:Y:S07]  /*b0f0*/  LDSM.16.M88.4 R176, [R2+0x17100] ;  /* 0x0171000002b0783b */ /* 0x000fee0000000200 */
[C---:B-1----:R-:W-:Y:S08]  /*b100*/  HMMA.16816.F32 R4, R192.reuse, R180, R4 ;  /* 0x000000b4c004723c */ /* 0x042ff00000001804 */
[C---:B------:R-:W-:Y:S01]  /*b110*/  HMMA.16816.F32 R8, R192.reuse, R182, R8 ;  /* 0x000000b6c008723c */ /* 0x040fe20000001808 */
[----:B------:R-:W-:Y:S07]  /*b120*/  LDSM.16.M88.4 R180, [R2+0x17900] ;  /* 0x0179000002b4783b */ /* 0x000fee0000000200 */
[C---:B-----5:R-:W-:Y:S08]  /*b130*/  HMMA.16816.F32 R12, R192.reuse, R212, R12 ;  /* 0x000000d4c00c723c */ /* 0x060ff0000000180c */
[C---:B------:R-:W-:Y:S01]  /*b140*/  HMMA.16816.F32 R16, R192.reuse, R214, R16 ;  /* 0x000000d6c010723c */ /* 0x040fe20000001810 */
[----:B------:R-:W-:Y:S07]  /*b150*/  LDSM.16.M88.4 R212, [R3+0x15100] ;  /* 0x0151000003d4783b */ /* 0x000fee0000000200 */
[C---:B------:R-:W-:Y:S08]  /*b160*/  HMMA.16816.F32 R20, R192.reuse, R160, R20 ;  /* 0x000000a0c014723c */ /* 0x040ff00000001814 */
[C---:B------:R-:W-:Y:S01]  /*b170*/  HMMA.16816.F32 R24, R192.reuse, R162, R24 ;  /* 0x000000a2c018723c */ /* 0x040fe20000001818 */
[----:B------:R-:W1:Y:S07]  /*b180*/  LDSM.16.M88.4 R160, [R2+0x15100] ;  /* 0x0151000002a0783b */ /* 0x000e6e0000000200 */
[C---:B------:R-:W-:Y:S08]  /*b190*/  HMMA.16816.F32 R28, R192.reuse, R164, R28 ;  /* 0x000000a4c01c723c */ /* 0x040ff0000000181c */
        /* <DEDUP_REMOVED lines=22> */
[----:B------:R-:W5:Y:S07]  /*b300*/  LDSM.16.M88.4 R176, [R3+0x17900] ;  /* 0x0179000003b0783b */ /* 0x000f6e0000000200 */
        /* <DEDUP_REMOVED lines=19> */
[C---:B-----5:R-:W-:Y:S08]  /*b440*/  HMMA.16816.F32 R44, R200.reuse, R176, R44 ;  /* 0x000000b0c82c723c */ /* 0x060ff0000000182c */
[----:B------:R-:W-:Y:S01]  /*b450*/  HMMA.16816.F32 R48, R200, R178, R48 ;  /* 0x000000b2c830723c */ /* 0x000fe20000001830 */
[----:B------:R-:W-:Y:S07]  /*b460*/  LDSM.16.M88.4 R176, [R237+UR4+0x19100] ;  /* 0x01910004edb0783b */ /* 0x000fee0008000200 */
[C---:B-1----:R-:W-:Y:S08]  /*b470*/  HMMA.16816.F32 R4, R204.reuse, R160, R4 ;  /* 0x000000a0cc04723c */ /* 0x042ff00000001804 */
[C---:B------:R-:W-:Y:S01]  /*b480*/  HMMA.16816.F32 R8, R204.reuse, R162, R8 ;  /* 0x000000a2cc08723c */ /* 0x040fe20000001808 */
[----:B------:R-:W1:Y:S07]  /*b490*/  LDSM.16.M88.4 R160, [R237+UR4+0x18900] ;  /* 0x01890004eda0783b */ /* 0x000e6e0008000200 */
[C---:B------:R-:W-:Y:S08]  /*b4a0*/  HMMA.16816.F32 R12, R204.reuse, R180, R12 ;  /* 0x000000b4cc0c723c */ /* 0x040ff0000000180c */
[C---:B------:R-:W-:Y:S01]  /*b4b0*/  HMMA.16816.F32 R16, R204.reuse, R182, R16 ;  /* 0x000000b6cc10723c */ /* 0x040fe20000001810 */
[----:B------:R-:W5:Y:S07]  /*b4c0*/  LDSM.16.M88.4 R180, [R237+UR4+0x19900] ;  /* 0x01990004edb4783b */ /* 0x000f6e0008000200 */
        /* <DEDUP_REMOVED lines=21> */
[C---:B-----5:R-:W-:Y:S08]  /*b620*/  HMMA.16816.F32 R28, R208.reuse, R180, R28 ;  /* 0x000000b4d01c723c */ /* 0x060ff0000000181c */
        /* <DEDUP_REMOVED lines=37> */
[C---:B-----5:R-:W-:Y:S08]  /*b880*/  HMMA.16816.F32 R44, R220.reuse, R176, R44 ;  /* 0x000000b0dc2c723c */ /* 0x060ff0000000182c */
        /* <DEDUP_REMOVED lines=27> */
[C---:B------:R-:W-:Y:S01]  /*ba40*/  HMMA.16816.F32 R40, R228.reuse, R166, R40 ;  /* 0x000000a6e428723c */ /* 0x040fe20000001828 */
[----:B------:R-:W-:Y:S03]  /*ba50*/  LDSM.16.MT88.4 R172, [R143+UR4+0x3900] ;  /* 0x003900048fac783b */ /* 0x000fe60008004200 */
        /* <DEDUP_REMOVED lines=46> */
[----:B------:R-:W-:Y:S01]  /*bd40*/  FADD.FTZ R0, -R140, R0 ;  /* 0x000000008c007221 */ /* 0x000fe20000010100 */
        /* <DEDUP_REMOVED lines=30> */
[C---:B------:R-:W-:Y:S01]  /*bf30*/  FMUL.FTZ R104, R2.reuse, R104 ;  /* 0x0000006802687220 */ /* 0x040fe20000410000 */
[----:B------:R-:W-:Y:S01]  /*bf40*/  LDSM.16.MT88.4 R168, [R141+0x900] ;  /* 0x000900008da8783b */ /* 0x000fe20000004200 */
[C---:B------:R-:W-:Y:S02]  /*bf50*/  FMUL.FTZ R105, R2.reuse, R105 ;  /* 0x0000006902697220 */ /* 0x040fe40000410000 */
[----:B------:R-:W2:Y:S01]  /*bf60*/  MUFU.EX2 R0, R0 ;  /* 0x0000000000007308 */ /* 0x000ea20000000800 */
[C---:B------:R-:W-:Y:S02]  /*bf70*/  FMUL.FTZ R108, R2.reuse, R108 ;  /* 0x0000006c026c7220 */ /* 0x040fe40000410000 */
[C---:B------:R-:W-:Y:S02]  /*bf80*/  FMUL.FTZ R109, R2.reuse, R109 ;  /* 0x0000006d026d7220 */ /* 0x040fe40000410000 */
[C---:B-----5:R-:W-:Y:S02]  /*bf90*/  FMUL.FTZ R9, R2.reuse, R149 ;  /* 0x0000009502097220 */ /* 0x060fe40000410000 */
        /* <DEDUP_REMOVED lines=17> */
[C---:B---3--:R-:W-:Y:S02]  /*c0b0*/  FMUL.FTZ R11, R0.reuse, R151 ;  /* 0x00000097000b7220 */ /* 0x048fe40000410000 */
[----:B------:R-:W3:Y:S01]  /*c0c0*/  LDSM.16.MT88.4 R148, [R236+UR4+0x100] ;  /* 0x00010004ec94783b */ /* 0x000ee20008004200 */
[C---:B------:R-:W-:Y:S02]  /*c0d0*/  FMUL.FTZ R110, R0.reuse, R110 ;  /* 0x0000006e006e7220 */ /* 0x040fe40000410000 */
[----:B------:R5:W-:Y:S01]  /*c0e0*/  MUFU.EX2 R235, R6 ;  /* 0x0000000600eb7308 */ /* 0x000be20000000800 */
[C---:B------:R-:W-:Y:S02]  /*c0f0*/  FMUL.FTZ R111, R0.reuse, R111 ;  /* 0x0000006f006f7220 */ /* 0x040fe40000410000 */
[----:B------:R-:W-:Y:S02]  /*c100*/  FMUL.FTZ R114, R0, R114 ;  /* 0x0000007200727220 */ /* 0x000fe40000410000 */
[----:B----4-:R-:W-:Y:S02]  /*c110*/  FMUL.FTZ R4, R2, R144 ;  /* 0x0000009002047220 */ /* 0x010fe40000410000 */
[C---:B------:R-:W-:Y:S02]  /*c120*/  FMUL.FTZ R115, R0.reuse, R115 ;  /* 0x0000007300737220 */ /* 0x040fe40000410000 */
[C---:B------:R-:W-:Y:S01]  /*c130*/  FMUL.FTZ R118, R0.reuse, R118 ;  /* 0x0000007600767220 */ /* 0x040fe20000410000 */
[----:B------:R-:W4:Y:S01]  /*c140*/  MUFU.EX2 R234, R7 ;  /* 0x0000000700ea7308 */ /* 0x000f220000000800 */
[C---:B------:R-:W-:Y:S02]  /*c150*/  FMUL.FTZ R119, R0.reuse, R119 ;  /* 0x0000007700777220 */ /* 0x040fe40000410000 */
[----:B------:R-:W-:Y:S01]  /*c160*/  FMUL.FTZ R122, R0, R122 ;  /* 0x0000007a007a7220 */ /* 0x000fe20000410000 */
[----:B--2---:R-:W-:Y:S01]  /*c170*/  F2FP.PACK_AB R144, R242, R243 ;  /* 0x000000f3f290723e */ /* 0x004fe200000000ff */
[----:B------:R-:W-:Y:S02]  /*c180*/  FMUL.FTZ R5, R2, R145 ;  /* 0x0000009102057220 */ /* 0x000fe40000410000 */
[C---:B------:R-:W-:Y:S02]  /*c190*/  FMUL.FTZ R123, R0.reuse, R123 ;  /* 0x0000007b007b7220 */ /* 0x040fe40000410000 */
[C---:B------:R-:W-:Y:S01]  /*c1a0*/  FMUL.FTZ R126, R0.reuse, R126 ;  /* 0x0000007e007e7220 */ /* 0x040fe20000410000 */
[----:B------:R-:W-:Y:S01]  /*c1b0*/  MUFU.EX2 R227, R16 ;  /* 0x0000001000e37308 */ /* 0x000fe20000000800 */
[----:B------:R-:W-:Y:S02]  /*c1c0*/  FMUL.FTZ R127, R0, R127 ;  /* 0x0000007f007f7220 */ /* 0x000fe40000410000 */
[----:B------:R-:W-:Y:S02]  /*c1d0*/  FMUL.FTZ R129, R2, R129 ;  /* 0x0000008102817220 */ /* 0x000fe40000410000 */
[----:B-----5:R-:W-:Y:S01]  /*c1e0*/  FMUL.FTZ R6, R0, R146 ;  /* 0x0000009200067220 */ /* 0x020fe20000410000 */
[----:B------:R-:W-:Y:S01]  /*c1f0*/  F2FP.PACK_AB R146, R246, R244 ;  /* 0x000000f4f692723e */ /* 0x000fe200000000ff */
[C---:B------:R-:W-:Y:S02]  /*c200*/  FMUL.FTZ R130, R0.reuse, R130 ;  /* 0x0000008200827220 */ /* 0x040fe40000410000 */
[----:B------:R-:W-:Y:S01]  /*c210*/  FMUL.FTZ R131, R0, R131 ;  /* 0x0000008300837220 */ /* 0x000fe20000410000 */
[----:B------:R-:W-:Y:S01]  /*c220*/  MUFU.EX2 R226, R17 ;  /* 0x0000001100e27308 */ /* 0x000fe20000000800 */
[C---:B------:R-:W-:Y:S02]  /*c230*/  FMUL.FTZ R132, R2.reuse, R132 ;  /* 0x0000008402847220 */ /* 0x040fe40000410000 */
[----:B------:R-:W-:Y:S01]  /*c240*/  FMUL.FTZ R133, R2, R133 ;  /* 0x0000008502857220 */ /* 0x000fe20000410000 */
[----:B----4-:R-:W-:Y:S01]  /*c250*/  F2FP.PACK_AB R145, R234, R235 ;  /* 0x000000ebea91723e */ /* 0x010fe200000000ff */
[----:B------:R-:W-:Y:S01]  /*c260*/  FMUL.FTZ R7, R0, R147 ;  /* 0x0000009300077220 */ /* 0x000fe20000410000 */
[----:B------:R-:W-:Y:S01]  /*c270*/  F2FP.PACK_AB R147, R245, R241 ;  /* 0x000000f1f593723e */ /* 0x000fe200000000ff */
[--C-:B------:R-:W-:Y:S02]  /*c280*/  FFMA.FTZ R20, R20, c[0x0][0x2d0], -R180.reuse ;  /* 0x0000b40014147a23 */ /* 0x100fe400000108b4 */
[--C-:B------:R-:W-:Y:S01]  /*c290*/  FFMA.FTZ R21, R21, c[0x0][0x2d0], -R180.reuse ;  /* 0x0000b40015157a23 */ /* 0x100fe200000108b4 */
[----:B------:R-:W-:Y:S01]  /*c2a0*/  MUFU.EX2 R215, R18 ;  /* 0x0000001200d77308 */ /* 0x000fe20000000800 */
[--C-:B------:R-:W-:Y:S02]  /*c2b0*/  FFMA.FTZ R22, R22, c[0x0][0x2d0], -R181.reuse ;  /* 0x0000b40016167a23 */ /* 0x100fe400000108b5 */
[C---:B------:R-:W-:Y:S05]  /*c2c0*/  HMMA.16816.F32 R4, R144.reuse, R160, R4 ;  /* 0x000000a09004723c */ /* 0x040fea0000001804 */
[--C-:B------:R-:W-:Y:S02]  /*c2d0*/  FFMA.FTZ R23, R23, c[0x0][0x2d0], -R181.reuse ;  /* 0x0000b40017177a23 */ /* 0x100fe400000108b5 */
[----:B------:R2:W-:Y:S01]  /*c2e0*/  MUFU.EX2 R214, R19 ;  /* 0x0000001300d67308 */ /* 0x0005e20000000800 */
[C---:B------:R-:W-:Y:S01]  /*c2f0*/  HMMA.16816.F32 R8, R144.reuse, R162, R8 ;  /* 0x000000a29008723c */ /* 0x040fe20000001808 */
[----:B------:R-:W4:Y:S03]  /*c300*/  LDSM.16.MT88.4 R160, [R141+0x100] ;  /* 0x000100008da0783b */ /* 0x000f260000004200 */
[--C-:B------:R-:W-:Y:S02]  /*c310*/  FFMA.FTZ R24, R24, c[0x0][0x2d0], -R180.reuse ;  /* 0x0000b40018187a23 */ /* 0x100fe400000108b4 */
[--C-:B------:R-:W-:Y:S02]  /*c320*/  FFMA.FTZ R25, R25, c[0x0][0x2d0], -R180.reuse ;  /* 0x0000b40019197a23 */ /* 0x100fe400000108b4 */
[C---:B-1----:R-:W-:Y:S01]  /*c330*/  HMMA.16816.F32 R100, R144.reuse, R164, R100 ;  /* 0x000000a49064723c */ /* 0x042fe20000001864 */
[----:B------:R-:W-:Y:S03]  /*c340*/  MUFU.EX2 R182, R20 ;  /* 0x0000001400b67308 */ /* 0x000fe60000000800 */
[--C-:B------:R-:W-:Y:S02]  /*c350*/  FFMA.FTZ R26, R26, c[0x0][0x2d0], -R181.reuse ;  /* 0x0000b4001a1a7a23 */ /* 0x100fe400000108b5 */
[--C-:B------:R-:W-:Y:S02]  /*c360*/  FFMA.FTZ R27, R27, c[0x0][0x2d0], -R181.reuse ;  /* 0x0000b4001b1b7a23 */ /* 0x100fe400000108b5 */
[C---:B------:R-:W-:Y:S01]  /*c370*/  HMMA.16816.F32 R104, R144.reuse, R166, R104 ;  /* 0x000000a69068723c */ /* 0x040fe20000001868 */
[----:B------:R-:W1:Y:S02]  /*c380*/  LDSM.16.MT88.4 R164, [R143+UR4+0x3100] ;  /* 0x003100048fa4783b */ /* 0x000e640008004200 */
[----:B------:R-:W-:Y:S01]  /*c390*/  MUFU.EX2 R213, R21 ;  /* 0x0000001500d57308 */ /* 0x000fe20000000800 */
[--C-:B------:R-:W-:Y:S02]  /*c3a0*/  FFMA.FTZ R28, R28, c[0x0][0x2d0], -R180.reuse ;  /* 0x0000b4001c1c7a23 */ /* 0x100fe400000108b4 */
[--C-:B------:R-:W-:Y:S02]  /*c3b0*/  FFMA.FTZ R29, R29, c[0x0][0x2d0], -R180.reuse ;  /* 0x0000b4001d1d7a23 */ /* 0x100fe400000108b4 */
[C---:B---3--:R-:W-:Y:S01]  /*c3c0*/  HMMA.16816.F32 R108, R144.reuse, R148, R108 ;  /* 0x00000094906c723c */ /* 0x048fe2000000186c */
[----:B--2---:R-:W-:Y:S03]  /*c3d0*/  LDSM.16.MT88.4 R16, [R142+0x900] ;  /* 0x000900008e10783b */ /* 0x004fe60000004200 */
[--C-:B------:R-:W-:Y:S01]  /*c3e0*/  FFMA.FTZ R30, R30, c[0x0][0x2d0], -R181.reuse ;  /* 0x0000b4001e1e7a23 */ /* 0x100fe200000108b5 */
[----:B------:R-:W-:Y:S01]  /*c3f0*/  MUFU.EX2 R212, R24 ;  /* 0x0000001800d47308 */ /* 0x000fe20000000800 */
[--C-:B------:R-:W-:Y:S02]  /*c400*/  FFMA.FTZ R31, R31, c[0x0][0x2d0], -R181.reuse ;  /* 0x0000b4001f1f7a23 */ /* 0x100fe400000108b5 */
[C---:B------:R-:W-:Y:S01]  /*c410*/  HMMA.16816.F32 R112, R144.reuse, R150, R112 ;  /* 0x000000969070723c */ /* 0x040fe20000001870 */
[----:B------:R-:W2:Y:S03]  /*c420*/  LDSM.16.MT88.4 R148, [R142+0x3100] ;  /* 0x003100008e94783b */ /* 0x000ea60000004200 */
[--C-:B------:R-:W-:Y:S02]  /*c430*/  FFMA.FTZ R32, R32, c[0x0][0x2d0], -R180.reuse ;  /* 0x0000b40020207a23 */ /* 0x100fe400000108b4 */
[--C-:B------:R-:W-:Y:S01]  /*c440*/  FFMA.FTZ R33, R33, c[0x0][0x2d0], -R180.reuse ;  /* 0x0000b40021217a23 */ /* 0x100fe200000108b4 */
[----:B------:R-:W-:Y:S01]  /*c450*/  MUFU.EX2 R183, R25 ;  /* 0x0000001900b77308 */ /* 0x000fe20000000800 */
[--C-:B------:R-:W-:Y:S01]  /*c460*/  FFMA.FTZ R34, R34, c[0x0][0x2d0], -R181.reuse ;  /* 0x0000b40022227a23 */ /* 0x100fe200000108b5 */
[C---:B----4-:R-:W-:Y:S03]  /*c470*/  HMMA.16816.F32 R116, R144.reuse, R160, R116 ;  /* 0x000000a09074723c */ /* 0x050fe60000001874 */
[--C-:B------:R-:W-:Y:S02]  /*c480*/  FFMA.FTZ R35, R35, c[0x0][0x2d0], -R181.reuse ;  /* 0x0000b40023237a23 */ /* 0x100fe400000108b5 */
[--C-:B------:R-:W-:Y:S02]  /*c490*/  FFMA.FTZ R36, R36, c[0x0][0x2d0], -R180.reuse ;  /* 0x0000b40024247a23 */ /* 0x100fe400000108b4 */
[--C-:B------:R-:W-:Y:S01]  /*c4a0*/  FFMA.FTZ R37, R37, c[0x0][0x2d0], -R180.reuse ;  /* 0x0000b40025257a23 */ /* 0x100fe200000108b4 */
        /* <DEDUP_REMOVED lines=9> */
[C---:B------:R-:W-:Y:S02]  /*c540*/  FMUL.FTZ R134, R0.reuse, R134 ;  /* 0x0000008600867220 */ /* 0x040fe40000410000 */
[----:B------:R-:W-:Y:S02]  /*c550*/  FMUL.FTZ R135, R0, R135 ;  /* 0x0000008700877220 */ /* 0x000fe40000410000 */
[--C-:B------:R-:W-:Y:S04]  /*c560*/  FFMA.FTZ R42, R42, c[0x0][0x2d0], -R181.reuse ;  /* 0x0000b4002a2a7a23 */ /* 0x100fe800000108b5 */
[--C-:B------:R-:W-:Y:S01]  /*c570*/  FFMA.FTZ R43, R43, c[0x0][0x2d0], -R181.reuse ;  /* 0x0000b4002b2b7a23 */ /* 0x100fe200000108b5 */
[C---:B--2---:R-:W-:Y:S03]  /*c580*/  HMMA.16816.F32 R132, R144.reuse, R148, R132 ;  /* 0x000000949084723c */ /* 0x044fe60000001884 */
[C---:B------:R-:W-:Y:S02]  /*c590*/  FMUL.FTZ R136, R2.reuse, R136 ;  /* 0x0000008802887220 */ /* 0x040fe40000410000 */
[----:B------:R-:W-:Y:S02]  /*c5a0*/  FMUL.FTZ R137, R2, R137 ;  /* 0x0000008902897220 */ /* 0x000fe40000410000 */
[C---:B------:R-:W-:Y:S02]  /*c5b0*/  FMUL.FTZ R138, R0.reuse, R138 ;  /* 0x0000008a008a7220 */ /* 0x040fe40000410000 */
[----:B------:R-:W-:Y:S03]  /*c5c0*/  FMUL.FTZ R139, R0, R139 ;  /* 0x0000008b008b7220 */ /* 0x000fe60000410000 */
[C---:B------:R-:W-:Y:S02]  /*c5d0*/  FMUL.FTZ R52, R2.reuse, R52 ;  /* 0x0000003402347220 */ /* 0x040fe40000410000 */
[----:B------:R-:W-:Y:S02]  /*c5e0*/  FMUL.FTZ R53, R2, R53 ;  /* 0x0000003502357220 */ /* 0x000fe40000410000 */
[C---:B------:R-:W-:Y:S01]  /*c5f0*/  HMMA.16816.F32 R136, R144.reuse, R150, R136 ;  /* 0x000000969088723c */ /* 0x040fe20000001888 */
[----:B------:R-:W2:Y:S02]  /*c600*/  LDSM.16.MT88.4 R148, [R143+UR4+0x6100] ;  /* 0x006100048f94783b */ /* 0x000ea40008004200 */
[C---:B------:R-:W-:Y:S02]  /*c610*/  FMUL.FTZ R54, R0.reuse, R54 ;  /* 0x0000003600367220 */ /* 0x040fe40000410000 */
[----:B------:R-:W-:Y:S02]  /*c620*/  FMUL.FTZ R55, R0, R55 ;  /* 0x0000003700377220 */ /* 0x000fe40000410000 */
[C---:B------:R-:W-:Y:S02]  /*c630*/  FMUL.FTZ R56, R2.reuse, R56 ;  /* 0x0000003802387220 */ /* 0x040fe40000410000 */
[----:B------:R-:W-:Y:S03]  /*c640*/  FMUL.FTZ R57, R2, R57 ;  /* 0x0000003902397220 */ /* 0x000fe60000410000 */
[C---:B---3--:R-:W-:Y:S03]  /*c650*/  HMMA.16816.F32 R52, R144.reuse, R160, R52 ;  /* 0x000000a09034723c */ /* 0x048fe60000001834 */
[C---:B------:R-:W-:Y:S02]  /*c660*/  FMUL.FTZ R58, R0.reuse, R58 ;  /* 0x0000003a003a7220 */ /* 0x040fe40000410000 */
[----:B------:R-:W-:Y:S02]  /*c670*/  FMUL.FTZ R59, R0, R59 ;  /* 0x0000003b003b7220 */ /* 0x000fe40000410000 */
[C---:B------:R-:W-:Y:S02]  /*c680*/  FMUL.FTZ R60, R2.reuse, R60 ;  /* 0x0000003c023c7220 */ /* 0x040fe40000410000 */
[----:B------:R-:W-:Y:S03]  /*c690*/  FMUL.FTZ R61, R2, R61 ;  /* 0x0000003d023d7220 */ /* 0x000fe60000410000 */
[C---:B------:R-:W-:Y:S01]  /*c6a0*/  HMMA.16816.F32 R56, R144.reuse, R162, R56 ;  /* 0x000000a29038723c */ /* 0x040fe20000001838 */
[----:B------:R-:W3:Y:S02]  /*c6b0*/  LDSM.16.MT88.4 R160, [R142+0x6100] ;  /* 0x006100008ea0783b */ /* 0x000ee40000004200 */
        /* <DEDUP_REMOVED lines=10> */
[----:B------:R-:W1:Y:S02]  /*c760*/  LDSM.16.MT88.4 R164, [R236+UR4+0x6100] ;  /* 0x00610004eca4783b */ /* 0x000e640008004200 */
[C---:B------:R-:W-:Y:S02]  /*c770*/  FMUL.FTZ R70, R0.reuse, R70 ;  /* 0x0000004600467220 */ /* 0x040fe40000410000 */
[----:B------:R-:W-:Y:S02]  /*c780*/  FMUL.FTZ R71, R0, R71 ;  /* 0x0000004700477220 */ /* 0x000fe40000410000 */
[C---:B------:R-:W-:Y:S02]  /*c790*/  FMUL.FTZ R72, R2.reuse, R72 ;  /* 0x0000004802487220 */ /* 0x040fe40000410000 */
[----:B------:R-:W-:Y:S03]  /*c7a0*/  FMUL.FTZ R73, R2, R73 ;  /* 0x0000004902497220 */ /* 0x000fe60000410000 */
[C---:B--2---:R-:W-:Y:S03]  /*c7b0*/  HMMA.16816.F32 R68, R144.reuse, R148, R68 ;  /* 0x000000949044723c */ /* 0x044fe60000001844 */
[C---:B------:R-:W-:Y:S02]  /*c7c0*/  FMUL.FTZ R74, R0.reuse, R74 ;  /* 0x0000004a004a7220 */ /* 0x040fe40000410000 */
[----:B------:R-:W-:Y:S02]  /*c7d0*/  FMUL.FTZ R75, R0, R75 ;  /* 0x0000004b004b7220 */ /* 0x000fe40000410000 */
[C---:B------:R-:W-:Y:S02]  /*c7e0*/  FMUL.FTZ R76, R2.reuse, R76 ;  /* 0x0000004c024c7220 */ /* 0x040fe40000410000 */
[----:B------:R-:W-:Y:S03]  /*c7f0*/  FMUL.FTZ R77, R2, R77 ;  /* 0x0000004d024d7220 */ /* 0x000fe60000410000 */
[C---:B------:R-:W-:Y:S01]  /*c800*/  HMMA.16816.F32 R72, R144.reuse, R150, R72 ;  /* 0x000000969048723c */ /* 0x040fe20000001848 */
[----:B------:R-:W2:Y:S02]  /*c810*/  LDSM.16.MT88.4 R148, [R141+0x6100] ;  /* 0x006100008d94783b */ /* 0x000ea40000004200 */
        /* <DEDUP_REMOVED lines=15> */
[----:B------:R-:W-:Y:S01]  /*c910*/  MUFU.EX2 R233, R12 ;  /* 0x0000000c00e97308 */ /* 0x000fe20000000800 */
[C---:B-1----:R-:W-:Y:S03]  /*c920*/  HMMA.16816.F32 R84, R144.reuse, R164, R84 ;  /* 0x000000a49054723c */ /* 0x042fe60000001854 */
[--C-:B------:R-:W-:Y:S02]  /*c930*/  FFMA.FTZ R14, R14, c[0x0][0x2d0], -R181.reuse ;  /* 0x0000b4000e0e7a23 */ /* 0x100fe400000108b5 */
[--C-:B------:R-:W-:Y:S02]  /*c940*/  FFMA.FTZ R15, R15, c[0x0][0x2d0], -R181.reuse ;  /* 0x0000b4000f0f7a23 */ /* 0x100fe400000108b5 */
[C---:B------:R-:W-:Y:S02]  /*c950*/  FMUL.FTZ R88, R2.reuse, R88 ;  /* 0x0000005802587220 */ /* 0x040fe40000410000 */
[----:B------:R-:W1:Y:S03]  /*c960*/  MUFU.EX2 R232, R13 ;  /* 0x0000000d00e87308 */ /* 0x000e660000000800 */
        /* <DEDUP_REMOVED lines=8> */
[----:B------:R-:W5:Y:S02]  /*c9f0*/  LDSM.16.MT88.4 R164, [R236+UR4+0x900] ;  /* 0x00090004eca4783b */ /* 0x000f640008004200 */
[----:B------:R-:W-:Y:S02]  /*ca00*/  FMUL.FTZ R95, R0, R95 ;  /* 0x0000005f005f7220 */ /* 0x000fe40000410000 */
[C---:B------:R-:W-:Y:S01]  /*ca10*/  FMUL.FTZ R96, R2.reuse, R96 ;  /* 0x0000006002607220 */ /* 0x040fe20000410000 */
[----:B------:R-:W3:Y:S01]  /*ca20*/  MUFU.EX2 R224, R15 ;  /* 0x0000000f00e07308 */ /* 0x000ee20000000800 */
[----:B------:R-:W-:Y:S02]  /*ca30*/  FMUL.FTZ R97, R2, R97 ;  /* 0x0000006102617220 */ /* 0x000fe40000410000 */
[C---:B------:R-:W-:Y:S01]  /*ca40*/  FMUL.FTZ R98, R0.reuse, R98 ;  /* 0x0000006200627220 */ /* 0x040fe20000410000 */
[C---:B--2---:R-:W-:Y:S03]  /*ca50*/  HMMA.16816.F32 R92, R144.reuse, R148, R92 ;  /* 0x00000094905c723c */ /* 0x044fe6000000185c */
[----:B------:R-:W-:Y:S01]  /*ca60*/  FMUL.FTZ R99, R0, R99 ;  /* 0x0000006300637220 */ /* 0x000fe20000410000 */
[----:B-1----:R-:W-:Y:S01]  /*ca70*/  F2FP.PACK_AB R12, R232, R233 ;  /* 0x000000e9e80c723e */ /* 0x002fe200000000ff */
[--C-:B------:R-:W-:Y:S02]  /*ca80*/  FFMA.FTZ R49, R49, c[0x0][0x2d0], -R180.reuse ;  /* 0x0000b40031317a23 */ /* 0x100fe400000108b4 */
[--C-:B------:R-:W-:Y:S02]  /*ca90*/  FFMA.FTZ R51, R51, c[0x0][0x2d0], -R181.reuse ;  /* 0x0000b40033337a23 */ /* 0x100fe400000108b5 */
[--C-:B------:R-:W-:Y:S01]  /*caa0*/  FFMA.FTZ R44, R44, c[0x0][0x2d0], -R180.reuse ;  /* 0x0000b4002c2c7a23 */ /* 0x100fe200000108b4 */
[----:B------:R-:W-:Y:S01]  /*cab0*/  HMMA.16816.F32 R96, R144, R150, R96 ;  /* 0x000000969060723c */ /* 0x000fe20000001860 */
[----:B------:R-:W1:Y:S01]  /*cac0*/  LDSM.16.MT88.4 R144, [R236+UR4+0x3900] ;  /* 0x00390004ec90783b */ /* 0x000e620008004200 */
[----:B------:R-:W-:Y:S01]  /*cad0*/  MUFU.EX2 R49, R49 ;  /* 0x0000003100317308 */ /* 0x000fe20000000800 */
[----:B----4-:R-:W-:Y:S01]  /*cae0*/  F2FP.PACK_AB R14, R226, R227 ;  /* 0x000000e3e20e723e */ /* 0x010fe200000000ff */
[--C-:B------:R-:W-:Y:S02]  /*caf0*/  FFMA.FTZ R45, R45, c[0x0][0x2d0], -R180.reuse ;  /* 0x0000b4002d2d7a23 */ /* 0x100fe400000108b4 */
[--C-:B------:R-:W-:Y:S02]  /*cb00*/  FFMA.FTZ R46, R46, c[0x0][0x2d0], -R181.reuse ;  /* 0x0000b4002e2e7a23 */ /* 0x100fe400000108b5 */
[--C-:B------:R-:W-:Y:S01]  /*cb10*/  FFMA.FTZ R47, R47, c[0x0][0x2d0], -R181.reuse ;  /* 0x0000b4002f2f7a23 */ /* 0x100fe200000108b5 */
[----:B------:R-:W2:Y:S03]  /*cb20*/  LDSM.16.MT88.4 R148, [R141+0x3900] ;  /* 0x003900008d94783b */ /* 0x000ea60000004200 */
[----:B---3--:R-:W-:Y:S01]  /*cb30*/  F2FP.PACK_AB R13, R224, R225 ;  /* 0x000000e1e00d723e */ /* 0x008fe200000000ff */
[----:B------:R-:W-:Y:S01]  /*cb40*/  MUFU.EX2 R51, R51 ;  /* 0x0000003300337308 */ /* 0x000fe20000000800 */
[----:B------:R-:W-:Y:S01]  /*cb50*/  F2FP.PACK_AB R15, R214, R215 ;  /* 0x000000d7d60f723e */ /* 0x000fe200000000ff */
[----:B------:R-:W-:Y:S02]  /*cb60*/  FFMA.FTZ R48, R48, c[0x0][0x2d0], -R180 ;  /* 0x0000b40030307a23 */ /* 0x000fe400000108b4 */
[----:B------:R-:W-:Y:S02]  /*cb70*/  FFMA.FTZ R50, R50, c[0x0][0x2d0], -R181 ;  /* 0x0000b40032327a23 */ /* 0x000fe400000108b5 */
[----:B------:R-:W-:Y:S02]  /*cb80*/  FFMA.FTZ R2, R2, R252, R243 ;  /* 0x000000fc02027223 */ /* 0x000fe400000100f3 */
[C---:B------:R-:W-:Y:S02]  /*cb90*/  HMMA.16816.F32 R4, R12.reuse, R160, R4 ;  /* 0x000000a00c04723c */ /* 0x040fe40000001804 */
[----:B------:R-:W-:Y:S03]  /*cba0*/  MUFU.EX2 R44, R44 ;  /* 0x0000002c002c7308 */ /* 0x000fe60000000800 */
[----:B------:R-:W-:Y:S02]  /*cbb0*/  FADD.FTZ R2, R242, R2 ;  /* 0x00000002f2027221 */ /* 0x000fe40000010000 */
[----:B------:R-:W-:Y:S01]  /*cbc0*/  FFMA.FTZ R0, R0, R247, R235 ;  /* 0x000000f700007223 */ /* 0x000fe200000100eb */
[C---:B------:R-:W-:Y:S01]  /*cbd0*/  HMMA.16816.F32 R8, R12.reuse, R162, R8 ;  /* 0x000000a20c08723c */ /* 0x040fe20000001808 */
[----:B------:R-:W-:Y:S03]  /*cbe0*/  LDSM.16.MT88.4 R160, [R142+0x6900] ;  /* 0x006900008ea0783b */ /* 0x000fe60000004200 */
[----:B------:R-:W-:Y:S04]  /*cbf0*/  MUFU.EX2 R45, R45 ;  /* 0x0000002d002d7308 */ /* 0x000fe80000000800 */
[C---:B------:R-:W-:Y:S06]  /*cc00*/  HMMA.16816.F32 R100, R12.reuse, R16, R100 ;  /* 0x000000100c64723c */ /* 0x040fec0000001864 */
[----:B------:R-:W-:Y:S02]  /*cc10*/  MUFU.EX2 R46, R46 ;  /* 0x0000002e002e7308 */ /* 0x000fe40000000800 */
[C---:B------:R-:W-:Y:S01]  /*cc20*/  HMMA.16816.F32 R104, R12.reuse, R18, R104 ;  /* 0x000000120c68723c */ /* 0x040fe20000001868 */
[----:B------:R-:W3:Y:S07]  /*cc30*/  LDSM.16.MT88.4 R16, [R143+UR4+0x6900] ;  /* 0x006900048f10783b */ /* 0x000eee0008004200 */
[C---:B-----5:R-:W-:Y:S01]  /*cc40*/  HMMA.16816.F32 R108, R12.reuse, R164, R108 ;  /* 0x000000a40c6c723c */ /* 0x060fe2000000186c */
[----:B------:R-:W-:Y:S07]  /*cc50*/  MUFU.EX2 R47, R47 ;  /* 0x0000002f002f7308 */ /* 0x000fee0000000800 */
[C---:B------:R-:W-:Y:S01]  /*cc60*/  HMMA.16816.F32 R112, R12.reuse, R166, R112 ;  /* 0x000000a60c70723c */ /* 0x040fe20000001870 */
[----:B------:R-:W-:Y:S02]  /*cc70*/  LDSM.16.MT88.4 R164, [R143+UR4+0x4100] ;  /* 0x004100048fa4783b */ /* 0x000fe40008004200 */
[----:B------:R-:W-:Y:S05]  /*cc80*/  MUFU.EX2 R48, R48 ;  /* 0x0000003000307308 */ /* 0x000fea0000000800 */
[C---:B------:R-:W-:Y:S05]  /*cc90*/  HMMA.16816.F32 R116, R12.reuse, R168, R116 ;  /* 0x000000a80c74723c */ /* 0x040fea0000001874 */
[----:B------:R-:W-:Y:S03]  /*cca0*/  MUFU.EX2 R169, R34 ;  /* 0x0000002200a97308 */ /* 0x000fe60000000800 */
[C---:B------:R-:W-:Y:S07]  /*ccb0*/  HMMA.16816.F32 R120, R12.reuse, R170, R120 ;  /* 0x000000aa0c78723c */ /* 0x040fee0000001878 */
[----:B------:R-:W-:Y:S01]  /*ccc0*/  MUFU.EX2 R171, R32 ;  /* 0x0000002000ab7308 */ /* 0x000fe20000000800 */
[C---:B------:R-:W-:Y:S08]  /*ccd0*/  HMMA.16816.F32 R124, R12.reuse, R172, R124 ;  /* 0x000000ac0c7c723c */ /* 0x040ff0000000187c */
[C---:B------:R-:W-:Y:S01]  /*cce0*/  HMMA.16816.F32 R128, R12.reuse, R174, R128 ;  /* 0x000000ae0c80723c */ /* 0x040fe20000001880 */
[----:B------:R-:W-:Y:S07]  /*ccf0*/  MUFU.EX2 R175, R28 ;  /* 0x0000001c00af7308 */ /* 0x000fee0000000800 */
[C---:B------:R-:W-:Y:S03]  /*cd00*/  HMMA.16816.F32 R132, R12.reuse, R176, R132 ;  /* 0x000000b00c84723c */ /* 0x040fe60000001884 */
[----:B------:R-:W-:Y:S05]  /*cd10*/  MUFU.EX2 R177, R22 ;  /* 0x0000001600b17308 */ /* 0x000fea0000000800 */
[C---:B------:R-:W-:Y:S05]  /*cd20*/  HMMA.16816.F32 R136, R12.reuse, R178, R136 ;  /* 0x000000b20c88723c */ /* 0x040fea0000001888 */
[----:B------:R4:W5:Y:S03]  /*cd30*/  MUFU.EX2 R179, R23 ;  /* 0x0000001700b37308 */ /* 0x0009660000000800 */
[C---:B-1----:R-:W-:Y:S07]  /*cd40*/  HMMA.16816.F32 R52, R12.reuse, R144, R52 ;  /* 0x000000900c34723c */ /* 0x042fee0000001834 */
[----:B------:R-:W-:Y:S01]  /*cd50*/  MUFU.EX2 R178, R26 ;  /* 0x0000001a00b27308 */ /* 0x000fe20000000800 */
[C---:B------:R-:W-:Y:S01]  /*cd60*/  HMMA.16816.F32 R56, R12.reuse, R146, R56 ;  /* 0x000000920c38723c */ /* 0x040fe20000001838 */
[----:B------:R-:W1:Y:S07]  /*cd70*/  LDSM.16.MT88.4 R144, [R236+UR4+0x6900] ;  /* 0x00690004ec90783b */ /* 0x000e6e0008004200 */
[C---:B--2---:R-:W-:Y:S01]  /*cd80*/  HMMA.16816.F32 R60, R12.reuse, R148, R60 ;  /* 0x000000940c3c723c */ /* 0x044fe2000000183c */
[----:B------:R2:W1:Y:S01]  /*cd90*/  MUFU.EX2 R176, R27 ;  /* 0x0000001b00b07308 */ /* 0x0004620000000800 */
[----:B----4-:R-:W-:Y:S06]  /*cda0*/  LDSM.16.MT88.4 R20, [R143+UR4+0x1100] ;  /* 0x001100048f14783b */ /* 0x010fec0008004200 */
[C---:B------:R-:W-:Y:S03]  /*cdb0*/  HMMA.16816.F32 R64, R12.reuse, R150, R64 ;  /* 0x000000960c40723c */ /* 0x040fe60000001840 */
[----:B------:R-:W4:Y:S01]  /*cdc0*/  MUFU.EX2 R174, R29 ;  /* 0x0000001d00ae7308 */ /* 0x000f220000000800 */
[----:B------:R-:W-:Y:S04]  /*cdd0*/  LDSM.16.MT88.4 R148, [R142+0x1100] ;  /* 0x001100008e94783b */ /* 0x000fe80000004200 */
[C---:B---3--:R-:W-:Y:S05]  /*cde0*/  HMMA.16816.F32 R68, R12.reuse, R16, R68 ;  /* 0x000000100c44723c */ /* 0x048fea0000001844 */
[----:B------:R-:W-:Y:S03]  /*cdf0*/  MUFU.EX2 R173, R30 ;  /* 0x0000001e00ad7308 */ /* 0x000fe60000000800 */
[C---:B------:R-:W-:Y:S01]  /*ce00*/  HMMA.16816.F32 R72, R12.reuse, R18, R72 ;  /* 0x000000120c48723c */ /* 0x040fe20000001848 */
[----:B------:R-:W3:Y:S06]  /*ce10*/  LDSM.16.MT88.4 R16, [R141+0x6900] ;  /* 0x006900008d10783b */ /* 0x000eec0000004200 */
[----:B------:R4:W3:Y:S01]  /*ce20*/  MUFU.EX2 R172, R31 ;  /* 0x0000001f00ac7308 */ /* 0x0008e20000000800 */
[C---:B------:R-:W-:Y:S01]  /*ce30*/  HMMA.16816.F32 R76, R12.reuse, R160, R76 ;  /* 0x000000a00c4c723c */ /* 0x040fe2000000184c */
[----:B--2---:R-:W2:Y:S07]  /*ce40*/  LDSM.16.MT88.4 R24, [R236+UR4+0x1100] ;  /* 0x00110004ec18783b */ /* 0x004eae0008004200 */
[C---:B------:R-:W-:Y:S01]  /*ce50*/  HMMA.16816.F32 R80, R12.reuse, R162, R80 ;  /* 0x000000a20c50723c */ /* 0x040fe20000001850 */
[----:B------:R-:W2:Y:S01]  /*ce60*/  LDSM.16.MT88.4 R160, [R141+0x1100] ;  /* 0x001100008da0783b */ /* 0x000ea20000004200 */
[----:B------:R-:W2:Y:S06]  /*ce70*/  MUFU.EX2 R170, R33 ;  /* 0x0000002100aa7308 */ /* 0x000eac0000000800 */
[C---:B-1----:R-:W-:Y:S04]  /*ce80*/  HMMA.16816.F32 R84, R12.reuse, R144, R84 ;  /* 0x000000900c54723c */ /* 0x042fe80000001854 */
[----:B------:R1:W1:Y:S01]  /*ce90*/  MUFU.EX2 R168, R35 ;  /* 0x0000002300a87308 */ /* 0x0002620000000800 */
[----:B----4-:R-:W-:Y:S03]  /*cea0*/  LDSM.16.MT88.4 R28, [R142+0x1900] ;  /* 0x001900008e1c783b */ /* 0x010fe60000004200 */
[C---:B------:R-:W-:Y:S06]  /*ceb0*/  HMMA.16816.F32 R88, R12.reuse, R146, R88 ;  /* 0x000000920c58723c */ /* 0x040fec0000001858 */
[----:B------:R-:W-:Y:S01]  /*cec0*/  MUFU.EX2 R50, R50 ;  /* 0x0000003200327308 */ /* 0x000fe20000000800 */
[----:B------:R-:W4:Y:S01]  /*ced0*/  LDSM.16.MT88.4 R144, [R142+0x4100] ;  /* 0x004100008e90783b */ /* 0x000f220000004200 */
[C---:B---3--:R-:W-:Y:S08]  /*cee0*/  HMMA.16816.F32 R92, R12.reuse, R16, R92 ;  /* 0x000000100c5c723c */ /* 0x048ff0000000185c */
[----:B------:R-:W-:Y:S01]  /*cef0*/  HMMA.16816.F32 R96, R12, R18, R96 ;  /* 0x000000120c60723c */ /* 0x000fe20000001860 */
[----:B------:R-:W3:Y:S06]  /*cf00*/  LDSM.16.MT88.4 R16, [R236+UR4+0x4100] ;  /* 0x00410004ec10783b */ /* 0x000eec0008004200 */
[----:B------:R-:W-:Y:S02]  /*cf10*/  F2FP.PACK_AB R12, R213, R182 ;  /* 0x000000b6d50c723e */ /* 0x000fe400000000ff */
[----:B------:R-:W-:Y:S01]  /*cf20*/  F2FP.PACK_AB R14, R183, R212 ;  /* 0x000000d4b70e723e */ /* 0x000fe200000000ff */
[----:B-1----:R-:W-:Y:S02]  /*cf30*/  LDSM.16.MT88.4 R32, [R141+0x1900] ;  /* 0x001900008d20783b */ /* 0x002fe40000004200 */
[----:B-----5:R-:W-:Y:S02]  /*cf40*/  F2FP.PACK_AB R13, R179, R177 ;  /* 0x000000b1b30d723e */ /* 0x020fe400000000ff */
[----:B------:R-:W-:Y:S07]  /*cf50*/  F2FP.PACK_AB R15, R176, R178 ;  /* 0x000000b2b00f723e */ /* 0x000fee00000000ff */
[C---:B------:R-:W-:Y:S08]  /*cf60*/  HMMA.16816.F32 R4, R12.reuse, R20, R4 ;  /* 0x000000140c04723c */ /* 0x040ff00000001804 */
[C---:B------:R-:W-:Y:S01]  /*cf70*/  HMMA.16816.F32 R8, R12.reuse, R22, R8 ;  /* 0x000000160c08723c */ /* 0x040fe20000001808 */
[----:B------:R-:W1:Y:S07]  /*cf80*/  LDSM.16.MT88.4 R20, [R141+0x4100] ;  /* 0x004100008d14783b */ /* 0x000e6e0000004200 */
[C---:B------:R-:W-:Y:S08]  /*cf90*/  HMMA.16816.F32 R100, R12.reuse, R148, R100 ;  /* 0x000000940c64723c */ /* 0x040ff00000001864 */
[C---:B------:R-:W-:Y:S01]  /*cfa0*/  HMMA.16816.F32 R104, R12.reuse, R150, R104 ;  /* 0x000000960c68723c */ /* 0x040fe20000001868 */
[----:B------:R-:W-:Y:S07]  /*cfb0*/  LDSM.16.MT88.4 R148, [R236+UR4+0x1900] ;  /* 0x00190004ec94783b */ /* 0x000fee0008004200 */
[C---:B--2---:R-:W-:Y:S08]  /*cfc0*/  HMMA.16816.F32 R108, R12.reuse, R24, R108 ;  /* 0x000000180c6c723c */ /* 0x044ff0000000186c */
[C---:B------:R-:W-:Y:S01]  /*cfd0*/  HMMA.16816.F32 R112, R12.reuse, R26, R112 ;  /* 0x0000001a0c70723c */ /* 0x040fe20000001870 */
[----:B------:R-:W2:Y:S07]  /*cfe0*/  LDSM.16.MT88.4 R24, [R143+UR4+0x7100] ;  /* 0x007100048f18783b */ /* 0x000eae0008004200 */
[C---:B------:R-:W-:Y:S01]  /*cff0*/  HMMA.16816.F32 R116, R12.reuse, R160, R116 ;  /* 0x000000a00c74723c */ /* 0x040fe20000001874 */
[----:B------:R-:W-:Y:S07]  /*d000*/  MUFU.EX2 R161, R42 ;  /* 0x0000002a00a17308 */ /* 0x000fee0000000800 */
[C---:B------:R-:W-:Y:S03]  /*d010*/  HMMA.16816.F32 R120, R12.reuse, R162, R120 ;  /* 0x000000a20c78723c */ /* 0x040fe60000001878 */
[----:B------:R-:W-:Y:S05]  /*d020*/  MUFU.EX2 R163, R40 ;  /* 0x0000002800a37308 */ /* 0x000fea0000000800 */
[C---:B------:R-:W-:Y:S05]  /*d030*/  HMMA.16816.F32 R124, R12.reuse, R164, R124 ;  /* 0x000000a40c7c723c */ /* 0x040fea000000187c */
[----:B------:R-:W-:Y:S03]  /*d040*/  MUFU.EX2 R165, R38 ;  /* 0x0000002600a57308 */ /* 0x000fe60000000800 */
[C---:B------:R-:W-:Y:S07]  /*d050*/  HMMA.16816.F32 R128, R12.reuse, R166, R128 ;  /* 0x000000a60c80723c */ /* 0x040fee0000001880 */
[----:B------:R-:W-:Y:S01]  /*d060*/  MUFU.EX2 R167, R36 ;  /* 0x0000002400a77308 */ /* 0x000fe20000000800 */
[C---:B----4-:R-:W-:Y:S08]  /*d070*/  HMMA.16816.F32 R132, R12.reuse, R144, R132 ;  /* 0x000000900c84723c */ /* 0x050ff00000001884 */
[C---:B------:R-:W-:Y:S01]  /*d080*/  HMMA.16816.F32 R136, R12.reuse, R146, R136 ;  /* 0x000000920c88723c */ /* 0x040fe20000001888 */
[----:B------:R-:W4:Y:S01]  /*d090*/  LDSM.16.MT88.4 R144, [R142+0x7100] ;  /* 0x007100008e90783b */ /* 0x000f220000004200 */
[----:B------:R-:W5:Y:S06]  /*d0a0*/  MUFU.EX2 R166, R37 ;  /* 0x0000002500a67308 */ /* 0x000f6c0000000800 */
[C---:B---3--:R-:W-:Y:S04]  /*d0b0*/  HMMA.16816.F32 R52, R12.reuse, R16, R52 ;  /* 0x000000100c34723c */ /* 0x048fe80000001834 */
[----:B------:R3:W2:Y:S04]  /*d0c0*/  MUFU.EX2 R164, R39 ;  /* 0x0000002700a47308 */ /* 0x0006a80000000800 */
[C---:B------:R-:W-:Y:S01]  /*d0d0*/  HMMA.16816.F32 R56, R12.reuse, R18, R56 ;  /* 0x000000120c38723c */ /* 0x040fe20000001838 */
[----:B------:R-:W5:Y:S05]  /*d0e0*/  LDSM.16.MT88.4 R16, [R236+UR4+0x7100] ;  /* 0x00710004ec10783b */ /* 0x000f6a0008004200 */
[----:B------:R-:W4:Y:S02]  /*d0f0*/  MUFU.EX2 R162, R41 ;  /* 0x0000002900a27308 */ /* 0x000f240000000800 */
[C---:B-1----:R-:W-:Y:S08]  /*d100*/  HMMA.16816.F32 R60, R12.reuse, R20, R60 ;  /* 0x000000140c3c723c */ /* 0x042ff0000000183c */
[C---:B------:R-:W-:Y:S01]  /*d110*/  HMMA.16816.F32 R64, R12.reuse, R22, R64 ;  /* 0x000000160c40723c */ /* 0x040fe20000001840 */
[----:B------:R-:W1:Y:S01]  /*d120*/  LDSM.16.MT88.4 R20, [R141+0x7100] ;  /* 0x007100008d14783b */ /* 0x000e620000004200 */
[----:B------:R5:W1:Y:S06]  /*d130*/  MUFU.EX2 R160, R43 ;  /* 0x0000002b00a07308 */ /* 0x000a6c0000000800 */
[C---:B--2---:R-:W-:Y:S01]  /*d140*/  HMMA.16816.F32 R68, R12.reuse, R24, R68 ;  /* 0x000000180c44723c */ /* 0x044fe20000001844 */
[----:B---3--:R-:W-:Y:S07]  /*d150*/  LDSM.16.MT88.4 R36, [R141+0x2100] ;  /* 0x002100008d24783b */ /* 0x008fee0000004200 */
[C---:B------:R-:W-:Y:S01]  /*d160*/  HMMA.16816.F32 R72, R12.reuse, R26, R72 ;  /* 0x0000001a0c48723c */ /* 0x040fe20000001848 */
[----:B------:R-:W2:Y:S07]  /*d170*/  LDSM.16.MT88.4 R24, [R143+UR4+0x1900] ;  /* 0x001900048f18783b */ /* 0x000eae0008004200 */
[C---:B----4-:R-:W-:Y:S01]  /*d180*/  HMMA.16816.F32 R76, R12.reuse, R144, R76 ;  /* 0x000000900c4c723c */ /* 0x050fe2000000184c */
[----:B-----5:R-:W-:Y:S07]  /*d190*/  LDSM.16.MT88.4 R40, [R142+0x5100] ;  /* 0x005100008e28783b */ /* 0x020fee0000004200 */
[C---:B------:R-:W-:Y:S08]  /*d1a0*/  HMMA.16816.F32 R80, R12.reuse, R146, R80 ;  /* 0x000000920c50723c */ /* 0x040ff00000001850 */
[C---:B------:R-:W-:Y:S08]  /*d1b0*/  HMMA.16816.F32 R84, R12.reuse, R16, R84 ;  /* 0x000000100c54723c */ /* 0x040ff00000001854 */
[C---:B------:R-:W-:Y:S01]  /*d1c0*/  HMMA.16816.F32 R88, R12.reuse, R18, R88 ;  /* 0x000000120c58723c */ /* 0x040fe20000001858 */
[----:B------:R-:W3:Y:S07]  /*d1d0*/  LDSM.16.MT88.4 R16, [R143+UR4+0x4900] ;  /* 0x004900048f10783b */ /* 0x000eee0008004200 */
[C---:B-1----:R-:W-:Y:S08]  /*d1e0*/  HMMA.16816.F32 R92, R12.reuse, R20, R92 ;  /* 0x000000140c5c723c */ /* 0x042ff0000000185c */
[----:B------:R-:W-:Y:S01]  /*d1f0*/  HMMA.16816.F32 R96, R12, R22, R96 ;  /* 0x000000160c60723c */ /* 0x000fe20000001860 */
[----:B------:R-:W1:Y:S06]  /*d200*/  LDSM.16.MT88.4 R20, [R142+0x4900] ;  /* 0x004900008e14783b */ /* 0x000e6c0000004200 */
[----:B------:R-:W-:Y:S02]  /*d210*/  F2FP.PACK_AB R12, R174, R175 ;  /* 0x000000afae0c723e */ /* 0x000fe400000000ff */
[----:B------:R-:W-:Y:S03]  /*d220*/  F2FP.PACK_AB R13, R172, R173 ;  /* 0x000000adac0d723e */ /* 0x000fe600000000ff */
[----:B------:R-:W-:Y:S02]  /*d230*/  F2FP.PACK_AB R14, R170, R171 ;  /* 0x000000abaa0e723e */ /* 0x000fe400000000ff */
[----:B------:R-:W-:Y:S07]  /*d240*/  F2FP.PACK_AB R15, R168, R169 ;  /* 0x000000a9a80f723e */ /* 0x000fee00000000ff */
[C---:B--2---:R-:W-:Y:S08]  /*d250*/  HMMA.16816.F32 R4, R12.reuse, R24, R4 ;  /* 0x000000180c04723c */ /* 0x044ff00000001804 */
[C---:B------:R-:W-:Y:S01]  /*d260*/  HMMA.16816.F32 R8, R12.reuse, R26, R8 ;  /* 0x0000001a0c08723c */ /* 0x040fe20000001808 */
[----:B------:R-:W2:Y:S07]  /*d270*/  LDSM.16.MT88.4 R24, [R236+UR4+0x4900] ;  /* 0x00490004ec18783b */ /* 0x000eae0008004200 */
        /* <DEDUP_REMOVED lines=8> */
[----:B------:R-:W-:Y:S07]  /*d300*/  LDSM.16.MT88.4 R32, [R236+UR4+0x2100] ;  /* 0x00210004ec20783b */ /* 0x000fee0008004200 */
[C---:B---3--:R-:W-:Y:S08]  /*d310*/  HMMA.16816.F32 R124, R12.reuse, R16, R124 ;  /* 0x000000100c7c723c */ /* 0x048ff0000000187c */
[C---:B------:R-:W-:Y:S01]  /*d320*/  HMMA.16816.F32 R128, R12.reuse, R18, R128 ;  /* 0x000000120c80723c */ /* 0x040fe20000001880 */
[----:B------:R-:W3:Y:S07]  /*d330*/  LDSM.16.MT88.4 R16, [R143+UR4+0x7900] ;  /* 0x007900048f10783b */ /* 0x000eee0008004200 */
[C---:B-1----:R-:W-:Y:S08]  /*d340*/  HMMA.16816.F32 R132, R12.reuse, R20, R132 ;  /* 0x000000140c84723c */ /* 0x042ff00000001884 */
[C---:B------:R-:W-:Y:S01]  /*d350*/  HMMA.16816.F32 R136, R12.reuse, R22, R136 ;  /* 0x000000160c88723c */ /* 0x040fe20000001888 */
[----:B------:R-:W1:Y:S07]  /*d360*/  LDSM.16.MT88.4 R20, [R142+0x7900] ;  /* 0x007900008e14783b */ /* 0x000e6e0000004200 */
[C---:B--2---:R-:W-:Y:S08]  /*d370*/  HMMA.16816.F32 R52, R12.reuse, R24, R52 ;  /* 0x000000180c34723c */ /* 0x044ff00000001834 */
[C---:B------:R-:W-:Y:S01]  /*d380*/  HMMA.16816.F32 R56, R12.reuse, R26, R56 ;  /* 0x0000001a0c38723c */ /* 0x040fe20000001838 */
[----:B------:R-:W2:Y:S07]  /*d390*/  LDSM.16.MT88.4 R24, [R236+UR4+0x7900] ;  /* 0x00790004ec18783b */ /* 0x000eae0008004200 */
[C---:B----4-:R-:W-:Y:S08]  /*d3a0*/  HMMA.16816.F32 R60, R12.reuse, R28, R60 ;  /* 0x0000001c0c3c723c */ /* 0x050ff0000000183c */
[C---:B------:R-:W-:Y:S01]  /*d3b0*/  HMMA.16816.F32 R64, R12.reuse, R30, R64 ;  /* 0x0000001e0c40723c */ /* 0x040fe20000001840 */
[----:B------:R-:W4:Y:S07]  /*d3c0*/  LDSM.16.MT88.4 R28, [R141+0x7900] ;  /* 0x007900008d1c783b */ /* 0x000f2e0000004200 */
        /* <DEDUP_REMOVED lines=10> */
[----:B------:R-:W-:Y:S01]  /*d470*/  HMMA.16816.F32 R96, R12, R30, R96 ;  /* 0x0000001e0c60723c */ /* 0x000fe20000001860 */
[----:B------:R-:W4:Y:S06]  /*d480*/  LDSM.16.MT88.4 R28, [R236+UR4+0x5100] ;  /* 0x00510004ec1c783b */ /* 0x000f2c0008004200 */
[----:B------:R-:W-:Y:S02]  /*d490*/  F2FP.PACK_AB R12, R166, R167 ;  /* 0x000000a7a60c723e */ /* 0x000fe400000000ff */
[----:B------:R-:W-:Y:S03]  /*d4a0*/  F2FP.PACK_AB R13, R164, R165 ;  /* 0x000000a5a40d723e */ /* 0x000fe600000000ff */
[----:B------:R-:W-:Y:S02]  /*d4b0*/  F2FP.PACK_AB R14, R162, R163 ;  /* 0x000000a3a20e723e */ /* 0x000fe400000000ff */
[----:B------:R-:W-:Y:S07]  /*d4c0*/  F2FP.PACK_AB R15, R160, R161 ;  /* 0x000000a1a00f723e */ /* 0x000fee00000000ff */
[C---:B---3--:R-:W-:Y:S08]  /*d4d0*/  HMMA.16816.F32 R4, R12.reuse, R16, R4 ;  /* 0x000000100c04723c */ /* 0x048ff00000001804 */
[C---:B------:R-:W-:Y:S01]  /*d4e0*/  HMMA.16816.F32 R8, R12.reuse, R18, R8 ;  /* 0x000000120c08723c */ /* 0x040fe20000001808 */
[----:B------:R-:W3:Y:S07]  /*d4f0*/  LDSM.16.MT88.4 R16, [R141+0x5100] ;  /* 0x005100008d10783b */ /* 0x000eee0000004200 */
[C---:B-1----:R-:W-:Y:S08]  /*d500*/  HMMA.16816.F32 R100, R12.reuse, R20, R100 ;  /* 0x000000140c64723c */ /* 0x042ff00000001864 */
[C---:B------:R-:W-:Y:S01]  /*d510*/  HMMA.16816.F32 R104, R12.reuse, R22, R104 ;  /* 0x000000160c68723c */ /* 0x040fe20000001868 */
[----:B------:R-:W1:Y:S07]  /*d520*/  LDSM.16.MT88.4 R20, [R143+UR4+0x8100] ;  /* 0x008100048f14783b */ /* 0x000e6e0008004200 */
[C---:B------:R-:W-:Y:S08]  /*d530*/  HMMA.16816.F32 R108, R12.reuse, R32, R108 ;  /* 0x000000200c6c723c */ /* 0x040ff0000000186c */
        /* <DEDUP_REMOVED lines=8> */
[C---:B------:R-:W-:Y:S08]  /*d5c0*/  HMMA.16816.F32 R132, R12.reuse, R40, R132 ;  /* 0x000000280c84723c */ /* 0x040ff00000001884 */
[C---:B------:R-:W-:Y:S08]  /*d5d0*/  HMMA.16816.F32 R136, R12.reuse, R42, R136 ;  /* 0x0000002a0c88723c */ /* 0x040ff00000001888 */
[C---:B----4-:R-:W-:Y:S08]  /*d5e0*/  HMMA.16816.F32 R52, R12.reuse, R28, R52 ;  /* 0x0000001c0c34723c */ /* 0x050ff00000001834 */
[C---:B------:R-:W-:Y:S01]  /*d5f0*/  HMMA.16816.F32 R56, R12.reuse, R30, R56 ;  /* 0x0000001e0c38723c */ /* 0x040fe20000001838 */
[----:B------:R-:W4:Y:S07]  /*d600*/  LDSM.16.MT88.4 R28, [R236+UR4+0x8100] ;  /* 0x00810004ec1c783b */ /* 0x000f2e0008004200 */
        /* <DEDUP_REMOVED lines=13> */
[----:B------:R-:W-:Y:S01]  /*d6e0*/  HMMA.16816.F32 R96, R12, R18, R96 ;  /* 0x000000120c60723c */ /* 0x000fe20000001860 */
[----:B------:R-:W3:Y:S06]  /*d6f0*/  LDSM.16.MT88.4 R16, [R236+UR4+0x5900] ;  /* 0x00590004ec10783b */ /* 0x000eec0008004200 */
[----:B------:R-:W-:Y:S02]  /*d700*/  F2FP.PACK_AB R12, R45, R44 ;  /* 0x0000002c2d0c723e */ /* 0x000fe400000000ff */
[----:B------:R-:W-:Y:S03]  /*d710*/  F2FP.PACK_AB R13, R47, R46 ;  /* 0x0000002e2f0d723e */ /* 0x000fe600000000ff */
[----:B------:R-:W-:Y:S02]  /*d720*/  F2FP.PACK_AB R14, R49, R48 ;  /* 0x00000030310e723e */ /* 0x000fe400000000ff */
[----:B------:R-:W-:Y:S07]  /*d730*/  F2FP.PACK_AB R15, R51, R50 ;  /* 0x00000032330f723e */ /* 0x000fee00000000ff */
[C---:B------:R-:W-:Y:S01]  /*d740*/  HMMA.16816.F32 R144, R12.reuse, R148, R4 ;  /* 0x000000940c90723c */ /* 0x040fe20000001804 */
[----:B------:R-:W5:Y:S07]  /*d750*/  LDSM.16.MT88.4 R4, [R141+0x5900] ;  /* 0x005900008d04783b */ /* 0x000f6e0000004200 */
[C---:B------:R-:W-:Y:S01]  /*d760*/  HMMA.16816.F32 R148, R12.reuse, R150, R8 ;  /* 0x000000960c94723c */ /* 0x040fe20000001808 */
[----:B------:R-:W3:Y:S07]  /*d770*/  LDSM.16.MT88.4 R8, [R143+UR4+0x8900] ;  /* 0x008900048f08783b */ /* 0x000eee0008004200 */
[C---:B-1----:R-:W-:Y:S07]  /*d780*/  HMMA.16816.F32 R100, R12.reuse, R20, R100 ;  /* 0x000000140c64723c */ /* 0x042fee0000001864 */
[----:B------:R-:W-:Y:S01]  /*d790*/  @P0 MOV R20, R248 ;  /* 0x000000f800140202 */ /* 0x000fe20000000f00 */
[C---:B------:R-:W-:Y:S04]  /*d7a0*/  HMMA.16816.F32 R104, R12.reuse, R22, R104 ;  /* 0x000000160c68723c */ /* 0x040fe80000001868 */
[----:B------:R-:W-:Y:S03]  /*d7b0*/  @P0 MOV R21, R251 ;  /* 0x000000fb00150202 */ /* 0x000fe60000000f00 */
[----:B------:R-:W-:Y:S01]  /*d7c0*/  FADD.FTZ R22, R234, R0 ;  /* 0x00000000ea167221 */ /* 0x000fe20000010000 */
[C---:B--2---:R-:W-:Y:S01]  /*d7d0*/  HMMA.16816.F32 R108, R12.reuse, R24, R108 ;  /* 0x000000180c6c723c */ /* 0x044fe2000000186c */
[----:B------:R-:W2:Y:S03]  /*d7e0*/  LDL R25, [R1+0x3c] ;  /* 0x00003c0001197983 */ /* 0x000ea60000100800 */
        /* <DEDUP_REMOVED lines=11> */
[----:B------:R-:W-:Y:S04]  /*d8a0*/  FADD.FTZ R0, R215, R0 ;  /* 0x00000000d7007221 */ /* 0x000fe80000010000 */
[C---:B------:R-:W-:Y:S04]  /*d8b0*/  HMMA.16816.F32 R128, R12.reuse, R38, R128 ;  /* 0x000000260c80723c */ /* 0x040fe80000001880 */
[----:B------:R-:W-:Y:S04]  /*d8c0*/  FADD.FTZ R23, R214, R0 ;  /* 0x00000000d6177221 */ /* 0x000fe80000010000 */
[C---:B----4-:R-:W-:Y:S08]  /*d8d0*/  HMMA.16816.F32 R132, R12.reuse, R28, R132 ;  /* 0x0000001c0c84723c */ /* 0x050ff00000001884 */
[C---:B------:R-:W-:Y:S08]  /*d8e0*/  HMMA.16816.F32 R136, R12.reuse, R30, R136 ;  /* 0x0000001e0c88723c */ /* 0x040ff00000001888 */
[C---:B---3--:R-:W-:Y:S07]  /*d8f0*/  HMMA.16816.F32 R52, R12.reuse, R16, R52 ;  /* 0x000000100c34723c */ /* 0x048fee0000001834 */
[----:B------:R-:W-:Y:S01]  /*d900*/  MOV R16, UR30 ;  /* 0x0000001e00107c02 */ /* 0x000fe20008000f00 */
[C---:B------:R-:W-:Y:S01]  /*d910*/  HMMA.16816.F32 R56, R12.reuse, R18, R56 ;  /* 0x000000120c38723c */ /* 0x040fe20000001838 */
[----:B------:R-:W-:Y:S03]  /*d920*/  MOV R17, UR31 ;  /* 0x0000001f00117c02 */ /* 0x000fe60008000f00 */
[----:B------:R-:W-:Y:S03]  /*d930*/  @P0 IMAD.WIDE.U32 R20, R16, 0x60, R20 ;  /* 0x0000006010140825 */ /* 0x000fe600078e0014 */
[----:B------:R-:W1:Y:S01]  /*d940*/  LDSM.16.MT88.4 R16, [R142+0x8900] ;  /* 0x008900008e10783b */ /* 0x000e620000004200 */
[C---:B-----5:R-:W-:Y:S04]  /*d950*/  HMMA.16816.F32 R60, R12.reuse, R4, R60 ;  /* 0x000000040c3c723c */ /* 0x060fe8000000183c */
[----:B------:R-:W-:Y:S01]  /*d960*/  @P0 IADD3 R22, R21, UR15, RZ ;  /* 0x0000000f15160c10 */ /* 0x000fe2000fffe0ff */
[----:B------:R-:W-:Y:S01]  /*d970*/  UIADD3 UR15, UR5, 0x1, URZ ;  /* 0x00000001050f7890 */ /* 0x000fe2000fffe03f */
[----:B------:R-:W-:Y:S01]  /*d980*/  MOV R21, UR12 ;  /* 0x0000000c00157c02 */ /* 0x000fe20008000f00 */
[----:B------:R-:W-:Y:S01]  /*d990*/  FADD.FTZ R4, R232, R2 ;  /* 0x00000002e8047221 */ /* 0x000fe20000010000 */
[C---:B------:R-:W-:Y:S01]  /*d9a0*/  HMMA.16816.F32 R64, R12.reuse, R6, R64 ;  /* 0x000000060c40723c */ /* 0x040fe20000001840 */
[----:B------:R-:W-:Y:S03]  /*d9b0*/  USEL UR5, UR15, URZ, !UP0 ;  /* 0x0000003f0f057287 */ /* 0x000fe6000c000000 */
[C---:B------:R-:W-:Y:S02]  /*d9c0*/  @P0 SHF.L.U32 R2, R20.reuse, 0x1, RZ ;  /* 0x0000000114020819 */ /* 0x040fe400000006ff */
[----:B------:R-:W-:Y:S01]  /*d9d0*/  @P0 SHF.L.U64.HI R22, R20, 0x1, R22 ;  /* 0x0000000114160819 */ /* 0x000fe20000010216 */
[----:B------:R-:W-:Y:S01]  /*d9e0*/  FADD.FTZ R20, R227, R4 ;  /* 0x00000004e3147221 */ /* 0x000fe20000010000 */
[C---:B------:R-:W-:Y:S01]  /*d9f0*/  HMMA.16816.F32 R68, R12.reuse, R8, R68 ;  /* 0x000000080c44723c */ /* 0x040fe20000001844 */
[----:B------:R-:W3:Y:S03]  /*da00*/  LDSM.16.MT88.4 R4, [R236+UR4+0x8900] ;  /* 0x00890004ec04783b */ /* 0x000ee60008004200 */
[----:B------:R-:W-:Y:S01]  /*da10*/  FADD.FTZ R24, R226, R20 ;  /* 0x00000014e2187221 */ /* 0x000fe20000010000 */
[C---:B------:R-:W-:Y:S02]  /*da20*/  @P0 IADD3 R20, P1, R2.reuse, c[0x0][0x1c8], RZ ;  /* 0x0000720002140a10 */ /* 0x040fe40007f3e0ff */
[----:B------:R-:W-:Y:S01]  /*da30*/  @P0 IADD3 R26, P6, R2, 0x80, RZ ;  /* 0x00000080021a0810 */ /* 0x000fe20007fde0ff */
[C---:B------:R-:W-:Y:S01]  /*da40*/  HMMA.16816.F32 R72, R12.reuse, R10, R72 ;  /* 0x0000000a0c48723c */ /* 0x040fe20000001848 */
[----:B------:R4:W5:Y:S03]  /*da50*/  LDSM.16.MT88.4 R8, [R141+0x8900] ;  /* 0x008900008d08783b */ /* 0x0009660000004200 */
[----:B------:R-:W-:Y:S01]  /*da60*/  @P0 IADD3 R26, P5, R26, c[0x0][0x1c8], RZ ;  /* 0x000072001a1a0a10 */ /* 0x000fe20007fbe0ff */
[----:B------:R-:W-:Y:S03]  /*da70*/  FADD.FTZ R24, R182, R24 ;  /* 0x00000018b6187221 */ /* 0x000fe60000010000 */
[----:B------:R-:W-:Y:S01]  /*da80*/  @P0 IADD3.X R27, RZ, c[0x0][0x1cc], R22, P5, P6 ;  /* 0x00007300ff1b0a10 */ /* 0x000fe20002fec416 */
[C---:B-1----:R-:W-:Y:S08]  /*da90*/  HMMA.16816.F32 R76, R12.reuse, R16, R76 ;  /* 0x000000100c4c723c */ /* 0x042ff0000000184c */
[C---:B------:R-:W-:Y:S04]  /*daa0*/  HMMA.16816.F32 R80, R12.reuse, R18, R80 ;  /* 0x000000120c50723c */ /* 0x040fe80000001850 */
[----:B----4-:R-:W-:Y:S04]  /*dab0*/  MOV R141, R3 ;  /* 0x00000003008d7202 */ /* 0x010fe80000000f00 */
[C---:B---3--:R-:W-:Y:S08]  /*dac0*/  HMMA.16816.F32 R84, R12.reuse, R4, R84 ;  /* 0x000000040c54723c */ /* 0x048ff00000001854 */
[C---:B------:R-:W-:Y:S08]  /*dad0*/  HMMA.16816.F32 R88, R12.reuse, R6, R88 ;  /* 0x000000060c58723c */ /* 0x040ff00000001858 */
[C---:B-----5:R-:W-:Y:S08]  /*dae0*/  HMMA.16816.F32 R92, R12.reuse, R8, R92 ;  /* 0x000000080c5c723c */ /* 0x060ff0000000185c */
[----:B------:R-:W-:Y:S04]  /*daf0*/  HMMA.16816.F32 R96, R12, R10, R96 ;  /* 0x0000000a0c60723c */ /* 0x000fe80000001860 */
[----:B--2---:R-:W-:Y:S01]  /*db00*/  @P0 IMAD R0, R21, 0x4800, R25 ;  /* 0x0000480015000824 */ /* 0x004fe200078e0219 */
[----:B------:R-:W-:Y:S01]  /*db10*/  @P0 IADD3.X R21, R22, c[0x0][0x1cc], RZ, P1, !PT ;  /* 0x0000730016150a10 */ /* 0x000fe20000ffe4ff */
[----:B------:R-:W-:Y:S01]  /*db20*/  FADD.FTZ R25, R177, R23 ;  /* 0x00000017b1197221 */ /* 0x000fe20000010000 */
[----:B------:R-:W-:Y:S01]  /*db30*/  @P0 IADD3 R2, P1, R2, 0x100, RZ ;  /* 0x0000010002020810 */ /* 0x000fe20007f3e0ff */
[----:B------:R-:W-:Y:S01]  /*db40*/  FADD.FTZ R23, R213, R24 ;  /* 0x00000018d5177221 */ /* 0x000fe20000010000 */
[----:B------:R-:W-:Y:S03]  /*db50*/  @P0 SHF.L.U32 R0, R0, 0x1, RZ ;  /* 0x0000000100000819 */ /* 0x000fe600000006ff */
[----:B------:R-:W-:Y:S01]  /*db60*/  FADD.FTZ R25, R179, R25 ;  /* 0x00000019b3197221 */ /* 0x000fe20000010000 */
[----:B------:R-:W-:Y:S01]  /*db70*/  @P0 IADD3 R24, P5, R2, c[0x0][0x1c8], RZ ;  /* 0x0000720002180a10 */ /* 0x000fe20007fbe0ff */
[----:B------:R-:W-:Y:S01]  /*db80*/  FADD.FTZ R23, R212, R23 ;  /* 0x00000017d4177221 */ /* 0x000fe20000010000 */
[----:B------:R-:W-:Y:S01]  /*db90*/  @!PT LDS RZ, [RZ] ;  /* 0x00000000fffff984 */ /* 0x000fe20000000800 */
[----:B------:R-:W-:Y:S01]  /*dba0*/  @!PT LDS RZ, [RZ] ;  /* 0x00000000fffff984 */ /* 0x000fe20000000800 */
[----:B------:R-:W-:Y:S01]  /*dbb0*/  @!PT LDS RZ, [RZ] ;  /* 0x00000000fffff984 */ /* 0x000fe20000000800 */
[----:B------:R1:W-:Y:S01]  /*dbc0*/  @P0 LDGSTS.E.BYPASS.LTC128B.128 [R0+0x12100], [R20.64], !P4 ;  /* 0x1210000014000fae */ /* 0x0003e2000e101d58 */
[----:B------:R-:W-:Y:S01]  /*dbd0*/  FADD.FTZ R2, R178, R25 ;  /* 0x00000019b2027221 */ /* 0x000fe20000010000 */
[----:B------:R-:W-:Y:S01]  /*dbe0*/  @P0 IADD3.X R25, RZ, c[0x0][0x1cc], R22, P5, P1 ;  /* 0x00007300ff190a10 */ /* 0x000fe20002fe2416 */
[----:B------:R-:W-:Y:S01]  /*dbf0*/  FADD.FTZ R17, R183, R23 ;  /* 0x00000017b7117221 */ /* 0x000fe20000010000 */
[----:B------:R-:W-:Y:S01]  /*dc00*/  @P0 IADD3 R16, P5, R20, UR13, RZ ;  /* 0x0000000d14100c10 */ /* 0x000fe2000ffbe0ff */
[----:B------:R-:W-:Y:S02]  /*dc10*/  FADD.FTZ R2, R176, R2 ;  /* 0x00000002b0027221 */ /* 0x000fe40000010000 */
[----:B------:R-:W-:Y:S01]  /*dc20*/  FADD.FTZ R19, R175, R17 ;  /* 0x00000011af137221 */ /* 0x000fe20000010000 */
[----:B------:R2:W-:Y:S01]  /*dc30*/  @P0 LDGSTS.E.BYPASS.LTC128B.128 [R0+0x15100], [R26.64], !P3 ;  /* 0x151000001a000fae */ /* 0x0005e2000d901d58 */
[----:B------:R-:W-:Y:S01]  /*dc40*/  @P0 IADD3.X R17, R21, UR14, RZ, P5, !PT ;  /* 0x0000000e15110c10 */ /* 0x000fe2000affe4ff */
[----:B------:R-:W-:Y:S01]  /*dc50*/  FADD.FTZ R2, R173, R2 ;  /* 0x00000002ad027221 */ /* 0x000fe20000010000 */
[C---:B------:R-:W-:Y:S02]  /*dc60*/  @P0 IADD3 R18, P1, R16.reuse, UR13, RZ ;  /* 0x0000000d10120c10 */ /* 0x040fe4000ff3e0ff */
[----:B------:R-:W-:Y:S01]  /*dc70*/  @P0 IADD3 R6, P5, R16, UR17, RZ ;  /* 0x0000001110060c10 */ /* 0x000fe2000ffbe0ff */
[----:B------:R-:W-:Y:S02]  /*dc80*/  FADD.FTZ R2, R172, R2 ;  /* 0x00000002ac027221 */ /* 0x000fe40000010000 */
[----:B------:R2:W-:Y:S01]  /*dc90*/  @P0 LDGSTS.E.BYPASS.LTC128B.128 [R0+0x18100], [R24.64], !P2 ;  /* 0x1810000018000fae */ /* 0x0005e2000d101d58 */
[----:B------:R-:W-:Y:S01]  /*dca0*/  @P0 IADD3.X R7, R17, UR16, RZ, P5, !PT ;  /* 0x0000001011070c10 */ /* 0x000fe2000affe4ff */
[----:B------:R-:W-:Y:S04]  /*dcb0*/  FADD.FTZ R2, R169, R2 ;  /* 0x00000002a9027221 */ /* 0x000fe80000010000 */
[----:B------:R-:W-:Y:S02]  /*dcc0*/  FADD.FTZ R2, R168, R2 ;  /* 0x00000002a8027221 */ /* 0x000fe40000010000 */
[----:B------:R3:W-:Y:S02]  /*dcd0*/  @P0 LDGSTS.E.BYPASS.LTC128B.128 [R0+0x13100], [R16.64], !P4 ;  /* 0x1310000010000fae */ /* 0x0007e4000e101d58 */
[----:B------:R-:W-:Y:S02]  /*dce0*/  FADD.FTZ R2, R165, R2 ;  /* 0x00000002a5027221 */ /* 0x000fe40000010000 */
[----:B-1----:R-:W-:Y:S01]  /*dcf0*/  FADD.FTZ R20, R174, R19 ;  /* 0x00000013ae147221 */ /* 0x002fe20000010000 */
[----:B------:R-:W-:Y:S01]  /*dd00*/  @P0 IADD3.X R19, R17, UR14, RZ, P1, !PT ;  /* 0x0000000e11130c10 */ /* 0x000fe20008ffe4ff */
[----:B------:R-:W-:Y:S02]  /*dd10*/  FADD.FTZ R2, R164, R2 ;  /* 0x00000002a4027221 */ /* 0x000fe40000010000 */
[----:B------:R3:W-:Y:S01]  /*dd20*/  @P0 LDGSTS.E.BYPASS.LTC128B.128 [R0+0x16100], [R16.64+0x80], !P3 ;  /* 0x1610008010000fae */ /* 0x0007e2000d901d58 */
[----:B------:R-:W-:Y:S02]  /*dd30*/  FADD.FTZ R4, R171, R20 ;  /* 0x00000014ab047221 */ /* 0x000fe40000010000 */
[----:B------:R-:W-:Y:S02]  /*dd40*/  FADD.FTZ R2, R161, R2 ;  /* 0x00000002a1027221 */ /* 0x000fe40000010000 */
[----:B------:R-:W-:Y:S02]  /*dd50*/  FADD.FTZ R4, R170, R4 ;  /* 0x00000004aa047221 */ /* 0x000fe40000010000 */
[----:B------:R-:W-:Y:S01]  /*dd60*/  FADD.FTZ R2, R160, R2 ;  /* 0x00000002a0027221 */ /* 0x000fe20000010000 */
[----:B------:R3:W-:Y:S01]  /*dd70*/  @P0 LDGSTS.E.BYPASS.LTC128B.128 [R0+0x19100], [R16.64+0x100], !P2 ;  /* 0x1910010010000fae */ /* 0x0007e2000d101d58 */
[----:B------:R-:W-:Y:S01]  /*dd80*/  FADD.FTZ R5, R167, R4 ;  /* 0x00000004a7057221 */ /* 0x000fe20000010000 */
[----:B------:R-:W-:Y:S06]  /*dd90*/  @P0 IADD3 R4, P1, R16, UR19, RZ ;  /* 0x0000001310040c10 */ /* 0x000fec000ff3e0ff */
[----:B------:R2:W-:Y:S08]  /*dda0*/  @P0 LDGSTS.E.BYPASS.LTC128B.128 [R0+0x14100], [R18.64], !P4 ;  /* 0x1410000012000fae */ /* 0x0005f0000e101d58 */
[----:B------:R1:W-:Y:S01]  /*ddb0*/  @P0 LDGSTS.E.BYPASS.LTC128B.128 [R0+0x17100], [R6.64], !P3 ;  /* 0x1710000006000fae */ /* 0x0003e2000d901d58 */
[----:B---3--:R-:W-:Y:S01]  /*ddc0*/  FADD.FTZ R16, R166, R5 ;  /* 0x00000005a6107221 */ /* 0x008fe20000010000 */
[----:B------:R-:W-:Y:S06]  /*ddd0*/  @P0 IADD3.X R5, R17, UR18, RZ, P1, !PT ;  /* 0x0000001211050c10 */ /* 0x000fec0008ffe4ff */
[----:B------:R2:W-:Y:S01]  /*dde0*/  @P0 LDGSTS.E.BYPASS.LTC128B.128 [R0+0x1a100], [R4.64], !P2 ;  /* 0x1a10000004000fae */ /* 0x0005e2000d101d58 */
[----:B------:R-:W-:Y:S01]  /*ddf0*/  ISETP.LT.AND P0, PT, RZ, UR28, PT ;  /* 0x0000001cff007c0c */ /* 0x000fe2000bf01270 */
[----:B------:R-:W-:Y:S06]  /*de00*/  UMOV UR28, UR27 ;  /* 0x0000001b001c7c82 */ /* 0x000fec0008000000 */
[----:B------:R-:W0:Y:S01]  /*de10*/  LDGDEPBAR ;  /* 0x00000000000079af */ /* 0x000e220000000000 */
[----:B-1----:R-:W-:Y:S04]  /*de20*/  FADD.FTZ R6, R163, R16 ;  /* 0x00000010a3067221 */ /* 0x002fe80000010000 */
[----:B--2---:R-:W-:Y:S02]  /*de30*/  FADD.FTZ R0, R162, R6 ;  /* 0x00000006a2007221 */ /* 0x004fe40000010000 */
[----:B------:R-:W-:Y:S02]  /*de40*/  FADD.FTZ R4, R46, R2 ;  /* 0x000000022e047221 */ /* 0x000fe40000010000 */
[----:B------:R-:W-:Y:S02]  /*de50*/  FADD.FTZ R0, R44, R0 ;  /* 0x000000002c007221 */ /* 0x000fe40000010000 */
[----:B------:R-:W-:Y:S02]  /*de60*/  FADD.FTZ R4, R47, R4 ;  /* 0x000000042f047221 */ /* 0x000fe40000010000 */
[----:B------:R-:W-:Y:S04]  /*de70*/  FADD.FTZ R0, R45, R0 ;  /* 0x000000002d007221 */ /* 0x000fe80000010000 */
[----:B------:R-:W-:Y:S02]  /*de80*/  FADD.FTZ R2, R48, R0 ;  /* 0x0000000030027221 */ /* 0x000fe40000010000 */
[----:B------:R-:W-:Y:S02]  /*de90*/  FADD.FTZ R0, R50, R4 ;  /* 0x0000000432007221 */ /* 0x000fe40000010000 */
[----:B------:R-:W-:Y:S02]  /*dea0*/  FADD.FTZ R4, R49, R2 ;  /* 0x0000000231047221 */ /* 0x000fe40000010000 */
[----:B------:R-:W-:Y:S01]  /*deb0*/  FADD.FTZ R2, R51, R0 ;  /* 0x0000000033027221 */ /* 0x000fe20000010000 */
[----:B------:R-:W-:Y:S02]  /*dec0*/  MOV R0, R140 ;  /* 0x0000008c00007202 */ /* 0x000fe40000000f00 */
[----:B------:R1:W-:Y:S04]  /*ded0*/  STL [R1+0x4], R4 ;  /* 0x0000040401007387 */ /* 0x0003e80000100800 */
[----:B------:R1:W-:Y:S01]  /*dee0*/  STL [R1+0x8], R2 ;  /* 0x0000080201007387 */ /* 0x0003e20000100800 */
[----:B------:R-:W-:-:S05]  /*def0*/  @P0 BRA `(.L_x_1153) ;  /* 0xffffc84000000947 */ /* 0x000fca000383ffff */
.L_x_1152:
        /* <DEDUP_REMOVED lines=125> */
.L_x_1146:
        /* <DEDUP_REMOVED lines=152> */
.L_x_1155:
        /* <DEDUP_REMOVED lines=139> */
.L_x_1157:
[----:B---3--:R-:W-:Y:S05]  /*f900*/  BSYNC B0 ;  /* 0x0000000000007941 */ /* 0x008fea0003800000 */
.L_x_1156:
        /* <DEDUP_REMOVED lines=23> */
.L_x_1159:
[----:B------:R-:W-:Y:S05]  /*fa80*/  BSYNC B0 ;  /* 0x0000000000007941 */ /* 0x000fea0003800000 */
.L_x_1158:
        /* <DEDUP_REMOVED lines=23> */
.L_x_1161:
[----:B------:R-:W-:Y:S05]  /*fc00*/  BSYNC B0 ;  /* 0x0000000000007941 */ /* 0x000fea0003800000 */
.L_x_1160:
        /* <DEDUP_REMOVED lines=24> */
.L_x_1154:
        /* <DEDUP_REMOVED lines=19> */
.L_x_1162:
        /* <DEDUP_REMOVED lines=42> */
.L_x_1164:
[----:B------:R-:W-:Y:S05]  /*10160*/  BSYNC B0 ;  /* 0x0000000000007941 */ /* 0x000fea0003800000 */
.L_x_1163:
        /* <DEDUP_REMOVED lines=66> */
.L_x_1166:
[----:B------:R-:W-:Y:S05]  /*10590*/  BSYNC B0 ;  /* 0x0000000000007941 */ /* 0x000fea0003800000 */
.L_x_1165:
        /* <DEDUP_REMOVED lines=21> */
.L_x_1168:
[----:B------:R-:W-:Y:S05]  /*106f0*/  BSYNC B0 ;  /* 0x0000000000007941 */ /* 0x000fea0003800000 */
.L_x_1167:
        /* <DEDUP_REMOVED lines=21> */
.L_x_1170:
[----:B------:R-:W-:Y:S05]  /*10850*/  BSYNC B0 ;  /* 0x0000000000007941 */ /* 0x000fea0003800000 */
.L_x_1169:
        /* <DEDUP_REMOVED lines=22> */
.L_x_1171:
        /* <DEDUP_REMOVED lines=12> */
.L_x_1303:


//--------------------- .text._ZN7cutlass13device_kernelIN5flash19enable_sm80_to_sm89INS1_16FlashAttnFwdSm80INS1_25CollectiveMainloopFwdSm80ILi8ELi2ELb0EN4cute5tupleIJNS5_1CILi128EEENS7_ILi64EEENS7_ILi192EEEEEELi192ENS_6half_tEfNS_4arch4Sm80ELb1ELb0ELb0ELb1ELb0ELb1ELb1ELb0EEENS1_21CollectiveEpilogueFwdINS6_IJS8_SA_S9_EEENS6_IJNS7_ILi1EEESI_SI_EEESC_SE_Li256ELb1ELb1ELb0ELb0EEENS1_19SingleTileSchedulerILb1ELb0ELb1ELi128EEEEEEEEEvNT_6ParamsE --------------------------
	.section	.text._ZN7cutlass13device_kernelIN5flash19enable_sm80_to_sm89INS1_16FlashAttnFwdSm80INS1_25CollectiveMainloopFwdSm80ILi8ELi2ELb0EN4cute5tupleIJNS5_1CILi128EEENS7_ILi64EEENS7_ILi192EEEEEELi192ENS_6half_tEfNS_4arch4Sm80ELb1ELb0ELb0ELb1ELb0ELb1ELb1ELb0EEENS1_21CollectiveEpilogueFwdINS6_IJS8_SA_S9_EEENS6_IJNS7_ILi1EEESI_SI_EEESC_SE_Li256ELb1ELb1ELb0ELb0EEENS1_19SingleTileSchedulerILb1ELb0ELb1ELi128EEEEEEEEEvNT_6ParamsE,"ax",@progbits
	.sectioninfo	@"SHI_REGISTERS=255"
	.align	128
.text._ZN7cutlass13device_kernelIN5flash19enable_sm80_to_sm89INS1_16FlashAttnFwdSm80INS1_25CollectiveMainloopFwdSm80ILi8ELi2ELb0EN4cute5tupleIJNS5_1CILi128EEENS7_ILi64EEENS7_ILi192EEEEEELi192ENS_6half_tEfNS_4arch4Sm80ELb1ELb0ELb0ELb1ELb0ELb1ELb1ELb0EEENS1_21CollectiveEpilogueFwdINS6_IJS8_SA_S9_EEENS6_IJNS7_ILi1EEESI_SI_EEESC_SE_Li256ELb1ELb1ELb0ELb0EEENS1_19SingleTileSchedulerILb1ELb0ELb1ELi128EEEEEEEEEvNT_6ParamsE:
        .type           _ZN7cutlass13device_kernelIN5flash19enable_sm80_to_sm89INS1_16FlashAttnFwdSm80INS1_25CollectiveMainloopFwdSm80ILi8ELi2ELb0EN4cute5tupleIJNS5_1CILi128EEENS7_ILi64EEENS7_ILi192EEEEEELi192ENS_6half_tEfNS_4arch4Sm80ELb1ELb0ELb0ELb1ELb0ELb1ELb1ELb0EEENS1_21CollectiveEpilogueFwdINS6_IJS8_SA_S9_EEENS6_IJNS7_ILi1EEESI_SI_EEESC_SE_Li256ELb1ELb1ELb0ELb0EEENS1_19SingleTileSchedulerILb1ELb0ELb1ELi128EEEEEEEEEvNT_6ParamsE,@function
        .size           _ZN7cutlass13device_kernelIN5flash19enable_sm80_to_sm89INS1_16FlashAttnFwdSm80INS1_25CollectiveMainloopFwdSm80ILi8ELi2ELb0EN4cute5tupleIJNS5_1CILi128EEENS7_ILi64EEENS7_ILi192EEEEEELi192ENS_6half_tEfNS_4arch4Sm80ELb1ELb0ELb0ELb1ELb0ELb1ELb1ELb0EEENS1_21CollectiveEpilogueFwdINS6_IJS8_SA_S9_EEENS6_IJNS7_ILi1EEESI_SI_EEESC_SE_Li256ELb1ELb1ELb0ELb0EEENS1_19SingleTileSchedulerILb1ELb0ELb1ELi128EEEEEEEEEvNT_6ParamsE,(.L_x_1304 - _ZN7cutlass13device_kernelIN5flash19enable_sm80_to_sm89INS1_16FlashAttnFwdSm80INS1_25CollectiveMainloopFwdSm80ILi8ELi2ELb0EN4cute5tupleIJNS5_1CILi128EEENS7_ILi64EEENS7_ILi192EEEEEELi192ENS_6half_tEfNS_4arch4Sm80ELb1ELb0ELb0ELb1ELb0ELb1ELb1ELb0EEENS1_21CollectiveEpilogueFwdINS6_IJS8_SA_S9_EEENS6_IJNS7_ILi1EEESI_SI_EEESC_SE_Li256ELb1ELb1ELb0ELb0EEENS1_19SingleTileSchedulerILb1ELb0ELb1ELi128EEEEEEEEEvNT_6ParamsE)
        .other          _ZN7cutlass13device_kernelIN5flash19enable_sm80_to_sm89INS1_16FlashAttnFwdSm80INS1_25CollectiveMainloopFwdSm80ILi8ELi2ELb0EN4cute5tupleIJNS5_1CILi128EEENS7_ILi64EEENS7_ILi192EEEEEELi192ENS_6half_tEfNS_4arch4Sm80ELb1ELb0ELb0ELb1ELb0ELb1ELb1ELb0EEENS1_21CollectiveEpilogueFwdINS6_IJS8_SA_S9_EEENS6_IJNS7_ILi1EEESI_SI_EEESC_SE_Li256ELb1ELb1ELb0ELb0EEENS1_19SingleTileSchedulerILb1ELb0ELb1ELi128EEEEEEEEEvNT_6ParamsE,@"STO_CUDA_ENTRY STV_DEFAULT"
_ZN7cutlass13device_kernelIN5flash19enable_sm80_to_sm89INS1_16FlashAttnFwdSm80INS1_25CollectiveMainloopFwdSm80ILi8ELi2ELb0EN4cute5tupleIJNS5_1CILi128EEENS7_ILi64EEENS7_ILi192EEEEEELi192ENS_6half_tEfNS_4arch4Sm80ELb1ELb0ELb0ELb1ELb0ELb1ELb1ELb0EEENS1_21CollectiveEpilogueFwdINS6_IJS8_SA_S9_EEENS6_IJNS7_ILi1EEESI_SI_EEESC_SE_Li256ELb1ELb1ELb0ELb0EEENS1_19SingleTileSchedulerILb1ELb0ELb1ELi128EEEEEEEEEvNT_6ParamsE:
        /* <DEDUP_REMOVED lines=16> */
.L_x_1173:
        /* <DEDUP_REMOVED lines=8> */
.L_x_1175:
[----:B------:R-:W-:-:S04]  /*0180*/  MOV R5, c[0x0][0x54c] ;  /* 0x0001530000057a02 */ /* 0x000fc80000000f00 */
.L_x_1174:
[----:B------:R-:W-:Y:S01]  /*0190*/  USHF.L.U32 UR4, UR4, 0x7, URZ ;  /* 0x0000000704047899 */ /* 0x000fe2000800063f */
[----:B-----5:R-:W-:-:S05]  /*01a0*/  IMAD R5, R5, c[0x0][0x548], RZ ;  /* 0x0001520005057a24 */ /* 0x020fca00078e02ff */
[----:B------:R-:W-:-:S04]  /*01b0*/  MOV R92, UR4 ;  /* 0x00000004005c7c02 */ /* 0x000fc80008000f00 */
[----:B------:R-:W-:-:S04]  /*01c0*/  ISETP.GE.AND P0, PT, R92, R5, PT ;  /* 0x000000055c00720c */ /* 0x000fc80003f06270 */
[----:B------:R-:W-:Y:S01]  /*01d0*/  SEL R190, R190, 0xffffffff, !P0 ;  /* 0xffffffffbebe7807 */ /* 0x000fe20004000000 */
[----:B------:R-:W-:Y:S05]  /*01e0*/  BRA `(.L_x_1176) ;  /* 0x0000013000007947 */ /* 0x000fea0003800000 */
.L_x_1172:
[----:B------:R-:W-:-:S04]  /*01f0*/  ISETP.NE.U32.AND P0, PT, RZ, c[0x0][0x568], PT ;  /* 0x00015a00ff007a0c */ /* 0x000fc80003f05070 */
[----:B------:R-:W-:-:S13]  /*0200*/  ISETP.NE.AND.EX P0, PT, RZ, c[0x0][0x56c], PT, P0 ;  /* 0x00015b00ff007a0c */ /* 0x000fda0003f05300 */
[----:B------:R-:W-:Y:S05]  /*0210*/  @!P0 BRA `(.L_x_1177) ;  /* 0x0000002000008947 */ /* 0x000fea0003800000 */
[----:B------:R1:W5:Y:S01]  /*0220*/  LDG.E R5, [R4.64] ;  /* 0x0000000604057981 */ /* 0x000362000c1e1900 */
[----:B------:R-:W-:Y:S05]  /*0230*/  BRA `(.L_x_1178) ;  /* 0x0000009000007947 */ /* 0x000fea0003800000 */
.L_x_1177:
        /* <DEDUP_REMOVED lines=8> */
.L_x_1179:
[----:B------:R-:W-:-:S04]  /*02c0*/  MOV R5, c[0x0][0x54c] ;  /* 0x0001530000057a02 */ /* 0x000fc80000000f00 */
.L_x_1178:
[----:B------:R-:W-:Y:S01]  /*02d0*/  USHF.L.U32 UR4, UR4, 0x7, URZ ;  /* 0x0000000704047899 */ /* 0x000fe2000800063f */
[----:B-----5:R-:W-:-:S05]  /*02e0*/  IMAD R5, R5, c[0x0][0x548], RZ ;  /* 0x0001520005057a24 */ /* 0x020fca00078e02ff */
[----:B------:R-:W-:-:S04]  /*02f0*/  MOV R92, UR4 ;  /* 0x00000004005c7c02 */ /* 0x000fc80008000f00 */
[----:B------:R-:W-:-:S04]  /*0300*/  ISETP.GE.AND P0, PT, R92, R5, PT ;  /* 0x000000055c00720c */ /* 0x000fc80003f06270 */
[----:B------:R-:W-:-:S04]  /*0310*/  SEL R190, R190, 0xffffffff, !P0 ;  /* 0xffffffffbebe7807 */ /* 0x000fc80004000000 */
.L_x_1176:
        /* <DEDUP_REMOVED lines=35> */
.L_x_1180:
[----:B-1----:R-:W-:-:S04]  /*0550*/  ISETP.NE.U32.AND P0, PT, RZ, c[0x0][0x368], PT ;  /* 0x0000da00ff007a0c */ /* 0x002fc80003f05070 */
[----:B------:R-:W-:-:S13]  /*0560*/  ISETP.NE.AND.EX P0, PT, RZ, c[0x0][0x36c], PT, P0 ;  /* 0x0000db00ff007a0c */ /* 0x000fda0003f05300 */
[----:B------:R-:W-:Y:S05]  /*0570*/  @!P0 BRA `(.L_x_1181) ;  /* 0x0000003000008947 */ /* 0x000fea0003800000 */
[----:B------:R-:W-:-:S06]  /*0580*/  IMAD.WIDE R6, R190, R3, c[0x0][0x368] ;  /* 0x0000da00be067625 */ /* 0x000fcc00078e0203 */
[----:B------:R1:W5:Y:S01]  /*0590*/  LDG.E R6, [R6.64] ;  /* 0x0000000606067981 */ /* 0x000362000c1e1900 */
[----:B------:R-:W-:Y:S05]  /*05a0*/  BRA `(.L_x_1182) ;  /* 0x0000004000007947 */ /* 0x000fea0003800000 */
.L_x_1181:
[----:B------:R-:W-:Y:S05]  /*05b0*/  @!P5 BRA `(.L_x_1182) ;  /* 0x000000300000d947 */ /* 0x000fea0003800000 */
[----:B------:R-:W2:Y:S04]  /*05c0*/  LDG.E R6, [R4.64] ;  /* 0x0000000604067981 */ /* 0x000ea8000c1e1900 */
[----:B------:R-:W2:Y:S02]  /*05d0*/  LDG.E R7, [R4.64+0x4] ;  /* 0x0000040604077981 */ /* 0x000ea4000c1e1900 */
[----:B--2---:R-:W-:Y:S02]  /*05e0*/  IADD3 R6, -R6, R7, RZ ;  /* 0x0000000706067210 */ /* 0x004fe40007ffe1ff */
.L_x_1182:
[----:B------:R-:W2:Y:S04]  /*05f0*/  @P4 LDG.E R0, [R10.64] ;  /* 0x000000060a004981 */ /* 0x000ea8000c1e1900 */
[----:B------:R-:W2:Y:S01]  /*0600*/  @P4 LDG.E R5, [R10.64+0x4] ;  /* 0x000004060a054981 */ /* 0x000ea2000c1e1900 */
[----:B------:R-:W-:Y:S01]  /*0610*/  IMAD.MOV.U32 R187, RZ, RZ, c[0x0][0x2c4] ;  /* 0x0000b100ffbb7624 */ /* 0x000fe200078e00ff */
[----:B------:R-:W-:Y:S01]  /*0620*/  ISETP.NE.U32.AND P0, PT, RZ, c[0x0][0x378], PT ;  /* 0x0000de00ff007a0c */ /* 0x000fe20003f05070 */
[----:B-----5:R-:W-:-:S03]  /*0630*/  IMAD.MOV.U32 R85, RZ, RZ, R6 ;  /* 0x000000ffff557224 */ /* 0x020fc600078e0006 */
[----:B------:R-:W-:Y:S02]  /*0640*/  ISETP.NE.AND P1, PT, R187, 0x1, PT ;  /* 0x00000001bb00780c */ /* 0x000fe40003f25270 */
[----:B------:R-:W-:Y:S02]  /*0650*/  IADD3 R2, R92, 0x7f, RZ ;  /* 0x0000007f5c027810 */ /* 0x000fe40007ffe0ff */
[----:B------:R-:W-:-:S09]  /*0660*/  ISETP.NE.AND.EX P0, PT, RZ, c[0x0][0x37c], PT, P0 ;  /* 0x0000df00ff007a0c */ /* 0x000fd20003f05300 */
[----:B------:R-:W-:-:S04]  /*0670*/  @P1 IADD3 R4, R92, 0x7f, RZ ;  /* 0x0000007f5c041810 */ /* 0x000fc80007ffe0ff */
[----:B------:R-:W-:-:S04]  /*0680*/  @P0 IMAD.WIDE R8, R190, R3, c[0x0][0x378] ;  /* 0x0000de00be080625 */ /* 0x000fc800078e0203 */
[----:B------:R-:W-:Y:S01]  /*0690*/  @P1 IMAD.HI.U32 R4, R4, c[0x0][0x2c8], RZ ;  /* 0x0000b20004041a27 */ /* 0x000fe200078e00ff */
[----:B------:R3:W5:Y:S01]  /*06a0*/  @P0 LDG.E R85, [R8.64] ;  /* 0x0000000608550981 */ /* 0x000762000c1e1900 */
[----:B------:R-:W-:-:S03]  /*06b0*/  LOP3.LUT R191, R191, 0xfffffff7, RZ, 0xc0, !PT ;  /* 0xfffffff7bfbf7812 */ /* 0x000fc600078ec0ff */
[----:B------:R-:W-:Y:S02]  /*06c0*/  @P1 SHF.R.U32.HI R2, RZ, c[0x0][0x2cc], R4 ;  /* 0x0000b300ff021a19 */ /* 0x000fe40000011604 */
[----:B------:R-:W-:Y:S01]  /*06d0*/  @P1 LOP3.LUT R191, R191, 0x8, RZ, 0xfc, !PT ;  /* 0x00000008bfbf1812 */ /* 0x000fe200078efcff */
[----:B--2---:R-:W-:Y:S02]  /*06e0*/  @P4 IMAD.IADD R93, R5, 0x1, -R0 ;  /* 0x00000001055d4824 */ /* 0x004fe400078e0a00 */
[----:B------:R-:W-:-:S04]  /*06f0*/  IMAD.IADD R0, R6, 0x1, -R90 ;  /* 0x0000000106007824 */ /* 0x000fc800078e0a5a */
[----:B------:R-:W-:Y:S02]  /*0700*/  IMAD.IADD R186, R0, 0x1, R93 ;  /* 0x0000000100ba7824 */ /* 0x000fe400078e025d */
[----:B------:R-:W-:-:S03]  /*0710*/  IMAD.MOV R11, RZ, RZ, -R0 ;  /* 0x000000ffff0b7224 */ /* 0x000fc600078e0a00 */
[C---:B------:R-:W-:Y:S02]  /*0720*/  IADD3 R87, R186.reuse, 0x40, -R209 ;  /* 0x00000040ba577810 */ /* 0x040fe40007ffe8d1 */
[----:B-1----:R-:W-:Y:S02]  /*0730*/  IADD3 R7, R186, 0x3f, RZ ;  /* 0x0000003fba077810 */ /* 0x002fe40007ffe0ff */
[----:B------:R-:W-:Y:S01]  /*0740*/  IMNMX R11, RZ, R11, !PT ;  /* 0x0000000bff0b7217 */ /* 0x000fe20007800200 */
[----:B------:R-:W-:Y:S01]  /*0750*/  IMAD.IADD R5, R87, 0x1, R2 ;  /* 0x0000000157057824 */ /* 0x000fe200078e0202 */
[----:B------:R-:W-:-:S04]  /*0760*/  SHF.R.S32.HI R4, RZ, 0x1f, R7 ;  /* 0x0000001fff047819 */ /* 0x000fc80000011407 */
[----:B------:R-:W-:Y:S02]  /*0770*/  SHF.R.S32.HI R2, RZ, 0x1f, R5 ;  /* 0x0000001fff027819 */ /* 0x000fe40000011405 */
[----:B------:R-:W-:Y:S02]  /*0780*/  LEA.HI R4, R4, R7, RZ, 0x6 ;  /* 0x0000000704047211 */ /* 0x000fe400078f30ff */
[----:B------:R-:W-:Y:S02]  /*0790*/  LEA.HI R2, R2, R5, RZ, 0x6 ;  /* 0x0000000502027211 */ /* 0x000fe400078f30ff */
[----:B------:R-:W-:Y:S02]  /*07a0*/  SHF.R.S32.HI R88, RZ, 0x6, R4 ;  /* 0x00000006ff587819 */ /* 0x000fe40000011404 */
[----:B------:R-:W-:-:S04]  /*07b0*/  SHF.R.S32.HI R5, RZ, 0x6, R2 ;  /* 0x00000006ff057819 */ /* 0x000fc80000011402 */
[----:B------:R-:W-:-:S05]  /*07c0*/  IMNMX R5, R88, R5, PT ;  /* 0x0000000558057217 */ /* 0x000fca0003800200 */
[----:B------:R-:W-:-:S05]  /*07d0*/  IMAD R0, R5, 0x40, -R0 ;  /* 0x0000004005007824 */ /* 0x000fca00078e0a00 */
        /* <DEDUP_REMOVED lines=10> */
[----:B---3--:R-:W-:-:S04]  /*0880*/  ISETP.NE.U32.AND P3, PT, RZ, c[0x0][0x340], PT ;  /* 0x0000d000ff007a0c */ /* 0x008fc80003f65070 */
        /* <DEDUP_REMOVED lines=28> */
[----:B------:R-:W-:Y:S01]  /*0a50*/  IMAD R14, R17, c[0x0][0x23c], R14 ;  /* 0x00008f00110e7a24 */ /* 0x000fe200078e020e */
[----:B------:R-:W-:Y:S01]  /*0a60*/  LOP3.LUT R191, R191, 0xfffffffd, RZ, 0xc0, !PT ;  /* 0xfffffffdbfbf7812 */ /* 0x000fe200078ec0ff */
[C---:B------:R-:W-:Y:S01]  /*0a70*/  IMAD R20, R17.reuse, c[0x0][0x25c], R20 ;  /* 0x0000970011147a24 */ /* 0x040fe200078e0214 */
[----:B------:R-:W-:Y:S01]  /*0a80*/  ULDC.U8 UR4, c[0x0][0x298] ;  /* 0x0000a60000047ab9 */ /* 0x000fe20000000000 */
        /* <DEDUP_REMOVED lines=50> */
[----:B------:R-:W-:Y:S02]  /*0db0*/  IMAD.SHL.U32 R105, R0, 0x20, RZ ;  /* 0x0000002000697824 */ /* 0x000fe400078e00ff */
[----:B------:R-:W-:-:S02]  /*0dc0*/  IMAD.IADD R154, R89, 0x1, R6 ;  /* 0x00000001599a7824 */ /* 0x000fc400078e0206 */
        /* <DEDUP_REMOVED lines=11> */
[----:B------:R-:W-:Y:S02]  /*0e80*/  SEL R166, R20, RZ, !P5 ;  /* 0x000000ff14a67207 */ /* 0x000fe40006800000 */
[----:B------:R-:W-:Y:S02]  /*0e90*/  SEL R4, R21, RZ, !P5 ;  /* 0x000000ff15047207 */ /* 0x000fe40006800000 */
[----:B------:R-:W-:Y:S01]  /*0ea0*/  ISETP.GE.AND P5, PT, R8, c[0x0][0x1d4], PT ;  /* 0x0000750008007a0c */ /* 0x000fe20003fa6270 */
[----:B------:R-:W-:Y:S01]  /*0eb0*/  @P1 IMAD.X R8, R98, 0x1, R13, P4 ;  /* 0x0000000162081824 */ /* 0x000fe200020e060d */
[----:B------:R-:W-:Y:S01]  /*0ec0*/  ISETP.GE.AND P4, PT, R14, c[0x0][0x1d4], PT ;  /* 0x000075000e007a0c */ /* 0x000fe20003f86270 */
[----:B------:R-:W-:Y:S01]  /*0ed0*/  IMAD.WIDE.U32 R12, R18, R96, R148 ;  /* 0x00000060120c7225 */ /* 0x000fe200078e0094 */
[----:B------:R-:W-:-:S02]  /*0ee0*/  @P1 LEA R20, P0, R15, c[0x0][0x220], 0x1 ;  /* 0x000088000f141a11 */ /* 0x000fc400078008ff */
[----:B------:R-:W-:Y:S01]  /*0ef0*/  LOP3.LUT R10, R3, 0xfffffe00, R10, 0xf8, !PT ;  /* 0xfffffe00030a7812 */ /* 0x000fe200078ef80a */
[----:B------:R-:W-:Y:S01]  /*0f00*/  IMAD.IADD R7, R13, 0x1, R7 ;  /* 0x000000010d077824 */ /* 0x000fe200078e0207 */
[----:B------:R-:W-:Y:S01]  /*0f10*/  @P1 LEA.HI.X R21, R15, c[0x0][0x224], R8, 0x1, P0 ;  /* 0x000089000f151a11 */ /* 0x000fe200000f0c08 */
[----:B------:R-:W-:Y:S01]  /*0f20*/  IMAD R103, R4, c[0x0][0x1f0], RZ ;  /* 0x00007c0004677a24 */ /* 0x000fe200078e02ff */
[----:B------:R-:W-:Y:S01]  /*0f30*/  @P2 LEA R16, P0, R12, c[0x0][0x250], 0x1 ;  /* 0x000094000c102a11 */ /* 0x000fe200078008ff */
[C---:B------:R-:W-:Y:S01]  /*0f40*/  @P2 IMAD.SHL.U32 R15, R10.reuse, 0x2, RZ ;  /* 0x000000020a0f2824 */ /* 0x040fe200078e00ff */
[----:B------:R-:W-:Y:S01]  /*0f50*/  SHF.R.S32.HI R3, RZ, 0x1f, R154 ;  /* 0x0000001fff037819 */ /* 0x000fe2000001149a */
[----:B------:R-:W-:Y:S01]  /*0f60*/  @P1 IMAD.SHL.U32 R13, R10, 0x2, RZ ;  /* 0x000000020a0d1824 */ /* 0x000fe200078e00ff */
[----:B------:R-:W-:Y:S01]  /*0f70*/  @P2 LEA.HI.X R17, R12, c[0x0][0x254], R7, 0x1, P0 ;  /* 0x000095000c112a11 */ /* 0x000fe200000f0c07 */
[----:B------:R-:W-:Y:S01]  /*0f80*/  @P2 IMAD.SHL.U32 R9, R10, 0x2, RZ ;  /* 0x000000020a092824 */ /* 0x000fe200078e00ff */
[----:B------:R-:W-:Y:S01]  /*0f90*/  @!PT LDS RZ, [RZ] ;  /* 0x00000000fffff984 */ /* 0x000fe20000000800 */
[----:B------:R-:W-:Y:S01]  /*0fa0*/  @!PT LDS RZ, [RZ] ;  /* 0x00000000fffff984 */ /* 0x000fe20000000800 */
[----:B------:R-:W-:Y:S01]  /*0fb0*/  @!PT LDS RZ, [RZ] ;  /* 0x00000000fffff984 */ /* 0x000fe20000000800 */
[----:B------:R1:W-:Y:S01]  /*0fc0*/  @P2 LDGSTS.E.BYPASS.LTC128B.128 [R15+0xc100], [R22.64], !P5 ;  /* 0x0c100000160f2fae */ /* 0x0003e2000e901d46 */
[----:B------:R-:W-:Y:S01]  /*0fd0*/  ISETP.GT.AND P0, PT, R18, R11, PT ;  /* 0x0000000b1200720c */ /* 0x000fe20003f04270 */
[----:B------:R-:W-:Y:S01]  /*0fe0*/  IMAD R103, R166, c[0x0][0x1f4], R103 ;  /* 0x00007d00a6677a24 */ /* 0x000fe200078e0267 */
[----:B------:R-:W-:Y:S01]  /*0ff0*/  LEA.HI R8, R5, R84, RZ, 0x2 ;  /* 0x0000005405087211 */ /* 0x000fe200078f10ff */
[----:B------:R1:W-:Y:S01]  /*1000*/  @P2 LDGSTS.E.BYPASS.LTC128B.128 [R15+0xe100], [R22.64+0x80], !P4 ;  /* 0x0e100080160f2fae */ /* 0x0003e2000e101d46 */
[----:B------:R-:W-:-:S02]  /*1010*/  IMAD R121, R4, c[0x0][0x218], RZ ;  /* 0x0000860004797a24 */ /* 0x000fc400078e02ff */
[----:B------:R-:W-:Y:S01]  /*1020*/  SHF.R.S32.HI R111, RZ, 0x2, R8 ;  /* 0x00000002ff6f7819 */ /* 0x000fe20000011408 */
[----:B------:R1:W-:Y:S01]  /*1030*/  @P2 LDGSTS.E.BYPASS.LTC128B.128 [R15+0x10100], [R22.64+0x100], !P3 ;  /* 0x10100100160f2fae */ /* 0x0003e2000d901d46 */
[----:B------:R-:W-:-:S03]  /*1040*/  IMAD R121, R166, c[0x0][0x21c], R121 ;  /* 0x00008700a6797a24 */ /* 0x000fc600078e0279 */
[----:B------:R2:W-:Y:S01]  /*1050*/  @P1 LDGSTS.E.BYPASS.LTC128B.128 [R13+0xd100], [R20.64], !P5 ;  /* 0x0d100000140d1fae */ /* 0x0005e2000e901d46 */
[----:B------:R-:W-:Y:S01]  /*1060*/  IMAD.WIDE.U32 R156, R111, c[0x0][0x1e0], RZ ;  /* 0x000078006f9c7a25 */ /* 0x000fe200078e00ff */
[----:B------:R-:W-:Y:S02]  /*1070*/  @P0 IADD3 R2, R2, -0x2, RZ ;  /* 0xfffffffe02020810 */ /* 0x000fe40007ffe0ff */
[----:B------:R2:W-:Y:S02]  /*1080*/  @P1 LDGSTS.E.BYPASS.LTC128B.128 [R13+0xf100], [R20.64+0x80], !P4 ;  /* 0x0f100080140d1fae */ /* 0x0005e4000e101d46 */
[----:B------:R-:W-:Y:S01]  /*1090*/  @P0 SHF.R.S32.HI R6, RZ, 0x1f, R2 ;  /* 0x0000001fff060819 */ /* 0x000fe20000011402 */
[----:B------:R-:W-:Y:S01]  /*10a0*/  @P0 IMAD R0, R95, R2, RZ ;  /* 0x000000025f000224 */ /* 0x000fe200078e02ff */
[----:B------:R2:W-:Y:S03]  /*10b0*/  @P1 LDGSTS.E.BYPASS.LTC128B.128 [R13+0x11100], [R20.64+0x100], !P3 ;  /* 0x11100100140d1fae */ /* 0x0005e6000d901d46 */
[----:B------:R-:W-:Y:S01]  /*10c0*/  @P0 IMAD R0, R6, R97, R0 ;  /* 0x0000006106000224 */ /* 0x000fe200078e0200 */
[----:B------:R-:W0:Y:S04]  /*10d0*/  LDGDEPBAR ;  /* 0x00000000000079af */ /* 0x000e280000000000 */
[----:B------:R-:W-:Y:S01]  /*10e0*/  BAR.SYNC.DEFER_BLOCKING 0x0 ;  /* 0x0000000000007b1d */ /* 0x000fe20000010000 */
[----:B-1----:R-:W-:-:S04]  /*10f0*/  IMAD.WIDE.U32 R14, R154, c[0x0][0x1e0], RZ ;  /* 0x000078009a0e7a25 */ /* 0x002fc800078e00ff */
[----:B--2---:R-:W-:-:S04]  /*1100*/  @P0 IMAD.WIDE.U32 R20, R2, R97, R150 ;  /* 0x0000006102140225 */ /* 0x004fc800078e0096 */
[----:B------:R-:W-:Y:S01]  /*1110*/  @P1 IMAD.SHL.U32 R2, R10, 0x2, RZ ;  /* 0x000000020a021824 */ /* 0x000fe200078e00ff */
[----:B------:R-:W-:Y:S01]  /*1120*/  @!PT LDS RZ, [RZ] ;  /* 0x00000000fffff984 */ /* 0x000fe20000000800 */
[----:B------:R-:W-:Y:S01]  /*1130*/  @!PT LDS RZ, [RZ] ;  /* 0x00000000fffff984 */ /* 0x000fe20000000800 */
[----:B------:R-:W-:Y:S01]  /*1140*/  @!PT LDS RZ, [RZ] ;  /* 0x00000000fffff984 */ /* 0x000fe20000000800 */
[----:B------:R1:W-:Y:S01]  /*1150*/  @P2 LDGSTS.E.BYPASS.LTC128B.128 [R9+0x100], [R16.64], !P5 ;  /* 0x0010000010092fae */ /* 0x0003e2000e901d46 */
[----:B------:R-:W-:Y:S02]  /*1160*/  IMAD R13, R3, c[0x0][0x1e0], RZ ;  /* 0x00007800030d7a24 */ /* 0x000fe400078e02ff */
[----:B------:R-:W-:Y:S01]  /*1170*/  @P0 IMAD.IADD R0, R21, 0x1, R0 ;  /* 0x0000000115000824 */ /* 0x000fe200078e0200 */
[----:B------:R1:W-:Y:S01]  /*1180*/  @P2 LDGSTS.E.BYPASS.LTC128B.128 [R9+0x2100], [R16.64+0x80], !P4 ;  /* 0x0210008010092fae */ /* 0x0003e2000e101d46 */
[----:B------:R-:W-:-:S03]  /*1190*/  IMAD R24, R154, c[0x0][0x1e4], R13 ;  /* 0x000079009a187a24 */ /* 0x000fc600078e020d */
[----:B------:R1:W-:Y:S01]  /*11a0*/  @P2 LDGSTS.E.BYPASS.LTC128B.128 [R9+0x4100], [R16.64+0x100], !P3 ;  /* 0x0410010010092fae */ /* 0x0003e2000d901d46 */
[----:B------:R-:W-:Y:S01]  /*11b0*/  @P1 IADD3 R12, P2, R105, R12, RZ ;  /* 0x0000000c690c1210 */ /* 0x000fe20007f5e0ff */
[----:B------:R-:W-:Y:S02]  /*11c0*/  IMAD.IADD R25, R15, 0x1, R24 ;  /* 0x000000010f197824 */ /* 0x000fe400078e0218 */
[----:B------:R-:W-:Y:S02]  /*11d0*/  IMAD.MOV.U32 R24, RZ, RZ, R14 ;  /* 0x000000ffff187224 */ /* 0x000fe400078e000e */
[----:B------:R-:W-:Y:S01]  /*11e0*/  @P1 IMAD.X R7, R104, 0x1, R7, P2 ;  /* 0x0000000168071824 */ /* 0x000fe200010e0607 */
[----:B------:R-:W-:Y:S01]  /*11f0*/  @P1 LEA R6, P2, R12, c[0x0][0x250], 0x1 ;  /* 0x000094000c061a11 */ /* 0x000fe200078408ff */
[----:B------:R-:W-:-:S03]  /*1200*/  IMAD.WIDE.U32 R24, R189, c[0x0][0x1e8], R24 ;  /* 0x00007a00bd187a25 */ /* 0x000fc600078e0018 */
[----:B------:R-:W-:Y:S01]  /*1210*/  @P1 LEA.HI.X R7, R12, c[0x0][0x254], R7, 0x1, P2 ;  /* 0x000095000c071a11 */ /* 0x000fe200010f0c07 */
[----:B------:R-:W-:Y:S01]  /*1220*/  IMAD.IADD R153, R25, 0x1, R152 ;  /* 0x0000000119997824 */ /* 0x000fe200078e0298 */
[C---:B------:R-:W-:Y:S01]  /*1230*/  @P0 LEA R12, P2, R20.reuse, c[0x0][0x220], 0x1 ;  /* 0x00008800140c0a11 */ /* 0x040fe200078408ff */
[----:B------:R-:W-:Y:S02]  /*1240*/  IMAD.MOV.U32 R152, RZ, RZ, R24 ;  /* 0x000000ffff987224 */ /* 0x000fe400078e0018 */
[----:B------:R2:W-:Y:S01]  /*1250*/  @P1 LDGSTS.E.BYPASS.LTC128B.128 [R2+0x1100], [R6.64], !P5 ;  /* 0x0110000006021fae */ /* 0x0005e2000e901d46 */
[----:B------:R-:W-:Y:S01]  /*1260*/  @P0 LEA.HI.X R13, R20, c[0x0][0x224], R0, 0x1, P2 ;  /* 0x00008900140d0a11 */ /* 0x000fe200010f0c00 */
[----:B------:R-:W-:Y:S02]  /*1270*/  @P0 IMAD.SHL.U32 R0, R10, 0x2, RZ ;  /* 0x000000020a000824 */ /* 0x000fe400078e00ff */
[----:B------:R2:W-:Y:S01]  /*1280*/  @P1 LDGSTS.E.BYPASS.LTC128B.128 [R2+0x3100], [R6.64+0x80], !P4 ;  /* 0x0310008006021fae */ /* 0x0005e2000e101d46 */
[----:B------:R-:W-:-:S03]  /*1290*/  IMAD.WIDE.U32 R152, R166, c[0x0][0x1f0], R152 ;  /* 0x00007c00a6987a25 */ /* 0x000fc600078e0098 */
[----:B------:R2:W-:Y:S01]  /*12a0*/  @P1 LDGSTS.E.BYPASS.LTC128B.128 [R2+0x5100], [R6.64+0x100], !P3 ;  /* 0x0510010006021fae */ /* 0x0005e2000d901d46 */
[----:B------:R-:W-:Y:S01]  /*12b0*/  ISETP.LE.AND P1, PT, R102, c[0x0][0x27c], PT ;  /* 0x00009f0066007a0c */ /* 0x000fe20003f23270 */
[----:B------:R-:W-:Y:S01]  /*12c0*/  IMAD.IADD R103, R153, 0x1, R103 ;  /* 0x0000000199677824 */ /* 0x000fe200078e0267 */
[----:B-1----:R-:W-:Y:S01]  /*12d0*/  LOP3.LUT R9, R8, 0xfffffffc, RZ, 0xc0, !PT ;  /* 0xfffffffc08097812 */ /* 0x002fe200078ec0ff */
[----:B------:R-:W0:Y:S01]  /*12e0*/  LDGDEPBAR ;  /* 0x00000000000079af */ /* 0x000e220000000000 */
[----:B------:R-:W-:Y:S01]  /*12f0*/  SHF.R.S32.HI R8, RZ, 0x1f, R8 ;  /* 0x0000001fff087819 */ /* 0x000fe20000011408 */
[----:B------:R-:W-:Y:S02]  /*1300*/  IMAD R24, R86, c[0x0][0x210], RZ ;  /* 0x0000840056187a24 */ /* 0x000fe400078e02ff */
[----:B------:R-:W-:Y:S01]  /*1310*/  IMAD.IADD R20, R84, 0x1, -R9 ;  /* 0x0000000154147824 */ /* 0x000fe200078e0a09 */
[----:B------:R1:W-:Y:S01]  /*1320*/  @P0 LDGSTS.E.BYPASS.LTC128B.128 [R0+0x12100], [R12.64], !P5 ;  /* 0x121000000c000fae */ /* 0x0003e2000e901d46 */
[----:B------:R-:W-:Y:S01]  /*1330*/  LEA.HI R8, R8, R111, RZ, 0x3 ;  /* 0x0000006f08087211 */ /* 0x000fe200078f18ff */
[----:B------:R-:W-:-:S02]  /*1340*/  IMAD R24, R189, c[0x0][0x214], R24 ;  /* 0x00008500bd187a24 */ /* 0x000fc400078e0218 */
[C---:B------:R-:W-:Y:S01]  /*1350*/  IMAD.SHL.U32 R22, R20.reuse, 0x8, RZ ;  /* 0x0000000814167824 */ /* 0x040fe200078e00ff */
[----:B------:R-:W-:Y:S01]  /*1360*/  @P1 LOP3.LUT R191, R191, 0x2, RZ, 0xfc, !PT ;  /* 0x00000002bfbf1812 */ /* 0x000fe200078efcff */
[----:B------:R-:W-:Y:S01]  /*1370*/  IMAD.SHL.U32 R20, R20, 0x4, RZ ;  /* 0x0000000414147824 */ /* 0x000fe200078e00ff */
[C---:B------:R-:W-:Y:S01]  /*1380*/  @P0 LEA R14, P1, R99.reuse, R12, 0x1 ;  /* 0x0000000c630e0211 */ /* 0x040fe200078208ff */
[----:B------:R1:W-:Y:S01]  /*1390*/  @P0 LDGSTS.E.BYPASS.LTC128B.128 [R0+0x14100], [R12.64+0x80], !P4 ;  /* 0x141000800c000fae */ /* 0x0003e2000e101d46 */
[----:B------:R-:W-:Y:S02]  /*13a0*/  LOP3.LUT R8, R8, 0xfffffff8, RZ, 0xc0, !PT ;  /* 0xfffffff808087812 */ /* 0x000fe400078ec0ff */
[----:B------:R-:W-:Y:S01]  /*13b0*/  @P0 LEA.HI.X R15, R99, R13, R98, 0x1, P1 ;  /* 0x0000000d630f0211 */ /* 0x000fe200008f0c62 */
[----:B------:R1:W-:Y:S01]  /*13c0*/  @P0 LDGSTS.E.BYPASS.LTC128B.128 [R0+0x16100], [R12.64+0x100], !P3 ;  /* 0x161001000c000fae */ /* 0x0003e2000d901d46 */
[C---:B------:R-:W-:Y:S01]  /*13d0*/  IADD3 R19, R20.reuse, 0x20, RZ ;  /* 0x0000002014137810 */ /* 0x040fe20007ffe0ff */
[C---:B------:R-:W-:Y:S01]  /*13e0*/  IMAD.IADD R8, R111.reuse, 0x1, -R8 ;  /* 0x000000016f087824 */ /* 0x040fe200078e0a08 */
[C---:B------:R-:W-:Y:S01]  /*13f0*/  IADD3 R17, R20.reuse, 0x40, RZ ;  /* 0x0000004014117810 */ /* 0x040fe20007ffe0ff */
[----:B------:R3:W-:Y:S01]  /*1400*/  @P0 LDGSTS.E.BYPASS.LTC128B.128 [R0+0x13100], [R14.64], !P5 ;  /* 0x131000000e000fae */ /* 0x0007e2000e901d46 */
[----:B------:R-:W-:Y:S01]  /*1410*/  SHF.R.S32.HI R21, RZ, 0x1f, R20 ;  /* 0x0000001fff157819 */ /* 0x000fe20000011414 */
[----:B--2---:R-:W-:Y:S01]  /*1420*/  IMAD.MOV.U32 R2, RZ, RZ, c[0x0][0x27c] ;  /* 0x00009f00ff027624 */ /* 0x004fe200078e00ff */
[----:B------:R-:W-:Y:S01]  /*1430*/  SHF.R.S32.HI R6, RZ, 0x1f, R111 ;  /* 0x0000001fff067819 */ /* 0x000fe2000001146f */
[----:B------:R3:W-:Y:S01]  /*1440*/  @P0 LDGSTS.E.BYPASS.LTC128B.128 [R0+0x15100], [R14.64+0x80], !P4 ;  /* 0x151000800e000fae */ /* 0x0007e2000e101d46 */
[----:B------:R-:W-:Y:S01]  /*1450*/  IMAD.IADD R16, R20, 0x1, R17 ;  /* 0x0000000114107824 */ /* 0x000fe200078e0211 */
[----:B------:R-:W-:Y:S01]  /*1460*/  LOP3.LUT P6, RZ, R8, 0x4, RZ, 0xc0, !PT ;  /* 0x0000000408ff7812 */ /* 0x000fe200078cc0ff */
[----:B------:R-:W-:Y:S01]  /*1470*/  IMAD.SHL.U32 R2, R2, 0x2, RZ ;  /* 0x0000000202027824 */ /* 0x000fe200078e00ff */
[----:B------:R3:W-:Y:S01]  /*1480*/  @P0 LDGSTS.E.BYPASS.LTC128B.128 [R0+0x17100], [R14.64+0x100], !P3 ;  /* 0x171001000e000fae */ /* 0x0007e2000d901d46 */
[----:B------:R-:W-:Y:S01]  /*1490*/  ISETP.GE.AND P0, PT, R22, c[0x0][0x27c], PT ;  /* 0x00009f0016007a0c */ /* 0x000fe20003f06270 */
[C---:B------:R-:W-:Y:S01]  /*14a0*/  IMAD R160, R6.reuse, c[0x0][0x290], RZ ;  /* 0x0000a40006a07a24 */ /* 0x040fe200078e02ff */
[----:B------:R-:W-:Y:S01]  /*14b0*/  SHF.R.S32.HI R23, RZ, 0x1f, R22 ;  /* 0x0000001fff177819 */ /* 0x000fe20000011416 */
[----:B------:R-:W-:Y:S01]  /*14c0*/  IMAD R158, R6, c[0x0][0x280], RZ ;  /* 0x0000a000069e7a24 */ /* 0x000fe200078e02ff */
[----:B------:R-:W-:Y:S01]  /*14d0*/  IADD3 R7, -R2, c[0x0][0x1d4], RZ ;  /* 0x0000750002077a10 */ /* 0x000fe20007ffe1ff */
[----:B------:R-:W-:Y:S01]  /*14e0*/  IMAD.SHL.U32 R8, R8, 0x40, RZ ;  /* 0x0000004008087824 */ /* 0x000fe200078e00ff */
[----:B------:R-:W-:Y:S01]  /*14f0*/  SEL R9, RZ, c[0x0][0x27c], !P0 ;  /* 0x00009f00ff097a07 */ /* 0x000fe20004000000 */
[----:B------:R-:W0:Y:S01]  /*1500*/  LDGDEPBAR ;  /* 0x00000000000079af */ /* 0x000e220000000000 */
[----:B------:R-:W-:Y:S01]  /*1510*/  IMAD R160, R111, c[0x0][0x294], R160 ;  /* 0x0000a5006fa07a24 */ /* 0x000fe200078e02a0 */
[----:B------:R-:W-:Y:S01]  /*1520*/  LOP3.LUT R191, R191, 0xfffffffe, RZ, 0xc0, !PT ;  /* 0xfffffffebfbf7812 */ /* 0x000fe200078ec0ff */
[C---:B------:R-:W-:Y:S01]  /*1530*/  IMAD R158, R111.reuse, c[0x0][0x284], R158 ;  /* 0x0000a1006f9e7a24 */ /* 0x040fe200078e029e */
[----:B------:R-:W-:Y:S01]  /*1540*/  LOP3.LUT R8, R8, 0x1c0, RZ, 0xc0, !PT ;  /* 0x000001c008087812 */ /* 0x000fe200078ec0ff */
[C---:B------:R-:W-:Y:S01]  /*1550*/  IMAD.IADD R9, R22.reuse, 0x1, R9 ;  /* 0x0000000116097824 */ /* 0x040fe200078e0209 */
[----:B------:R-:W-:Y:S01]  /*1560*/  IADD3 R140, R22, 0x60, RZ ;  /* 0x00000060168c7810 */ /* 0x000fe20007ffe0ff */
[----:B------:R-:W-:Y:S01]  /*1570*/  IMAD.WIDE.U32 R164, R111, c[0x0][0x290], R22 ;  /* 0x0000a4006fa47a25 */ /* 0x000fe200078e0016 */
[----:B-1----:R-:W-:-:S02]  /*1580*/  SEL R13, R2, R7, !P0 ;  /* 0x00000007020d7207 */ /* 0x002fc40004000000 */
[----:B------:R-:W-:Y:S01]  /*1590*/  ISETP.GE.AND P0, PT, R16, c[0x0][0x27c], PT ;  /* 0x00009f0010007a0c */ /* 0x000fe20003f06270 */
[C---:B------:R-:W-:Y:S01]  /*15a0*/  IMAD.WIDE.U32 R162, R111.reuse, c[0x0][0x280], R22 ;  /* 0x0000a0006fa27a25 */ /* 0x040fe200078e0016 */
[----:B------:R-:W-:Y:S02]  /*15b0*/  SHF.R.S32.HI R110, RZ, 0x1f, R9 ;  /* 0x0000001fff6e7819 */ /* 0x000fe40000011409 */
[----:B------:R-:W-:Y:S01]  /*15c0*/  IADD3 R139, R22, 0x80, RZ ;  /* 0x00000080168b7810 */ /* 0x000fe20007ffe0ff */
[C---:B------:R-:W-:Y:S01]  /*15d0*/  IMAD.WIDE.U32 R30, R111.reuse, c[0x0][0x290], R20 ;  /* 0x0000a4006f1e7a25 */ /* 0x040fe200078e0014 */
[CC--:B------:R-:W-:Y:S02]  /*15e0*/  LEA.HI R137, R110.reuse, R9.reuse, RZ, 0x3 ;  /* 0x000000096e897211 */ /* 0x0c0fe400078f18ff */
[----:B------:R-:W-:Y:S01]  /*15f0*/  LEA.HI R110, R110, R9, RZ, 0x6 ;  /* 0x000000096e6e7211 */ /* 0x000fe200078f30ff */
[----:B---3--:R-:W-:Y:S01]  /*1600*/  IMAD.IADD R15, R20, 0x1, R19 ;  /* 0x00000001140f7824 */ /* 0x008fe200078e0213 */
[----:B------:R-:W-:Y:S01]  /*1610*/  SHF.R.S32.HI R0, RZ, 0x1f, R13 ;  /* 0x0000001fff007819 */ /* 0x000fe2000001140d */
[----:B------:R-:W-:Y:S01]  /*1620*/  IMAD.WIDE.U32 R28, R111, c[0x0][0x280], R20 ;  /* 0x0000a0006f1c7a25 */ /* 0x000fe200078e0014 */
[----:B------:R-:W-:-:S02]  /*1630*/  IADD3 R138, R22, 0xa0, RZ ;  /* 0x000000a0168a7810 */ /* 0x000fc40007ffe0ff */
[----:B------:R-:W-:Y:S01]  /*1640*/  ISETP.GE.AND P1, PT, R15, c[0x0][0x27c], PT ;  /* 0x00009f000f007a0c */ /* 0x000fe20003f26270 */
[----:B------:R-:W-:Y:S01]  /*1650*/  IMAD.SHL.U32 R110, R110, 0x40, RZ ;  /* 0x000000406e6e7824 */ /* 0x000fe200078e00ff */
[----:B------:R-:W-:Y:S01]  /*1660*/  LEA.HI R0, R0, R13, RZ, 0x4 ;  /* 0x0000000d00007211 */ /* 0x000fe200078f20ff */
[----:B------:R-:W-:Y:S01]  /*1670*/  IMAD.WIDE.U32 R26, R189, c[0x0][0x210], R22 ;  /* 0x00008400bd1a7a25 */ /* 0x000fe200078e0016 */
[CC--:B------:R-:W-:Y:S02]  /*1680*/  SEL R12, R2.reuse, R7.reuse, !P1 ;  /* 0x00000007020c7207 */ /* 0x0c0fe40004800000 */
[----:B------:R-:W-:Y:S01]  /*1690*/  SEL R7, R2, R7, !P0 ;  /* 0x0000000702077207 */ /* 0x000fe20004000000 */
[----:B------:R-:W-:Y:S01]  /*16a0*/  IMAD.IADD R165, R165, 0x1, R160 ;  /* 0x00000001a5a57824 */ /* 0x000fe200078e02a0 */
[----:B------:R-:W-:Y:S01]  /*16b0*/  SEL R2, RZ, c[0x0][0x27c], !P1 ;  /* 0x00009f00ff027a07 */ /* 0x000fe20004800000 */
[----:B------:R-:W-:Y:S01]  /*16c0*/  IMAD.IADD R163, R163, 0x1, R158 ;  /* 0x00000001a3a37824 */ /* 0x000fe200078e029e */
[----:B------:R-:W-:Y:S01]  /*16d0*/  IADD3 R154, P1, R154, R111, RZ ;  /* 0x0000006f9a9a7210 */ /* 0x000fe20007f3e0ff */
[----:B------:R-:W-:Y:S01]  /*16e0*/  IMAD.IADD R161, R160, 0x1, R31 ;  /* 0x00000001a0a17824 */ /* 0x000fe200078e021f */
[----:B------:R-:W-:Y:S01]  /*16f0*/  SHF.R.S32.HI R112, RZ, 0x1f, R7 ;  /* 0x0000001fff707819 */ /* 0x000fe20000011407 */
[----:B------:R-:W-:Y:S01]  /*1700*/  IMAD.IADD R159, R158, 0x1, R29 ;  /* 0x000000019e9f7824 */ /* 0x000fe200078e021d */
[----:B------:R-:W-:Y:S01]  /*1710*/  SHF.R.S32.HI R113, RZ, 0x1f, R12 ;  /* 0x0000001fff717819 */ /* 0x000fe2000001140c */
[----:B------:R-:W-:Y:S01]  /*1720*/  IMAD.X R155, R3, 0x1, R6, P1 ;  /* 0x00000001039b7824 */ /* 0x000fe200008e0606 */
[----:B------:R-:W-:Y:S01]  /*1730*/  LEA.HI R112, R112, R7, RZ, 0x4 ;  /* 0x0000000770707211 */ /* 0x000fe200078f20ff */
[----:B------:R-:W-:Y:S01]  /*1740*/  IMAD R6, R6, c[0x0][0x1e0], RZ ;  /* 0x0000780006067a24 */ /* 0x000fe200078e02ff */
[----:B------:R-:W-:Y:S01]  /*1750*/  LEA.HI R113, R113, R12, RZ, 0x4 ;  /* 0x0000000c71717211 */ /* 0x000fe200078f20ff */
[----:B------:R-:W-:Y:S01]  /*1760*/  IMAD.IADD R7, R2, 0x1, R15 ;  /* 0x0000000102077824 */ /* 0x000fe200078e020f */
[----:B------:R-:W-:Y:S01]  /*1770*/  LEA.HI R2, R5, R84, RZ, 0x5 ;  /* 0x0000005405027211 */ /* 0x000fe200078f28ff */
[----:B------:R-:W-:Y:S01]  /*1780*/  IMAD R3, R111, c[0x0][0x1e4], R6 ;  /* 0x000079006f037a24 */ /* 0x000fe200078e0206 */
[----:B------:R-:W-:Y:S01]  /*1790*/  LOP3.LUT R12, R8, 0x38, R137, 0xf8, !PT ;  /* 0x00000038080c7812 */ /* 0x000fe200078ef889 */
[----:B------:R-:W-:Y:S01]  /*17a0*/  IMAD.IADD R25, R27, 0x1, R24 ;  /* 0x000000011b197824 */ /* 0x000fe200078e0218 */
[----:B------:R-:W-:Y:S01]  /*17b0*/  SHF.R.S32.HI R6, RZ, 0x1f, R7 ;  /* 0x0000001fff067819 */ /* 0x000fe20000011407 */
[----:B------:R-:W-:Y:S01]  /*17c0*/  IMAD.IADD R106, R157, 0x1, R3 ;  /* 0x000000019d6a7824 */ /* 0x000fe200078e0203 */
[----:B------:R-:W-:Y:S01]  /*17d0*/  SEL R3, RZ, c[0x0][0x27c], !P0 ;  /* 0x00009f00ff037a07 */ /* 0x000fe20004000000 */
[----:B------:R-:W-:Y:S01]  /*17e0*/  IMAD.SHL.U32 R2, R2, 0x10, RZ ;  /* 0x0000001002027824 */ /* 0x000fe200078e00ff */
[CC--:B------:R-:W-:Y:S01]  /*17f0*/  LEA.HI R136, R6.reuse, R7.reuse, RZ, 0x3 ;  /* 0x0000000706887211 */ /* 0x0c0fe200078f18ff */
[----:B------:R-:W-:Y:S01]  /*1800*/  IMAD.MOV.U32 R160, RZ, RZ, R30 ;  /* 0x000000ffffa07224 */ /* 0x000fe200078e001e */
[----:B------:R-:W-:Y:S01]  /*1810*/  LEA.HI R6, R6, R7, RZ, 0x6 ;  /* 0x0000000706067211 */ /* 0x000fe200078f30ff */
[----:B------:R-:W-:Y:S01]  /*1820*/  IMAD.IADD R3, R3, 0x1, R16 ;  /* 0x0000000103037824 */ /* 0x000fe200078e0210 */
[----:B------:R-:W-:Y:S01]  /*1830*/  LOP3.LUT R14, R8, 0x38, R136, 0xf8, !PT ;  /* 0x00000038080e7812 */ /* 0x000fe200078ef888 */
[----:B------:R-:W-:Y:S01]  /*1840*/  IMAD.MOV.U32 R158, RZ, RZ, R28 ;  /* 0x000000ffff9e7224 */ /* 0x000fe200078e001c */
[----:B------:R-:W-:Y:S01]  /*1850*/  SHF.R.S32.HI R0, RZ, 0x4, R0 ;  /* 0x00000004ff007819 */ /* 0x000fe20000011400 */
[----:B------:R-:W-:Y:S01]  /*1860*/  IMAD.SHL.U32 R6, R6, 0x40, RZ ;  /* 0x0000004006067824 */ /* 0x000fe200078e00ff */
[----:B------:R-:W-:Y:S01]  /*1870*/  SHF.R.S32.HI R108, RZ, 0x1f, R3 ;  /* 0x0000001fff6c7819 */ /* 0x000fe20000011403 */
[----:B------:R-:W-:Y:S01]  /*1880*/  IMAD.MOV.U32 R24, RZ, RZ, R26 ;  /* 0x000000ffff187224 */ /* 0x000fe200078e001a */
[----:B------:R-:W-:Y:S01]  /*1890*/  SHF.R.S32.HI R113, RZ, 0x4, R113 ;  /* 0x00000004ff717819 */ /* 0x000fe20000011471 */
[----:B-----5:R-:W-:Y:S01]  /*18a0*/  IMAD.WIDE.U32 R164, R85, c[0x0][0x290], R164 ;  /* 0x0000a40055a47a25 */ /* 0x020fe200078e00a4 */
[----:B------:R-:W-:-:S02]  /*18b0*/  LEA.HI R135, R108, R3, RZ, 0x3 ;  /* 0x000000036c877211 */ /* 0x000fc400078f18ff */
[----:B------:R-:W-:Y:S01]  /*18c0*/  LEA.HI R108, R108, R3, RZ, 0x6 ;  /* 0x000000036c6c7211 */ /* 0x000fe200078f30ff */
[----:B------:R-:W-:Y:S01]  /*18d0*/  IMAD.WIDE.U32 R166, R166, c[0x0][0x218], R24 ;  /* 0x00008600a6a67a25 */ /* 0x000fe200078e0018 */
[----:B------:R-:W-:Y:S02]  /*18e0*/  SHF.R.U32.HI R3, RZ, 0x3, R8 ;  /* 0x00000003ff037819 */ /* 0x000fe40000011608 */
[----:B------:R-:W-:Y:S01]  /*18f0*/  SHF.R.S32.HI R112, RZ, 0x4, R112 ;  /* 0x00000004ff707819 */ /* 0x000fe20000011470 */
[----:B------:R-:W-:Y:S01]  /*1900*/  IMAD.SHL.U32 R108, R108, 0x40, RZ ;  /* 0x000000406c6c7824 */ /* 0x000fe200078e00ff */
[----:B------:R-:W-:Y:S01]  /*1910*/  LOP3.LUT R7, R12, R3, RZ, 0x3c, !PT ;  /* 0x000000030c077212 */ /* 0x000fe200078e3cff */
[C---:B------:R-:W-:Y:S01]  /*1920*/  IMAD.WIDE.U32 R160, R85.reuse, c[0x0][0x290], R160 ;  /* 0x0000a40055a07a25 */ /* 0x040fe200078e00a0 */
[----:B------:R-:W-:Y:S02]  /*1930*/  LOP3.LUT R12, R8, 0x38, R135, 0xf8, !PT ;  /* 0x00000038080c7812 */ /* 0x000fe400078ef887 */
[----:B------:R-:W-:Y:S01]  /*1940*/  LOP3.LUT R2, R2, 0xfffffe00, RZ, 0xc0, !PT ;  /* 0xfffffe0002027812 */ /* 0x000fe200078ec0ff */
[----:B------:R-:W-:Y:S01]  /*1950*/  IMAD.WIDE.U32 R162, R85, c[0x0][0x280], R162 ;  /* 0x0000a00055a27a25 */ /* 0x000fe200078e00a2 */
[----:B------:R-:W-:-:S02]  /*1960*/  LOP3.LUT R6, R6, 0xfffff000, RZ, 0xc0, !PT ;  /* 0xfffff00006067812 */ /* 0x000fc400078ec0ff */
[-C--:B------:R-:W-:Y:S01]  /*1970*/  LOP3.LUT R109, R14, R3.reuse, RZ, 0x3c, !PT ;  /* 0x000000030e6d7212 */ /* 0x080fe200078e3cff */
[----:B------:R-:W-:Y:S01]  /*1980*/  IMAD.WIDE.U32 R158, R85, c[0x0][0x280], R158 ;  /* 0x0000a000559e7a25 */ /* 0x000fe200078e009e */
[----:B------:R-:W-:Y:S02]  /*1990*/  LOP3.LUT R108, R108, 0xfffff000, RZ, 0xc0, !PT ;  /* 0xfffff0006c6c7812 */ /* 0x000fe400078ec0ff */
[----:B------:R-:W-:Y:S01]  /*19a0*/  LOP3.LUT R5, R12, R3, RZ, 0x3c, !PT ;  /* 0x000000030c057212 */ /* 0x000fe200078e3cff */
[----:B------:R-:W-:Y:S01]  /*19b0*/  IMAD.IADD R121, R167, 0x1, R121 ;  /* 0x00000001a7797824 */ /* 0x000fe200078e0279 */
[----:B------:R-:W-:Y:S02]  /*19c0*/  LEA.HI.SX32 R107, R137, R0, 0x1d ;  /* 0x00000000896b7211 */ /* 0x000fe400078feaff */
[----:B------:R-:W-:Y:S02]  /*19d0*/  LEA.HI.SX32 R113, R136, R113, 0x1d ;  /* 0x0000007188717211 */ /* 0x000fe400078feaff */
[----:B------:R-:W-:-:S02]  /*19e0*/  LEA.HI.SX32 R112, R135, R112, 0x1d ;  /* 0x0000007087707211 */ /* 0x000fc400078feaff */
[--C-:B------:R-:W-:Y:S02]  /*19f0*/  IADD3 R109, R109, R6, R2.reuse ;  /* 0x000000066d6d7210 */ /* 0x100fe40007ffe002 */
[----:B------:R-:W-:Y:S02]  /*1a00*/  IADD3 R108, R5, R108, R2 ;  /* 0x0000006c056c7210 */ /* 0x000fe40007ffe002 */
[----:B------:R-:W-:Y:S02]  /*1a10*/  SHF.R.S32.HI R6, RZ, 0x1f, R107 ;  /* 0x0000001fff067819 */ /* 0x000fe4000001146b */
[----:B------:R-:W-:Y:S02]  /*1a20*/  SHF.R.S32.HI R114, RZ, 0x1f, R113 ;  /* 0x0000001fff727819 */ /* 0x000fe40000011471 */
[----:B------:R-:W-:Y:S02]  /*1a30*/  SHF.R.S32.HI R5, RZ, 0x1f, R112 ;  /* 0x0000001fff057819 */ /* 0x000fe40000011470 */
        /* <DEDUP_REMOVED lines=25> */
[----:B------:R-:W-:Y:S02]  /*1bd0*/  IADD3 R101, P1, P0, R152, R156, R22 ;  /* 0x0000009c98657210 */ /* 0x000fe4000783e016 */
[--C-:B------:R-:W-:Y:S02]  /*1be0*/  IADD3 R110, R7, R110, R2.reuse ;  /* 0x0000006e076e7210 */ /* 0x100fe40007ffe002 */
[--C-:B------:R-:W-:Y:S01]  /*1bf0*/  IADD3 R115, R115, R6, R2.reuse ;  /* 0x0000000673737210 */ /* 0x100fe20007ffe002 */
[----:B------:R-:W-:Y:S01]  /*1c00*/  IMAD.MOV.U32 R6, RZ, RZ, c[0x0][0x1e0] ;  /* 0x00007800ff067624 */ /* 0x000fe200078e00ff */
[--C-:B------:R-:W-:Y:S02]  /*1c10*/  IADD3 R114, R5, R114, R2.reuse ;  /* 0x0000007205727210 */ /* 0x100fe40007ffe002 */
[----:B------:R-:W-:Y:S01]  /*1c20*/  IADD3 R134, R3, R134, R2 ;  /* 0x0000008603867210 */ /* 0x000fe20007ffe002 */
[----:B------:R-:W-:Y:S01]  /*1c30*/  IMAD.SHL.U32 R133, R6, 0x40, RZ ;  /* 0x0000004006857824 */ /* 0x000fe200078e00ff */
[----:B------:R-:W-:-:S02]  /*1c40*/  IADD3.X R100, R103, R106, R23, P1, P0 ;  /* 0x0000006a67647210 */ /* 0x000fc40000fe0417 */
[----:B------:R-:W-:Y:S02]  /*1c50*/  SHF.R.S32.HI R2, RZ, 0x1f, R85 ;  /* 0x0000001fff027819 */ /* 0x000fe40000011455 */
[----:B------:R-:W-:Y:S02]  /*1c60*/  ISETP.NE.AND P0, PT, RZ, UR4, PT ;  /* 0x00000004ff007c0c */ /* 0x000fe4000bf05270 */
[----:B------:R-:W-:Y:S01]  /*1c70*/  LOP3.LUT R137, R137, 0xfffffff8, RZ, 0xc0, !PT ;  /* 0xfffffff889897812 */ /* 0x000fe200078ec0ff */
[----:B------:R-:W-:Y:S01]  /*1c80*/  IMAD R4, R2, c[0x0][0x290], RZ ;  /* 0x0000a40002047a24 */ /* 0x000fe200078e02ff */
[----:B------:R-:W-:Y:S01]  /*1c90*/  LOP3.LUT R136, R136, 0xfffffff8, RZ, 0xc0, !PT ;  /* 0xfffffff888887812 */ /* 0x000fe200078ec0ff */
[----:B------:R-:W-:Y:S01]  /*1ca0*/  IMAD R2, R2, c[0x0][0x280], RZ ;  /* 0x0000a00002027a24 */ /* 0x000fe200078e02ff */
[----:B------:R-:W-:Y:S01]  /*1cb0*/  LOP3.LUT R135, R135, 0xfffffff8, RZ, 0xc0, !PT ;  /* 0xfffffff887877812 */ /* 0x000fe200078ec0ff */
[C---:B------:R-:W-:Y:S01]  /*1cc0*/  IMAD R117, R85.reuse, c[0x0][0x294], R4 ;  /* 0x0000a50055757a24 */ /* 0x040fe200078e0204 */
[-C--:B------:R-:W-:Y:S01]  /*1cd0*/  SHF.L.U64.HI R123, R12, R131.reuse, c[0x0][0x294] ;  /* 0x0000a5000c7b7619 */ /* 0x080fe20000010283 */
[----:B------:R-:W-:Y:S01]  /*1ce0*/  IMAD R3, R85, c[0x0][0x284], R2 ;  /* 0x0000a10055037a24 */ /* 0x000fe200078e0202 */
[-C--:B------:R-:W-:Y:S01]  /*1cf0*/  SHF.L.U64.HI R127, R8, R131.reuse, c[0x0][0x284] ;  /* 0x0000a100087f7619 */ /* 0x080fe20000010283 */
[----:B------:R-:W-:Y:S01]  /*1d00*/  IMAD.IADD R119, R165, 0x1, R117 ;  /* 0x00000001a5777824 */ /* 0x000fe200078e0275 */
[----:B------:R-:W-:Y:S01]  /*1d10*/  SHF.L.U64.HI R131, R6, R131, c[0x0][0x1e4] ;  /* 0x0000790006837619 */ /* 0x000fe20000010283 */
[----:B------:R-:W-:Y:S01]  /*1d20*/  IMAD.IADD R117, R117, 0x1, R161 ;  /* 0x0000000175757824 */ /* 0x000fe200078e02a1 */
[----:B------:R-:W-:Y:S01]  /*1d30*/  @P0 LOP3.LUT R191, R191, 0x1, RZ, 0xfc, !PT ;  /* 0x00000001bfbf0812 */ /* 0x000fe200078efcff */
[----:B------:R-:W-:Y:S01]  /*1d40*/  IMAD.IADD R118, R163, 0x1, R3 ;  /* 0x00000001a3767824 */ /* 0x000fe200078e0203 */
[C---:B------:R-:W-:Y:S01]  /*1d50*/  IADD3 R14, R20.reuse, 0x10, RZ ;  /* 0x00000010140e7810 */ /* 0x040fe20007ffe0ff */
[----:B------:R-:W-:Y:S01]  /*1d60*/  IMAD.IADD R116, R3, 0x1, R159 ;  /* 0x0000000103747824 */ /* 0x000fe200078e029f */
[----:B------:R-:W-:-:S02]  /*1d70*/  IADD3 R13, R20, 0x30, RZ ;  /* 0x00000030140d7810 */ /* 0x000fc40007ffe0ff */
[----:B------:R-:W-:Y:S02]  /*1d80*/  IADD3 R12, R20, 0x50, RZ ;  /* 0x00000050140c7810 */ /* 0x000fe40007ffe0ff */
[----:B------:R-:W-:Y:S02]  /*1d90*/  SHF.R.S32.HI R132, RZ, 0x1f, R137 ;  /* 0x0000001fff847819 */ /* 0x000fe40000011489 */
[----:B------:R-:W-:Y:S02]  /*1da0*/  SHF.R.S32.HI R126, RZ, 0x1f, R107 ;  /* 0x0000001fff7e7819 */ /* 0x000fe4000001146b */
[----:B------:R-:W-:Y:S02]  /*1db0*/  SHF.R.S32.HI R130, RZ, 0x1f, R136 ;  /* 0x0000001fff827819 */ /* 0x000fe40000011488 */
[----:B------:R-:W-:Y:S02]  /*1dc0*/  SHF.R.S32.HI R128, RZ, 0x1f, R135 ;  /* 0x0000001fff807819 */ /* 0x000fe40000011487 */
[----:B------:R-:W-:-:S02]  /*1dd0*/  SHF.R.S32.HI R124, RZ, 0x1f, R113 ;  /* 0x0000001fff7c7819 */ /* 0x000fc40000011471 */
[----:B------:R-:W-:Y:S02]  /*1de0*/  SHF.R.S32.HI R122, RZ, 0x1f, R112 ;  /* 0x0000001fff7a7819 */ /* 0x000fe40000011470 */
.L_x_1208:
[----:B------:R-:W-:Y:S01]  /*1df0*/  SHF.R.S32.HI R4, RZ, 0x1f, R18 ;  /* 0x0000001fff047819 */ /* 0x000fe20000011412 */
[----:B------:R-:W-:Y:S04]  /*1e00*/  DEPBAR.LE SB0, 0x2 ;  /* 0x000080800000791a */ /* 0x000fe80000000000 */
[----:B------:R-:W-:Y:S01]  /*1e10*/  BAR.SYNC.DEFER_BLOCKING 0x0 ;  /* 0x0000000000007b1d */ /* 0x000fe20000010000 */
[----:B------:R-:W-:Y:S01]  /*1e20*/  ISETP.LE.AND P1, PT, R102, c[0x0][0x27c], PT ;  /* 0x00009f0066007a0c */ /* 0x000fe20003f23270 */
[-C--:B------:R-:W-:Y:S02]  /*1e30*/  IMAD R143, R131, R18.reuse, RZ ;  /* 0x00000012838f7224 */ /* 0x080fe400078e02ff */
[----:B-----5:R-:W-:Y:S04]  /*1e40*/  IMAD.WIDE.U32 R28, R133, R18, RZ ;  /* 0x00000012851c7225 */ /* 0x020fe800078e00ff */
[----:B------:R-:W-:Y:S01]  /*1e50*/  IMAD R143, R4, R133, R143 ;  /* 0x00000085048f7224 */ /* 0x000fe200078e028f */
[----:B-1----:R-:W-:Y:S01]  /*1e60*/  IADD3 R6, P0, R101, R28, RZ ;  /* 0x0000001c65067210 */ /* 0x002fe20007f1e0ff */
        /* <DEDUP_REMOVED lines=82> */
.L_x_1188:
[----:B------:R-:W-:Y:S05]  /*2390*/  BSYNC B0 ;  /* 0x0000000000007941 */ /* 0x000fea0003800000 */
.L_x_1187:
[----:B------:R-:W-:-:S05]  /*23a0*/  @P1 BRA `(.L_x_1189) ;  /* 0x000034b000001947 */ /* 0x000fca0003800000 */
[----:B------:R-:W-:Y:S01]  /*23b0*/  ISETP.GE.AND P0, PT, R22, c[0x0][0x1d4], PT ;  /* 0x0000750016007a0c */ /* 0x000fe20003f06270 */
[----:B-----5:R-:W-:Y:S01]  /*23c0*/  IMAD.MOV.U32 R25, RZ, RZ, R56 ;  /* 0x000000ffff197224 */ /* 0x020fe200078e0038 */
[----:B------:R-:W-:Y:S01]  /*23d0*/  MOV R24, R57 ;  /* 0x0000003900187202 */ /* 0x000fe20000000f00 */
[----:B-1----:R-:W-:Y:S01]  /*23e0*/  IMAD.MOV.U32 R3, RZ, RZ, R28 ;  /* 0x000000ffff037224 */ /* 0x002fe200078e001c */
        /* <DEDUP_REMOVED lines=84> */
.L_x_1191:
[----:B------:R-:W-:Y:S05]  /*2930*/  BSYNC B0 ;  /* 0x0000000000007941 */ /* 0x000fea0003800000 */
.L_x_1190:
        /* <DEDUP_REMOVED lines=56> */
.L_x_1193:
[----:B------:R-:W-:Y:S05]  /*2cc0*/  BSYNC B0 ;  /* 0x0000000000007941 */ /* 0x000fea0003800000 */
.L_x_1192:
        /* <DEDUP_REMOVED lines=56> */
.L_x_1195:
[----:B------:R-:W-:Y:S05]  /*3050*/  BSYNC B0 ;  /* 0x0000000000007941 */ /* 0x000fea0003800000 */
.L_x_1194:
        /* <DEDUP_REMOVED lines=56> */
.L_x_1197:
[----:B------:R-:W-:Y:S05]  /*33e0*/  BSYNC B0 ;  /* 0x0000000000007941 */ /* 0x000fea0003800000 */
.L_x_1196:
        /* <DEDUP_REMOVED lines=56> */
.L_x_1199:
[----:B------:R-:W-:Y:S05]  /*3770*/  BSYNC B0 ;  /* 0x0000000000007941 */ /* 0x000fea0003800000 */
.L_x_1198:
        /* <DEDUP_REMOVED lines=56> */
.L_x_1186:
        /* <DEDUP_REMOVED lines=47> */
.L_x_1201:
[----:B------:R-:W-:Y:S05]  /*3df0*/  BSYNC B0 ;  /* 0x0000000000007941 */ /* 0x000fea0003800000 */
.L_x_1200:
[----:B------:R-:W-:Y:S04]  /*3e00*/  IADD3 R169, P0, R156, R28, RZ ;  /* 0x0000001c9ca97210 */ /* 0x000fe80007f1e0ff */
[----:B------:R-:W-:Y:S01]  /*3e10*/  IADD3.X R143, R106, R143, RZ, P0, !PT ;  /* 0x0000008f6a8f7210 */ /* 0x000fe200007fe4ff */
[----:B------:R-:W-:-:S05]  /*3e20*/  @P1 BRA `(.L_x_1189) ;  /* 0x00001a3000001947 */ /* 0x000fca0003800000 */
[----:B------:R-:W-:Y:S01]  /*3e30*/  ISETP.GE.AND P0, PT, R22, c[0x0][0x1d4], PT ;  /* 0x0000750016007a0c */ /* 0x000fe20003f06270 */
[----:B-----5:R-:W-:Y:S01]  /*3e40*/  IMAD.MOV.U32 R9, RZ, RZ, R74 ;  /* 0x000000ffff097224 */ /* 0x020fe200078e004a */
[----:B-1----:R-:W-:Y:S01]  /*3e50*/  MOV R6, R73 ;  /* 0x0000004900067202 */ /* 0x002fe20000000f00 */
        /* <DEDUP_REMOVED lines=28> */
[C---:B------:R-:W-:Y:S01]  /*4020*/  IADD3 R175, P1, P0, R152.reuse, R169, R137 ;  /* 0x000000a998af7210 */ /* 0x040fe2000783e089 */
[----:B------:R-:W-:Y:S01]  /*4030*/  IMAD.MOV.U32 R62, RZ, RZ, R57 ;  /* 0x000000ffff3e7224 */ /* 0x000fe200078e0039 */
[----:B------:R-:W-:Y:S02]  /*4040*/  IADD3 R177, R115, R171, RZ ;  /* 0x000000ab73b17210 */ /* 0x000fe40007ffe0ff */
[----:B------:R-:W-:Y:S02]  /*4050*/  IADD3.X R168, R103, R143, R132, P1, P0 ;  /* 0x0000008f67a87210 */ /* 0x000fe40000fe0484 */
[----:B------:R-:W-:Y:S02]  /*4060*/  SHF.L.U32 R176, R177, 0x1, RZ ;  /* 0x00000001b1b07819 */ /* 0x000fe400000006ff */
[----:B------:R-:W-:Y:S02]  /*4070*/  MOV R47, R40 ;  /* 0x00000028002f7202 */ /* 0x000fe40000000f00 */
[----:B------:R-:W-:Y:S01]  /*4080*/  MOV R61, R58 ;  /* 0x0000003a003d7202 */ /* 0x000fe20000000f00 */
[----:B------:R-:W-:Y:S01]  /*4090*/  LDS.128 R80, [R176+0xc100] ;  /* 0x00c10000b0507984 */ /* 0x000fe20000000c00 */
[----:B------:R-:W-:Y:S02]  /*40a0*/  @!P2 IADD3 R173, P1, P0, R152, R169, R107 ;  /* 0x000000a998ada210 */ /* 0x000fe4000783e06b */
[----:B------:R-:W-:Y:S02]  /*40b0*/  MOV R55, R56 ;  /* 0x0000003800377202 */ /* 0x000fe40000000f00 */
[----:B------:R-:W-:Y:S02]  /*40c0*/  @!P2 IADD3.X R170, R103, R143, R126, P1, P0 ;  /* 0x0000008f67aaa210 */ /* 0x000fe40000fe047e */
[C---:B------:R-:W-:Y:S04]  /*40d0*/  LEA R174, P0, R175.reuse, c[0x0][0x1c8], 0x1 ;  /* 0x00007200afae7a11 */ /* 0x040fe800078008ff */
[----:B------:R-:W-:Y:S02]  /*40e0*/  LEA.HI.X R175, R175, c[0x0][0x1cc], R168, 0x1, P0 ;  /* 0x00007300afaf7a11 */ /* 0x000fe400000f0ca8 */
[C---:B------:R-:W-:Y:S04]  /*40f0*/  @!P2 LEA R172, P0, R173.reuse, c[0x0][0x1c8], 0x1 ;  /* 0x00007200adacaa11 */ /* 0x040fe800078008ff */
[----:B------:R-:W-:Y:S01]  /*4100*/  @!P2 LEA.HI.X R173, R173, c[0x0][0x1cc], R170, 0x1, P0 ;  /* 0x00007300adadaa11 */ /* 0x000fe200000f0caa */
[----:B------:R-:W-:Y:S01]  /*4110*/  IMAD.IADD R170, R110, 0x1, R171 ;  /* 0x000000016eaa7824 */ /* 0x000fe200078e02ab */
[----:B------:R-:W-:Y:S03]  /*4120*/  ISETP.GE.AND P0, PT, R22, c[0x0][0x27c], PT ;  /* 0x00009f0016007a0c */ /* 0x000fe60003f06270 */
[----:B------:R-:W-:Y:S05]  /*4130*/  IMAD.SHL.U32 R168, R170, 0x2, RZ ;  /* 0x00000002aaa87824 */ /* 0x000fea00078e00ff */
[----:B------:R-:W1:Y:S05]  /*4140*/  LDS.128 R28, [R168+0xc100] ;  /* 0x00c10000a81c7984 */ /* 0x000e6a0000000c00 */
[--C-:B------:R-:W-:Y:S01]  /*4150*/  @!P0 SHF.R.U64 R63, R58, 0x10, R59.reuse ;  /* 0x000000103a3f8819 */ /* 0x100fe2000000123b */
[----:B------:R-:W-:Y:S01]  /*4160*/  @!P0 HADD2.F32 R49, -RZ, R47.H0_H0 ;  /* 0x2000002fff318230 */ /* 0x000fe20000004100 */
        /* <DEDUP_REMOVED lines=20> */
[----:B------:R-:W-:Y:S01]  /*42b0*/  @!P0 HADD2.F32 R43, -RZ, R43.H0_H0 ;  /* 0x2000002bff2b8230 */ /* 0x000fe20000004100 */
[----:B-1----:R-:W-:Y:S01]  /*42c0*/  @!P0 IMAD.MOV.U32 R47, RZ, RZ, R28 ;  /* 0x000000ffff2f8224 */ /* 0x002fe200078e001c */
[----:B------:R-:W-:Y:S02]  /*42d0*/  @!P0 MOV R59, R80 ;  /* 0x00000050003b8202 */ /* 0x000fe40000000f00 */
[----:B------:R-:W-:Y:S02]  /*42e0*/  @!P0 MOV R58, R81 ;  /* 0x00000051003a8202 */ /* 0x000fe40000000f00 */
[----:B------:R-:W-:Y:S01]  /*42f0*/  @!P0 HADD2.F32 R52, -RZ, R47.H0_H0 ;  /* 0x2000002fff348230 */ /* 0x000fe20000004100 */
[----:B------:R-:W-:Y:S01]  /*4300*/  @!P0 MOV R48, R29 ;  /* 0x0000001d00308202 */ /* 0x000fe20000000f00 */
[----:B------:R-:W-:Y:S01]  /*4310*/  @!P0 HADD2.F32 R53, -RZ, R59.H0_H0 ;  /* 0x2000003bff358230 */ /* 0x000fe20000004100 */
[----:B------:R-:W-:Y:S01]  /*4320*/  @!P0 MOV R64, R83 ;  /* 0x0000005300408202 */ /* 0x000fe20000000f00 */
[----:B------:R-:W-:Y:S01]  /*4330*/  @!P0 HADD2.F32 R57, -RZ, R58.H0_H0 ;  /* 0x2000003aff398230 */ /* 0x000fe20000004100 */
[CC--:B------:R-:W-:Y:S01]  /*4340*/  @!P0 FMUL.FTZ R2, R52.reuse, R49.reuse ;  /* 0x0000003134028220 */ /* 0x0c0fe20000410000 */
[----:B------:R-:W-:Y:S01]  /*4350*/  @!P0 HADD2.F32 R45, -RZ, R48.H0_H0 ;  /* 0x20000030ff2d8230 */ /* 0x000fe20000004100 */
[----:B------:R-:W-:Y:S01]  /*4360*/  @!P0 FMUL.FTZ R168, R53, R49 ;  /* 0x0000003135a88220 */ /* 0x000fe20000410000 */
[----:B------:R-:W-:Y:S01]  /*4370*/  @!P0 HADD2.F32 R47, -RZ, R47.H1_H1 ;  /* 0x3000002fff2f8230 */ /* 0x000fe20000004100 */
[-C--:B------:R-:W-:Y:S01]  /*4380*/  @!P0 FMUL.FTZ R170, R57, R50.reuse ;  /* 0x0000003239aa8220 */ /* 0x080fe20000410000 */
[--C-:B------:R-:W-:Y:S01]  /*4390*/  @!P0 HADD2.F32 R62, -RZ, R64.reuse.H0_H0 ;  /* 0x20000040ff3e8230 */ /* 0x100fe20000004100 */
[-C--:B------:R-:W-:Y:S01]  /*43a0*/  @!P0 FFMA.FTZ R168, R52, R55.reuse, -R168 ;  /* 0x0000003734a88223 */ /* 0x080fe200000108a8 */
[----:B------:R-:W-:Y:S01]  /*43b0*/  @!P0 HADD2.F32 R64, -RZ, R64.H1_H1 ;  /* 0x30000040ff408230 */ /* 0x000fe20000004100 */
[----:B------:R-:W-:Y:S01]  /*43c0*/  @!P0 FFMA.FTZ R2, R53, R55, R2 ;  /* 0x0000003735028223 */ /* 0x000fe20000010002 */
[----:B------:R-:W-:Y:S01]  /*43d0*/  @!P0 HADD2.F32 R55, -RZ, R58.H1_H1 ;  /* 0x3000003aff378230 */ /* 0x000fe20000004100 */
[C---:B------:R-:W-:Y:S01]  /*43e0*/  @!P0 FMUL.FTZ R4, R45.reuse, R50 ;  /* 0x000000322d048220 */ /* 0x040fe20000410000 */
[----:B------:R-:W-:Y:S01]  /*43f0*/  @!P0 HADD2.F32 R53, -RZ, R59.H1_H1 ;  /* 0x3000003bff358230 */ /* 0x000fe20000004100 */
[----:B------:R-:W-:Y:S01]  /*4400*/  @!P0 FFMA.FTZ R170, R45, R56, -R170 ;  /* 0x000000382daa8223 */ /* 0x000fe200000108aa */
[----:B------:R-:W-:Y:S01]  /*4410*/  @!P0 HADD2.F32 R45, -RZ, R48.H1_H1 ;  /* 0x30000030ff2d8230 */ /* 0x000fe20000004100 */
[-C--:B------:R-:W-:Y:S01]  /*4420*/  @!P0 FMUL.FTZ R177, R55, R44.reuse ;  /* 0x0000002c37b18220 */ /* 0x080fe20000410000 */
[----:B------:R-:W-:Y:S01]  /*4430*/  @!P0 HADD2.F32 R58, -RZ, R60.H0_H0 ;  /* 0x2000003cff3a8230 */ /* 0x000fe20000004100 */
[----:B------:R-:W-:Y:S02]  /*4440*/  @!P0 IMAD.MOV.U32 R59, RZ, RZ, R82 ;  /* 0x000000ffff3b8224 */ /* 0x000fe400078e0052 */
[C---:B------:R-:W-:Y:S02]  /*4450*/  @!P0 FMUL.FTZ R5, R45.reuse, R44 ;  /* 0x0000002c2d058220 */ /* 0x040fe40000410000 */
[----:B------:R-:W-:Y:S01]  /*4460*/  @!P0 FFMA.FTZ R177, R45, R58, -R177 ;  /* 0x0000003a2db18223 */ /* 0x000fe200000108b1 */
[----:B------:R-:W-:Y:S01]  /*4470*/  @!P0 MOV R45, R30 ;  /* 0x0000001e002d8202 */ /* 0x000fe20000000f00 */
[-C--:B------:R-:W-:Y:S01]  /*4480*/  @!P0 FMUL.FTZ R179, R53, R46.reuse ;  /* 0x0000002e35b38220 */ /* 0x080fe20000410000 */
[--C-:B------:R-:W-:Y:S01]  /*4490*/  @!P0 HADD2.F32 R60, -RZ, R59.reuse.H1_H1 ;  /* 0x3000003bff3c8230 */ /* 0x100fe20000004100 */
[----:B------:R-:W-:Y:S01]  /*44a0*/  @!P0 FMUL.FTZ R3, R47, R46 ;  /* 0x0000002e2f038220 */ /* 0x000fe20000410000 */
[----:B------:R-:W-:Y:S01]  /*44b0*/  @!P0 F2FP.PACK_AB R170, R177, R170 ;  /* 0x000000aab1aa823e */ /* 0x000fe200000000ff */
[-C--:B------:R-:W-:Y:S01]  /*44c0*/  @!P0 FFMA.FTZ R179, R47, R54.reuse, -R179 ;  /* 0x000000362fb38223 */ /* 0x080fe200000108b3 */
[----:B------:R-:W-:Y:S01]  /*44d0*/  @!P0 HADD2.F32 R59, -RZ, R59.H0_H0 ;  /* 0x2000003bff3b8230 */ /* 0x000fe20000004100 */
[----:B------:R-:W-:Y:S01]  /*44e0*/  @!P0 FMUL.FTZ R183, R64, R43 ;  /* 0x0000002b40b78220 */ /* 0x000fe20000410000 */
[----:B------:R-:W-:Y:S01]  /*44f0*/  @!P0 HADD2.F32 R47, -RZ, R42.H0_H0 ;  /* 0x2000002aff2f8230 */ /* 0x000fe20000004100 */
[----:B------:R-:W-:Y:S01]  /*4500*/  @!P0 FFMA.FTZ R3, R53, R54, R3 ;  /* 0x0000003635038223 */ /* 0x000fe20000010003 */
[--C-:B------:R-:W-:Y:S01]  /*4510*/  @!P0 HADD2.F32 R42, -RZ, R45.reuse.H0_H0 ;  /* 0x2000002dff2a8230 */ /* 0x100fe20000004100 */
[----:B------:R-:W-:Y:S01]  /*4520*/  @!P0 FMUL.FTZ R181, R59, R41 ;  /* 0x000000293bb58220 */ /* 0x000fe20000410000 */
        /* <DEDUP_REMOVED lines=38> */
.L_x_1203:
[----:B------:R-:W-:Y:S05]  /*4790*/  BSYNC B0 ;  /* 0x0000000000007941 */ /* 0x000fea0003800000 */
.L_x_1202:
[----:B------:R-:W-:Y:S01]  /*47a0*/  ISETP.GE.AND P0, PT, R15, c[0x0][0x1d4], PT ;  /* 0x000075000f007a0c */ /* 0x000fe20003f06270 */
[----:B------:R-:W-:Y:S01]  /*47b0*/  @!UPT UIADD3 URZ, URZ, URZ, URZ ;  /* 0x0000003f3f3ff290 */ /* 0x000fe2000fffe03f */
[----:B------:R-:W-:Y:S11]  /*47c0*/  BSSY B0, `(.L_x_1204) ;  /* 0x0000074000007945 */ /* 0x000ff60003800000 */
[----:B------:R-:W-:-:S05]  /*47d0*/  @P0 BRA `(.L_x_1205) ;  /* 0x0000072000000947 */ /* 0x000fca0003800000 */
[----:B------:R-:W-:Y:S02]  /*47e0*/  ISETP.GE.AND P2, PT, R113, c[0x0][0x1d4], PT ;  /* 0x0000750071007a0c */ /* 0x000fe40003f46270 */
[----:B------:R-:W-:Y:S02]  /*47f0*/  IADD3 R67, P1, P0, R152, R169, R136 ;  /* 0x000000a998437210 */ /* 0x000fe4000783e088 */
[----:B-1----:R-:W-:Y:S02]  /*4800*/  IADD3 R82, R114, R171, RZ ;  /* 0x000000ab72527210 */ /* 0x002fe40007ffe0ff */
[C---:B------:R-:W-:Y:S07]  /*4810*/  IADD3.X R56, R103.reuse, R143, R130, P1, P0 ;  /* 0x0000008f67387210 */ /* 0x040fee0000fe0482 */
        /* <DEDUP_REMOVED lines=110> */
.L_x_1205:
[----:B------:R-:W-:Y:S05]  /*4f00*/  BSYNC B0 ;  /* 0x0000000000007941 */ /* 0x000fea0003800000 */
.L_x_1204:
        /* <DEDUP_REMOVED lines=120> */
.L_x_1185:
        /* <DEDUP_REMOVED lines=29> */
.L_x_1189:
[----:B------:R-:W-:Y:S05]  /*5860*/  BSYNC B1 ;  /* 0x0000000000017941 */ /* 0x000fea0003800000 */
.L_x_1184:
[C---:B------:R-:W-:Y:S01]  /*5870*/  ISETP.GT.AND P0, PT, R18.reuse, R11, PT ;  /* 0x0000000b1200720c */ /* 0x040fe20003f04270 */
[----:B------:R-:W-:Y:S01]  /*5880*/  BSSY B0, `(.L_x_1206) ;  /* 0x0000041000007945 */ /* 0x000fe20003800000 */
[C---:B------:R-:W-:Y:S02]  /*5890*/  ISETP.GE.AND P1, PT, R69.reuse, 0x1, PT ;  /* 0x000000014500780c */ /* 0x040fe40003f26270 */
[C---:B-1----:R-:W-:Y:S09]  /*58a0*/  IADD3 R3, R69.reuse, 0x1, RZ ;  /* 0x0000000145037810 */ /* 0x042ff20007ffe0ff */
[----:B--2---:R-:W-:Y:S01]  /*58b0*/  @P0 IADD3 R5, R18, -0x1, RZ ;  /* 0xffffffff12050810 */ /* 0x004fe20007ffe0ff */
        /* <DEDUP_REMOVED lines=61> */
.L_x_1207:
[----:B-1----:R-:W-:Y:S05]  /*5c90*/  BSYNC B0 ;  /* 0x0000000000007941 */ /* 0x002fea0003800000 */
.L_x_1206:
        /* <DEDUP_REMOVED lines=33> */
.L_x_1183:
[----:B---3--:R-:W-:Y:S01]  /*5eb0*/  ISETP.NE.AND P3, PT, R187, 0x1, PT ;  /* 0x00000001bb00780c */ /* 0x008fe20003f65270 */
[----:B------:R-:W-:Y:S01]  /*5ec0*/  CS2R R98, SRZ ;  /* 0x0000000000627805 */ /* 0x000fe2000001ff00 */
[----:B------:R-:W-:Y:S01]  /*5ed0*/  IADD3 R2, R92, 0x7f, RZ ;  /* 0x0000007f5c027810 */ /* 0x000fe20007ffe0ff */
[----:B-1----:R-:W-:Y:S01]  /*5ee0*/  IMAD.MOV.U32 R5, RZ, RZ, RZ ;  /* 0x000000ffff057224 */ /* 0x002fe200078e00ff */
[----:B------:R-:W-:Y:S01]  /*5ef0*/  PLOP3.LUT P2, PT, PT, PT, PT, 0x80, 0x0 ;  /* 0x000000000000781c */ /* 0x000fe20003f4f070 */
[----:B------:R-:W-:Y:S01]  /*5f00*/  IMAD.MOV.U32 R96, RZ, RZ, RZ ;  /* 0x000000ffff607224 */ /* 0x000fe200078e00ff */
[----:B------:R-:W-:Y:S01]  /*5f10*/  CS2R R14, SRZ ;  /* 0x00000000000e7805 */ /* 0x000fe2000001ff00 */
[----:B------:R-:W-:Y:S01]  /*5f20*/  IMAD.MOV.U32 R94, RZ, RZ, RZ ;  /* 0x000000ffff5e7224 */ /* 0x000fe200078e00ff */
[----:B------:R-:W-:Y:S01]  /*5f30*/  CS2R R10, SRZ ;  /* 0x00000000000a7805 */ /* 0x000fe2000001ff00 */
[----:B------:R-:W-:Y:S01]  /*5f40*/  CS2R R8, SRZ ;  /* 0x0000000000087805 */ /* 0x000fe2000001ff00 */
[----:B------:R-:W-:Y:S01]  /*5f50*/  CS2R R12, SRZ ;  /* 0x00000000000c7805 */ /* 0x000fe2000001ff00 */
[----:B------:R-:W-:Y:S01]  /*5f60*/  IMAD.MOV.U32 R7, RZ, RZ, RZ ;  /* 0x000000ffff077224 */ /* 0x000fe200078e00ff */
[----:B------:R-:W-:Y:S01]  /*5f70*/  CS2R R82, SRZ ;  /* 0x0000000000527805 */ /* 0x000fe2000001ff00 */
[----:B------:R-:W-:Y:S01]  /*5f80*/  @P3 IMAD.HI.U32 R0, R2, c[0x0][0x2c8], RZ ;  /* 0x0000b20002003a27 */ /* 0x000fe200078e00ff */
[----:B------:R-:W-:Y:S01]  /*5f90*/  CS2R R80, SRZ ;  /* 0x0000000000507805 */ /* 0x000fe2000001ff00 */
[----:B-----5:R-:W-:Y:S01]  /*5fa0*/  CS2R R78, SRZ ;  /* 0x00000000004e7805 */ /* 0x020fe2000001ff00 */
[----:B------:R-:W-:Y:S01]  /*5fb0*/  CS2R R76, SRZ ;  /* 0x00000000004c7805 */ /* 0x000fe2000001ff00 */
[----:B------:R-:W-:Y:S01]  /*5fc0*/  CS2R R74, SRZ ;  /* 0x00000000004a7805 */ /* 0x000fe2000001ff00 */
[----:B------:R-:W-:Y:S01]  /*5fd0*/  @P3 SHF.R.U32.HI R2, RZ, c[0x0][0x2cc], R0 ;  /* 0x0000b300ff023a19 */ /* 0x000fe20000011600 */
[----:B------:R-:W-:Y:S01]  /*5fe0*/  CS2R R72, SRZ ;  /* 0x0000000000487805 */ /* 0x000fe2000001ff00 */
[----:B------:R-:W-:Y:S01]  /*5ff0*/  CS2R R70, SRZ ;  /* 0x0000000000467805 */ /* 0x000fe2000001ff00 */
[----:B------:R-:W-:Y:S01]  /*6000*/  CS2R R68, SRZ ;  /* 0x0000000000447805 */ /* 0x000fe2000001ff00 */
        /* <DEDUP_REMOVED lines=15> */
[----:B------:R-:W-:Y:S01]  /*6100*/  IMAD.IADD R0, R89, 0x1, R90 ;  /* 0x0000000159007824 */ /* 0x000fe200078e025a */
[----:B------:R-:W-:Y:S01]  /*6110*/  CS2R R44, SRZ ;  /* 0x00000000002c7805 */ /* 0x000fe2000001ff00 */
[----:B------:R-:W-:Y:S01]  /*6120*/  IMAD.MOV.U32 R90, RZ, RZ, RZ ;  /* 0x000000ffff5a7224 */ /* 0x000fe200078e00ff */
        /* <DEDUP_REMOVED lines=34> */
[CC--:B------:R-:W-:Y:S02]  /*6350*/  LEA.HI R4, R7.reuse, R84.reuse, RZ, 0x3 ;  /* 0x0000005407047211 */ /* 0x0c0fe400078f18ff */
[----:B------:R-:W-:Y:S01]  /*6360*/  LEA.HI R17, R7, R84, RZ, 0x4 ;  /* 0x0000005407117211 */ /* 0x000fe200078f20ff */
[----:B------:R-:W-:Y:S01]  /*6370*/  IMAD R2, R2, c[0x0][0x178], RZ ;  /* 0x00005e0002027a24 */ /* 0x000fe200078e02ff */
[----:B------:R-:W-:Y:S02]  /*6380*/  SHF.R.S32.HI R13, RZ, 0x3, R4 ;  /* 0x00000003ff0d7819 */ /* 0x000fe40000011404 */
[----:B------:R-:W-:Y:S01]  /*6390*/  LOP3.LUT R9, R4, 0xfffffff8, RZ, 0xc0, !PT ;  /* 0xfffffff804097812 */ /* 0x000fe200078ec0ff */
[----:B------:R-:W-:Y:S01]  /*63a0*/  IMAD R5, R91, c[0x0][0x17c], R2 ;  /* 0x00005f005b057a24 */ /* 0x000fe200078e0202 */
[----:B------:R-:W-:Y:S01]  /*63b0*/  SHF.R.S32.HI R3, RZ, 0x4, R17 ;  /* 0x00000004ff037819 */ /* 0x000fe20000011411 */
[----:B------:R-:W-:Y:S01]  /*63c0*/  IMAD.SHL.U32 R197, R13, 0x40, RZ ;  /* 0x000000400dc57824 */ /* 0x000fe200078e00ff */
[----:B------:R-:W-:Y:S01]  /*63d0*/  ISETP.NE.U32.AND P2, PT, RZ, c[0x0][0x348], PT ;  /* 0x0000d200ff007a0c */ /* 0x000fe20003f45070 */
[----:B------:R-:W-:Y:S01]  /*63e0*/  IMAD.IADD R188, R84, 0x1, -R9 ;  /* 0x0000000154bc7824 */ /* 0x000fe200078e0a09 */
[----:B------:R-:W-:Y:S01]  /*63f0*/  LEA.HI R2, R17, R3, RZ, 0x1 ;  /* 0x0000000311027211 */ /* 0x000fe200078f08ff */
[----:B------:R-:W-:Y:S01]  /*6400*/  IMAD.IADD R15, R15, 0x1, R5 ;  /* 0x000000010f0f7824 */ /* 0x000fe200078e0205 */
[----:B------:R-:W-:Y:S01]  /*6410*/  LOP3.LUT R197, R197, 0x1c0, RZ, 0xc0, !PT ;  /* 0x000001c0c5c57812 */ /* 0x000fe200078ec0ff */
[----:B------:R-:W-:Y:S01]  /*6420*/  IMAD.SHL.U32 R20, R188, 0x8, RZ ;  /* 0x00000008bc147824 */ /* 0x000fe200078e00ff */
[----:B------:R-:W-:Y:S01]  /*6430*/  LOP3.LUT R2, R2, 0xfffffffe, RZ, 0xc0, !PT ;  /* 0xfffffffe02027812 */ /* 0x000fe200078ec0ff */
[----:B------:R-:W-:Y:S01]  /*6440*/  IMAD.SHL.U32 R5, R188, 0x40, RZ ;  /* 0x00000040bc057824 */ /* 0x000fe200078e00ff */
[----:B------:R-:W-:Y:S01]  /*6450*/  SHF.R.S32.HI R9, RZ, 0x1f, R190 ;  /* 0x0000001fff097819 */ /* 0x000fe200000114be */
[----:B------:R-:W-:Y:S01]  /*6460*/  IMAD.WIDE.U32 R14, R189, c[0x0][0x1b8], R14 ;  /* 0x00006e00bd0e7a25 */ /* 0x000fe200078e000e */
[----:B------:R-:W-:-:S02]  /*6470*/  LOP3.LUT R8, R197, 0x38, R20, 0xf8, !PT ;  /* 0x00000038c5087812 */ /* 0x000fc400078ef814 */
[----:B------:R-:W-:Y:S01]  /*6480*/  SHF.R.U32.HI R197, RZ, 0x3, R197 ;  /* 0x00000003ffc57819 */ /* 0x000fe200000116c5 */
[----:B------:R-:W-:Y:S01]  /*6490*/  IMAD.IADD R2, R3, 0x1, -R2 ;  /* 0x0000000103027824 */ /* 0x000fe200078e0a02 */
[----:B------:R-:W-:Y:S01]  /*64a0*/  IADD3 R3, R20, 0x80, RZ ;  /* 0x0000008014037810 */ /* 0x000fe20007ffe0ff */
[----:B-1----:R-:W-:Y:S01]  /*64b0*/  IMAD R11, R188, 0x20, R13 ;  /* 0x00000020bc0b7824 */ /* 0x002fe200078e020d */
[----:B------:R-:W-:Y:S01]  /*64c0*/  LOP3.LUT R197, R8, R197, RZ, 0x3c, !PT ;  /* 0x000000c508c57212 */ /* 0x000fe200078e3cff */
[----:B------:R-:W-:Y:S01]  /*64d0*/  IMAD R8, R86, c[0x0][0x1b8], RZ ;  /* 0x00006e0056087a24 */ /* 0x000fe200078e02ff */
[C---:B------:R-:W-:Y:S02]  /*64e0*/  ISETP.GE.AND P1, PT, R3.reuse, c[0x0][0x1d4], PT ;  /* 0x0000750003007a0c */ /* 0x040fe40003f26270 */
[----:B------:R-:W-:Y:S01]  /*64f0*/  ISETP.GE.AND P4, PT, R3, c[0x0][0x198], PT ;  /* 0x0000660003007a0c */ /* 0x000fe20003f86270 */
[----:B------:R-:W-:Y:S01]  /*6500*/  IMAD R3, R189, c[0x0][0x1bc], R8 ;  /* 0x00006f00bd037a24 */ /* 0x000fe200078e0208 */
[----:B------:R-:W-:Y:S01]  /*6510*/  ISETP.NE.AND.EX P2, PT, RZ, c[0x0][0x34c], PT, P2 ;  /* 0x0000d300ff007a0c */ /* 0x000fe20003f45320 */
[----:B------:R-:W-:Y:S01]  /*6520*/  IMAD.IADD R8, R92, 0x1, R11 ;  /* 0x000000015c087824 */ /* 0x000fe200078e020b */
[----:B------:R-:W-:Y:S01]  /*6530*/  LOP3.LUT R5, R5, 0x1c0, RZ, 0xc0, !PT ;  /* 0x000001c005057812 */ /* 0x000fe200078ec0ff */
[----:B------:R-:W-:Y:S01]  /*6540*/  IMAD.IADD R15, R15, 0x1, R3 ;  /* 0x000000010f0f7824 */ /* 0x000fe200078e0203 */
[----:B------:R-:W-:Y:S01]  /*6550*/  SEL R21, R9, RZ, !P2 ;  /* 0x000000ff09157207 */ /* 0x000fe20005000000 */
[----:B------:R-:W-:Y:S01]  /*6560*/  @P3 IMAD.HI.U32 R3, R8, c[0x0][0x2c8], RZ ;  /* 0x0000b20008033a27 */ /* 0x000fe200078e00ff */
[----:B------:R-:W-:-:S02]  /*6570*/  SEL R18, R190, RZ, !P2 ;  /* 0x000000ffbe127207 */ /* 0x000fc40005000000 */
[----:B------:R-:W-:Y:S01]  /*6580*/  LOP3.LUT R4, R5, 0x8, R4, 0xf8, !PT ;  /* 0x0000000805047812 */ /* 0x000fe200078ef804 */
[----:B------:R-:W-:Y:S01]  /*6590*/  IMAD.MOV.U32 R24, RZ, RZ, R8 ;  /* 0x000000ffff187224 */ /* 0x000fe200078e0008 */
[----:B------:R-:W-:Y:S01]  /*65a0*/  SHF.R.U32.HI R5, RZ, 0x3, R5 ;  /* 0x00000003ff057819 */ /* 0x000fe20000011605 */
[----:B------:R-:W-:Y:S01]  /*65b0*/  IMAD R21, R21, c[0x0][0x1c0], RZ ;  /* 0x0000700015157a24 */ /* 0x000fe200078e02ff */
[----:B------:R-:W-:Y:S02]  /*65c0*/  @P3 SHF.R.U32.HI R24, RZ, c[0x0][0x2cc], R3 ;  /* 0x0000b300ff183a19 */ /* 0x000fe40000011603 */
[----:B------:R-:W-:Y:S01]  /*65d0*/  LOP3.LUT R17, R17, 0xfffffff0, RZ, 0xc0, !PT ;  /* 0xfffffff011117812 */ /* 0x000fe200078ec0ff */
[----:B------:R-:W-:Y:S01]  /*65e0*/  IMAD R21, R18, c[0x0][0x1c4], R21 ;  /* 0x0000710012157a24 */ /* 0x000fe200078e0215 */
[----:B------:R-:W-:Y:S01]  /*65f0*/  LOP3.LUT R5, R4, R5, RZ, 0x3c, !PT ;  /* 0x0000000504057212 */ /* 0x000fe200078e3cff */
[----:B------:R-:W-:Y:S01]  /*6600*/  IMAD.WIDE.U32 R18, R18, c[0x0][0x1c0], R14 ;  /* 0x0000700012127a25 */ /* 0x000fe200078e000e */
[----:B------:R-:W-:-:S02]  /*6610*/  SHF.R.S32.HI R4, RZ, 0x1f, R0 ;  /* 0x0000001fff047819 */ /* 0x000fc40000011400 */
[--C-:B------:R-:W-:Y:S01]  /*6620*/  SHF.R.S32.HI R3, RZ, 0x1f, R24.reuse ;  /* 0x0000001fff037819 */ /* 0x100fe20000011418 */
[----:B------:R-:W-:Y:S01]  /*6630*/  IMAD.MOV R11, RZ, RZ, -R24 ;  /* 0x000000ffff0b7224 */ /* 0x000fe200078e0a18 */
[----:B------:R-:W-:Y:S01]  /*6640*/  IADD3 R15, P2, R13, R0, RZ ;  /* 0x000000000d0f7210 */ /* 0x000fe20007f5e0ff */
[----:B------:R-:W-:Y:S01]  /*6650*/  IMAD.IADD R22, R84, 0x1, -R17 ;  /* 0x0000000154167824 */ /* 0x000fe200078e0a11 */
[----:B------:R-:W-:Y:S01]  /*6660*/  LEA.HI R12, R7, R84, RZ, 0x6 ;  /* 0x00000054070c7211 */ /* 0x000fe200078f30ff */
[----:B------:R-:W-:Y:S01]  /*6670*/  IMAD R11, R11, c[0x0][0x2c4], R8 ;  /* 0x0000b1000b0b7a24 */ /* 0x000fe200078e0208 */
[----:B------:R-:W-:Y:S01]  /*6680*/  LEA.HI.X.SX32 R4, R13, R4, 0x1, P2 ;  /* 0x000000040d047211 */ /* 0x000fe200010f0eff */
[----:B------:R-:W-:Y:S01]  /*6690*/  IMAD R3, R3, c[0x0][0x1b0], RZ ;  /* 0x00006c0003037a24 */ /* 0x000fe200078e02ff */
[----:B------:R-:W-:Y:S01]  /*66a0*/  SHF.R.S32.HI R17, RZ, 0x1f, R22 ;  /* 0x0000001fff117819 */ /* 0x000fe20000011416 */
[----:B------:R-:W-:Y:S01]  /*66b0*/  IMAD.IADD R19, R19, 0x1, R21 ;  /* 0x0000000113137824 */ /* 0x000fe200078e0215 */
[----:B------:R-:W-:Y:S01]  /*66c0*/  SHF.R.S32.HI R16, RZ, 0x1f, R11 ;  /* 0x0000001fff107819 */ /* 0x000fe2000001140b */
[----:B------:R-:W-:Y:S01]  /*66d0*/  IMAD R3, R24, c[0x0][0x1b4], R3 ;  /* 0x00006d0018037a24 */ /* 0x000fe200078e0203 */
[----:B------:R-:W-:Y:S01]  /*66e0*/  SHF.R.S32.HI R21, RZ, 0x1f, R20 ;  /* 0x0000001fff157819 */ /* 0x000fe20000011414 */
[C---:B------:R-:W-:Y:S01]  /*66f0*/  IMAD R8, R4.reuse, c[0x0][0x1e0], RZ ;  /* 0x0000780004087a24 */ /* 0x040fe200078e02ff */
[----:B------:R-:W-:Y:S01]  /*6700*/  ISETP.NE.U32.AND P2, PT, RZ, c[0x0][0x350], PT ;  /* 0x0000d400ff007a0c */ /* 0x000fe20003f45070 */
[----:B------:R-:W-:Y:S01]  /*6710*/  IMAD R0, R4, c[0x0][0x208], RZ ;  /* 0x0000820004007a24 */ /* 0x000fe200078e02ff */
[----:B------:R-:W-:Y:S01]  /*6720*/  LEA.HI R4, R17, R22, RZ, 0x3 ;  /* 0x0000001611047211 */ /* 0x000fe200078f18ff */
[----:B------:R-:W-:Y:S01]  /*6730*/  IMAD.WIDE.U32 R24, R24, c[0x0][0x1b0], R18 ;  /* 0x00006c0018187a25 */ /* 0x000fe200078e0012 */
[----:B------:R-:W-:-:S02]  /*6740*/  ISETP.NE.AND.EX P2, PT, RZ, c[0x0][0x354], PT, P2 ;  /* 0x0000d500ff007a0c */ /* 0x000fc40003f45320 */
[----:B------:R-:W-:Y:S01]  /*6750*/  LOP3.LUT R17, R4, 0xfffffff8, RZ, 0xc0, !PT ;  /* 0xfffffff804117812 */ /* 0x000fe200078ec0ff */
[----:B------:R-:W-:Y:S01]  /*6760*/  IMAD.IADD R25, R25, 0x1, R3 ;  /* 0x0000000119197824 */ /* 0x000fe200078e0203 */
[----:B------:R-:W-:Y:S01]  /*6770*/  LOP3.LUT P5, RZ, R188, 0x2, RZ, 0xc0, !PT ;  /* 0x00000002bcff7812 */ /* 0x000fe200078ac0ff */
[----:B------:R-:W-:Y:S01]  /*6780*/  IMAD R16, R16, c[0x0][0x1a8], RZ ;  /* 0x00006a0010107a24 */ /* 0x000fe200078e02ff */
[----:B------:R-:W-:Y:S01]  /*6790*/  LOP3.LUT R191, R191, 0xfffffffe, RZ, 0xc0, !PT ;  /* 0xfffffffebfbf7812 */ /* 0x000fe200078ec0ff */
[----:B------:R-:W-:Y:S01]  /*67a0*/  IMAD.SHL.U32 R12, R12, 0x8, RZ ;  /* 0x000000080c0c7824 */ /* 0x000fe200078e00ff */
[----:B------:R-:W-:Y:S01]  /*67b0*/  P2R R10, PR, RZ, 0x10 ;  /* 0x00000010ff0a7803 */ /* 0x000fe20000000000 */
[----:B------:R-:W-:Y:S01]  /*67c0*/  IMAD R8, R15, c[0x0][0x1e4], R8 ;  /* 0x000079000f087a24 */ /* 0x000fe200078e0208 */
[----:B------:R-:W-:Y:S01]  /*67d0*/  @P1 LOP3.LUT R191, R191, 0x1, RZ, 0xfc, !PT ;  /* 0x00000001bfbf1812 */ /* 0x000fe200078efcff */
[----:B------:R-:W-:Y:S01]  /*67e0*/  IMAD.WIDE.U32 R18, R15, c[0x0][0x1e0], R20 ;  /* 0x000078000f127a25 */ /* 0x000fe200078e0014 */
[----:B------:R-:W-:-:S02]  /*67f0*/  LOP3.LUT R197, R197, 0xfffffe00, R12, 0xf8, !PT ;  /* 0xfffffe00c5c57812 */ /* 0x000fc400078ef80c */
[----:B------:R-:W-:Y:S01]  /*6800*/  LOP3.LUT R191, R191, 0xfffffffb, RZ, 0xc0, !PT ;  /* 0xfffffffbbfbf7812 */ /* 0x000fe200078ec0ff */
[C---:B------:R-:W-:Y:S01]  /*6810*/  IMAD R16, R11.reuse, c[0x0][0x1ac], R16 ;  /* 0x00006b000b107a24 */ /* 0x040fe200078e0210 */
[----:B------:R-:W-:Y:S01]  /*6820*/  LOP3.LUT P1, RZ, R188, 0x4, RZ, 0xc0, !PT ;  /* 0x00000004bcff7812 */ /* 0x000fe2000782c0ff */
[----:B------:R-:W-:Y:S01]  /*6830*/  IMAD.WIDE.U32 R24, R11, c[0x0][0x1a8], R24 ;  /* 0x00006a000b187a25 */ /* 0x000fe200078e0018 */
[----:B------:R-:W-:Y:S02]  /*6840*/  LEA.HI R11, R7, R84, RZ, 0x3 ;  /* 0x00000054070b7211 */ /* 0x000fe400078f18ff */
[----:B------:R-:W-:Y:S01]  /*6850*/  @P5 LOP3.LUT R191, R191, 0x4, RZ, 0xfc, !PT ;  /* 0x00000004bfbf5812 */ /* 0x000fe200078efcff */
[----:B------:R-:W-:Y:S01]  /*6860*/  IMAD.IADD R3, R22, 0x1, -R17 ;  /* 0x0000000116037824 */ /* 0x000fe200078e0a11 */
[----:B------:R-:W-:Y:S01]  /*6870*/  LOP3.LUT R11, R11, 0xfffffff8, RZ, 0xc0, !PT ;  /* 0xfffffff80b0b7812 */ /* 0x000fe200078ec0ff */
[C---:B------:R-:W-:Y:S01]  /*6880*/  IMAD R0, R15.reuse, c[0x0][0x20c], R0 ;  /* 0x000083000f007a24 */ /* 0x040fe200078e0200 */
[----:B------:R-:W-:Y:S01]  /*6890*/  ISETP.GE.AND P6, PT, R20, c[0x0][0x1d4], PT ;  /* 0x0000750014007a0c */ /* 0x000fe20003fc6270 */
[----:B------:R-:W-:-:S04]  /*68a0*/  IMAD.WIDE.U32 R14, R15, c[0x0][0x208], R20 ;  /* 0x000082000f0e7a25 */ /* 0x000fc800078e0014 */
[----:B------:R-:W-:Y:S02]  /*68b0*/  IMAD.IADD R19, R19, 0x1, R8 ;  /* 0x0000000113137824 */ /* 0x000fe400078e0208 */
[----:B------:R-:W-:Y:S02]  /*68c0*/  IMAD.SHL.U32 R8, R3, 0x40, RZ ;  /* 0x0000004003087824 */ /* 0x000fe400078e00ff */
[----:B------:R-:W-:Y:S02]  /*68d0*/  IMAD.IADD R15, R15, 0x1, R0 ;  /* 0x000000010f0f7824 */ /* 0x000fe400078e0200 */
[C---:B------:R-:W-:Y:S02]  /*68e0*/  IMAD R5, R2.reuse, 0x200, R5 ;  /* 0x0000020002057824 */ /* 0x040fe400078e0205 */
[----:B------:R-:W-:Y:S02]  /*68f0*/  IMAD.SHL.U32 R2, R2, 0x8, RZ ;  /* 0x0000000802027824 */ /* 0x000fe400078e00ff */
[----:B------:R-:W-:-:S04]  /*6900*/  IMAD.WIDE.U32 R200, R189, c[0x0][0x1e8], R18 ;  /* 0x00007a00bdc87a25 */ /* 0x000fc800078e0012 */
[----:B------:R-:W-:Y:S02]  /*6910*/  IMAD.IADD R18, R92, 0x1, R13 ;  /* 0x000000015c127824 */ /* 0x000fe400078e020d */
[----:B------:R-:W-:Y:S01]  /*6920*/  IMAD.WIDE.U32 R14, R189, c[0x0][0x210], R14 ;  /* 0x00008400bd0e7a25 */ /* 0x000fe200078e000e */
[----:B--2---:R-:W-:-:S03]  /*6930*/  @P0 SHF.R.S32.HI R23, RZ, 0x1f, R6 ;  /* 0x0000001fff170819 */ /* 0x004fc60000011406 */
[----:B------:R-:W-:Y:S01]  /*6940*/  @P0 IMAD.MOV.U32 R22, RZ, RZ, R6 ;  /* 0x000000ffff160224 */ /* 0x000fe200078e0006 */
[----:B------:R-:W-:Y:S01]  /*6950*/  @!P0 MOV R22, R190 ;  /* 0x000000be00168202 */ /* 0x000fe20000000f00 */
[----:B------:R-:W-:Y:S01]  /*6960*/  @!P0 IMAD.MOV.U32 R23, RZ, RZ, R9 ;  /* 0x000000ffff178224 */ /* 0x000fe200078e0009 */
[----:B------:R-:W-:Y:S01]  /*6970*/  LEA R12, P0, R24, c[0x0][0x160], 0x1 ;  /* 0x00005800180c7a11 */ /* 0x000fe200078008ff */
[----:B------:R-:W-:Y:S01]  /*6980*/  IMAD.IADD R9, R25, 0x1, R16 ;  /* 0x0000000119097824 */ /* 0x000fe200078e0210 */
[----:B------:R-:W-:Y:S01]  /*6990*/  SEL R198, R22, RZ, !P2 ;  /* 0x000000ff16c67207 */ /* 0x000fe20005000000 */
[C---:B------:R-:W-:Y:S01]  /*69a0*/  IMAD R6, R86.reuse, c[0x0][0x1e8], RZ ;  /* 0x00007a0056067a24 */ /* 0x040fe200078e02ff */
[----:B------:R-:W-:Y:S01]  /*69b0*/  SEL R22, R23, RZ, !P2 ;  /* 0x000000ff17167207 */ /* 0x000fe20005000000 */
[----:B------:R-:W-:Y:S01]  /*69c0*/  IMAD R86, R86, c[0x0][0x210], RZ ;  /* 0x0000840056567a24 */ /* 0x000fe200078e02ff */
[----:B------:R-:W-:Y:S01]  /*69d0*/  LEA.HI.X R0, R24, c[0x0][0x164], R9, 0x1, P0 ;  /* 0x0000590018007a11 */ /* 0x000fe200000f0c09 */
[C---:B------:R-:W-:Y:S01]  /*69e0*/  IMAD R6, R189.reuse, c[0x0][0x1ec], R6 ;  /* 0x00007b00bd067a24 */ /* 0x040fe200078e0206 */
[----:B------:R-:W-:Y:S01]  /*69f0*/  LOP3.LUT R9, R8, 0x1c0, RZ, 0xc0, !PT ;  /* 0x000001c008097812 */ /* 0x000fe200078ec0ff */
[----:B------:R-:W-:Y:S01]  /*6a00*/  IMAD R86, R189, c[0x0][0x214], R86 ;  /* 0x00008500bd567a24 */ /* 0x000fe200078e0256 */
[----:B------:R-:W-:Y:S01]  /*6a10*/  LOP3.LUT P2, RZ, R3, 0x4, RZ, 0xc0, !PT ;  /* 0x0000000403ff7812 */ /* 0x000fe2000784c0ff */
[----:B------:R-:W-:Y:S01]  /*6a20*/  IMAD.IADD R201, R6, 0x1, R201 ;  /* 0x0000000106c97824 */ /* 0x000fe200078e02c9 */
[----:B------:R-:W-:Y:S01]  /*6a30*/  LOP3.LUT R2, R9, 0x8, R2, 0xf8, !PT ;  /* 0x0000000809027812 */ /* 0x000fe200078ef802 */
[----:B------:R-:W-:Y:S01]  /*6a40*/  IMAD.IADD R87, R86, 0x1, R15 ;  /* 0x0000000156577824 */ /* 0x000fe200078e020f */
[----:B------:R-:W-:Y:S01]  /*6a50*/  SHF.R.U32.HI R9, RZ, 0x3, R9 ;  /* 0x00000003ff097819 */ /* 0x000fe20000011609 */
[C---:B------:R-:W-:Y:S01]  /*6a60*/  IMAD R205, R22.reuse, c[0x0][0x1f0], RZ ;  /* 0x00007c0016cd7a24 */ /* 0x040fe200078e02ff */
[----:B------:R-:W-:Y:S01]  /*6a70*/  LOP3.LUT P0, RZ, R3, 0x2, RZ, 0xc0, !PT ;  /* 0x0000000203ff7812 */ /* 0x000fe2000780c0ff */
[----:B------:R-:W-:Y:S01]  /*6a80*/  IMAD R203, R22, c[0x0][0x218], RZ ;  /* 0x0000860016cb7a24 */ /* 0x000fe200078e02ff */
[----:B------:R-:W-:Y:S01]  /*6a90*/  LOP3.LUT R2, R2, R9, RZ, 0x3c, !PT ;  /* 0x0000000902027212 */ /* 0x000fe200078e3cff */
[----:B------:R-:W-:Y:S01]  /*6aa0*/  IMAD R9, R209, c[0x0][0x2c4], RZ ;  /* 0x0000b100d1097a24 */ /* 0x000fe200078e02ff */
[----:B------:R-:W-:Y:S01]  /*6ab0*/  SHF.L.U32 R3, R4, 0x6, RZ ;  /* 0x0000000604037819 */ /* 0x000fe200000006ff */
[----:B------:R-:W-:Y:S01]  /*6ac0*/  IMAD.IADD R8, R84, 0x1, -R11 ;  /* 0x0000000154087824 */ /* 0x000fe200078e0a0b */
[----:B------:R-:W-:Y:S01]  /*6ad0*/  LEA.HI R6, R7, R84, RZ, 0x5 ;  /* 0x0000005407067211 */ /* 0x000fe200078f28ff */
[----:B------:R-:W-:Y:S01]  /*6ae0*/  IMAD.MOV.U32 R86, RZ, RZ, R14 ;  /* 0x000000ffff567224 */ /* 0x000fe200078e000e */
[----:B------:R-:W-:Y:S01]  /*6af0*/  LOP3.LUT R3, R2, 0xfffffe00, R3, 0xf8, !PT ;  /* 0xfffffe0002037812 */ /* 0x000fe200078ef803 */
[----:B------:R-:W-:Y:S01]  /*6b00*/  IMAD.MOV.U32 R2, RZ, RZ, 0x10 ;  /* 0x00000010ff027424 */ /* 0x000fe200078e00ff */
[----:B------:R-:W-:Y:S01]  /*6b10*/  IADD3 R11, R20, 0x40, RZ ;  /* 0x00000040140b7810 */ /* 0x000fe20007ffe0ff */
[----:B------:R-:W-:Y:S01]  /*6b20*/  IMAD.MOV.U32 R4, RZ, RZ, 0x20 ;  /* 0x00000020ff047424 */ /* 0x000fe200078e00ff */
[----:B------:R1:W2:Y:S01]  /*6b30*/  SHFL.IDX PT, R22, R12, RZ, 0x181f ;  /* 0x00181fff0c167589 */ /* 0x0002a200000e0000 */
[----:B------:R-:W-:Y:S01]  /*6b40*/  IMAD R205, R198, c[0x0][0x1f4], R205 ;  /* 0x00007d00c6cd7a24 */ /* 0x000fe200078e02cd */
[----:B------:R-:W-:Y:S01]  /*6b50*/  SEL R2, R2, 0xfffffff0, !P0 ;  /* 0xfffffff002027807 */ /* 0x000fe20004000000 */
[----:B------:R-:W-:Y:S01]  /*6b60*/  IMAD R203, R198, c[0x0][0x21c], R203 ;  /* 0x00008700c6cb7a24 */ /* 0x000fe200078e02cb */
[----:B------:R-:W-:Y:S01]  /*6b70*/  ISETP.GE.AND P0, PT, R18, R9, PT ;  /* 0x000000091200720c */ /* 0x000fe20003f06270 */
[----:B------:R-:W-:Y:S01]  /*6b80*/  IMAD.WIDE.U32 R200, R198, c[0x0][0x1f0], R200 ;  /* 0x00007c00c6c87a25 */ /* 0x000fe200078e00c8 */
[----:B------:R1:W3:Y:S01]  /*6b90*/  SHFL.IDX PT, R23, R0, RZ, 0x181f ;  /* 0x00181fff00177589 */ /* 0x0002e200000e0000 */
[----:B------:R-:W-:-:S02]  /*6ba0*/  SEL R4, R4, 0xffffffe0, !P2 ;  /* 0xffffffe004047807 */ /* 0x000fc40005000000 */
[----:B------:R-:W-:Y:S01]  /*6bb0*/  IMAD.SHL.U32 R8, R8, 0x8, RZ ;  /* 0x0000000808087824 */ /* 0x000fe200078e00ff */
[----:B------:R-:W-:Y:S01]  /*6bc0*/  SHF.R.S32.HI R80, RZ, 0x5, R6 ;  /* 0x00000005ff507819 */ /* 0x000fe20000011406 */
[----:B------:R-:W-:Y:S01]  /*6bd0*/  IMAD.WIDE.U32 R198, R198, c[0x0][0x218], R86 ;  /* 0x00008600c6c67a25 */ /* 0x000fe200078e0056 */
[----:B------:R-:W-:Y:S02]  /*6be0*/  ISETP.GE.AND P5, PT, R11, c[0x0][0x1d4], PT ;  /* 0x000075000b007a0c */ /* 0x000fe40003fa6270 */
[----:B------:R-:W-:Y:S01]  /*6bf0*/  ISETP.GE.AND P2, PT, R8, c[0x0][0x198], PT ;  /* 0x0000660008007a0c */ /* 0x000fe20003f46270 */
[----:B------:R-:W-:Y:S01]  /*6c00*/  IMAD.IADD R205, R201, 0x1, R205 ;  /* 0x00000001c9cd7824 */ /* 0x000fe200078e02cd */
[----:B------:R-:W-:Y:S01]  /*6c10*/  ISETP.GE.AND P3, PT, R11, c[0x0][0x198], PT ;  /* 0x000066000b007a0c */ /* 0x000fe20003f66270 */
[----:B------:R-:W-:Y:S01]  /*6c20*/  IMAD.IADD R203, R199, 0x1, R203 ;  /* 0x00000001c7cb7824 */ /* 0x000fe200078e02cb */
[----:B------:R-:W-:Y:S06]  /*6c30*/  @P0 BRA `(.L_x_1211) ;  /* 0x0000010000000947 */ /* 0x000fec0003800000 */
[----:B------:R-:W-:Y:S02]  /*6c40*/  IADD3 R14, R8, 0x80, RZ ;  /* 0x00000080080e7810 */ /* 0x000fe40007ffe0ff */
[----:B------:R-:W-:-:S02]  /*6c50*/  SHF.R.S32.HI R16, RZ, 0x1f, R11 ;  /* 0x0000001fff107819 */ /* 0x000fc4000001140b */
[----:B------:R-:W-:Y:S02]  /*6c60*/  SHF.R.S32.HI R15, RZ, 0x1f, R14 ;  /* 0x0000001fff0f7819 */ /* 0x000fe4000001140e */
[----:B------:R-:W-:Y:S02]  /*6c70*/  LEA.HI R16, R16, R11, RZ, 0x3 ;  /* 0x0000000b10107211 */ /* 0x000fe400078f18ff */
[----:B------:R-:W-:Y:S01]  /*6c80*/  LEA.HI R15, R15, R14, RZ, 0x3 ;  /* 0x0000000e0f0f7211 */ /* 0x000fe200078f18ff */
[----:B------:R-:W-:Y:S01]  /*6c90*/  IMAD.SHL.U32 R14, R197, 0x2, RZ ;  /* 0x00000002c50e7824 */ /* 0x000fe200078e00ff */
[----:B--2---:R-:W-:Y:S02]  /*6ca0*/  LEA R24, P0, R8, R22, 0x1 ;  /* 0x0000001608187211 */ /* 0x004fe400078008ff */
[----:B------:R-:W-:Y:S02]  /*6cb0*/  LOP3.LUT R16, R16, 0xfffffff8, RZ, 0xc0, !PT ;  /* 0xfffffff810107812 */ /* 0x000fe400078ec0ff */
[----:B------:R-:W-:-:S02]  /*6cc0*/  LOP3.LUT R15, R15, 0xfffffff8, RZ, 0xc0, !PT ;  /* 0xfffffff80f0f7812 */ /* 0x000fc400078ec0ff */
[----:B---3--:R-:W-:Y:S01]  /*6cd0*/  LEA.HI.X R25, R8, R23, R21, 0x1, P0 ;  /* 0x0000001708197211 */ /* 0x008fe200000f0c15 */
[----:B------:R-:W-:-:S04]  /*6ce0*/  IMAD.WIDE R16, R16, 0x2, R22 ;  /* 0x0000000210107825 */ /* 0x000fc800078e0216 */
[----:B------:R-:W-:Y:S01]  /*6cf0*/  IMAD.WIDE R22, R15, 0x2, R22 ;  /* 0x000000020f167825 */ /* 0x000fe200078e0216 */
[----:B------:R-:W-:Y:S01]  /*6d00*/  @!PT LDS RZ, [RZ] ;  /* 0x00000000fffff984 */ /* 0x000fe20000000800 */
[----:B------:R2:W-:Y:S04]  /*6d10*/  LDGSTS.E.BYPASS.LTC128B.128 [R14+0x18100], [R24.64], !P2 ;  /* 0x18100000180e7fae */ /* 0x0005e8000d101d46 */
[----:B------:R2:W-:Y:S04]  /*6d20*/  LDGSTS.E.BYPASS.LTC128B.128 [R14+0x1c100], [R16.64], !P3 ;  /* 0x1c100000100e7fae */ /* 0x0005e8000d901d46 */
[----:B------:R2:W-:Y:S02]  /*6d30*/  LDGSTS.E.BYPASS.LTC128B.128 [R14+0x20100], [R22.64], !P4 ;  /* 0x20100000160e7fae */ /* 0x0005e4000e101d46 */
.L_x_1211:
[----:B------:R-:W-:Y:S05]  /*6d40*/  BSYNC B0 ;  /* 0x0000000000007941 */ /* 0x000fea0003800000 */
.L_x_1210:
[----:B--2---:R-:W-:Y:S01]  /*6d50*/  IADD3 R14, R18, 0x20, RZ ;  /* 0x00000020120e7810 */ /* 0x004fe20007ffe0ff */
[----:B---3--:R2:W3:Y:S01]  /*6d60*/  SHFL.IDX PT, R23, R0, 0x1, 0x181f ;  /* 0x00381f0000177f89 */ /* 0x0084e200000e0000 */
        /* <DEDUP_REMOVED lines=20> */
.L_x_1213:
[----:B------:R-:W-:Y:S05]  /*6eb0*/  BSYNC B0 ;  /* 0x0000000000007941 */ /* 0x000fea0003800000 */
.L_x_1212:
[----:B------:R-:W-:Y:S01]  /*6ec0*/  IADD3 R14, R18, 0x40, RZ ;  /* 0x00000040120e7810 */ /* 0x000fe20007ffe0ff */
[----:B---3--:R3:W1:Y:S01]  /*6ed0*/  SHFL.IDX PT, R23, R0, 0x2, 0x181f ;  /* 0x00581f0000177f89 */ /* 0x00866200000e0000 */
        /* <DEDUP_REMOVED lines=20> */
.L_x_1215:
[----:B------:R-:W-:Y:S05]  /*7020*/  BSYNC B0 ;  /* 0x0000000000007941 */ /* 0x000fea0003800000 */
.L_x_1214:
[----:B------:R5:W2:Y:S01]  /*7030*/  SHFL.IDX PT, R14, R12, 0x3, 0x181f ;  /* 0x00781f000c0e7f89 */ /* 0x000aa200000e0000 */
[----:B------:R-:W-:Y:S01]  /*7040*/  IADD3 R18, R18, 0x60, RZ ;  /* 0x0000006012127810 */ /* 0x000fe20007ffe0ff */
[----:B------:R-:W-:Y:S01]  /*7050*/  IMAD.SHL.U32 R132, R197, 0x2, RZ ;  /* 0x00000002c5847824 */ /* 0x000fe200078e00ff */
[----:B------:R-:W-:Y:S01]  /*7060*/  IADD3 R81, R95, -0x1, RZ ;  /* 0xffffffff5f517810 */ /* 0x000fe20007ffe0ff */
[----:B-1----:R1:W3:Y:S01]  /*7070*/  SHFL.IDX PT, R15, R0, 0x3, 0x181f ;  /* 0x00781f00000f7f89 */ /* 0x0022e200000e0000 */
[----:B------:R-:W-:Y:S01]  /*7080*/  ISETP.GE.AND P0, PT, R18, R9, PT ;  /* 0x000000091200720c */ /* 0x000fe20003f06270 */
[----:B------:R-:W-:Y:S01]  /*7090*/  IMAD.MOV.U32 R50, RZ, RZ, 0x6 ;  /* 0x00000006ff327424 */ /* 0x000fe200078e00ff */
[----:B------:R-:W-:Y:S01]  /*70a0*/  IADD3 R196, R132, 0x100, RZ ;  /* 0x0000010084c47810 */ /* 0x000fe20007ffe0ff */
[----:B------:R-:W-:-:S02]  /*70b0*/  IMAD.MOV.U32 R204, RZ, RZ, R200 ;  /* 0x000000ffffcc7224 */ /* 0x000fc400078e00c8 */
[----:B------:R-:W-:Y:S02]  /*70c0*/  IMAD.MOV.U32 R194, RZ, RZ, 0x5 ;  /* 0x00000005ffc27424 */ /* 0x000fe400078e00ff */
[----:B------:R-:W-:Y:S01]  /*70d0*/  IMAD.MOV.U32 R202, RZ, RZ, R198 ;  /* 0x000000ffffca7224 */ /* 0x000fe200078e00c6 */
[----:B--23-5:R-:W-:-:S05]  /*70e0*/  SHF.R.S32.HI R12, RZ, 0x1f, R81 ;  /* 0x0000001fff0c7819 */ /* 0x02cfca0000011451 */
[C---:B------:R-:W-:Y:S02]  /*70f0*/  @!P0 LEA R18, P4, R8.reuse, R14, 0x1 ;  /* 0x0000000e08128211 */ /* 0x040fe400078808ff */
[C---:B-1----:R-:W-:Y:S02]  /*7100*/  IADD3 R0, R8.reuse, 0x80, RZ ;  /* 0x0000008008007810 */ /* 0x042fe40007ffe0ff */
[----:B------:R-:W-:Y:S02]  /*7110*/  @!P0 LEA.HI.X R19, R8, R15, R21, 0x1, P4 ;  /* 0x0000000f08138211 */ /* 0x000fe400020f0c15 */
[----:B------:R-:W-:-:S03]  /*7120*/  LOP3.LUT P4, RZ, R191, 0x1, RZ, 0xc0, !PT ;  /* 0x00000001bfff7812 */ /* 0x000fc6000788c0ff */
[----:B------:R-:W-:Y:S01]  /*7130*/  @!PT LDS RZ, [RZ] ;  /* 0x00000000fffff984 */ /* 0x000fe20000000800 */
[----:B------:R1:W-:Y:S01]  /*7140*/  @!P0 LDGSTS.E.BYPASS.LTC128B.128 [R132+0x1b100], [R18.64], !P2 ;  /* 0x1b10000012848fae */ /* 0x0003e2000d101d46 */
[----:B------:R-:W-:Y:S02]  /*7150*/  ISETP.NE.AND P2, PT, R10, RZ, PT ;  /* 0x000000ff0a00720c */ /* 0x000fe40003f45270 */
[----:B------:R-:W-:-:S04]  /*7160*/  @!P0 SHF.R.S32.HI R10, RZ, 0x1f, R11 ;  /* 0x0000001fff0a8819 */ /* 0x000fc8000001140b */
[----:B------:R-:W-:-:S04]  /*7170*/  @!P0 LEA.HI R17, R10, R11, RZ, 0x3 ;  /* 0x0000000b0a118211 */ /* 0x000fc800078f18ff */
[----:B------:R-:W-:-:S05]  /*7180*/  @!P0 LOP3.LUT R17, R17, 0xfffffff8, RZ, 0xc0, !PT ;  /* 0xfffffff811118812 */ /* 0x000fca00078ec0ff */
[----:B------:R-:W-:Y:S01]  /*7190*/  @!P0 IMAD.WIDE R20, R17, 0x2, R14 ;  /* 0x0000000211148825 */ /* 0x000fe200078e020e */
[----:B------:R-:W-:-:S04]  /*71a0*/  @!P0 SHF.R.S32.HI R17, RZ, 0x1f, R0 ;  /* 0x0000001fff118819 */ /* 0x000fc80000011400 */
[----:B------:R-:W-:Y:S01]  /*71b0*/  @!P0 LEA.HI R10, R17, R0, RZ, 0x3 ;  /* 0x00000000110a8211 */ /* 0x000fe200078f18ff */
[----:B------:R2:W-:Y:S03]  /*71c0*/  @!P0 LDGSTS.E.BYPASS.LTC128B.128 [R132+0x1f100], [R20.64], !P3 ;  /* 0x1f10000014848fae */ /* 0x0005e6000d901d46 */
[----:B------:R-:W-:-:S05]  /*71d0*/  @!P0 LOP3.LUT R10, R10, 0xfffffff8, RZ, 0xc0, !PT ;  /* 0xfffffff80a0a8812 */ /* 0x000fca00078ec0ff */
[----:B------:R-:W-:-:S04]  /*71e0*/  @!P0 IMAD.WIDE R16, R10, 0x2, R14 ;  /* 0x000000020a108825 */ /* 0x000fc800078e020e */
[----:B------:R-:W-:Y:S01]  /*71f0*/  IMAD.IADD R10, R186, 0x1, -R13 ;  /* 0x00000001ba0a7824 */ /* 0x000fe200078e0a0d */
[----:B------:R3:W-:Y:S01]  /*7200*/  @!P0 LDGSTS.E.BYPASS.LTC128B.128 [R132+0x23100], [R16.64], !P2 ;  /* 0x2310000010848fae */ /* 0x0007e2000d101d46 */
[----:B------:R-:W-:Y:S02]  /*7210*/  IMAD.MOV.U32 R15, RZ, RZ, c[0x0][0x1e0] ;  /* 0x00007800ff0f7624 */ /* 0x000fe400078e00ff */
[----:B------:R-:W-:Y:S01]  /*7220*/  IMAD R10, R81, -0x40, R10 ;  /* 0xffffffc0510a7824 */ /* 0x000fe200078e020a */
[----:B------:R-:W0:Y:S01]  /*7230*/  LDGDEPBAR ;  /* 0x00000000000079af */ /* 0x000e220000000000 */
[C---:B------:R-:W-:Y:S01]  /*7240*/  IMAD.SHL.U32 R93, R15.reuse, 0x40, RZ ;  /* 0x000000400f5d7824 */ /* 0x040fe200078e00ff */
[C---:B------:R-:W-:Y:S01]  /*7250*/  SHF.L.U64.HI R94, R15.reuse, R50, c[0x0][0x1e4] ;  /* 0x000079000f5e7619 */ /* 0x040fe20000010232 */
[----:B------:R-:W-:Y:S01]  /*7260*/  IMAD.SHL.U32 R193, R15, 0x20, RZ ;  /* 0x000000200fc17824 */ /* 0x000fe200078e00ff */
[----:B------:R-:W-:Y:S01]  /*7270*/  BAR.SYNC.DEFER_BLOCKING 0x0 ;  /* 0x0000000000007b1d */ /* 0x000fe20000010000 */
[----:B------:R-:W-:-:S02]  /*7280*/  ISETP.GE.AND P2, PT, R10, 0x1, PT ;  /* 0x000000010a00780c */ /* 0x000fc40003f46270 */
[----:B------:R-:W-:Y:S01]  /*7290*/  IMAD R13, R94, R81, RZ ;  /* 0x000000515e0d7224 */ /* 0x000fe200078e02ff */
[----:B------:R-:W-:-:S03]  /*72a0*/  SHF.L.U64.HI R192, R15, R194, c[0x0][0x1e4] ;  /* 0x000079000fc07619 */ /* 0x000fc600000102c2 */
[-C--:B------:R-:W-:Y:S02]  /*72b0*/  IMAD R13, R12, R93.reuse, R13 ;  /* 0x0000005d0c0d7224 */ /* 0x080fe400078e020d */
[----:B---3--:R-:W-:-:S04]  /*72c0*/  IMAD.WIDE.U32 R16, R81, R93, R204 ;  /* 0x0000005d51107225 */ /* 0x008fc800078e00cc */
[----:B------:R-:W-:Y:S01]  /*72d0*/  IMAD.IADD R13, R17, 0x1, R13 ;  /* 0x00000001110d7824 */ /* 0x000fe200078e020d */
[----:B--2---:R-:W-:-:S04]  /*72e0*/  @P2 LEA R20, P0, R16, c[0x0][0x1c8], 0x1 ;  /* 0x0000720010142a11 */ /* 0x004fc800078008ff */
        /* <DEDUP_REMOVED lines=11> */
[----:B-1----:R-:W-:-:S04]  /*73a0*/  @P0 LEA R18, P3, R14, c[0x0][0x1c8], 0x1 ;  /* 0x000072000e120a11 */ /* 0x002fc800078608ff */
[----:B------:R-:W-:Y:S01]  /*73b0*/  @P0 LEA.HI.X R19, R14, c[0x0][0x1cc], R13, 0x1, P3 ;  /* 0x000073000e130a11 */ /* 0x000fe200018f0c0d */
[----:B------:R-:W-:Y:S01]  /*73c0*/  IMAD.MOV.U32 R13, RZ, RZ, c[0x0][0x208] ;  /* 0x00008200ff0d7624 */ /* 0x000fe200078e00ff */
[----:B------:R-:W-:-:S03]  /*73d0*/  ISETP.GE.AND P3, PT, R8, c[0x0][0x1d4], PT ;  /* 0x0000750008007a0c */ /* 0x000fc60003f66270 */
[C---:B------:R-:W-:Y:S01]  /*73e0*/  IMAD.SHL.U32 R51, R13.reuse, 0x40, RZ ;  /* 0x000000400d337824 */ /* 0x040fe200078e00ff */
[C---:B------:R-:W-:Y:S01]  /*73f0*/  SHF.L.U64.HI R50, R13.reuse, R50, c[0x0][0x20c] ;  /* 0x000083000d327619 */ /* 0x040fe20000010232 */
[----:B------:R-:W-:Y:S01]  /*7400*/  IMAD.SHL.U32 R195, R13, 0x20, RZ ;  /* 0x000000200dc37824 */ /* 0x000fe200078e00ff */
[----:B------:R2:W-:Y:S01]  /*7410*/  @P0 LDGSTS.E.BYPASS.LTC128B.128 [R132+0xd100], [R18.64], !P6 ;  /* 0x0d10000012840fae */ /* 0x0005e2000f101d46 */
[----:B------:R-:W-:Y:S01]  /*7420*/  IMAD.WIDE.U32 R16, R81, R51, R202 ;  /* 0x0000003351107225 */ /* 0x000fe200078e00ca */
[----:B------:R-:W-:Y:S02]  /*7430*/  SHF.L.U64.HI R194, R13, R194, c[0x0][0x20c] ;  /* 0x000083000dc27619 */ /* 0x000fe400000102c2 */
[----:B------:R2:W-:Y:S01]  /*7440*/  @P0 LDGSTS.E.BYPASS.LTC128B.128 [R132+0xf100], [R18.64+0x80], !P5 ;  /* 0x0f10008012840fae */ /* 0x0005e2000e901d46 */
[----:B------:R-:W-:Y:S01]  /*7450*/  IMAD R14, R50, R81, RZ ;  /* 0x00000051320e7224 */ /* 0x000fe200078e02ff */
[C---:B------:R-:W-:Y:S01]  /*7460*/  SHF.L.U64.HI R48, R195.reuse, 0x1, R194 ;  /* 0x00000001c3307819 */ /* 0x040fe200000102c2 */
[----:B------:R-:W-:Y:S01]  /*7470*/  IMAD.SHL.U32 R49, R195, 0x2, RZ ;  /* 0x00000002c3317824 */ /* 0x000fe200078e00ff */
[----:B------:R2:W-:Y:S01]  /*7480*/  @P0 LDGSTS.E.BYPASS.LTC128B.128 [R132+0x11100], [R18.64+0x100], !P4 ;  /* 0x1110010012840fae */ /* 0x0005e2000e101d46 */
[----:B------:R-:W-:Y:S01]  /*7490*/  IMAD R12, R12, R51, R14 ;  /* 0x000000330c0c7224 */ /* 0x000fe200078e020e */
[----:B------:R-:W-:-:S02]  /*74a0*/  LEA R14, P0, R16, c[0x0][0x1f8], 0x1 ;  /* 0x00007e00100e7a11 */ /* 0x000fc400078008ff */
[----:B------:R-:W0:Y:S01]  /*74b0*/  LDGDEPBAR ;  /* 0x00000000000079af */ /* 0x000e220000000000 */
[----:B------:R-:W-:-:S05]  /*74c0*/  IMAD.IADD R12, R17, 0x1, R12 ;  /* 0x00000001110c7824 */ /* 0x000fca00078e020c */
[----:B------:R-:W-:Y:S02]  /*74d0*/  LEA.HI.X R15, R16, c[0x0][0x1fc], R12, 0x1, P0 ;  /* 0x00007f00100f7a11 */ /* 0x000fe400000f0c0c */
[----:B------:R-:W-:-:S05]  /*74e0*/  IADD3 R12, P0, R49, R14, RZ ;  /* 0x0000000e310c7210 */ /* 0x000fca0007f1e0ff */
[----:B------:R-:W-:Y:S01]  /*74f0*/  IMAD.X R13, R48, 0x1, R15, P0 ;  /* 0x00000001300d7824 */ /* 0x000fe200000e060f */
[C---:B------:R-:W-:Y:S02]  /*7500*/  ISETP.LT.OR P0, PT, R10.reuse, 0x1, P3 ;  /* 0x000000010a00780c */ /* 0x040fe40001f01670 */
[----:B------:R-:W-:-:S11]  /*7510*/  ISETP.LT.OR P3, PT, R10, 0x21, P3 ;  /* 0x000000210a00780c */ /* 0x000fd60001f61670 */
[----:B------:R2:W-:Y:S01]  /*7520*/  LDGSTS.E.BYPASS.LTC128B.128 [R132+0x100], [R14.64], !P0 ;  /* 0x001000000e847fae */ /* 0x0005e2000c101d46 */
[C---:B------:R-:W-:Y:S02]  /*7530*/  ISETP.LT.OR P0, PT, R10.reuse, 0x1, P2 ;  /* 0x000000010a00780c */ /* 0x040fe40001701670 */
[----:B------:R-:W-:-:S11]  /*7540*/  ISETP.LT.OR P2, PT, R10, 0x21, P2 ;  /* 0x000000210a00780c */ /* 0x000fd60001741670 */
[----:B------:R2:W-:Y:S01]  /*7550*/  LDGSTS.E.BYPASS.LTC128B.128 [R132+0x2100], [R14.64+0x80], !P0 ;  /* 0x021000800e847fae */ /* 0x0005e2000c101d46 */
[----:B------:R-:W-:-:S04]  /*7560*/  ISETP.GE.AND P0, PT, R0, c[0x0][0x1d4], PT ;  /* 0x0000750000007a0c */ /* 0x000fc80003f06270 */
[C---:B------:R-:W-:Y:S02]  /*7570*/  ISETP.LT.OR P4, PT, R10.reuse, 0x1, P0 ;  /* 0x000000010a00780c */ /* 0x040fe40000781670 */
[----:B------:R-:W-:-:S11]  /*7580*/  ISETP.LT.OR P0, PT, R10, 0x21, P0 ;  /* 0x000000210a00780c */ /* 0x000fd60000701670 */
[----:B------:R2:W-:Y:S01]  /*7590*/  LDGSTS.E.BYPASS.LTC128B.128 [R132+0x4100], [R14.64+0x100], !P4 ;  /* 0x041001000e847fae */ /* 0x0005e2000e101d46 */
[----:B------:R-:W-:-:S03]  /*75a0*/  LOP3.LUT P4, RZ, R191, 0x1, RZ, 0xc0, !PT ;  /* 0x00000001bfff7812 */ /* 0x000fc6000788c0ff */
[----:B------:R2:W-:Y:S04]  /*75b0*/  LDGSTS.E.BYPASS.LTC128B.128 [R132+0x1100], [R12.64], !P3 ;  /* 0x011000000c847fae */ /* 0x0005e8000d901d46 */
[----:B------:R2:W-:Y:S01]  /*75c0*/  LDGSTS.E.BYPASS.LTC128B.128 [R132+0x3100], [R12.64+0x80], !P2 ;  /* 0x031000800c847fae */ /* 0x0005e2000d101d46 */
[----:B------:R-:W-:-:S03]  /*75d0*/  ISETP.GE.AND P2, PT, R95, 0x2, PT ;  /* 0x000000025f00780c */ /* 0x000fc60003f46270 */
        /* <DEDUP_REMOVED lines=8> */
[----:B--2---:R-:W-:-:S03]  /*7660*/  LEA R12, P0, R10, c[0x0][0x1c8], 0x1 ;  /* 0x000072000a0c7a11 */ /* 0x004fc600078008ff */
        /* <DEDUP_REMOVED lines=10> */
.L_x_1216:
[----:B------:R-:W-:Y:S01]  /*7710*/  ISETP.LT.AND P0, PT, RZ, c[0x0][0x27c], PT ;  /* 0x00009f00ff007a0c */ /* 0x000fe20003f01270 */
[----:B------:R-:W0:Y:S01]  /*7720*/  LDGDEPBAR ;  /* 0x00000000000079af */ /* 0x000e220000000000 */
[----:B------:R-:W-:Y:S01]  /*7730*/  IMAD R0, R80, 0x400, R3 ;  /* 0x0000040050007824 */ /* 0x000fe200078e0203 */
[----:B------:R-:W-:-:S10]  /*7740*/  ISETP.NE.AND P3, PT, R187, 0x1, PT ;  /* 0x00000001bb00780c */ /* 0x000fd40003f65270 */
[----:B------:R-:W-:Y:S05]  /*7750*/  @P0 BRA `(.L_x_1217) ;  /* 0x0000002000000947 */ /* 0x000fea0003800000 */
[----:B------:R-:W-:-:S04]  /*7760*/  DEPBAR.LE SB0, 0x3 ;  /* 0x000080c00000791a */ /* 0x000fc80000000000 */
[----:B------:R-:W-:Y:S05]  /*7770*/  BRA `(.L_x_1218) ;  /* 0x00006de000007947 */ /* 0x000fea0003800000 */
.L_x_1217:
[----:B------:R-:W-:Y:S01]  /*7780*/  ULDC.U8 UR4, c[0x0][0x298] ;  /* 0x0000a60000047ab9 */ /* 0x000fe20000000000 */
[----:B------:R-:W-:Y:S01]  /*7790*/  SHF.R.S32.HI R8, RZ, 0x1f, R85 ;  /* 0x0000001fff087819 */ /* 0x000fe20000011455 */
[----:B--2---:R-:W-:Y:S01]  /*77a0*/  IMAD.WIDE.U32 R14, R85, c[0x0][0x280], RZ ;  /* 0x0000a000550e7a25 */ /* 0x004fe200078e00ff */
[----:B------:R-:W-:Y:S01]  /*77b0*/  ISETP.NE.AND P0, PT, RZ, UR4, PT ;  /* 0x00000004ff007c0c */ /* 0x000fe2000bf05270 */
[----:B------:R-:W-:Y:S01]  /*77c0*/  BSSY B2, `(.L_x_1218) ;  /* 0x00006d9000027945 */ /* 0x000fe20003800000 */
[----:B------:R-:W-:Y:S01]  /*77d0*/  LEA.HI R53, R7, R84, RZ, 0x2 ;  /* 0x0000005407357211 */ /* 0x000fe200078f10ff */
[C---:B-1----:R-:W-:Y:S02]  /*77e0*/  IMAD R10, R8.reuse, c[0x0][0x280], RZ ;  /* 0x0000a000080a7a24 */ /* 0x042fe400078e02ff */
[----:B------:R-:W-:Y:S01]  /*77f0*/  IMAD R8, R8, c[0x0][0x290], RZ ;  /* 0x0000a40008087a24 */ /* 0x000fe200078e02ff */
[----:B------:R-:W-:Y:S01]  /*7800*/  LOP3.LUT R11, R53, 0xfffffffc, RZ, 0xc0, !PT ;  /* 0xfffffffc350b7812 */ /* 0x000fe200078ec0ff */
[C---:B------:R-:W-:Y:S01]  /*7810*/  IMAD R21, R85.reuse, c[0x0][0x284], R10 ;  /* 0x0000a10055157a24 */ /* 0x040fe200078e020a */
[----:B------:R-:W-:Y:S01]  /*7820*/  SHF.R.S32.HI R53, RZ, 0x2, R53 ;  /* 0x00000002ff357819 */ /* 0x000fe20000011435 */
[----:B------:R-:W-:-:S02]  /*7830*/  IMAD R17, R85, c[0x0][0x294], R8 ;  /* 0x0000a50055117a24 */ /* 0x000fc400078e0208 */
[----:B------:R-:W-:Y:S01]  /*7840*/  IMAD.WIDE.U32 R12, R85, c[0x0][0x290], RZ ;  /* 0x0000a400550c7a25 */ /* 0x000fe200078e00ff */
[----:B------:R-:W-:Y:S02]  /*7850*/  IADD3 R85, -R11, R84, RZ ;  /* 0x000000540b557210 */ /* 0x000fe40007ffe1ff */
[----:B------:R-:W-:Y:S01]  /*7860*/  IADD3 R8, R92, R53, RZ ;  /* 0x000000355c087210 */ /* 0x000fe20007ffe0ff */
[----:B------:R-:W-:Y:S01]  /*7870*/  IMAD.IADD R17, R17, 0x1, R13 ;  /* 0x0000000111117824 */ /* 0x000fe200078e020d */
[----:B------:R-:W-:Y:S02]  /*7880*/  IADD3 R21, R21, R15, RZ ;  /* 0x0000000f15157210 */ /* 0x000fe40007ffe0ff */
[C---:B------:R-:W-:Y:S01]  /*7890*/  SHF.L.U32 R57, R85.reuse, 0x3, RZ ;  /* 0x0000000355397819 */ /* 0x040fe200000006ff */
[----:B------:R-:W-:Y:S01]  /*78a0*/  IMAD R10, R85, 0x40, R8 ;  /* 0x00000040550a7824 */ /* 0x000fe200078e0208 */
[----:B------:R-:W-:Y:S05]  /*78b0*/  @!P0 BRA `(.L_x_1219) ;  /* 0x000034d000008947 */ /* 0x000fea0003800000 */
[----:B------:R-:W-:Y:S01]  /*78c0*/  @P3 IMAD.HI.U32 R11, R10, c[0x0][0x2c8], RZ ;  /* 0x0000b2000a0b3a27 */ /* 0x000fe200078e00ff */
[----:B------:R-:W-:Y:S01]  /*78d0*/  MOV R20, R14 ;  /* 0x0000000e00147202 */ /* 0x000fe20000000f00 */
[----:B------:R-:W-:Y:S01]  /*78e0*/  BSSY B0, `(.L_x_1220) ;  /* 0x0000062000007945 */ /* 0x000fe20003800000 */
[----:B------:R-:W-:Y:S01]  /*78f0*/  CS2R R18, SRZ ;  /* 0x0000000000127805 */ /* 0x000fe2000001ff00 */
[----:B------:R-:W-:Y:S01]  /*7900*/  IMAD.MOV.U32 R16, RZ, RZ, R12 ;  /* 0x000000ffff107224 */ /* 0x000fe200078e000c */
[----:B------:R-:W-:Y:S01]  /*7910*/  @P3 SHF.R.U32.HI R10, RZ, c[0x0][0x2cc], R11 ;  /* 0x0000b300ff0a3a19 */ /* 0x000fe2000001160b */
[----:B------:R-:W-:Y:S01]  /*7920*/  IMAD.SHL.U32 R85, R85, 0x4, RZ ;  /* 0x0000000455557824 */ /* 0x000fe200078e00ff */
[----:B------:R-:W-:Y:S01]  /*7930*/  CS2R R66, SRZ ;  /* 0x0000000000427805 */ /* 0x000fe2000001ff00 */
[----:B------:R-:W-:Y:S01]  /*7940*/  CS2R R72, SRZ ;  /* 0x0000000000487805 */ /* 0x000fe2000001ff00 */
[----:B------:R-:W-:Y:S01]  /*7950*/  SHF.R.S32.HI R11, RZ, 0x1f, R10 ;  /* 0x0000001fff0b7819 */ /* 0x000fe2000001140a */
[----:B------:R-:W-:Y:S01]  /*7960*/  IMAD.WIDE.U32 R20, R10, c[0x0][0x280], R20 ;  /* 0x0000a0000a147a25 */ /* 0x000fe200078e0014 */
[----:B------:R-:W-:Y:S01]  /*7970*/  CS2R R78, SRZ ;  /* 0x00000000004e7805 */ /* 0x000fe2000001ff00 */
[----:B------:R-:W-:Y:S01]  /*7980*/  CS2R R100, SRZ ;  /* 0x0000000000647805 */ /* 0x000fe2000001ff00 */
[----:B------:R-:W-:Y:S01]  /*7990*/  CS2R R108, SRZ ;  /* 0x00000000006c7805 */ /* 0x000fe2000001ff00 */
[C---:B------:R-:W-:Y:S01]  /*79a0*/  IMAD R13, R11.reuse, c[0x0][0x280], RZ ;  /* 0x0000a0000b0d7a24 */ /* 0x040fe200078e02ff */
[----:B------:R-:W-:Y:S01]  /*79b0*/  LEA R14, P0, R20, c[0x0][0x270], 0x1 ;  /* 0x00009c00140e7a11 */ /* 0x000fe200078008ff */
[----:B------:R-:W-:Y:S01]  /*79c0*/  IMAD R11, R11, c[0x0][0x290], RZ ;  /* 0x0000a4000b0b7a24 */ /* 0x000fe200078e02ff */
[----:B------:R-:W-:Y:S01]  /*79d0*/  CS2R R88, SRZ ;  /* 0x0000000000587805 */ /* 0x000fe2000001ff00 */
[C---:B------:R-:W-:Y:S01]  /*79e0*/  IMAD R13, R10.reuse, c[0x0][0x284], R13 ;  /* 0x0000a1000a0d7a24 */ /* 0x040fe200078e020d */
[----:B------:R-:W-:Y:S01]  /*79f0*/  CS2R R64, SRZ ;  /* 0x0000000000407805 */ /* 0x000fe2000001ff00 */
[C---:B------:R-:W-:Y:S01]  /*7a00*/  IMAD.WIDE.U32 R16, R10.reuse, c[0x0][0x290], R16 ;  /* 0x0000a4000a107a25 */ /* 0x040fe200078e0010 */
[----:B----4-:R1:W2:Y:S01]  /*7a10*/  SHFL.IDX PT, R22, R14, RZ, 0x1c1f ;  /* 0x001c1fff0e167589 */ /* 0x0102a200000e0000 */
[----:B------:R-:W-:Y:S01]  /*7a20*/  CS2R R70, SRZ ;  /* 0x0000000000467805 */ /* 0x000fe2000001ff00 */
[----:B------:R-:W-:Y:S01]  /*7a30*/  IADD3 R21, R21, R13, RZ ;  /* 0x0000000d15157210 */ /* 0x000fe20007ffe0ff */
[----:B------:R-:W-:Y:S01]  /*7a40*/  IMAD R11, R10, c[0x0][0x294], R11 ;  /* 0x0000a5000a0b7a24 */ /* 0x000fe200078e020b */
[----:B------:R-:W-:Y:S01]  /*7a50*/  CS2R R76, SRZ ;  /* 0x00000000004c7805 */ /* 0x000fe2000001ff00 */
[----:B------:R-:W-:Y:S01]  /*7a60*/  CS2R R96, SRZ ;  /* 0x0000000000607805 */ /* 0x000fe2000001ff00 */
[----:B------:R-:W-:Y:S01]  /*7a70*/  LEA.HI.X R21, R20, c[0x0][0x274], R21, 0x1, P0 ;  /* 0x00009d0014157a11 */ /* 0x000fe200000f0c15 */
[----:B------:R-:W-:Y:S01]  /*7a80*/  CS2R R106, SRZ ;  /* 0x00000000006a7805 */ /* 0x000fe2000001ff00 */
[----:B------:R-:W-:Y:S01]  /*7a90*/  IADD3 R20, R17, R11, RZ ;  /* 0x0000000b11147210 */ /* 0x000fe20007ffe0ff */
[----:B------:R-:W-:Y:S01]  /*7aa0*/  CS2R R86, SRZ ;  /* 0x0000000000567805 */ /* 0x000fe2000001ff00 */
[C---:B------:R-:W-:Y:S01]  /*7ab0*/  LEA R12, P0, R16.reuse, c[0x0][0x288], 0x1 ;  /* 0x0000a200100c7a11 */ /* 0x040fe200078008ff */
[----:B------:R1:W3:Y:S03]  /*7ac0*/  SHFL.IDX PT, R23, R21, RZ, 0x1c1f ;  /* 0x001c1fff15177589 */ /* 0x0002e600000e0000 */
[----:B------:R-:W-:-:S02]  /*7ad0*/  LEA.HI.X R20, R16, c[0x0][0x28c], R20, 0x1, P0 ;  /* 0x0000a30010147a11 */ /* 0x000fc400000f0c14 */
        /* <DEDUP_REMOVED lines=66> */
.L_x_1221:
[----:B--2---:R-:W-:Y:S05]  /*7f00*/  BSYNC B0 ;  /* 0x0000000000007941 */ /* 0x004fea0003800000 */
.L_x_1220:
        /* <DEDUP_REMOVED lines=117> */
.L_x_1223:
[----:B--2---:R-:W-:Y:S05]  /*8660*/  BSYNC B0 ;  /* 0x0000000000007941 */ /* 0x004fea0003800000 */
.L_x_1222:
        /* <DEDUP_REMOVED lines=11> */
[----:B------:R-:W-:-:S04]  /*8720*/  IMAD.IADD R8, R53, 0x1, -R8 ;  /* 0x0000000135087824 */ /* 0x000fc800078e0a08 */
        /* <DEDUP_REMOVED lines=12> */
[----:B----4-:R-:W-:Y:S01]  /*87f0*/  LOP3.LUT R15, R57, R10, RZ, 0x3c, !PT ;  /* 0x0000000a390f7212 */ /* 0x010fe200078e3cff */
        /* <DEDUP_REMOVED lines=10> */
[----:B------:R-:W-:-:S02]  /*88a0*/  IMAD R15, R80, 0x200, R15 ;  /* 0x00000200500f7824 */ /* 0x000fc400078e020f */
[----:B------:R-:W-:Y:S01]  /*88b0*/  IMAD.MOV.U32 R8, RZ, RZ, R30 ;  /* 0x000000ffff087224 */ /* 0x000fe200078e001e */
[----:B------:R-:W-:Y:S01]  /*88c0*/  PRMT R29, R10, 0x5410, R11 ;  /* 0x000054100a1d7816 */ /* 0x000fe2000000000b */
[----:B------:R-:W-:Y:S01]  /*88d0*/  IMAD.MOV.U32 R11, RZ, RZ, R60 ;  /* 0x000000ffff0b7224 */ /* 0x000fe200078e003c */
[C---:B------:R-:W-:Y:S01]  /*88e0*/  IADD3 R12, R15.reuse, 0x20, RZ ;  /* 0x000000200f0c7810 */ /* 0x040fe20007ffe0ff */
[----:B------:R-:W-:Y:S01]  /*88f0*/  IMAD.MOV.U32 R10, RZ, RZ, R61 ;  /* 0x000000ffff0a7224 */ /* 0x000fe200078e003d */
[----:B------:R-:W-:Y:S02]  /*8900*/  @P0 IADD3 R12, R15, -0x20, RZ ;  /* 0xffffffe00f0c0810 */ /* 0x000fe40007ffe0ff */
[----:B------:R-:W-:Y:S02]  /*8910*/  ISETP.GE.AND P0, PT, R53, R44, PT ;  /* 0x0000002c3500720c */ /* 0x000fe40003f06270 */
        /* <DEDUP_REMOVED lines=15> */
[----:B------:R-:W-:Y:S02]  /*8a10*/  IMAD.MOV.U32 R11, RZ, RZ, R43 ;  /* 0x000000ffff0b7224 */ /* 0x000fe400078e002b */
[----:B------:R-:W-:-:S03]  /*8a20*/  IMAD.MOV.U32 R10, RZ, RZ, R54 ;  /* 0x000000ffff0a7224 */ /* 0x000fc600078e0036 */
[----:B------:R-:W-:Y:S02]  /*8a30*/  PRMT R35, R35, 0x5410, R11 ;  /* 0x0000541023237816 */ /* 0x000fe4000000000b */
        /* <DEDUP_REMOVED lines=47> */
.L_x_1227:
[----:B------:R-:W-:Y:S05]  /*8d30*/  BSYNC B0 ;  /* 0x0000000000007941 */ /* 0x000fea0003800000 */
.L_x_1226:
        /* <DEDUP_REMOVED lines=46> */
.L_x_1229:
[----:B------:R-:W-:Y:S05]  /*9020*/  BSYNC B0 ;  /* 0x0000000000007941 */ /* 0x000fea0003800000 */
.L_x_1228:
        /* <DEDUP_REMOVED lines=46> */
.L_x_1231:
[----:B------:R-:W-:Y:S05]  /*9310*/  BSYNC B0 ;  /* 0x0000000000007941 */ /* 0x000fea0003800000 */
.L_x_1230:
        /* <DEDUP_REMOVED lines=46> */
.L_x_1233:
[----:B------:R-:W-:Y:S05]  /*9600*/  BSYNC B0 ;  /* 0x0000000000007941 */ /* 0x000fea0003800000 */
.L_x_1232:
        /* <DEDUP_REMOVED lines=46> */
.L_x_1235:
[----:B------:R-:W-:Y:S05]  /*98f0*/  BSYNC B0 ;  /* 0x0000000000007941 */ /* 0x000fea0003800000 */
.L_x_1234:
        /* <DEDUP_REMOVED lines=45> */
.L_x_1225:
[----:B------:R-:W-:Y:S05]  /*9bd0*/  BSYNC B1 ;  /* 0x0000000000017941 */ /* 0x000fea0003800000 */
.L_x_1224:
        /* <DEDUP_REMOVED lines=48> */
.L_x_1238:
[----:B------:R-:W-:Y:S05]  /*9ee0*/  BSYNC B0 ;  /* 0x0000000000007941 */ /* 0x000fea0003800000 */
.L_x_1237:
        /* <DEDUP_REMOVED lines=46> */
.L_x_1240:
[----:B------:R-:W-:Y:S05]  /*a1d0*/  BSYNC B0 ;  /* 0x0000000000007941 */ /* 0x000fea0003800000 */
.L_x_1239:
        /* <DEDUP_REMOVED lines=46> */
.L_x_1242:
[----:B------:R-:W-:Y:S05]  /*a4c0*/  BSYNC B0 ;  /* 0x0000000000007941 */ /* 0x000fea0003800000 */
.L_x_1241:
        /* <DEDUP_REMOVED lines=46> */
.L_x_1244:
[----:B------:R-:W-:Y:S05]  /*a7b0*/  BSYNC B0 ;  /* 0x0000000000007941 */ /* 0x000fea0003800000 */
.L_x_1243:
        /* <DEDUP_REMOVED lines=46> */
.L_x_1246:
[----:B------:R-:W-:Y:S05]  /*aaa0*/  BSYNC B0 ;  /* 0x0000000000007941 */ /* 0x000fea0003800000 */
.L_x_1245:
        /* <DEDUP_REMOVED lines=46> */
.L_x_1219:
[----:B------:R-:W-:Y:S01]  /*ad90*/  @P3 IMAD.HI.U32 R11, R10, c[0x0][0x2c8], RZ ;  /* 0x0000b2000a0b3a27 */ /* 0x000fe200078e00ff */
[----:B------:R-:W-:Y:S01]  /*ada0*/  MOV R16, R12 ;  /* 0x0000000c00107202 */ /* 0x000fe20000000f00 */
[----:B------:R-:W-:Y:S01]  /*adb0*/  BSSY B0, `(.L_x_1247) ;  /* 0x0000046000007945 */ /* 0x000fe20003800000 */
[----:B------:R-:W-:Y:S01]  /*adc0*/  CS2R R30, SRZ ;  /* 0x00000000001e7805 */ /* 0x000fe2000001ff00 */
[----:B------:R-:W-:Y:S01]  /*add0*/  IMAD.MOV.U32 R20, RZ, RZ, R14 ;  /* 0x000000ffff147224 */ /* 0x000fe200078e000e */
[----:B------:R-:W-:Y:S01]  /*ade0*/  @P3 SHF.R.U32.HI R10, RZ, c[0x0][0x2cc], R11 ;  /* 0x0000b300ff0a3a19 */ /* 0x000fe2000001160b */
[----:B------:R-:W-:Y:S01]  /*adf0*/  CS2R R46, SRZ ;  /* 0x00000000002e7805 */ /* 0x000fe2000001ff00 */
        /* <DEDUP_REMOVED lines=14> */
[----:B------:R-:W-:Y:S01]  /*aee0*/  CS2R R62, SRZ ;  /* 0x00000000003e7805 */ /* 0x000fe2000001ff00 */
[----:B------:R-:W-:Y:S01]  /*aef0*/  CS2R R60, SRZ ;  /* 0x00000000003c7805 */ /* 0x000fe2000001ff00 */
[----:B------:R-:W-:Y:S01]  /*af00*/  CS2R R74, SRZ ;  /* 0x00000000004a7805 */ /* 0x000fe2000001ff00 */
[----:B------:R-:W-:Y:S01]  /*af10*/  IMAD.IADD R19, R21, 0x1, R19 ;  /* 0x0000000115137824 */ /* 0x000fe200078e0213 */
[----:B------:R-:W-:Y:S01]  /*af20*/  CS2R R72, SRZ ;  /* 0x0000000000487805 */ /* 0x000fe2000001ff00 */
        /* <DEDUP_REMOVED lines=17> */
[----:B--234-:R-:W-:-:S04]  /*b040*/  @!P0 IMAD.WIDE R22, R57, 0x2, R20 ;  /* 0x0000000239168825 */ /* 0x01cfc800078e0214 */
[----:B-1----:R-:W-:Y:S01]  /*b050*/  @!P0 IMAD.WIDE R24, R57, 0x2, R16 ;  /* 0x0000000239188825 */ /* 0x002fe200078e0210 */
        /* <DEDUP_REMOVED lines=27> */
.L_x_1248:
[----:B------:R-:W-:Y:S05]  /*b210*/  BSYNC B0 ;  /* 0x0000000000007941 */ /* 0x000fea0003800000 */
.L_x_1247:
        /* <DEDUP_REMOVED lines=90> */
.L_x_1250:
[----:B-1--4-:R-:W-:Y:S05]  /*b7c0*/  BSYNC B0 ;  /* 0x0000000000007941 */ /* 0x012fea0003800000 */
.L_x_1249:
        /* <DEDUP_REMOVED lines=62> */
[----:B------:R-:W-:Y:S02]  /*bbb0*/  LOP3.LUT R8, R12, 0x38, R8, 0xf8, !PT ;  /* 0x000000380c087812 */ /* 0x000fe400078ef808 */
        /* <DEDUP_REMOVED lines=91> */
.L_x_1254:
[----:B------:R-:W-:Y:S05]  /*c170*/  BSYNC B0 ;  /* 0x0000000000007941 */ /* 0x000fea0003800000 */
.L_x_1253:
        /* <DEDUP_REMOVED lines=20> */
[----:B------:R-:W-:Y:S02]  /*c2c0*/  LOP3.LUT R11, R11, 0x7fffe000, RZ, 0xc0, !PT ;  /* 0x7fffe0000b0b7812 */ /* 0x000fe400078ec0ff */
[----:B------:R-:W-:Y:S01]  /*c2d0*/  LEA.HI R13, R13, R8, RZ, 0x3 ;  /* 0x000000080d0d7211 */ /* 0x000fe200078f18ff */
[----:B------:R-:W-:Y:S01]  /*c2e0*/  IMAD.SHL.U32 R8, R8, 0x8, RZ ;  /* 0x0000000808087824 */ /* 0x000fe200078e00ff */
[----:B------:R-:W-:Y:S02]  /*c2f0*/  LOP3.LUT R15, R9, 0x38, R10, 0xf8, !PT ;  /* 0x00000038090f7812 */ /* 0x000fe400078ef80a */
[----:B------:R-:W-:Y:S02]  /*c300*/  SHF.L.U32 R13, R13, 0xa, RZ ;  /* 0x0000000a0d0d7819 */ /* 0x000fe400000006ff */
[----:B------:R-:W-:-:S02]  /*c310*/  SHF.R.U32.HI R10, RZ, 0x3, R9 ;  /* 0x00000003ff0a7819 */ /* 0x000fc40000011609 */
[C---:B------:R-:W-:Y:S02]  /*c320*/  LEA R12, R80.reuse, R11, 0x9 ;  /* 0x0000000b500c7211 */ /* 0x040fe400078e48ff */
[----:B------:R-:W-:Y:S02]  /*c330*/  LOP3.LUT R11, R9, 0x38, R8, 0xf8, !PT ;  /* 0x00000038090b7812 */ /* 0x000fe400078ef808 */
[----:B------:R-:W-:Y:S02]  /*c340*/  LOP3.LUT R9, R13, 0x7fffe000, RZ, 0xc0, !PT ;  /* 0x7fffe0000d097812 */ /* 0x000fe400078ec0ff */
[-C--:B------:R-:W-:Y:S02]  /*c350*/  LOP3.LUT R15, R15, R10.reuse, RZ, 0x3c, !PT ;  /* 0x0000000a0f0f7212 */ /* 0x080fe400078e3cff */
        /* <DEDUP_REMOVED lines=84> */
.L_x_1256:
[----:B------:R-:W-:Y:S05]  /*c8a0*/  BSYNC B0 ;  /* 0x0000000000007941 */ /* 0x000fea0003800000 */
.L_x_1255:
        /* <DEDUP_REMOVED lines=113> */
.L_x_1252:
[----:B------:R-:W-:Y:S05]  /*cfc0*/  BSYNC B1 ;  /* 0x0000000000017941 */ /* 0x000fea0003800000 */
.L_x_1251:
        /* <DEDUP_REMOVED lines=111> */
.L_x_1258:
[----:B------:R-:W-:Y:S05]  /*d6c0*/  BSYNC B0 ;  /* 0x0000000000007941 */ /* 0x000fea0003800000 */
.L_x_1257:
        /* <DEDUP_REMOVED lines=116> */
.L_x_1260:
[----:B------:R-:W-:Y:S05]  /*de10*/  BSYNC B0 ;  /* 0x0000000000007941 */ /* 0x000fea0003800000 */
.L_x_1259:
        /* <DEDUP_REMOVED lines=10> */
[--C-:B------:R-:W-:Y:S01]  /*dec0*/  HADD2.F32 R38, -RZ, R52.reuse.H0_H0 ;  /* 0x20000034ff267230 */ /* 0x100fe20000004100 */
[----:B------:R-:W-:Y:S01]  /*ded0*/  SHF.R.S32.HI R10, RZ, 0x3, R9 ;  /* 0x00000003ff0a7819 */ /* 0x000fe20000011409 */
[--C-:B------:R-:W-:Y:S01]  /*dee0*/  HADD2.F32 R42, -RZ, R55.reuse.H0_H0 ;  /* 0x20000037ff2a7230 */ /* 0x100fe20000004100 */
        /* <DEDUP_REMOVED lines=102> */
.L_x_1236:
[----:B------:R-:W-:Y:S05]  /*e550*/  BSYNC B2 ;  /* 0x0000000000027941 */ /* 0x000fea0003800000 */
.L_x_1218:
[----:B------:R-:W-:-:S04]  /*e560*/  DEPBAR.LE SB0, 0x2 ;  /* 0x000080800000791a */ /* 0x000fc80000000000 */
[----:B------:R-:W-:Y:S01]  /*e570*/  IADD3 R211, R95, -0x2, RZ ;  /* 0xfffffffe5fd37810 */ /* 0x000fe20007ffe0ff */
[----:B------:R-:W-:Y:S01]  /*e580*/  IMAD.SHL.U32 R52, R0, 0x2, RZ ;  /* 0x0000000200347824 */ /* 0x000fe200078e00ff */
[----:B------:R-:W-:Y:S01]  /*e590*/  BAR.SYNC.DEFER_BLOCKING 0x0 ;  /* 0x0000000000007b1d */ /* 0x000fe20000010000 */
[----:B------:R-:W-:Y:S01]  /*e5a0*/  IMAD.SHL.U32 R183, R5, 0x2, RZ ;  /* 0x0000000205b77824 */ /* 0x000fe200078e00ff */
[----:B-1----:R-:W-:Y:S01]  /*e5b0*/  @P2 SHF.R.S32.HI R8, RZ, 0x1f, R211 ;  /* 0x0000001fff082819 */ /* 0x002fe200000114d3 */
[----:B------:R-:W-:Y:S01]  /*e5c0*/  @P2 IMAD R50, R50, R211, RZ ;  /* 0x000000d332322224 */ /* 0x000fe200078e02ff */
[----:B------:R-:W-:Y:S01]  /*e5d0*/  LEA R185, R0, 0x18100, 0x1 ;  /* 0x0001810000b97811 */ /* 0x000fe200078e08ff */
[-C--:B------:R-:W-:Y:S01]  /*e5e0*/  @P2 IMAD.WIDE.U32 R10, R211, R51.reuse, R202 ;  /* 0x00000033d30a2225 */ /* 0x080fe200078e00ca */
[----:B------:R-:W-:Y:S01]  /*e5f0*/  LEA.HI R7, R7, R84, RZ, 0x2 ;  /* 0x0000005407077211 */ /* 0x000fe200078f10ff */
[----:B------:R-:W-:Y:S02]  /*e600*/  UMOV UR5, 0x1 ;  /* 0x0000000100057882 */ /* 0x000fe40000000000 */
[----:B------:R-:W-:Y:S01]  /*e610*/  @P2 IMAD R8, R8, R51, R50 ;  /* 0x0000003308082224 */ /* 0x000fe200078e0232 */
[----:B------:R-:W-:Y:S01]  /*e620*/  @P2 LEA R46, P0, R10, c[0x0][0x1f8], 0x1 ;  /* 0x00007e000a2e2a11 */ /* 0x000fe200078008ff */
[----:B------:R-:W-:Y:S01]  /*e630*/  IMAD.MOV.U32 R184, RZ, RZ, 0x20 ;  /* 0x00000020ffb87424 */ /* 0x000fe200078e00ff */
[----:B------:R-:W-:Y:S01]  /*e640*/  LOP3.LUT R7, R7, 0xfffffffc, RZ, 0xc0, !PT ;  /* 0xfffffffc07077812 */ /* 0x000fe200078ec0ff */
[----:B------:R-:W-:-:S02]  /*e650*/  @P2 IMAD.IADD R8, R11, 0x1, R8 ;  /* 0x000000010b082824 */ /* 0x000fc400078e0208 */
[----:B------:R-:W-:Y:S02]  /*e660*/  IMAD.SHL.U32 R182, R2, 0x2, RZ ;  /* 0x0000000202b67824 */ /* 0x000fe400078e00ff */
[----:B------:R-:W-:Y:S01]  /*e670*/  IMAD.MOV.U32 R0, RZ, RZ, 0x40 ;  /* 0x00000040ff007424 */ /* 0x000fe200078e00ff */
[----:B------:R-:W-:Y:S01]  /*e680*/  @P2 LEA.HI.X R47, R10, c[0x0][0x1fc], R8, 0x1, P0 ;  /* 0x00007f000a2f2a11 */ /* 0x000fe200000f0c08 */
[----:B------:R-:W-:Y:S01]  /*e690*/  IMAD.IADD R5, R185, 0x1, R182 ;  /* 0x00000001b9057824 */ /* 0x000fe200078e02b6 */
[----:B------:R-:W-:Y:S01]  /*e6a0*/  @P2 IADD3 R44, P0, R49, R46, RZ ;  /* 0x0000002e312c2210 */ /* 0x000fe20007f1e0ff */
[----:B------:R-:W-:Y:S01]  /*e6b0*/  IMAD R181, R4, 0x2, R185 ;  /* 0x0000000204b57824 */ /* 0x000fe200078e02b9 */
[----:B------:R-:W-:Y:S01]  /*e6c0*/  SEL R177, R0, 0xffffffc0, !P1 ;  /* 0xffffffc000b17807 */ /* 0x000fe20004800000 */
[----:B------:R-:W-:Y:S01]  /*e6d0*/  IMAD R180, R4, 0x2, R5 ;  /* 0x0000000204b47824 */ /* 0x000fe200078e0205 */
[----:B------:R-:W-:Y:S01]  /*e6e0*/  LDSM.16.M88.4 R52, [R52+0x18100] ;  /* 0x018100003434783b */ /* 0x000fe20000000200 */
[----:B------:R-:W-:Y:S01]  /*e6f0*/  @P2 IMAD.X R45, R48, 0x1, R47, P0 ;  /* 0x00000001302d2824 */ /* 0x000fe200000e062f */
[----:B------:R-:W-:Y:S01]  /*e700*/  LOP3.LUT P0, RZ, R188, 0x2, RZ, 0xc0, !PT ;  /* 0x00000002bcff7812 */ /* 0x000fe2000780c0ff */
[----:B------:R-:W-:Y:S01]  /*e710*/  IMAD.IADD R2, R183, 0x1, R177 ;  /* 0x00000001b7027824 */ /* 0x000fe200078e02b1 */
[----:B------:R-:W1:Y:S01]  /*e720*/  LDSM.16.M88.4 R24, [R183+0xc100] ;  /* 0x00c10000b718783b */ /* 0x000e620000000200 */
[----:B------:R-:W-:Y:S01]  /*e730*/  IMAD.IADD R7, R84, 0x1, -R7 ;  /* 0x0000000154077824 */ /* 0x000fe200078e0a07 */
[----:B------:R-:W-:Y:S01]  /*e740*/  SEL R184, R184, 0xffffffe0, !P0 ;  /* 0xffffffe0b8b87807 */ /* 0x000fe20004000000 */
[----:B------:R-:W-:Y:S01]  /*e750*/  IMAD.SHL.U32 R135, R3, 0x2, RZ ;  /* 0x0000000203877824 */ /* 0x000fe200078e00ff */
[----:B--2---:R-:W2:Y:S03]  /*e760*/  LDSM.16.M88.4 R16, [R183+0xc900] ;  /* 0x00c90000b710783b */ /* 0x004ea60000000200 */
[----:B------:R-:W-:Y:S01]  /*e770*/  IMAD.IADD R82, R183, 0x1, R184 ;  /* 0x00000001b7527824 */ /* 0x000fe200078e02b8 */
[----:B------:R-:W3:Y:S01]  /*e780*/  LDSM.16.M88.4 R60, [R183+0xd100] ;  /* 0x00d10000b73c783b */ /* 0x000ee20000000200 */
[----:B------:R-:W-:-:S02]  /*e790*/  IMAD R134, R4, 0x2, R135 ;  /* 0x0000000204867824 */ /* 0x000fc400078e0287 */
[----:B------:R-:W-:Y:S01]  /*e7a0*/  IMAD.IADD R0, R177, 0x1, R82 ;  /* 0x00000001b1007824 */ /* 0x000fe200078e0252 */
[----:B------:R-:W5:Y:S01]  /*e7b0*/  LDSM.16.M88.4 R32, [R183+0xd900] ;  /* 0x00d90000b720783b */ /* 0x000f620000000200 */
[C---:B------:R-:W-:Y:S02]  /*e7c0*/  IMAD.IADD R165, R182.reuse, 0x1, R134 ;  /* 0x00000001b6a57824 */ /* 0x040fe400078e0286 */
[----:B------:R-:W-:Y:S01]  /*e7d0*/  IMAD.IADD R173, R182, 0x1, R135 ;  /* 0x00000001b6ad7824 */ /* 0x000fe200078e0287 */
[----:B------:R-:W-:Y:S03]  /*e7e0*/  LDSM.16.M88.4 R8, [R5] ;  /* 0x000000000508783b */ /* 0x000fe60000000200 */
[----:B------:R-:W-:Y:S01]  /*e7f0*/  IMAD R4, R4, 0x2, R173 ;  /* 0x0000000204047824 */ /* 0x000fe200078e02ad */
[----:B------:R-:W4:Y:S04]  /*e800*/  LDSM.16.M88.4 R36, [R82+0xc100] ;  /* 0x00c100005224783b */ /* 0x000f280000000200 */
[----:B------:R-:W3:Y:S04]  /*e810*/  LDSM.16.M88.4 R12, [R82+0xc900] ;  /* 0x00c90000520c783b */ /* 0x000ee80000000200 */
[----:B------:R-:W4:Y:S01]  /*e820*/  LDSM.16.M88.4 R40, [R82+0xd100] ;  /* 0x00d100005228783b */ /* 0x000f220000000200 */
[C---:B-1----:R-:W-:Y:S08]  /*e830*/  HMMA.16816.F32 R28, R52.reuse, R24, RZ ;  /* 0x00000018341c723c */ /* 0x042ff000000018ff */
[C---:B------:R-:W-:Y:S08]  /*e840*/  HMMA.16816.F32 R24, R52.reuse, R26, RZ ;  /* 0x0000001a3418723c */ /* 0x040ff000000018ff */
[C---:B--2-4-:R-:W-:Y:S08]  /*e850*/  HMMA.16816.F32 R20, R52.reuse, R16, RZ ;  /* 0x000000103414723c */ /* 0x054ff000000018ff */
[C---:B---3--:R-:W-:Y:S08]  /*e860*/  HMMA.16816.F32 R64, R52.reuse, R60, RZ ;  /* 0x0000003c3440723c */ /* 0x048ff000000018ff */
[C---:B------:R-:W-:Y:S08]  /*e870*/  HMMA.16816.F32 R16, R52.reuse, R18, RZ ;  /* 0x000000123410723c */ /* 0x040ff000000018ff */
[C---:B------:R-:W-:Y:S08]  /*e880*/  HMMA.16816.F32 R60, R52.reuse, R62, RZ ;  /* 0x0000003e343c723c */ /* 0x040ff000000018ff */
[C---:B-----5:R-:W-:Y:S08]  /*e890*/  HMMA.16816.F32 R56, R52.reuse, R32, RZ ;  /* 0x000000203438723c */ /* 0x060ff000000018ff */
[----:B------:R-:W-:Y:S01]  /*e8a0*/  HMMA.16816.F32 R52, R52, R34, RZ ;  /* 0x000000223434723c */ /* 0x000fe200000018ff */
[----:B------:R-:W1:Y:S04]  /*e8b0*/  LDSM.16.M88.4 R32, [R82+0xd900] ;  /* 0x00d900005220783b */ /* 0x000e680000000200 */
        /* <DEDUP_REMOVED lines=12> */
[----:B------:R-:W-:Y:S03]  /*e980*/  LDSM.16.M88.4 R48, [R181] ;  /* 0x00000000b530783b */ /* 0x000fe60000000200 */
[C---:B------:R-:W-:Y:S01]  /*e990*/  HMMA.16816.F32 R16, R8.reuse, R14, R16 ;  /* 0x0000000e0810723c */ /* 0x040fe20000001810 */
[----:B------:R-:W3:Y:S04]  /*e9a0*/  LDSM.16.M88.4 R36, [R2+0xc100] ;  /* 0x00c100000224783b */ /* 0x000ee80000000200 */
[----:B------:R-:W4:Y:S03]  /*e9b0*/  LDSM.16.M88.4 R72, [R2+0xc900] ;  /* 0x00c900000248783b */ /* 0x000f260000000200 */
[C---:B------:R-:W-:Y:S01]  /*e9c0*/  HMMA.16816.F32 R64, R8.reuse, R40, R64 ;  /* 0x000000280840723c */ /* 0x040fe20000001840 */
[----:B------:R-:W5:Y:S04]  /*e9d0*/  LDSM.16.M88.4 R12, [R2+0xd100] ;  /* 0x00d10000020c783b */ /* 0x000f680000000200 */
[----:B------:R-:W-:Y:S03]  /*e9e0*/  LDSM.16.M88.4 R68, [R2+0xd900] ;  /* 0x00d900000244783b */ /* 0x000fe60000000200 */
[C---:B------:R-:W-:Y:S01]  /*e9f0*/  HMMA.16816.F32 R60, R8.reuse, R42, R60 ;  /* 0x0000002a083c723c */ /* 0x040fe2000000183c */
[----:B------:R-:W-:Y:S04]  /*ea00*/  LDSM.16.M88.4 R40, [R0+0xd100] ;  /* 0x00d100000028783b */ /* 0x000fe80000000200 */
[----:B--2---:R-:W-:Y:S03]  /*ea10*/  LDSM.16.M88.4 R44, [R0+0xc900] ;  /* 0x00c90000002c783b */ /* 0x004fe60000000200 */
[C---:B-1----:R-:W-:Y:S01]  /*ea20*/  HMMA.16816.F32 R56, R8.reuse, R32, R56 ;  /* 0x000000200838723c */ /* 0x042fe20000001838 */
[----:B------:R-:W-:Y:S04]  /*ea30*/  LDSM.16.M88.4 R76, [R185+0x4000] ;  /* 0x00400000b94c783b */ /* 0x000fe80000000200 */
[----:B------:R-:W0:Y:S03]  /*ea40*/  LDGDEPBAR ;  /* 0x00000000000079af */ /* 0x000e260000000000 */
[----:B------:R-:W-:Y:S01]  /*ea50*/  HMMA.16816.F32 R52, R8, R34, R52 ;  /* 0x000000220834723c */ /* 0x000fe20000001834 */
[----:B------:R-:W-:Y:S04]  /*ea60*/  LDSM.16.M88.4 R32, [R180] ;  /* 0x00000000b420783b */ /* 0x000fe80000000200 */
[----:B------:R-:W1:Y:S03]  /*ea70*/  LDSM.16.M88.4 R8, [R0+0xc100] ;  /* 0x00c100000008783b */ /* 0x000e660000000200 */
[C---:B---3--:R-:W-:Y:S08]  /*ea80*/  HMMA.16816.F32 R28, R48.reuse, R36, R28 ;  /* 0x00000024301c723c */ /* 0x048ff0000000181c */
[C---:B------:R-:W-:Y:S01]  /*ea90*/  HMMA.16816.F32 R24, R48.reuse, R38, R24 ;  /* 0x000000263018723c */ /* 0x040fe20000001818 */
[----:B------:R-:W2:Y:S07]  /*eaa0*/  LDSM.16.M88.4 R36, [R0+0xd900] ;  /* 0x00d900000024783b */ /* 0x000eae0000000200 */
[C---:B----4-:R-:W-:Y:S08]  /*eab0*/  HMMA.16816.F32 R20, R48.reuse, R72, R20 ;  /* 0x000000483014723c */ /* 0x050ff00000001814 */
[C---:B------:R-:W-:Y:S01]  /*eac0*/  HMMA.16816.F32 R16, R48.reuse, R74, R16 ;  /* 0x0000004a3010723c */ /* 0x040fe20000001810 */
[----:B------:R-:W-:Y:S07]  /*ead0*/  LDSM.16.M88.4 R72, [R183+0xf100] ;  /* 0x00f10000b748783b */ /* 0x000fee0000000200 */
[C---:B-----5:R-:W-:Y:S08]  /*eae0*/  HMMA.16816.F32 R64, R48.reuse, R12, R64 ;  /* 0x0000000c3040723c */ /* 0x060ff00000001840 */
[----:B------:R-:W-:Y:S01]  /*eaf0*/  HMMA.16816.F32 R60, R48, R14, R60 ;  /* 0x0000000e303c723c */ /* 0x000fe2000000183c */
[----:B------:R-:W3:Y:S07]  /*eb00*/  LDSM.16.M88.4 R12, [R183+0xe100] ;  /* 0x00e10000b70c783b */ /* 0x000eee0000000200 */
[C---:B-1----:R-:W-:Y:S08]  /*eb10*/  HMMA.16816.F32 R28, R32.reuse, R8, R28 ;  /* 0x00000008201c723c */ /* 0x042ff0000000181c */
[----:B------:R-:W-:Y:S01]  /*eb20*/  HMMA.16816.F32 R24, R32, R10, R24 ;  /* 0x0000000a2018723c */ /* 0x000fe20000001818 */
[----:B------:R-:W1:Y:S07]  /*eb30*/  LDSM.16.M88.4 R8, [R183+0xe900] ;  /* 0x00e90000b708783b */ /* 0x000e6e0000000200 */
[C---:B------:R-:W-:Y:S08]  /*eb40*/  HMMA.16816.F32 R56, R48.reuse, R68, R56 ;  /* 0x000000443038723c */ /* 0x040ff00000001838 */
[----:B------:R-:W-:Y:S01]  /*eb50*/  HMMA.16816.F32 R52, R48, R70, R52 ;  /* 0x000000463034723c */ /* 0x000fe20000001834 */
[----:B------:R-:W4:Y:S04]  /*eb60*/  LDSM.16.M88.4 R68, [R183+0xf900] ;  /* 0x00f90000b744783b */ /* 0x000f280000000200 */
[----:B------:R-:W-:Y:S03]  /*eb70*/  LDSM.16.M88.4 R48, [R5+0x4000] ;  /* 0x004000000530783b */ /* 0x000fe60000000200 */
[C---:B------:R-:W-:Y:S08]  /*eb80*/  HMMA.16816.F32 R20, R32.reuse, R44, R20 ;  /* 0x0000002c2014723c */ /* 0x040ff00000001814 */
[C---:B------:R-:W-:Y:S01]  /*eb90*/  HMMA.16816.F32 R16, R32.reuse, R46, R16 ;  /* 0x0000002e2010723c */ /* 0x040fe20000001810 */
[----:B------:R-:W5:Y:S07]  /*eba0*/  LDSM.16.M88.4 R44, [R82+0xe100] ;  /* 0x00e10000522c783b */ /* 0x000f6e0000000200 */
[C---:B------:R-:W-:Y:S08]  /*ebb0*/  HMMA.16816.F32 R64, R32.reuse, R40, R64 ;  /* 0x000000282040723c */ /* 0x040ff00000001840 */
[C---:B------:R-:W-:Y:S01]  /*ebc0*/  HMMA.16816.F32 R60, R32.reuse, R42, R60 ;  /* 0x0000002a203c723c */ /* 0x040fe2000000183c */
[----:B------:R-:W4:Y:S07]  /*ebd0*/  LDSM.16.M88.4 R40, [R82+0xe900] ;  /* 0x00e900005228783b */ /* 0x000f2e0000000200 */
[C---:B--2---:R-:W-:Y:S08]  /*ebe0*/  HMMA.16816.F32 R56, R32.reuse, R36, R56 ;  /* 0x000000242038723c */ /* 0x044ff00000001838 */
[----:B------:R-:W-:Y:S01]  /*ebf0*/  HMMA.16816.F32 R52, R32, R38, R52 ;  /* 0x000000262034723c */ /* 0x000fe20000001834 */
[----:B------:R-:W2:Y:S04]  /*ec00*/  LDSM.16.M88.4 R36, [R82+0xf100] ;  /* 0x00f100005224783b */ /* 0x000ea80000000200 */
[----:B------:R-:W2:Y:S03]  /*ec10*/  LDSM.16.M88.4 R32, [R82+0xf900] ;  /* 0x00f900005220783b */ /* 0x000ea60000000200 */
[C---:B---3--:R-:W-:Y:S08]  /*ec20*/  HMMA.16816.F32 R28, R76.reuse, R12, R28 ;  /* 0x0000000c4c1c723c */ /* 0x048ff0000000181c */
[C---:B------:R-:W-:Y:S01]  /*ec30*/  HMMA.16816.F32 R24, R76.reuse, R14, R24 ;  /* 0x0000000e4c18723c */ /* 0x040fe20000001818 */
[----:B------:R-:W-:Y:S07]  /*ec40*/  LDSM.16.M88.4 R12, [R181+0x4000] ;  /* 0x00400000b50c783b */ /* 0x000fee0000000200 */
[C---:B-1----:R-:W-:Y:S08]  /*ec50*/  HMMA.16816.F32 R20, R76.reuse, R8, R20 ;  /* 0x000000084c14723c */ /* 0x042ff00000001814 */
[C---:B------:R-:W-:Y:S01]  /*ec60*/  HMMA.16816.F32 R16, R76.reuse, R10, R16 ;  /* 0x0000000a4c10723c */ /* 0x040fe20000001810 */
[----:B------:R-:W1:Y:S07]  /*ec70*/  LDSM.16.M88.4 R8, [R2+0xe100] ;  /* 0x00e100000208783b */ /* 0x000e6e0000000200 */
[C---:B------:R-:W-:Y:S08]  /*ec80*/  HMMA.16816.F32 R64, R76.reuse, R72, R64 ;  /* 0x000000484c40723c */ /* 0x040ff00000001840 */
[C---:B------:R-:W-:Y:S08]  /*ec90*/  HMMA.16816.F32 R60, R76.reuse, R74, R60 ;  /* 0x0000004a4c3c723c */ /* 0x040ff0000000183c */
[C---:B----4-:R-:W-:Y:S08]  /*eca0*/  HMMA.16816.F32 R56, R76.reuse, R68, R56 ;  /* 0x000000444c38723c */ /* 0x050ff00000001838 */
[----:B------:R-:W-:Y:S01]  /*ecb0*/  HMMA.16816.F32 R52, R76, R70, R52 ;  /* 0x000000464c34723c */ /* 0x000fe20000001834 */
[----:B------:R-:W-:Y:S07]  /*ecc0*/  LDSM.16.M88.4 R68, [R2+0xf100] ;  /* 0x00f100000244783b */ /* 0x000fee0000000200 */
[C---:B-----5:R-:W-:Y:S08]  /*ecd0*/  HMMA.16816.F32 R28, R48.reuse, R44, R28 ;  /* 0x0000002c301c723c */ /* 0x060ff0000000181c */
[C---:B------:R-:W-:Y:S01]  /*ece0*/  HMMA.16816.F32 R24, R48.reuse, R46, R24 ;  /* 0x0000002e3018723c */ /* 0x040fe20000001818 */
[----:B------:R-:W3:Y:S07]  /*ecf0*/  LDSM.16.M88.4 R44, [R2+0xe900] ;  /* 0x00e90000022c783b */ /* 0x000eee0000000200 */
[C---:B------:R-:W-:Y:S08]  /*ed00*/  HMMA.16816.F32 R20, R48.reuse, R40, R20 ;  /* 0x000000283014723c */ /* 0x040ff00000001814 */
[C---:B------:R-:W-:Y:S01]  /*ed10*/  HMMA.16816.F32 R16, R48.reuse, R42, R16 ;  /* 0x0000002a3010723c */ /* 0x040fe20000001810 */
[----:B------:R-:W4:Y:S07]  /*ed20*/  LDSM.16.M88.4 R40, [R2+0xf900] ;  /* 0x00f900000228783b */ /* 0x000f2e0000000200 */
[C---:B--2---:R-:W-:Y:S08]  /*ed30*/  HMMA.16816.F32 R64, R48.reuse, R36, R64 ;  /* 0x000000243040723c */ /* 0x044ff00000001840 */
[C---:B------:R-:W-:Y:S01]  /*ed40*/  HMMA.16816.F32 R60, R48.reuse, R38, R60 ;  /* 0x00000026303c723c */ /* 0x040fe2000000183c */
[----:B------:R-:W-:Y:S07]  /*ed50*/  LDSM.16.M88.4 R36, [R0+0xe100] ;  /* 0x00e100000024783b */ /* 0x000fee0000000200 */
[C---:B------:R-:W-:Y:S08]  /*ed60*/  HMMA.16816.F32 R56, R48.reuse, R32, R56 ;  /* 0x000000203038723c */ /* 0x040ff00000001838 */
[----:B------:R-:W-:Y:S01]  /*ed70*/  HMMA.16816.F32 R52, R48, R34, R52 ;  /* 0x000000223034723c */ /* 0x000fe20000001834 */
[----:B------:R-:W-:Y:S04]  /*ed80*/  LDSM.16.M88.4 R48, [R180+0x4000] ;  /* 0x00400000b430783b */ /* 0x000fe80000000200 */
[----:B------:R-:W2:Y:S03]  /*ed90*/  LDSM.16.M88.4 R32, [R0+0xe900] ;  /* 0x00e900000020783b */ /* 0x000ea60000000200 */
        /* <DEDUP_REMOVED lines=8> */
[----:B------:R-:W-:Y:S07]  /*ee20*/  LDSM.16.M88.4 R68, [R185+0x8000] ;  /* 0x00800000b944783b */ /* 0x000fee0000000200 */
[C---:B----4-:R-:W-:Y:S01]  /*ee30*/  HMMA.16816.F32 R72, R12.reuse, R40, R56 ;  /* 0x000000280c48723c */ /* 0x050fe20000001838 */
[----:B------:R-:W-:Y:S07]  /*ee40*/  LDSM.16.M88.4 R56, [R183+0x10100] ;  /* 0x01010000b738783b */ /* 0x000fee0000000200 */
[----:B------:R-:W-:Y:S01]  /*ee50*/  HMMA.16816.F32 R52, R12, R42, R52 ;  /* 0x0000002a0c34723c */ /* 0x000fe20000001834 */
[----:B------:R-:W4:Y:S04]  /*ee60*/  LDSM.16.M88.4 R12, [R183+0x10900] ;  /* 0x01090000b70c783b */ /* 0x000f280000000200 */
[----:B------:R5:W-:Y:S03]  /*ee70*/  LDSM.16.M88.4 R40, [R5+0x8000] ;  /* 0x008000000528783b */ /* 0x000be60000000200 */
[C---:B--2---:R-:W-:Y:S08]  /*ee80*/  HMMA.16816.F32 R20, R48.reuse, R32, R20 ;  /* 0x000000203014723c */ /* 0x044ff00000001814 */
[C---:B------:R-:W-:Y:S01]  /*ee90*/  HMMA.16816.F32 R16, R48.reuse, R34, R16 ;  /* 0x000000223010723c */ /* 0x040fe20000001810 */
[----:B------:R-:W-:Y:S07]  /*eea0*/  LDSM.16.M88.4 R32, [R183+0x11900] ;  /* 0x01190000b720783b */ /* 0x000fee0000000200 */
[----:B-1----:R-:W-:Y:S01]  /*eeb0*/  HMMA.16816.F32 R64, R48, R8, R64 ;  /* 0x000000083040723c */ /* 0x002fe20000001840 */
[----:B-----5:R-:W-:-:S07]  /*eec0*/  SHF.R.S32.HI R5, RZ, 0x1f, R80 ;  /* 0x0000001fff057819 */ /* 0x020fce0000011450 */
        /* <DEDUP_REMOVED lines=13> */
[C---:B------:R-:W-:Y:S08]  /*efa0*/  HMMA.16816.F32 R28, R68.reuse, R56, R28 ;  /* 0x00000038441c723c */ /* 0x040ff0000000181c */
[C---:B------:R-:W-:Y:S01]  /*efb0*/  HMMA.16816.F32 R24, R68.reuse, R58, R24 ;  /* 0x0000003a4418723c */ /* 0x040fe20000001818 */
[----:B------:R-:W-:Y:S07]  /*efc0*/  LDSM.16.M88.4 R56, [R82+0x11900] ;  /* 0x011900005238783b */ /* 0x000fee0000000200 */
[C---:B------:R-:W-:Y:S01]  /*efd0*/  HMMA.16816.F32 R76, R68.reuse, R32, R72 ;  /* 0x00000020444c723c */ /* 0x040fe20000001848 */
[----:B------:R-:W-:Y:S07]  /*efe0*/  LDSM.16.M88.4 R72, [R2+0x10900] ;  /* 0x010900000248783b */ /* 0x000fee0000000200 */
[C---:B------:R-:W-:Y:S01]  /*eff0*/  HMMA.16816.F32 R52, R68.reuse, R34, R52 ;  /* 0x000000224434723c */ /* 0x040fe20000001834 */
[----:B------:R-:W1:Y:S07]  /*f000*/  LDSM.16.M88.4 R32, [R2+0x11100] ;  /* 0x011100000220783b */ /* 0x000e6e0000000200 */
[----:B------:R-:W-:Y:S01]  /*f010*/  HMMA.16816.F32 R60, R68, R10, R60 ;  /* 0x0000000a443c723c */ /* 0x000fe2000000183c */
[----:B------:R-:W3:Y:S07]  /*f020*/  LDSM.16.M88.4 R8, [R2+0x10100] ;  /* 0x010100000208783b */ /* 0x000eee0000000200 */
[C---:B--2---:R-:W-:Y:S08]  /*f030*/  HMMA.16816.F32 R64, R40.reuse, R12, R64 ;  /* 0x0000000c2840723c */ /* 0x044ff00000001840 */
[C---:B------:R-:W-:Y:S08]  /*f040*/  HMMA.16816.F32 R28, R40.reuse, R36, R28 ;  /* 0x00000024281c723c */ /* 0x040ff0000000181c */
[C---:B------:R-:W-:Y:S01]  /*f050*/  HMMA.16816.F32 R24, R40.reuse, R38, R24 ;  /* 0x000000262818723c */ /* 0x040fe20000001818 */
[----:B------:R2:W4:Y:S07]  /*f060*/  LDSM.16.M88.4 R36, [R2+0x11900] ;  /* 0x011900000224783b */ /* 0x00052e0000000200 */
[----:B------:R-:W-:Y:S01]  /*f070*/  HMMA.16816.F32 R60, R40, R14, R60 ;  /* 0x0000000e283c723c */ /* 0x000fe2000000183c */
[----:B------:R-:W-:Y:S07]  /*f080*/  LDSM.16.M88.4 R12, [R0+0x10100] ;  /* 0x01010000000c783b */ /* 0x000fee0000000200 */
[C---:B-1----:R-:W-:Y:S07]  /*f090*/  HMMA.16816.F32 R64, R48.reuse, R32, R64 ;  /* 0x000000203040723c */ /* 0x042fee0000001840 */
[----:B------:R-:W-:Y:S01]  /*f0a0*/  LOP3.LUT R33, R6, 0xffffffe0, RZ, 0xc0, !PT ;  /* 0xffffffe006217812 */ /* 0x000fe200078ec0ff */
[----:B---3--:R-:W-:Y:S01]  /*f0b0*/  HMMA.16816.F32 R28, R48, R8, R28 ;  /* 0x00000008301c723c */ /* 0x008fe2000000181c */
[----:B------:R-:W-:-:S03]  /*f0c0*/  LEA.HI R6, R7, R7, RZ, 0x1 ;  /* 0x0000000707067211 */ /* 0x000fc600078f08ff */
[----:B--2---:R-:W-:Y:S01]  /*f0d0*/  IMAD.IADD R2, R84, 0x1, -R33 ;  /* 0x0000000154027824 */ /* 0x004fe200078e0a21 */
[----:B------:R-:W-:-:S03]  /*f0e0*/  LOP3.LUT R6, R6, 0x1ffffffe, RZ, 0xc0, !PT ;  /* 0x1ffffffe06067812 */ /* 0x000fc600078ec0ff */
[----:B------:R-:W-:Y:S01]  /*f0f0*/  HMMA.16816.F32 R24, R48, R10, R24 ;  /* 0x0000000a3018723c */ /* 0x000fe20000001818 */
[----:B------:R-:W1:Y:S01]  /*f100*/  LDSM.16.M88.4 R8, [R180+0x8000] ;  /* 0x00800000b408783b */ /* 0x000e620000000200 */
[----:B------:R-:W-:-:S06]  /*f110*/  IMAD.IADD R7, R7, 0x1, -R6 ;  /* 0x0000000107077824 */ /* 0x000fcc00078e0a06 */
[C---:B------:R-:W-:Y:S08]  /*f120*/  HMMA.16816.F32 R16, R40.reuse, R46, R16 ;  /* 0x0000002e2810723c */ /* 0x040ff00000001810 */
[C---:B------:R-:W-:Y:S08]  /*f130*/  HMMA.16816.F32 R20, R40.reuse, R44, R20 ;  /* 0x0000002c2814723c */ /* 0x040ff00000001814 */
[C---:B------:R-:W-:Y:S08]  /*f140*/  HMMA.16816.F32 R76, R40.reuse, R56, R76 ;  /* 0x00000038284c723c */ /* 0x040ff0000000184c */
[----:B------:R-:W-:Y:S07]  /*f150*/  HMMA.16816.F32 R52, R40, R58, R52 ;  /* 0x0000003a2834723c */ /* 0x000fee0000001834 */
[----:B------:R-:W-:Y:S01]  /*f160*/  LEA.HI R41, R5, R80, RZ, 0x3 ;  /* 0x0000005005297211 */ /* 0x000fe200078f18ff */
[----:B------:R-:W-:Y:S01]  /*f170*/  HMMA.16816.F32 R60, R48, R34, R60 ;  /* 0x00000022303c723c */ /* 0x000fe2000000183c */
[----:B------:R-:W-:Y:S01]  /*f180*/  SHF.R.S32.HI R5, RZ, 0x1f, R2 ;  /* 0x0000001fff057819 */ /* 0x000fe20000011402 */
[----:B------:R-:W2:Y:S01]  /*f190*/  LDSM.16.M88.4 R32, [R0+0x10900] ;  /* 0x010900000020783b */ /* 0x000ea20000000200 */
[----:B------:R-:W-:Y:S01]  /*f1a0*/  LOP3.LUT R41, R41, 0xffffff8, RZ, 0xc0, !PT ;  /* 0x0ffffff829297812 */ /* 0x000fe200078ec0ff */
[----:B------:R-:W-:Y:S01]  /*f1b0*/  IMAD.MOV.U32 R40, RZ, RZ, -0x40 ;  /* 0xffffffc0ff287424 */ /* 0x000fe200078e00ff */
[----:B------:R-:W-:-:S03]  /*f1c0*/  LEA.HI R5, R5, R2, RZ, 0x2 ;  /* 0x0000000205057211 */ /* 0x000fc600078f10ff */
[----:B------:R-:W-:Y:S01]  /*f1d0*/  IMAD.IADD R41, R80, 0x1, -R41 ;  /* 0x0000000150297824 */ /* 0x000fe200078e0a29 */
[C---:B------:R-:W-:Y:S01]  /*f1e0*/  LEA.HI.SX32 R210, R5.reuse, R92, 0x1e ;  /* 0x0000005c05d27211 */ /* 0x040fe200078ff2ff */
[C---:B------:R-:W-:Y:S01]  /*f1f0*/  HMMA.16816.F32 R16, R48.reuse, R74, R16 ;  /* 0x0000004a3010723c */ /* 0x040fe20000001810 */
[----:B------:R-:W-:Y:S01]  /*f200*/  LOP3.LUT R5, R5, 0x7ffffffc, RZ, 0xc0, !PT ;  /* 0x7ffffffc05057812 */ /* 0x000fe200078ec0ff */
[----:B------:R-:W-:Y:S02]  /*f210*/  IMAD R40, R81, R40, 0x1 ;  /* 0x0000000151287424 */ /* 0x000fe400078e0228 */
[----:B------:R-:W-:Y:S02]  /*f220*/  IMAD R210, R41, 0x10, R210 ;  /* 0x0000001029d27824 */ /* 0x000fe400078e02d2 */
[----:B------:R-:W-:Y:S02]  /*f230*/  IMAD.IADD R5, R2, 0x1, -R5 ;  /* 0x0000000102057824 */ /* 0x000fe400078e0a05 */
[----:B------:R-:W-:Y:S01]  /*f240*/  IMAD R210, R7, 0x8, R210 ;  /* 0x0000000807d27824 */ /* 0x000fe200078e02d2 */
[----:B----4-:R-:W-:Y:S01]  /*f250*/  HMMA.16816.F32 R76, R48, R36, R76 ;  /* 0x00000024304c723c */ /* 0x010fe2000000184c */
[----:B------:R-:W-:-:S02]  /*f260*/  IMAD.SHL.U32 R213, R5, 0x2, RZ ;  /* 0x0000000205d57824 */ /* 0x000fc400078e00ff */
[----:B------:R-:W-:-:S04]  /*f270*/  @P3 IMAD.HI.U32 R7, R210, c[0x0][0x2c8], RZ ;  /* 0x0000b200d2073a27 */ /* 0x000fc800078e00ff */
[----:B------:R-:W-:Y:S01]  /*f280*/  IMAD.MOV.U32 R6, RZ, RZ, R210 ;  /* 0x000000ffff067224 */ /* 0x000fe200078e00d2 */
[----:B------:R-:W-:Y:S01]  /*f290*/  HMMA.16816.F32 R52, R48, R38, R52 ;  /* 0x000000263034723c */ /* 0x000fe20000001834 */
[----:B------:R-:W-:Y:S01]  /*f2a0*/  LDSM.16.M88.4 R36, [R0+0x11100] ;  /* 0x011100000024783b */ /* 0x000fe20000000200 */
[----:B------:R-:W-:Y:S01]  /*f2b0*/  @P3 SHF.R.U32.HI R6, RZ, c[0x0][0x2cc], R7 ;  /* 0x0000b300ff063a19 */ /* 0x000fe20000011607 */
[----:B------:R-:W-:-:S04]  /*f2c0*/  IMAD R2, R81, -0x40, R186 ;  /* 0xffffffc051027824 */ /* 0x000fc800078e02ba */
[----:B------:R-:W3:Y:S01]  /*f2d0*/  SHFL.IDX PT, R7, R6, RZ, 0x1c1f ;  /* 0x001c1fff06077589 */ /* 0x000ee200000e0000 */
[----:B------:R-:W-:Y:S01]  /*f2e0*/  HMMA.16816.F32 R20, R48, R72, R20 ;  /* 0x000000483014723c */ /* 0x000fe20000001814 */
[----:B------:R-:W-:-:S07]  /*f2f0*/  IMAD.IADD R5, R2, 0x1, -R213 ;  /* 0x0000000102057824 */ /* 0x000fce00078e0ad5 */
[C---:B-1----:R-:W-:Y:S08]  /*f300*/  HMMA.16816.F32 R28, R8.reuse, R12, R28 ;  /* 0x0000000c081c723c */ /* 0x042ff0000000181c */
[----:B------:R-:W-:Y:S01]  /*f310*/  HMMA.16816.F32 R24, R8, R14, R24 ;  /* 0x0000000e0818723c */ /* 0x000fe20000001818 */
[----:B------:R1:W4:Y:S01]  /*f320*/  LDSM.16.M88.4 R12, [R0+0x11900] ;  /* 0x01190000000c783b */ /* 0x0003220000000200 */
[----:B------:R-:W-:-:S04]  /*f330*/  DEPBAR.LE SB0, 0x2 ;  /* 0x000080800000791a */ /* 0x000fc80000000000 */
[----:B------:R-:W-:Y:S02]  /*f340*/  BAR.SYNC.DEFER_BLOCKING 0x0 ;  /* 0x0000000000007b1d */ /* 0x000fe40000010000 */
[C---:B--2---:R-:W-:Y:S07]  /*f350*/  HMMA.16816.F32 R16, R8.reuse, R34, R16 ;  /* 0x000000220810723c */ /* 0x044fee0000001810 */
[----:B------:R-:W-:Y:S01]  /*f360*/  IADD3 R34, -R213, R40, R186 ;  /* 0x00000028d5227210 */ /* 0x000fe20007ffe1ba */
[----:B------:R-:W-:Y:S04]  /*f370*/  HMMA.16816.F32 R20, R8, R32, R20 ;  /* 0x000000200814723c */ /* 0x000fe80000001814 */
[----:B------:R-:W-:-:S04]  /*f380*/  IMAD.IADD R34, R34, 0x1, -R209 ;  /* 0x0000000122227824 */ /* 0x000fc800078e0ad1 */
[----:B---3--:R-:W-:Y:S01]  /*f390*/  IMAD.IADD R2, R34, 0x1, R7 ;  /* 0x0000000122027824 */ /* 0x008fe200078e0207 */
[C---:B------:R-:W-:Y:S01]  /*f3a0*/  HMMA.16816.F32 R64, R8.reuse, R36, R64 ;  /* 0x000000240840723c */ /* 0x040fe20000001840 */
[----:B------:R-:W2:Y:S03]  /*f3b0*/  SHFL.IDX PT, R7, R6, 0x1, 0x1c1f ;  /* 0x003c1f0006077f89 */ /* 0x000ea600000e0000 */
[----:B------:R-:W-:Y:S01]  /*f3c0*/  IMNMX R2, R5, R2, PT ;  /* 0x0000000205027217 */ /* 0x000fe20003800200 */
[----:B------:R-:W-:Y:S03]  /*f3d0*/  LDSM.16.MT88.4 R124, [R135+0x100] ;  /* 0x00010000877c783b */ /* 0x000fe60000004200 */
[C---:B------:R-:W-:Y:S01]  /*f3e0*/  ISETP.GT.AND P0, PT, R2.reuse, RZ, PT ;  /* 0x000000ff0200720c */ /* 0x040fe20003f04270 */
[----:B------:R-:W-:Y:S01]  /*f3f0*/  HMMA.16816.F32 R60, R8, R38, R60 ;  /* 0x00000026083c723c */ /* 0x000fe2000000183c */
[----:B------:R-:W-:Y:S01]  /*f400*/  ISETP.GT.AND P1, PT, R2, 0x1, PT ;  /* 0x000000010200780c */ /* 0x000fe20003f24270 */
[----:B------:R-:W-:Y:S01]  /*f410*/  LDSM.16.MT88.4 R104, [R173+0x100] ;  /* 0x00010000ad68783b */ /* 0x000fe20000004200 */
[----:B-1----:R-:W-:-:S02]  /*f420*/  FSEL R0, R28, -INF , P0 ;  /* 0xff8000001c007808 */ /* 0x002fc40000000000 */
[C---:B------:R-:W-:Y:S01]  /*f430*/  ISETP.GT.AND P0, PT, R2.reuse, 0x8, PT ;  /* 0x000000080200780c */ /* 0x040fe20003f04270 */
[----:B------:R-:W-:Y:S01]  /*f440*/  LDSM.16.MT88.4 R112, [R134+0x100] ;  /* 0x000100008670783b */ /* 0x000fe20000004200 */
[----:B------:R-:W-:Y:S01]  /*f450*/  FSEL R28, R29, -INF , P1 ;  /* 0xff8000001d1c7808 */ /* 0x000fe20000800000 */
[C---:B----4-:R-:W-:Y:S01]  /*f460*/  HMMA.16816.F32 R76, R8.reuse, R12, R76 ;  /* 0x0000000c084c723c */ /* 0x050fe2000000184c */
[----:B------:R-:W-:Y:S01]  /*f470*/  ISETP.GT.AND P1, PT, R2, 0x9, PT ;  /* 0x000000090200780c */ /* 0x000fe20003f24270 */
[----:B------:R-:W-:Y:S01]  /*f480*/  LDSM.16.MT88.4 R120, [R4+0x100] ;  /* 0x000100000478783b */ /* 0x000fe20000004200 */
[----:B------:R-:W-:Y:S02]  /*f490*/  FSEL R32, R24, -INF , P0 ;  /* 0xff80000018207808 */ /* 0x000fe40000000000 */
[----:B------:R-:W-:Y:S01]  /*f4a0*/  ISETP.GT.AND P0, PT, R2, 0x10, PT ;  /* 0x000000100200780c */ /* 0x000fe20003f04270 */
[----:B------:R-:W-:Y:S01]  /*f4b0*/  LDSM.16.MT88.4 R40, [R135+0x2100] ;  /* 0x002100008728783b */ /* 0x000fe20000004200 */
[----:B------:R-:W-:Y:S01]  /*f4c0*/  FSEL R24, R25, -INF , P1 ;  /* 0xff80000019187808 */ /* 0x000fe20000800000 */
[----:B--2---:R-:W-:Y:S01]  /*f4d0*/  IMAD.IADD R34, R34, 0x1, R7 ;  /* 0x0000000122227824 */ /* 0x004fe200078e0207 */
[----:B------:R-:W-:Y:S01]  /*f4e0*/  ISETP.GT.AND P1, PT, R2, 0x11, PT ;  /* 0x000000110200780c */ /* 0x000fe20003f24270 */
[----:B------:R-:W-:Y:S01]  /*f4f0*/  HMMA.16816.F32 R52, R8, R14, R52 ;  /* 0x0000000e0834723c */ /* 0x000fe20000001834 */
[----:B------:R-:W-:Y:S01]  /*f500*/  FSEL R20, R20, -INF , P0 ;  /* 0xff80000014147808 */ /* 0x000fe20000000000 */
[----:B------:R-:W-:Y:S01]  /*f510*/  LDSM.16.MT88.4 R48, [R173+0x2100] ;  /* 0x00210000ad30783b */ /* 0x000fe20000004200 */
[----:B------:R-:W-:-:S02]  /*f520*/  ISETP.GT.AND P0, PT, R2, 0x18, PT ;  /* 0x000000180200780c */ /* 0x000fc40003f04270 */
[----:B------:R-:W-:Y:S01]  /*f530*/  FSEL R6, R21, -INF , P1 ;  /* 0xff80000015067808 */ /* 0x000fe20000800000 */
[----:B------:R-:W-:Y:S01]  /*f540*/  LDSM.16.MT88.4 R56, [R134+0x2100] ;  /* 0x002100008638783b */ /* 0x000fe20000004200 */
[----:B------:R-:W-:Y:S02]  /*f550*/  ISETP.GT.AND P1, PT, R2, 0x19, PT ;  /* 0x000000190200780c */ /* 0x000fe40003f24270 */
[----:B------:R-:W-:Y:S01]  /*f560*/  FSEL R16, R16, -INF , P0 ;  /* 0xff80000010107808 */ /* 0x000fe20000000000 */
[----:B------:R-:W-:Y:S01]  /*f570*/  LDSM.16.MT88.4 R72, [R135+0x4100] ;  /* 0x004100008748783b */ /* 0x000fe20000004200 */
[C---:B------:R-:W-:Y:S02]  /*f580*/  ISETP.GT.AND P0, PT, R2.reuse, 0x20, PT ;  /* 0x000000200200780c */ /* 0x040fe40003f04270 */
[----:B------:R-:W-:Y:S01]  /*f590*/  FSEL R12, R17, -INF , P1 ;  /* 0xff800000110c7808 */ /* 0x000fe20000800000 */
[----:B------:R-:W-:Y:S01]  /*f5a0*/  LDSM.16.MT88.4 R80, [R173+0x4100] ;  /* 0x00410000ad50783b */ /* 0x000fe20000004200 */
[----:B------:R-:W-:-:S02]  /*f5b0*/  ISETP.GT.AND P1, PT, R2, 0x21, PT ;  /* 0x000000210200780c */ /* 0x000fc40003f24270 */
[----:B------:R-:W-:Y:S01]  /*f5c0*/  FSEL R170, R64, -INF , P0 ;  /* 0xff80000040aa7808 */ /* 0x000fe20000000000 */
[----:B------:R-:W-:Y:S01]  /*f5d0*/  LDSM.16.MT88.4 R88, [R134+0x4100] ;  /* 0x004100008658783b */ /* 0x000fe20000004200 */
[----:B------:R-:W-:Y:S02]  /*f5e0*/  ISETP.GT.AND P0, PT, R2, 0x28, PT ;  /* 0x000000280200780c */ /* 0x000fe40003f04270 */
[----:B------:R-:W-:Y:S01]  /*f5f0*/  FMNMX.FTZ R9, R0, R28, !PT ;  /* 0x0000001c00097209 */ /* 0x000fe20007810000 */
[----:B------:R-:W-:Y:S01]  /*f600*/  LDSM.16.MT88.4 R144, [R135+0x900] ;  /* 0x000900008790783b */ /* 0x000fe20000004200 */
[----:B------:R-:W-:Y:S02]  /*f610*/  FSEL R168, R65, -INF , P1 ;  /* 0xff80000041a87808 */ /* 0x000fe40000800000 */
[----:B------:R-:W-:Y:S01]  /*f620*/  ISETP.GT.AND P1, PT, R2, 0x29, PT ;  /* 0x000000290200780c */ /* 0x000fe20003f24270 */
[----:B------:R-:W-:Y:S01]  /*f630*/  LDSM.16.MT88.4 R140, [R173+0x900] ;  /* 0x00090000ad8c783b */ /* 0x000fe20000004200 */
[----:B------:R-:W-:-:S02]  /*f640*/  FSEL R222, R60, -INF , P0 ;  /* 0xff8000003cde7808 */ /* 0x000fc40000000000 */
[----:B------:R-:W-:Y:S01]  /*f650*/  IMNMX R5, R5, R34, PT ;  /* 0x0000002205057217 */ /* 0x000fe20003800200 */
[----:B------:R-:W-:Y:S01]  /*f660*/  LDSM.16.MT88.4 R136, [R134+0x900] ;  /* 0x000900008688783b */ /* 0x000fe20000004200 */
[----:B------:R-:W-:Y:S02]  /*f670*/  ISETP.GT.AND P0, PT, R2, 0x30, PT ;  /* 0x000000300200780c */ /* 0x000fe40003f04270 */
[----:B------:R-:W-:Y:S02]  /*f680*/  FMNMX.FTZ R9, R32, R9, !PT ;  /* 0x0000000920097209 */ /* 0x000fe40007810000 */
[----:B------:R-:W-:Y:S02]  /*f690*/  FSEL R220, R61, -INF , P1 ;  /* 0xff8000003ddc7808 */ /* 0x000fe40000800000 */
[----:B------:R-:W-:Y:S02]  /*f6a0*/  ISETP.GT.AND P1, PT, R5, RZ, PT ;  /* 0x000000ff0500720c */ /* 0x000fe40003f24270 */
[----:B------:R-:W-:-:S02]  /*f6b0*/  FSEL R214, R76, -INF , P0 ;  /* 0xff8000004cd67808 */ /* 0x000fc40000000000 */
[C---:B------:R-:W-:Y:S02]  /*f6c0*/  ISETP.GT.AND P0, PT, R5.reuse, 0x1, PT ;  /* 0x000000010500780c */ /* 0x040fe40003f04270 */
[----:B------:R-:W-:Y:S02]  /*f6d0*/  FMNMX.FTZ R9, R24, R9, !PT ;  /* 0x0000000918097209 */ /* 0x000fe40007810000 */
[----:B------:R-:W-:Y:S02]  /*f6e0*/  FSEL R7, R30, -INF , P1 ;  /* 0xff8000001e077808 */ /* 0x000fe40000800000 */
[----:B------:R-:W-:Y:S02]  /*f6f0*/  ISETP.GT.AND P1, PT, R5, 0x8, PT ;  /* 0x000000080500780c */ /* 0x000fe40003f24270 */
[----:B------:R-:W-:Y:S02]  /*f700*/  FSEL R30, R31, -INF , P0 ;  /* 0xff8000001f1e7808 */ /* 0x000fe40000000000 */
[----:B------:R-:W-:-:S02]  /*f710*/  FMNMX.FTZ R9, R20, R9, !PT ;  /* 0x0000000914097209 */ /* 0x000fc40007810000 */
[----:B------:R-:W-:Y:S02]  /*f720*/  ISETP.GT.AND P0, PT, R5, 0x9, PT ;  /* 0x000000090500780c */ /* 0x000fe40003f04270 */
[----:B------:R-:W-:Y:S02]  /*f730*/  FSEL R26, R26, -INF , P1 ;  /* 0xff8000001a1a7808 */ /* 0x000fe40000800000 */
[----:B------:R-:W-:Y:S02]  /*f740*/  FMNMX.FTZ R9, R6, R9, !PT ;  /* 0x0000000906097209 */ /* 0x000fe40007810000 */
[----:B------:R-:W-:Y:S02]  /*f750*/  FMNMX.FTZ R11, R7, R30, !PT ;  /* 0x0000001e070b7209 */ /* 0x000fe40007810000 */
        /* <DEDUP_REMOVED lines=10> */
[----:B------:R-:W-:Y:S02]  /*f800*/  ISETP.GT.AND P1, PT, R2, 0x31, PT ;  /* 0x000000310200780c */ /* 0x000fe40003f24270 */
[----:B------:R-:W-:Y:S02]  /*f810*/  FMNMX.FTZ R9, R170, R9, !PT ;  /* 0x00000009aa097209 */ /* 0x000fe40007810000 */
[----:B------:R-:W-:Y:S02]  /*f820*/  FMNMX.FTZ R11, R22, R11, !PT ;  /* 0x0000000b160b7209 */ /* 0x000fe40007810000 */
[----:B------:R-:W-:-:S02]  /*f830*/  FSEL R18, R18, -INF , P0 ;  /* 0xff80000012127808 */ /* 0x000fc40000000000 */
[----:B------:R-:W-:Y:S02]  /*f840*/  FSEL R212, R77, -INF , P1 ;  /* 0xff8000004dd47808 */ /* 0x000fe40000800000 */
[----:B------:R-:W-:Y:S02]  /*f850*/  ISETP.GT.AND P0, PT, R2, 0x38, PT ;  /* 0x000000380200780c */ /* 0x000fe40003f04270 */
[----:B------:R-:W-:Y:S02]  /*f860*/  ISETP.GT.AND P1, PT, R5, 0x19, PT ;  /* 0x000000190500780c */ /* 0x000fe40003f24270 */
[----:B------:R-:W-:Y:S02]  /*f870*/  FMNMX.FTZ R9, R168, R9, !PT ;  /* 0x00000009a8097209 */ /* 0x000fe40007810000 */
[----:B------:R-:W-:Y:S02]  /*f880*/  FMNMX.FTZ R11, R10, R11, !PT ;  /* 0x0000000b0a0b7209 */ /* 0x000fe40007810000 */
[----:B------:R-:W-:-:S02]  /*f890*/  FSEL R208, R52, -INF , P0 ;  /* 0xff80000034d07808 */ /* 0x000fc40000000000 */
[----:B------:R-:W-:Y:S02]  /*f8a0*/  FSEL R8, R19, -INF , P1 ;  /* 0xff80000013087808 */ /* 0x000fe40000800000 */
[C---:B------:R-:W-:Y:S02]  /*f8b0*/  ISETP.GT.AND P0, PT, R5.reuse, 0x20, PT ;  /* 0x000000200500780c */ /* 0x040fe40003f04270 */
        /* <DEDUP_REMOVED lines=8> */
[----:B------:R-:W-:Y:S01]  /*f940*/  FMNMX.FTZ R9, R214, R9, !PT ;  /* 0x00000009d6097209 */ /* 0x000fe20007810000 */
[----:B------:R-:W-:Y:S01]  /*f950*/  LDSM.16.MT88.4 R64, [R165+0x2100] ;  /* 0x00210000a540783b */ /* 0x000fe20000004200 */
[----:B------:R-:W-:-:S02]  /*f960*/  ISETP.GT.AND P1, PT, R5, 0x28, PT ;  /* 0x000000280500780c */ /* 0x000fc40003f24270 */
[----:B------:R-:W-:Y:S02]  /*f970*/  FMNMX.FTZ R11, R174, R11, !PT ;  /* 0x0000000bae0b7209 */ /* 0x000fe40007810000 */
[----:B------:R-:W-:Y:S02]  /*f980*/  FSEL R206, R53, -INF , P0 ;  /* 0xff80000035ce7808 */ /* 0x000fe40000000000 */
[----:B------:R-:W-:Y:S02]  /*f990*/  FMNMX.FTZ R9, R212, R9, !PT ;  /* 0x00000009d4097209 */ /* 0x000fe40007810000 */
[----:B------:R-:W-:Y:S02]  /*f9a0*/  ISETP.GT.AND P0, PT, R5, 0x29, PT ;  /* 0x000000290500780c */ /* 0x000fe40003f04270 */
[----:B------:R-:W-:Y:S02]  /*f9b0*/  FSEL R178, R62, -INF , P1 ;  /* 0xff8000003eb27808 */ /* 0x000fe40000800000 */
[----:B------:R-:W-:-:S02]  /*f9c0*/  FMNMX.FTZ R11, R218, R11, !PT ;  /* 0x0000000bda0b7209 */ /* 0x000fc40007810000 */
[----:B------:R-:W-:Y:S02]  /*f9d0*/  FMNMX.FTZ R9, R208, R9, !PT ;  /* 0x00000009d0097209 */ /* 0x000fe40007810000 */
[----:B------:R-:W-:Y:S02]  /*f9e0*/  FSEL R216, R63, -INF , P0 ;  /* 0xff8000003fd87808 */ /* 0x000fe40000000000 */
[C---:B------:R-:W-:Y:S02]  /*f9f0*/  ISETP.GT.AND P1, PT, R5.reuse, 0x30, PT ;  /* 0x000000300500780c */ /* 0x040fe40003f24270 */
[----:B------:R-:W-:Y:S02]  /*fa00*/  FMNMX.FTZ R11, R178, R11, !PT ;  /* 0x0000000bb20b7209 */ /* 0x000fe40007810000 */
[----:B------:R-:W-:Y:S02]  /*fa10*/  FMNMX.FTZ R2, R206, R9, !PT ;  /* 0x00000009ce027209 */ /* 0x000fe40007810000 */
[----:B------:R-:W-:-:S02]  /*fa20*/  ISETP.GT.AND P0, PT, R5, 0x31, PT ;  /* 0x000000310500780c */ /* 0x000fc40003f04270 */
[----:B------:R-:W-:Y:S01]  /*fa30*/  FSEL R150, R78, -INF , P1 ;  /* 0xff8000004e967808 */ /* 0x000fe20000800000 */
[----:B------:R-:W1:Y:S01]  /*fa40*/  SHFL.BFLY PT, R9, R2, 0x2, 0x1f ;  /* 0x0c401f0002097f89 */ /* 0x000e6200000e0000 */
[----:B------:R-:W-:Y:S02]  /*fa50*/  FMNMX.FTZ R11, R216, R11, !PT ;  /* 0x0000000bd80b7209 */ /* 0x000fe40007810000 */
[----:B------:R-:W-:Y:S02]  /*fa60*/  FSEL R148, R79, -INF , P0 ;  /* 0xff8000004f947808 */ /* 0x000fe40000000000 */
[C---:B------:R-:W-:Y:S02]  /*fa70*/  ISETP.GT.AND P1, PT, R5.reuse, 0x38, PT ;  /* 0x000000380500780c */ /* 0x040fe40003f24270 */
[----:B------:R-:W-:Y:S02]  /*fa80*/  FMNMX.FTZ R11, R150, R11, !PT ;  /* 0x0000000b960b7209 */ /* 0x000fe40007810000 */
[----:B------:R-:W-:-:S02]  /*fa90*/  ISETP.GT.AND P0, PT, R5, 0x39, PT ;  /* 0x000000390500780c */ /* 0x000fc40003f04270 */
[----:B------:R-:W-:Y:S02]  /*faa0*/  FSEL R176, R54, -INF , P1 ;  /* 0xff80000036b07808 */ /* 0x000fe40000800000 */
[----:B------:R-:W-:Y:S02]  /*fab0*/  FMNMX.FTZ R11, R148, R11, !PT ;  /* 0x0000000b940b7209 */ /* 0x000fe40007810000 */
[----:B------:R-:W-:Y:S02]  /*fac0*/  FSEL R172, R55, -INF , P0 ;  /* 0xff80000037ac7808 */ /* 0x000fe40000000000 */
        /* <DEDUP_REMOVED lines=18> */
[--C-:B------:R-:W-:Y:S01]  /*fbf0*/  FFMA.FTZ R3, R12, c[0x0][0x2d0], -R149.reuse ;  /* 0x0000b4000c037a23 */ /* 0x100fe20000010895 */
[----:B------:R-:W-:Y:S01]  /*fc00*/  LDSM.16.MT88.4 R32, [R165+0x900] ;  /* 0x00090000a520783b */ /* 0x000fe20000004200 */
[--C-:B------:R-:W-:Y:S01]  /*fc10*/  FFMA.FTZ R160, R20, c[0x0][0x2d0], -R149.reuse ;  /* 0x0000b40014a07a23 */ /* 0x100fe20000010895 */
[C---:B------:R-:W-:Y:S01]  /*fc20*/  FSETP.NEU.FTZ.AND P0, PT, R0.reuse, -INF , PT ;  /* 0xff8000000000780b */ /* 0x040fe20003f1d000 */
[----:B------:R-:W-:Y:S01]  /*fc30*/  FMUL.FTZ R171, R0, c[0x0][0x2d0] ;  /* 0x0000b40000ab7a20 */ /* 0x000fe20000410000 */
[----:B------:R-:W1:Y:S01]  /*fc40*/  MUFU.EX2 R161, R161 ;  /* 0x000000a100a17308 */ /* 0x000e620000000800 */
[----:B------:R-:W-:-:S02]  /*fc50*/  FFMA.FTZ R152, R16, c[0x0][0x2d0], -R149 ;  /* 0x0000b40010987a23 */ /* 0x000fc40000010895 */
[--C-:B------:R-:W-:Y:S01]  /*fc60*/  FFMA.FTZ R167, R170, c[0x0][0x2d0], -R149.reuse ;  /* 0x0000b400aaa77a23 */ /* 0x100fe20000010895 */
[----:B------:R-:W-:Y:S01]  /*fc70*/  FSEL R171, R171, RZ, P0 ;  /* 0x000000ffabab7208 */ /* 0x000fe20000000000 */
[--C-:B------:R-:W-:Y:S01]  /*fc80*/  FFMA.FTZ R168, R168, c[0x0][0x2d0], -R149.reuse ;  /* 0x0000b400a8a87a23 */ /* 0x100fe20000010895 */
[----:B------:R-:W-:Y:S01]  /*fc90*/  ISETP.GE.AND P0, PT, R95, 0x3, PT ;  /* 0x000000035f00780c */ /* 0x000fe20003f06270 */
[----:B------:R-:W-:Y:S01]  /*fca0*/  FFMA.FTZ R170, R222, c[0x0][0x2d0], -R149 ;  /* 0x0000b400deaa7a23 */ /* 0x000fe20000010895 */
[----:B------:R-:W-:Y:S01]  /*fcb0*/  MUFU.EX2 R162, R162 ;  /* 0x000000a200a27308 */ /* 0x000fe20000000800 */
[--C-:B------:R-:W-:Y:S02]  /*fcc0*/  FFMA.FTZ R166, R7, c[0x0][0x2d0], -R171.reuse ;  /* 0x0000b40007a67a23 */ /* 0x100fe400000108ab */
[--C-:B------:R-:W-:Y:S01]  /*fcd0*/  FFMA.FTZ R163, R30, c[0x0][0x2d0], -R171.reuse ;  /* 0x0000b4001ea37a23 */ /* 0x100fe200000108ab */
[----:B------:R-:W2:Y:S01]  /*fce0*/  LDSM.16.MT88.4 R4, [R4+0x4100] ;  /* 0x004100000404783b */ /* 0x000ea20000004200 */
[----:B------:R-:W-:-:S02]  /*fcf0*/  FFMA.FTZ R158, R26, c[0x0][0x2d0], -R171 ;  /* 0x0000b4001a9e7a23 */ /* 0x000fc400000108ab */
[--C-:B------:R-:W-:Y:S01]  /*fd00*/  FFMA.FTZ R159, R14, c[0x0][0x2d0], -R171.reuse ;  /* 0x0000b4000e9f7a23 */ /* 0x100fe200000108ab */
[----:B------:R-:W3:Y:S01]  /*fd10*/  MUFU.EX2 R157, R157 ;  /* 0x0000009d009d7308 */ /* 0x000ee20000000800 */
[----:B------:R-:W4:Y:S01]  /*fd20*/  LDSM.16.MT88.4 R12, [R165+0x2900] ;  /* 0x00290000a50c783b */ /* 0x000f220000004200 */
[----:B-1----:R-:W-:Y:S01]  /*fd30*/  F2FP.PACK_AB R96, R161, R164 ;  /* 0x000000a4a160723e */ /* 0x002fe200000000ff */
[--C-:B------:R-:W-:Y:S01]  /*fd40*/  FFMA.FTZ R156, R22, c[0x0][0x2d0], -R171.reuse ;  /* 0x0000b400169c7a23 */ /* 0x100fe200000108ab */
[----:B------:R-:W-:Y:S01]  /*fd50*/  @P0 IADD3 R95, R95, -0x3, RZ ;  /* 0xfffffffd5f5f0810 */ /* 0x000fe20007ffe0ff */
[--C-:B------:R-:W-:Y:S01]  /*fd60*/  FFMA.FTZ R153, R10, c[0x0][0x2d0], -R171.reuse ;  /* 0x0000b4000a997a23 */ /* 0x100fe200000108ab */
[----:B------:R-:W1:Y:S01]  /*fd70*/  LDSM.16.MT88.4 R20, [R135+0x2900] ;  /* 0x002900008714783b */ /* 0x000e620000004200 */
[--C-:B------:R-:W-:Y:S01]  /*fd80*/  FFMA.FTZ R133, R18, c[0x0][0x2d0], -R171.reuse ;  /* 0x0000b40012857a23 */ /* 0x100fe200000108ab */
[----:B------:R-:W-:Y:S01]  /*fd90*/  MUFU.EX2 R166, R166 ;  /* 0x000000a600a67308 */ /* 0x000fe20000000800 */
[----:B------:R-:W-:Y:S01]  /*fda0*/  FFMA.FTZ R154, R8, c[0x0][0x2d0], -R171 ;  /* 0x0000b400089a7a23 */ /* 0x000fe200000108ab */
[----:B------:R-:W5:Y:S01]  /*fdb0*/  LDSM.16.MT88.4 R16, [R135+0x4900] ;  /* 0x004900008710783b */ /* 0x000f620000004200 */
[----:B------:R-:W-:-:S02]  /*fdc0*/  FFMA.FTZ R169, R220, c[0x0][0x2d0], -R149 ;  /* 0x0000b400dca97a23 */ /* 0x000fc40000010895 */
[--C-:B------:R-:W-:Y:S01]  /*fdd0*/  FFMA.FTZ R174, R174, c[0x0][0x2d0], -R171.reuse ;  /* 0x0000b400aeae7a23 */ /* 0x100fe200000108ab */
[----:B------:R-:W-:Y:S01]  /*fde0*/  LDSM.16.MT88.4 R28, [R173+0x2900] ;  /* 0x00290000ad1c783b */ /* 0x000fe20000004200 */
[--C-:B------:R-:W-:Y:S01]  /*fdf0*/  FFMA.FTZ R175, R218, c[0x0][0x2d0], -R171.reuse ;  /* 0x0000b400daaf7a23 */ /* 0x100fe200000108ab */
[----:B------:R-:W2:Y:S01]  /*fe00*/  MUFU.EX2 R163, R163 ;  /* 0x000000a300a37308 */ /* 0x000ea20000000800 */
[----:B---3--:R-:W-:Y:S01]  /*fe10*/  F2FP.PACK_AB R98, R157, R162 ;  /* 0x000000a29d62723e */ /* 0x008fe200000000ff */
[----:B------:R-:W-:Y:S01]  /*fe20*/  LDSM.16.MT88.4 R24, [R134+0x2900] ;  /* 0x002900008618783b */ /* 0x000fe20000004200 */
[--C-:B------:R-:W-:Y:S02]  /*fe30*/  FFMA.FTZ R178, R178, c[0x0][0x2d0], -R171.reuse ;  /* 0x0000b400b2b27a23 */ /* 0x100fe400000108ab */
[----:B------:R-:W-:Y:S02]  /*fe40*/  FFMA.FTZ R179, R216, c[0x0][0x2d0], -R171 ;  /* 0x0000b400d8b37a23 */ /* 0x000fe400000108ab */
[----:B------:R-:W-:Y:S01]  /*fe50*/  FFMA.FTZ R215, R206, c[0x0][0x2d0], -R149 ;  /* 0x0000b400ced77a23 */ /* 0x000fe20000010895 */
[----:B------:R-:W-:Y:S01]  /*fe60*/  MUFU.EX2 R158, R158 ;  /* 0x0000009e009e7308 */ /* 0x000fe20000000800 */
[----:B------:R-:W-:-:S02]  /*fe70*/  FFMA.FTZ R206, R150, c[0x0][0x2d0], -R171 ;  /* 0x0000b40096ce7a23 */ /* 0x000fc400000108ab */
[--C-:B------:R-:W-:Y:S02]  /*fe80*/  FFMA.FTZ R217, R148, c[0x0][0x2d0], -R171.reuse ;  /* 0x0000b40094d97a23 */ /* 0x100fe400000108ab */
[----:B------:R-:W-:Y:S02]  /*fe90*/  FFMA.FTZ R176, R176, c[0x0][0x2d0], -R171 ;  /* 0x0000b400b0b07a23 */ /* 0x000fe400000108ab */
[--C-:B------:R-:W-:Y:S01]  /*fea0*/  FFMA.FTZ R207, R214, c[0x0][0x2d0], -R149.reuse ;  /* 0x0000b400d6cf7a23 */ /* 0x100fe20000010895 */
[----:B------:R-:W3:Y:S01]  /*feb0*/  MUFU.EX2 R159, R159 ;  /* 0x0000009f009f7308 */ /* 0x000ee20000000800 */
[----:B--2---:R-:W-:Y:S01]  /*fec0*/  F2FP.PACK_AB R97, R163, R166 ;  /* 0x000000a6a361723e */ /* 0x004fe200000000ff */
[--C-:B------:R-:W-:Y:S02]  /*fed0*/  FFMA.FTZ R212, R212, c[0x0][0x2d0], -R149.reuse ;  /* 0x0000b400d4d47a23 */ /* 0x100fe40000010895 */
[----:B------:R-:W-:Y:S02]  /*fee0*/  FFMA.FTZ R208, R208, c[0x0][0x2d0], -R149 ;  /* 0x0000b400d0d07a23 */ /* 0x000fe40000010895 */
[----:B------:R-:W-:Y:S01]  /*fef0*/  FFMA.FTZ R171, R172, c[0x0][0x2d0], -R171 ;  /* 0x0000b400acab7a23 */ /* 0x000fe200000108ab */
[----:B------:R-:W-:Y:S01]  /*ff00*/  LDSM.16.MT88.4 R148, [R173+0x3900] ;  /* 0x00390000ad94783b */ /* 0x000fe20000004200 */
[----:B------:R-:W-:Y:S01]  /*ff10*/  MUFU.EX2 R160, R160 ;  /* 0x000000a000a07308 */ /* 0x000fe20000000800 */
[----:B------:R-:W-:-:S02]  /*ff20*/  FADD.FTZ R161, R164, R161 ;  /* 0x000000a1a4a17221 */ /* 0x000fc40000010000 */
[----:B------:R-:W-:Y:S02]  /*ff30*/  FADD.FTZ R163, R166, R163 ;  /* 0x000000a3a6a37221 */ /* 0x000fe40000010000 */
[----:B------:R-:W-:Y:S02]  /*ff40*/  FADD.FTZ R162, R162, R161 ;  /* 0x000000a1a2a27221 */ /* 0x000fe40000010000 */
[----:B------:R-:W-:Y:S01]  /*ff50*/  @P0 IMAD R94, R94, R95, RZ ;  /* 0x0000005f5e5e0224 */ /* 0x000fe200078e02ff */
[----:B---3--:R-:W-:Y:S01]  /*ff60*/  F2FP.PACK_AB R99, R159, R158 ;  /* 0x0000009e9f63723e */ /* 0x008fe200000000ff */
[----:B------:R-:W2:Y:S01]  /*ff70*/  MUFU.EX2 R155, R155 ;  /* 0x0000009b009b7308 */ /* 0x000ea20000000800 */
[----:B------:R-:W-:Y:S02]  /*ff80*/  FADD.FTZ R158, R158, R163 ;  /* 0x000000a39e9e7221 */ /* 0x000fe40000010000 */
        /* <DEDUP_REMOVED lines=66> */
[C---:B-----5:R-:W-:Y:S08]  /*103b0*/  HMMA.16816.F32 R68, R4.reuse, R16, R68 ;  /* 0x000000100444723c */ /* 0x060ff00000001844 */
        /* <DEDUP_REMOVED lines=26> */
[C---:B---3--:R-:W-:Y:S08]  /*10560*/  HMMA.16816.F32 R8, R4.reuse, R16, R8 ;  /* 0x000000100408723c */ /* 0x048ff00000001808 */
[----:B------:R-:W-:Y:S01]  /*10570*/  HMMA.16816.F32 R96, R4, R18, R96 ;  /* 0x000000120460723c */ /* 0x000fe20000001860 */
[----:B------:R-:W3:Y:S06]  /*10580*/  LDSM.16.MT88.4 R16, [R165+0x3100] ;  /* 0x00310000a510783b */ /* 0x000eec0000004200 */
[----:B------:R-:W-:Y:S01]  /*10590*/  F2FP.PACK_AB R4, R168, R167 ;  /* 0x000000a7a804723e */ /* 0x000fe200000000ff */
[----:B------:R-:W-:Y:S01]  /*105a0*/  FADD.FTZ R167, R167, R152 ;  /* 0x00000098a7a77221 */ /* 0x000fe20000010000 */
[----:B------:R-:W-:Y:S01]  /*105b0*/  F2FP.PACK_AB R5, R175, R174 ;  /* 0x000000aeaf05723e */ /* 0x000fe200000000ff */
[----:B------:R-:W-:Y:S01]  /*105c0*/  FADD.FTZ R174, R174, R133 ;  /* 0x00000085aeae7221 */ /* 0x000fe20000010000 */
[----:B------:R-:W-:Y:S01]  /*105d0*/  F2FP.PACK_AB R6, R169, R170 ;  /* 0x000000aaa906723e */ /* 0x000fe200000000ff */
[----:B------:R-:W-:Y:S01]  /*105e0*/  FADD.FTZ R167, R168, R167 ;  /* 0x000000a7a8a77221 */ /* 0x000fe20000010000 */
[----:B------:R-:W-:Y:S01]  /*105f0*/  F2FP.PACK_AB R7, R179, R178 ;  /* 0x000000b2b307723e */ /* 0x000fe200000000ff */
[----:B------:R-:W-:-:S02]  /*10600*/  FADD.FTZ R175, R175, R174 ;  /* 0x000000aeafaf7221 */ /* 0x000fc40000010000 */
[----:B------:R-:W-:Y:S02]  /*10610*/  FADD.FTZ R170, R170, R167 ;  /* 0x000000a7aaaa7221 */ /* 0x000fe40000010000 */
[----:B------:R-:W-:Y:S02]  /*10620*/  FADD.FTZ R178, R178, R175 ;  /* 0x000000afb2b27221 */ /* 0x000fe40000010000 */
[----:B-1----:R-:W-:Y:S01]  /*10630*/  HMMA.16816.F32 R36, R4, R12, R36 ;  /* 0x0000000c0424723c */ /* 0x002fe20000001824 */
[----:B------:R-:W-:Y:S02]  /*10640*/  FADD.FTZ R170, R169, R170 ;  /* 0x000000aaa9aa7221 */ /* 0x000fe40000010000 */
[----:B------:R-:W-:-:S05]  /*10650*/  FADD.FTZ R179, R179, R178 ;  /* 0x000000b2b3b37221 */ /* 0x000fca0000010000 */
        /* <DEDUP_REMOVED lines=29> */
[C---:B----4-:R-:W-:Y:S08]  /*10830*/  HMMA.16816.F32 R68, R4.reuse, R24, R68 ;  /* 0x000000180444723c */ /* 0x050ff00000001844 */
[C---:B------:R-:W-:Y:S01]  /*10840*/  HMMA.16816.F32 R72, R4.reuse, R26, R72 ;  /* 0x0000001a0448723c */ /* 0x040fe20000001848 */
[----:B------:R-:W-:Y:S07]  /*10850*/  LDSM.16.MT88.4 R24, [R134+0x3900] ;  /* 0x003900008618783b */ /* 0x000fee0000004200 */
        /* <DEDUP_REMOVED lines=15> */
[----:B------:R-:W-:Y:S02]  /*10950*/  FADD.FTZ R208, R171, R176 ;  /* 0x000000b0abd07221 */ /* 0x000fe40000010000 */
[----:B------:R-:W-:-:S03]  /*10960*/  IMAD.MOV.U32 R206, RZ, RZ, RZ ;  /* 0x000000ffffce7224 */ /* 0x000fc600078e00ff */
[C---:B------:R-:W-:Y:S01]  /*10970*/  HMMA.16816.F32 R104, R4.reuse, R14, R104 ;  /* 0x0000000e0468723c */ /* 0x040fe20000001868 */
[----:B------:R-:W1:Y:S07]  /*10980*/  LDSM.16.MT88.4 R12, [R134+0x5900] ;  /* 0x00590000860c783b */ /* 0x000e6e0000004200 */
[C---:B--2---:R-:W-:Y:S08]  /*10990*/  HMMA.16816.F32 R60, R4.reuse, R20, R60 ;  /* 0x00000014043c723c */ /* 0x044ff0000000183c */
[C---:B------:R-:W-:Y:S01]  /*109a0*/  HMMA.16816.F32 R64, R4.reuse, R22, R64 ;  /* 0x000000160440723c */ /* 0x040fe20000001840 */
[----:B------:R-:W2:Y:S07]  /*109b0*/  LDSM.16.MT88.4 R20, [R165+0x5900] ;  /* 0x00590000a514783b */ /* 0x000eae0000004200 */
[C---:B---3--:R-:W-:Y:S07]  /*109c0*/  HMMA.16816.F32 R68, R4.reuse, R16, R68 ;  /* 0x000000100444723c */ /* 0x048fee0000001844 */
[-C--:B------:R-:W-:Y:S01]  /*109d0*/  @P0 IMAD.WIDE.U32 R16, R95, R93.reuse, R204 ;  /* 0x0000005d5f100225 */ /* 0x080fe200078e00cc */
[C---:B------:R-:W-:Y:S07]  /*109e0*/  HMMA.16816.F32 R72, R4.reuse, R18, R72 ;  /* 0x000000120448723c */ /* 0x040fee0000001848 */
[----:B------:R-:W-:Y:S01]  /*109f0*/  @P0 LEA R18, P1, R16, c[0x0][0x1c8], 0x1 ;  /* 0x0000720010120a11 */ /* 0x000fe200078208ff */
[C---:B------:R-:W-:Y:S08]  /*10a00*/  HMMA.16816.F32 R44, R4.reuse, R148, R44 ;  /* 0x00000094042c723c */ /* 0x040ff0000000182c */
[C---:B-1----:R-:W-:Y:S07]  /*10a10*/  HMMA.16816.F32 R84, R4.reuse, R12, R84 ;  /* 0x0000000c0454723c */ /* 0x042fee0000001854 */
[----:B------:R-:W-:Y:S01]  /*10a20*/  @P3 IMAD.HI.U32 R13, R92, c[0x0][0x2c8], RZ ;  /* 0x0000b2005c0d3a27 */ /* 0x000fe200078e00ff */
[----:B------:R-:W-:Y:S01]  /*10a30*/  @P0 SHF.R.S32.HI R12, RZ, 0x1f, R95 ;  /* 0x0000001fff0c0819 */ /* 0x000fe2000001145f */
[----:B------:R-:W-:Y:S03]  /*10a40*/  HMMA.16816.F32 R88, R4, R14, R88 ;  /* 0x0000000e0458723c */ /* 0x000fe60000001858 */
[----:B------:R-:W-:Y:S01]  /*10a50*/  @P3 SHF.R.U32.HI R92, RZ, c[0x0][0x2cc], R13 ;  /* 0x0000b300ff5c3a19 */ /* 0x000fe2000001160d */
[----:B------:R-:W-:-:S03]  /*10a60*/  @P0 IMAD R12, R12, R93, R94 ;  /* 0x0000005d0c0c0224 */ /* 0x000fc600078e025e */
[----:B------:R-:W-:Y:S01]  /*10a70*/  IADD3 R92, R92, R186, -R209 ;  /* 0x000000ba5c5c7210 */ /* 0x000fe20007ffe8d1 */
[----:B------:R-:W-:Y:S01]  /*10a80*/  @P0 IMAD.IADD R13, R17, 0x1, R12 ;  /* 0x00000001110d0824 */ /* 0x000fe200078e020c */
[C---:B------:R-:W-:Y:S02]  /*10a90*/  HMMA.16816.F32 R48, R4.reuse, R150, R48 ;  /* 0x000000960430723c */ /* 0x040fe40000001830 */
[----:B------:R-:W-:Y:S02]  /*10aa0*/  SHF.R.S32.HI R15, RZ, 0x1f, R92 ;  /* 0x0000001fff0f7819 */ /* 0x000fe4000001145c */
[----:B------:R-:W-:Y:S02]  /*10ab0*/  @P0 LEA.HI.X R19, R16, c[0x0][0x1cc], R13, 0x1, P1 ;  /* 0x0000730010130a11 */ /* 0x000fe400008f0c0d */
[----:B------:R-:W-:Y:S02]  /*10ac0*/  LEA.HI R3, R15, R92, RZ, 0x6 ;  /* 0x0000005c0f037211 */ /* 0x000fe400078f30ff */
[----:B--2---:R-:W-:Y:S01]  /*10ad0*/  HMMA.16816.F32 R92, R4, R20, R8 ;  /* 0x00000014045c723c */ /* 0x004fe20000001808 */
[----:B------:R-:W-:Y:S01]  /*10ae0*/  @!PT LDS RZ, [RZ] ;  /* 0x00000000fffff984 */ /* 0x000fe20000000800 */
[----:B------:R-:W-:Y:S01]  /*10af0*/  @!PT LDS RZ, [RZ] ;  /* 0x00000000fffff984 */ /* 0x000fe20000000800 */
[----:B------:R-:W-:Y:S01]  /*10b00*/  @!PT LDS RZ, [RZ] ;  /* 0x00000000fffff984 */ /* 0x000fe20000000800 */
[----:B------:R1:W-:Y:S01]  /*10b10*/  @P0 LDGSTS.E.BYPASS.LTC128B.128 [R132+0xc100], [R18.64], !P6 ;  /* 0x0c10000012840fae */ /* 0x0003e2000f101d46 */
[----:B------:R-:W-:-:S03]  /*10b20*/  SHF.R.S32.HI R3, RZ, 0x6, R3 ;  /* 0x00000006ff037819 */ /* 0x000fc60000011403 */
[----:B------:R1:W-:Y:S01]  /*10b30*/  @P0 LDGSTS.E.BYPASS.LTC128B.128 [R132+0xe100], [R18.64+0x80], !P5 ;  /* 0x0e10008012840fae */ /* 0x0003e2000e901d46 */
[----:B------:R-:W-:Y:S02]  /*10b40*/  IMNMX R224, RZ, R3, !PT ;  /* 0x00000003ffe07217 */ /* 0x000fe40007800200 */
[C---:B------:R-:W-:Y:S01]  /*10b50*/  @P0 LEA R8, P1, R193.reuse, R18, 0x1 ;  /* 0x00000012c1080211 */ /* 0x040fe200078208ff */
[----:B------:R1:W-:Y:S01]  /*10b60*/  @P0 LDGSTS.E.BYPASS.LTC128B.128 [R132+0x10100], [R18.64+0x100], !P4 ;  /* 0x1010010012840fae */ /* 0x0003e2000e101d46 */
[----:B------:R-:W-:Y:S02]  /*10b70*/  HMMA.16816.F32 R76, R4, R144, R76 ;  /* 0x00000090044c723c */ /* 0x000fe4000000184c */
[----:B------:R-:W-:-:S05]  /*10b80*/  @P0 LEA.HI.X R9, R193, R19, R192, 0x1, P1 ;  /* 0x00000013c1090211 */ /* 0x000fca00008f0cc0 */
[----:B------:R1:W-:Y:S01]  /*10b90*/  @P0 LDGSTS.E.BYPASS.LTC128B.128 [R132+0xd100], [R8.64], !P6 ;  /* 0x0d10000008840fae */ /* 0x0003e2000f101d46 */
[C---:B------:R-:W-:Y:S03]  /*10ba0*/  HMMA.16816.F32 R80, R4.reuse, R146, R80 ;  /* 0x000000920450723c */ /* 0x040fe60000001850 */
[----:B------:R1:W-:Y:S04]  /*10bb0*/  @P0 LDGSTS.E.BYPASS.LTC128B.128 [R132+0xf100], [R8.64+0x80], !P5 ;  /* 0x0f10008008840fae */ /* 0x0003e8000e901d46 */
[----:B------:R1:W-:Y:S01]  /*10bc0*/  @P0 LDGSTS.E.BYPASS.LTC128B.128 [R132+0x11100], [R8.64+0x100], !P4 ;  /* 0x1110010008840fae */ /* 0x0003e2000e101d46 */
[----:B------:R-:W-:Y:S01]  /*10bd0*/  ISETP.GE.AND P0, PT, R211, R224, PT ;  /* 0x000000e0d300720c */ /* 0x000fe20003f06270 */
[C---:B------:R-:W-:Y:S02]  /*10be0*/  HMMA.16816.F32 R128, R4.reuse, R140, R128 ;  /* 0x0000008c0480723c */ /* 0x040fe40000001880 */
[----:B------:R-:W0:Y:S06]  /*10bf0*/  LDGDEPBAR ;  /* 0x00000000000079af */ /* 0x000e2c0000000000 */
        /* <DEDUP_REMOVED lines=11> */
[C---:B-1----:R-:W-:Y:S01]  /*10cb0*/  IADD3 RZ, P1, R200.reuse, 0x40, RZ ;  /* 0x00000040c8ff7810 */ /* 0x042fe20007f3e0ff */
[----:B------:R-:W-:Y:S01]  /*10cc0*/  IMAD.MOV.U32 R132, RZ, RZ, R0 ;  /* 0x000000ffff847224 */ /* 0x000fe200078e0000 */
[----:B------:R-:W-:Y:S01]  /*10cd0*/  IADD3 RZ, P0, R200, 0x80, RZ ;  /* 0x00000080c8ff7810 */ /* 0x000fe20007f1e0ff */
[----:B------:R-:W-:Y:S01]  /*10ce0*/  IMAD.MOV.U32 R3, RZ, RZ, R2 ;  /* 0x000000ffff037224 */ /* 0x000fe200078e0002 */
[----:B------:R-:W-:Y:S01]  /*10cf0*/  IADD3.X R223, RZ, R205, RZ, P1, !PT ;  /* 0x000000cdffdf7210 */ /* 0x000fe20000ffe4ff */
[----:B------:R-:W-:Y:S01]  /*10d00*/  IMAD.MOV.U32 R206, RZ, RZ, RZ ;  /* 0x000000ffffce7224 */ /* 0x000fe200078e00ff */
[C---:B------:R-:W-:Y:S01]  /*10d10*/  IADD3 R218, P1, R198.reuse, 0x80, RZ ;  /* 0x00000080c6da7810 */ /* 0x040fe20007f3e0ff */
[----:B------:R-:W-:Y:S01]  /*10d20*/  IMAD.X R222, RZ, RZ, R205, P0 ;  /* 0x000000ffffde7224 */ /* 0x000fe200000e06cd */
[----:B------:R-:W-:Y:S01]  /*10d30*/  IADD3 R216, P0, R198, 0x40, RZ ;  /* 0x00000040c6d87810 */ /* 0x000fe20007f1e0ff */
[----:B------:R-:W-:Y:S01]  /*10d40*/  IMAD.IADD R133, R185, 0x1, R182 ;  /* 0x00000001b9857824 */ /* 0x000fe200078e02b6 */
[----:B------:R-:W-:Y:S01]  /*10d50*/  IADD3 R176, R183, 0xc100, RZ ;  /* 0x0000c100b7b07810 */ /* 0x000fe20007ffe0ff */
[----:B------:R-:W-:Y:S01]  /*10d60*/  @P3 IMAD.HI.U32 R219, R210, c[0x0][0x2c8], RZ ;  /* 0x0000b200d2db3a27 */ /* 0x000fe200078e00ff */
[----:B------:R-:W-:Y:S01]  /*10d70*/  MOV R221, 0x20 ;  /* 0x0000002000dd7802 */ /* 0x000fe20000000f00 */
[----:B------:R-:W-:Y:S01]  /*10d80*/  UMOV UR5, 0x1 ;  /* 0x0000000100057882 */ /* 0x000fe20000000000 */
[C---:B------:R-:W-:Y:S01]  /*10d90*/  IADD3 R214, R200.reuse, 0x40, RZ ;  /* 0x00000040c8d67810 */ /* 0x040fe20007ffe0ff */
[----:B------:R-:W-:Y:S01]  /*10da0*/  IMAD.MOV.U32 R220, RZ, RZ, -0x40 ;  /* 0xffffffc0ffdc7424 */ /* 0x000fe200078e00ff */
[----:B------:R-:W-:Y:S01]  /*10db0*/  IADD3 R212, R200, 0x80, RZ ;  /* 0x00000080c8d47810 */ /* 0x000fe20007ffe0ff */
[----:B------:R-:W-:Y:S01]  /*10dc0*/  IMAD.X R217, RZ, RZ, R203, P1 ;  /* 0x000000ffffd97224 */ /* 0x000fe200008e06cb */
[----:B------:R-:W-:-:S02]  /*10dd0*/  IADD3.X R215, RZ, R203, RZ, P0, !PT ;  /* 0x000000cbffd77210 */ /* 0x000fc400007fe4ff */
.L_x_1262:
[----:B------:R-:W-:Y:S04]  /*10de0*/  DEPBAR.LE SB0, 0x2 ;  /* 0x000080800000791a */ /* 0x000fe80000000000 */
[----:B------:R-:W-:Y:S01]  /*10df0*/  BAR.SYNC.DEFER_BLOCKING 0x0 ;  /* 0x0000000000007b1d */ /* 0x000fe20000010000 */
[----:B------:R-:W-:Y:S01]  /*10e00*/  IMAD.U32 R179, RZ, RZ, UR5 ;  /* 0x00000005ffb37e24 */ /* 0x000fe2000f8e00ff */
[C---:B------:R-:W-:Y:S01]  /*10e10*/  ISETP.GE.AND P0, PT, R211.reuse, 0x1, PT ;  /* 0x00000001d300780c */ /* 0x040fe20003f06270 */
[----:B------:R-:W-:Y:S01]  /*10e20*/  UIMAD UR4, UR5, 0x6000, URZ ;  /* 0x00006000050478a4 */ /* 0x000fe2000f8e023f */
[----:B------:R-:W-:Y:S01]  /*10e30*/  IADD3 R9, R211, -0x1, RZ ;  /* 0xffffffffd3097810 */ /* 0x000fe20007ffe0ff */
[C---:B------:R-:W-:Y:S01]  /*10e40*/  IMAD R152, R179.reuse, 0x6000, R183 ;  /* 0x00006000b3987824 */ /* 0x040fe200078e02b7 */
[----:B------:R-:W-:Y:S01]  /*10e50*/  LOP3.LUT P2, RZ, R188, 0x2, RZ, 0xc0, !PT ;  /* 0x00000002bcff7812 */ /* 0x000fe2000784c0ff */
[----:B------:R-:W-:Y:S01]  /*10e60*/  IMAD R179, R179, 0x6000, R176 ;  /* 0x00006000b3b37824 */ /* 0x000fe200078e02b0 */
[----:B------:R-:W-:Y:S01]  /*10e70*/  LOP3.LUT P3, RZ, R191, 0x1, RZ, 0xc0, !PT ;  /* 0x00000001bfff7812 */ /* 0x000fe2000786c0ff */
[----:B------:R-:W-:Y:S01]  /*10e80*/  UIADD3 UR8, UR5, 0x1, URZ ;  /* 0x0000000105087890 */ /* 0x000fe2000fffe03f */
[----:B------:R-:W-:Y:S01]  /*10e90*/  SEL R184, R221, 0xffffffe0, !P2 ;  /* 0xffffffe0ddb87807 */ /* 0x000fe20005000000 */
[----:B------:R-:W-:Y:S01]  /*10ea0*/  UISETP.GE.AND UP0, UPT, UR5, 0x1, UPT ;  /* 0x000000010500788c */ /* 0x000fe2000bf06270 */
[----:B------:R-:W-:Y:S03]  /*10eb0*/  ISETP.NE.AND P2, PT, R187, 0x1, PT ;  /* 0x00000001bb00780c */ /* 0x000fe60003f45270 */
[----:B------:R-:W-:Y:S01]  /*10ec0*/  @P0 SHF.R.S32.HI R0, RZ, 0x1f, R9 ;  /* 0x0000001fff000819 */ /* 0x000fe20000011409 */
[----:B------:R-:W-:Y:S01]  /*10ed0*/  @P0 IMAD R169, R206, 0x6000, R196 ;  /* 0x00006000cea90824 */ /* 0x000fe200078e02c4 */
[----:B------:R-:W-:Y:S03]  /*10ee0*/  USEL UR5, UR8, URZ, !UP0 ;  /* 0x0000003f08057287 */ /* 0x000fe6000c000000 */
[----:B------:R-:W-:Y:S01]  /*10ef0*/  @P0 IMAD R0, R0, c[0x0][0x208], RZ ;  /* 0x0000820000000a24 */ /* 0x000fe200078e02ff */
[----:B------:R-:W-:Y:S03]  /*10f00*/  LDSM.16.M88.4 R136, [R185] ;  /* 0x00000000b988783b */ /* 0x000fe60000000200 */
[C---:B------:R-:W-:Y:S02]  /*10f10*/  @P0 IMAD R0, R9.reuse, c[0x0][0x20c], R0 ;  /* 0x0000830009000a24 */ /* 0x040fe400078e0200 */
[----:B------:R-:W-:Y:S04]  /*10f20*/  @P0 IMAD.WIDE.U32 R8, R9, c[0x0][0x208], RZ ;  /* 0x0000820009080a25 */ /* 0x000fe800078e00ff */
[----:B------:R-:W-:Y:S01]  /*10f30*/  @P0 IMAD.IADD R0, R9, 0x1, R0 ;  /* 0x0000000109000824 */ /* 0x000fe200078e0200 */
[----:B------:R-:W1:Y:S01]  /*10f40*/  LDSM.16.M88.4 R140, [R152+0xc100] ;  /* 0x00c10000988c783b */ /* 0x000e620000000200 */
[C---:B------:R-:W-:Y:S03]  /*10f50*/  @P0 SHF.L.U32 R157, R8.reuse, 0x6, RZ ;  /* 0x00000006089d0819 */ /* 0x040fe600000006ff */
[----:B------:R-:W-:Y:S02]  /*10f60*/  @P0 SHF.L.U64.HI R0, R8, 0x6, R0 ;  /* 0x0000000608000819 */ /* 0x000fe40000010200 */
[C---:B------:R-:W-:Y:S02]  /*10f70*/  @P0 IADD3 R2, P1, R157.reuse, R198, RZ ;  /* 0x000000c69d020210 */ /* 0x040fe40007f3e0ff */
[----:B------:R-:W2:Y:S03]  /*10f80*/  LDSM.16.M88.4 R144, [R152+0xc900] ;  /* 0x00c900009890783b */ /* 0x000ea60000000200 */
[----:B------:R-:W-:Y:S01]  /*10f90*/  @P0 IMAD.X R9, R0, 0x1, R203, P1 ;  /* 0x0000000100090824 */ /* 0x000fe200008e06cb */
[C---:B------:R-:W-:Y:S04]  /*10fa0*/  @P0 LEA R160, P1, R2.reuse, c[0x0][0x1f8], 0x1 ;  /* 0x00007e0002a00a11 */ /* 0x040fe800078208ff */
[----:B------:R-:W3:Y:S01]  /*10fb0*/  LDSM.16.M88.4 R148, [R152+0xd100] ;  /* 0x00d100009894783b */ /* 0x000ee20000000200 */
[----:B------:R-:W-:Y:S02]  /*10fc0*/  @P0 LEA.HI.X R161, R2, c[0x0][0x1fc], R9, 0x1, P1 ;  /* 0x00007f0002a10a11 */ /* 0x000fe400008f0c09 */
[----:B------:R-:W-:Y:S02]  /*10fd0*/  IADD3 R2, R184, R179, RZ ;  /* 0x000000b3b8027210 */ /* 0x000fe40007ffe0ff */
[----:B------:R-:W-:Y:S02]  /*10fe0*/  @P0 IADD3 R12, P1, R157, R216, RZ ;  /* 0x000000d89d0c0210 */ /* 0x000fe40007f3e0ff */
[----:B------:R-:W-:Y:S01]  /*10ff0*/  IADD3 R178, R177, R2, RZ ;  /* 0x00000002b1b27210 */ /* 0x000fe20007ffe0ff */
[----:B------:R-:W4:Y:S02]  /*11000*/  LDSM.16.M88.4 R32, [R152+0xd900] ;  /* 0x00d900009820783b */ /* 0x000f240000000200 */
[----:B------:R-:W-:Y:S01]  /*11010*/  @P0 IMAD.X R13, R0, 0x1, R215, P1 ;  /* 0x00000001000d0824 */ /* 0x000fe200008e06d7 */
[C---:B------:R-:W-:Y:S04]  /*11020*/  @P0 LEA R162, P1, R12.reuse, c[0x0][0x1f8], 0x1 ;  /* 0x00007e000ca20a11 */ /* 0x040fe800078208ff */
[----:B------:R-:W-:Y:S01]  /*11030*/  @P0 LEA.HI.X R163, R12, c[0x0][0x1fc], R13, 0x1, P1 ;  /* 0x00007f000ca30a11 */ /* 0x000fe200008f0c0d */
[----:B------:R-:W-:Y:S01]  /*11040*/  LDSM.16.M88.4 R152, [R2] ;  /* 0x000000000298783b */ /* 0x000fe20000000200 */
[----:B------:R-:W-:Y:S05]  /*11050*/  @P0 IADD3 R20, P1, R157, R218, RZ ;  /* 0x000000da9d140210 */ /* 0x000fea0007f3e0ff */
[----:B------:R-:W-:Y:S01]  /*11060*/  @P0 IMAD.X R21, R0, 0x1, R217, P1 ;  /* 0x0000000100150824 */ /* 0x000fe200008e06d9 */
[C---:B------:R-:W-:Y:S01]  /*11070*/  @P0 LEA R164, P1, R20.reuse, c[0x0][0x1f8], 0x1 ;  /* 0x00007e0014a40a11 */ /* 0x040fe200078208ff */
[C---:B-1----:R-:W-:Y:S03]  /*11080*/  HMMA.16816.F32 R4, R136.reuse, R140, RZ ;  /* 0x0000008c8804723c */ /* 0x042fe600000018ff */
[----:B------:R-:W-:Y:S02]  /*11090*/  @P0 LEA.HI.X R165, R20, c[0x0][0x1fc], R21, 0x1, P1 ;  /* 0x00007f0014a50a11 */ /* 0x000fe400008f0c15 */
[----:B------:R-:W-:Y:S03]  /*110a0*/  @P0 IADD3 R157, P1, R195, R157, RZ ;  /* 0x0000009dc39d0210 */ /* 0x000fe60007f3e0ff */
[C---:B------:R-:W-:Y:S01]  /*110b0*/  HMMA.16816.F32 R8, R136.reuse, R142, RZ ;  /* 0x0000008e8808723c */ /* 0x040fe200000018ff */
[----:B------:R-:W1:Y:S03]  /*110c0*/  LDSM.16.M88.4 R140, [R133] ;  /* 0x00000000858c783b */ /* 0x000e660000000200 */
[----:B------:R-:W-:Y:S01]  /*110d0*/  @P0 IMAD.X R0, R194, 0x1, R0, P1 ;  /* 0x00000001c2000824 */ /* 0x000fe200008e0600 */
[----:B------:R-:W-:Y:S03]  /*110e0*/  @P0 IADD3 R29, P1, R157, R198, RZ ;  /* 0x000000c69d1d0210 */ /* 0x000fe60007f3e0ff */
[C---:B--2---:R-:W-:Y:S01]  /*110f0*/  HMMA.16816.F32 R12, R136.reuse, R144, RZ ;  /* 0x00000090880c723c */ /* 0x044fe200000018ff */
[C---:B------:R-:W-:Y:S03]  /*11100*/  @P0 IADD3.X R28, R0.reuse, R203, RZ, P1, !PT ;  /* 0x000000cb001c0210 */ /* 0x040fe60000ffe4ff */
[C---:B------:R-:W-:Y:S04]  /*11110*/  @P0 LEA R166, P1, R29.reuse, c[0x0][0x1f8], 0x1 ;  /* 0x00007e001da60a11 */ /* 0x040fe800078208ff */
[C---:B------:R-:W-:Y:S01]  /*11120*/  HMMA.16816.F32 R16, R136.reuse, R146, RZ ;  /* 0x000000928810723c */ /* 0x040fe200000018ff */
[----:B------:R-:W2:Y:S03]  /*11130*/  LDSM.16.M88.4 R144, [R2+0x800] ;  /* 0x000800000290783b */ /* 0x000ea60000000200 */
[----:B------:R-:W-:Y:S02]  /*11140*/  @P0 LEA.HI.X R167, R29, c[0x0][0x1fc], R28, 0x1, P1 ;  /* 0x00007f001da70a11 */ /* 0x000fe400008f0c1c */
[C---:B------:R-:W-:Y:S02]  /*11150*/  @P0 IADD3 R156, P1, R157.reuse, R216, RZ ;  /* 0x000000d89d9c0210 */ /* 0x040fe40007f3e0ff */
[C---:B---3--:R-:W-:Y:S08]  /*11160*/  HMMA.16816.F32 R20, R136.reuse, R148, RZ ;  /* 0x000000948814723c */ /* 0x048ff000000018ff */
[C---:B------:R-:W-:Y:S01]  /*11170*/  HMMA.16816.F32 R24, R136.reuse, R150, RZ ;  /* 0x000000968818723c */ /* 0x040fe200000018ff */
[----:B------:R-:W3:Y:S07]  /*11180*/  LDSM.16.M88.4 R148, [R2+0x1000] ;  /* 0x001000000294783b */ /* 0x000eee0000000200 */
[C---:B----4-:R-:W-:Y:S07]  /*11190*/  HMMA.16816.F32 R28, R136.reuse, R32, RZ ;  /* 0x00000020881c723c */ /* 0x050fee00000018ff */
[----:B------:R-:W-:Y:S01]  /*111a0*/  @P0 IMAD.X R33, R0, 0x1, R215, P1 ;  /* 0x0000000100210824 */ /* 0x000fe200008e06d7 */
[C---:B------:R-:W-:Y:S04]  /*111b0*/  @P0 LEA R170, P1, R156.reuse, c[0x0][0x1f8], 0x1 ;  /* 0x00007e009caa0a11 */ /* 0x040fe800078208ff */
[----:B------:R-:W-:Y:S02]  /*111c0*/  @P0 LEA.HI.X R171, R156, c[0x0][0x1fc], R33, 0x1, P1 ;  /* 0x00007f009cab0a11 */ /* 0x000fe400008f0c21 */
[----:B------:R-:W-:Y:S01]  /*111d0*/  HMMA.16816.F32 R32, R136, R34, RZ ;  /* 0x000000228820723c */ /* 0x000fe200000018ff */
[----:B------:R-:W4:Y:S01]  /*111e0*/  LDSM.16.M88.4 R136, [R2+0x1800] ;  /* 0x001800000288783b */ /* 0x000f220000000200 */
[----:B------:R-:W-:Y:S04]  /*111f0*/  @P0 IADD3 R157, P1, R157, R218, RZ ;  /* 0x000000da9d9d0210 */ /* 0x000fe80007f3e0ff */
[----:B------:R-:W-:Y:S02]  /*11200*/  @P0 IADD3.X R0, R0, R217, RZ, P1, !PT ;  /* 0x000000d900000210 */ /* 0x000fe40000ffe4ff */
[C---:B-1----:R-:W-:Y:S01]  /*11210*/  HMMA.16816.F32 R4, R140.reuse, R152, R4 ;  /* 0x000000988c04723c */ /* 0x042fe20000001804 */
[----:B------:R-:W-:Y:S01]  /*11220*/  @!PT LDS RZ, [RZ] ;  /* 0x00000000fffff984 */ /* 0x000fe20000000800 */
[----:B------:R-:W-:Y:S01]  /*11230*/  @!PT LDS RZ, [RZ] ;  /* 0x00000000fffff984 */ /* 0x000fe20000000800 */
[----:B------:R-:W-:Y:S01]  /*11240*/  @!PT LDS RZ, [RZ] ;  /* 0x00000000fffff984 */ /* 0x000fe20000000800 */
[----:B------:R1:W-:Y:S04]  /*11250*/  @P0 LDGSTS.E.BYPASS.LTC128B.128 [R169], [R160.64], !P6 ;  /* 0x00000000a0a90fae */ /* 0x0003e8000f101d46 */
[C---:B------:R-:W-:Y:S03]  /*11260*/  @P0 LEA R172, P1, R157.reuse, c[0x0][0x1f8], 0x1 ;  /* 0x00007e009dac0a11 */ /* 0x040fe600078208ff */
[C---:B------:R-:W-:Y:S01]  /*11270*/  HMMA.16816.F32 R8, R140.reuse, R154, R8 ;  /* 0x0000009a8c08723c */ /* 0x040fe20000001808 */
[----:B------:R1:W-:Y:S03]  /*11280*/  @P0 LDGSTS.E.BYPASS.LTC128B.128 [R169+0x2000], [R162.64], !P5 ;  /* 0x02000000a2a90fae */ /* 0x0003e6000e901d46 */
[----:B------:R-:W-:Y:S01]  /*11290*/  @P0 LEA.HI.X R173, R157, c[0x0][0x1fc], R0, 0x1, P1 ;  /* 0x00007f009dad0a11 */ /* 0x000fe200008f0c00 */
[----:B------:R-:W-:Y:S03]  /*112a0*/  IMAD.IADD R0, R177, 0x1, R179 ;  /* 0x00000001b1007824 */ /* 0x000fe600078e02b3 */
[C---:B--2---:R-:W-:Y:S01]  /*112b0*/  HMMA.16816.F32 R12, R140.reuse, R144, R12 ;  /* 0x000000908c0c723c */ /* 0x044fe2000000180c */
[----:B------:R2:W-:Y:S07]  /*112c0*/  @P0 LDGSTS.E.BYPASS.LTC128B.128 [R169+0x4000], [R164.64], !P3 ;  /* 0x04000000a4a90fae */ /* 0x0005ee000d901d46 */
[C---:B------:R-:W-:Y:S01]  /*112d0*/  HMMA.16816.F32 R16, R140.reuse, R146, R16 ;  /* 0x000000928c10723c */ /* 0x040fe20000001810 */
[----:B------:R2:W-:Y:S07]  /*112e0*/  @P0 LDGSTS.E.BYPASS.LTC128B.128 [R169+0x1000], [R166.64], !P6 ;  /* 0x01000000a6a90fae */ /* 0x0005ee000f101d46 */
[C---:B---3--:R-:W-:Y:S01]  /*112f0*/  HMMA.16816.F32 R20, R140.reuse, R148, R20 ;  /* 0x000000948c14723c */ /* 0x048fe20000001814 */
[----:B------:R3:W-:Y:S07]  /*11300*/  @P0 LDGSTS.E.BYPASS.LTC128B.128 [R169+0x3000], [R170.64], !P5 ;  /* 0x03000000aaa90fae */ /* 0x0007ee000e901d46 */
[C---:B------:R-:W-:Y:S01]  /*11310*/  HMMA.16816.F32 R24, R140.reuse, R150, R24 ;  /* 0x000000968c18723c */ /* 0x040fe20000001818 */
[----:B------:R3:W-:Y:S07]  /*11320*/  @P0 LDGSTS.E.BYPASS.LTC128B.128 [R169+0x5000], [R172.64], !P3 ;  /* 0x05000000aca90fae */ /* 0x0007ee000d901d46 */
[C---:B----4-:R-:W-:Y:S01]  /*11330*/  HMMA.16816.F32 R28, R140.reuse, R136, R28 ;  /* 0x000000888c1c723c */ /* 0x050fe2000000181c */
[----:B------:R-:W-:Y:S07]  /*11340*/  LDSM.16.M88.4 R152, [R181] ;  /* 0x00000000b598783b */ /* 0x000fee0000000200 */
[----:B------:R-:W-:Y:S01]  /*11350*/  HMMA.16816.F32 R32, R140, R138, R32 ;  /* 0x0000008a8c20723c */ /* 0x000fe20000001820 */
[----:B------:R-:W4:Y:S08]  /*11360*/  LDSM.16.M88.4 R156, [R0] ;  /* 0x00000000009c783b */ /* 0x000f300000000200 */
[----:B------:R-:W5:Y:S08]  /*11370*/  LDSM.16.M88.4 R144, [R0+0x800] ;  /* 0x000800000090783b */ /* 0x000f700000000200 */
[----:B-1----:R-:W1:Y:S08]  /*11380*/  LDSM.16.M88.4 R160, [R0+0x1000] ;  /* 0x0010000000a0783b */ /* 0x002e700000000200 */
[----:B------:R-:W0:Y:S08]  /*11390*/  LDGDEPBAR ;  /* 0x00000000000079af */ /* 0x000e300000000000 */
[----:B--2---:R-:W2:Y:S01]  /*113a0*/  LDSM.16.M88.4 R164, [R0+0x1800] ;  /* 0x0018000000a4783b */ /* 0x004ea20000000200 */
[C---:B----4-:R-:W-:Y:S07]  /*113b0*/  HMMA.16816.F32 R4, R152.reuse, R156, R4 ;  /* 0x0000009c9804723c */ /* 0x050fee0000001804 */
[----:B------:R-:W-:Y:S01]  /*113c0*/  LDSM.16.M88.4 R148, [R180] ;  /* 0x00000000b494783b */ /* 0x000fe20000000200 */
[C---:B------:R-:W-:Y:S07]  /*113d0*/  HMMA.16816.F32 R8, R152.reuse, R158, R8 ;  /* 0x0000009e9808723c */ /* 0x040fee0000001808 */
[----:B---3--:R-:W3:Y:S01]  /*113e0*/  LDSM.16.M88.4 R168, [R178] ;  /* 0x00000000b2a8783b */ /* 0x008ee20000000200 */
[C---:B-----5:R-:W-:Y:S07]  /*113f0*/  HMMA.16816.F32 R12, R152.reuse, R144, R12 ;  /* 0x00000090980c723c */ /* 0x060fee000000180c */
[----:B------:R-:W4:Y:S01]  /*11400*/  LDSM.16.M88.4 R136, [R178+0x800] ;  /* 0x00080000b288783b */ /* 0x000f220000000200 */
[C---:B------:R-:W-:Y:S07]  /*11410*/  HMMA.16816.F32 R16, R152.reuse, R146, R16 ;  /* 0x000000929810723c */ /* 0x040fee0000001810 */
[----:B------:R-:W5:Y:S01]  /*11420*/  LDSM.16.M88.4 R140, [R178+0x1000] ;  /* 0x00100000b28c783b */ /* 0x000f620000000200 */
[C---:B-1----:R-:W-:Y:S07]  /*11430*/  HMMA.16816.F32 R20, R152.reuse, R160, R20 ;  /* 0x000000a09814723c */ /* 0x042fee0000001814 */
[----:B------:R-:W1:Y:S01]  /*11440*/  LDSM.16.M88.4 R172, [R178+0x1800] ;  /* 0x00180000b2ac783b */ /* 0x000e620000000200 */
[C---:B------:R-:W-:Y:S07]  /*11450*/  HMMA.16816.F32 R24, R152.reuse, R162, R24 ;  /* 0x000000a29818723c */ /* 0x040fee0000001818 */
[----:B------:R-:W-:Y:S01]  /*11460*/  LDSM.16.M88.4 R144, [R185+0x4000] ;  /* 0x00400000b990783b */ /* 0x000fe20000000200 */
[C---:B--2---:R-:W-:Y:S07]  /*11470*/  HMMA.16816.F32 R28, R152.reuse, R164, R28 ;  /* 0x000000a4981c723c */ /* 0x044fee000000181c */
[----:B------:R-:W-:Y:S01]  /*11480*/  LDSM.16.M88.4 R156, [R179+0x2800] ;  /* 0x00280000b39c783b */ /* 0x000fe20000000200 */
[----:B------:R-:W-:Y:S07]  /*11490*/  HMMA.16816.F32 R32, R152, R166, R32 ;  /* 0x000000a69820723c */ /* 0x000fee0000001820 */
[----:B------:R-:W2:Y:S01]  /*114a0*/  LDSM.16.M88.4 R152, [R179+0x2000] ;  /* 0x00200000b398783b */ /* 0x000ea20000000200 */
[C---:B---3--:R-:W-:Y:S07]  /*114b0*/  HMMA.16816.F32 R4, R148.reuse, R168, R4 ;  /* 0x000000a89404723c */ /* 0x048fee0000001804 */
[----:B------:R-:W3:Y:S01]  /*114c0*/  LDSM.16.M88.4 R160, [R179+0x3000] ;  /* 0x00300000b3a0783b */ /* 0x000ee20000000200 */
[C---:B------:R-:W-:Y:S07]  /*114d0*/  HMMA.16816.F32 R8, R148.reuse, R170, R8 ;  /* 0x000000aa9408723c */ /* 0x040fee0000001808 */
[----:B------:R-:W2:Y:S01]  /*114e0*/  LDSM.16.M88.4 R164, [R179+0x3800] ;  /* 0x00380000b3a4783b */ /* 0x000ea20000000200 */
[C---:B----4-:R-:W-:Y:S07]  /*114f0*/  HMMA.16816.F32 R12, R148.reuse, R136, R12 ;  /* 0x00000088940c723c */ /* 0x050fee000000180c */
[----:B------:R-:W-:Y:S01]  /*11500*/  LDSM.16.M88.4 R168, [R2+0x2800] ;  /* 0x0028000002a8783b */ /* 0x000fe20000000200 */
[C---:B------:R-:W-:Y:S07]  /*11510*/  HMMA.16816.F32 R16, R148.reuse, R138, R16 ;  /* 0x0000008a9410723c */ /* 0x040fee0000001810 */
[----:B------:R-:W-:Y:S01]  /*11520*/  LDSM.16.M88.4 R136, [R133+0x4000] ;  /* 0x004000008588783b */ /* 0x000fe20000000200 */
[C---:B-----5:R-:W-:Y:S08]  /*11530*/  HMMA.16816.F32 R20, R148.reuse, R140, R20 ;  /* 0x0000008c9414723c */ /* 0x060ff00000001814 */
[C---:B------:R-:W-:Y:S01]  /*11540*/  HMMA.16816.F32 R24, R148.reuse, R142, R24 ;  /* 0x0000008e9418723c */ /* 0x040fe20000001818 */
[----:B------:R-:W4:Y:S07]  /*11550*/  LDSM.16.M88.4 R140, [R2+0x2000] ;  /* 0x00200000028c783b */ /* 0x000f2e0000000200 */
[C---:B-1----:R-:W-:Y:S07]  /*11560*/  HMMA.16816.F32 R28, R148.reuse, R172, R28 ;  /* 0x000000ac941c723c */ /* 0x042fee000000181c */
[----:B------:R-:W-:Y:S01]  /*11570*/  IADD3 R172, R184, R179, R177 ;  /* 0x000000b3b8ac7210 */ /* 0x000fe20007ffe0b1 */
[----:B------:R-:W-:Y:S01]  /*11580*/  HMMA.16816.F32 R32, R148, R174, R32 ;  /* 0x000000ae9420723c */ /* 0x000fe20000001820 */
        /* <DEDUP_REMOVED lines=10> */
[C---:B------:R-:W-:Y:S08]  /*11630*/  HMMA.16816.F32 R28, R144.reuse, R164, R28 ;  /* 0x000000a4901c723c */ /* 0x040ff0000000181c */
        /* <DEDUP_REMOVED lines=14> */
[----:B------:R-:W1:Y:S07]  /*11720*/  LDSM.16.M88.4 R136, [R180+0x4000] ;  /* 0x00400000b488783b */ /* 0x000e6e0000000200 */
[C---:B---3--:R-:W-:Y:S01]  /*11730*/  HMMA.16816.F32 R4, R144.reuse, R156, R4 ;  /* 0x0000009c9004723c */ /* 0x048fe20000001804 */
[----:B------:R-:W2:Y:S07]  /*11740*/  LDSM.16.M88.4 R152, [R172+0x2800] ;  /* 0x00280000ac98783b */ /* 0x000eae0000000200 */
[C---:B------:R-:W-:Y:S01]  /*11750*/  HMMA.16816.F32 R8, R144.reuse, R158, R8 ;  /* 0x0000009e9008723c */ /* 0x040fe20000001808 */
[----:B------:R-:W-:Y:S07]  /*11760*/  LDSM.16.M88.4 R156, [R185+0x8000] ;  /* 0x00800000b99c783b */ /* 0x000fee0000000200 */
[C---:B----4-:R-:W-:Y:S08]  /*11770*/  HMMA.16816.F32 R12, R144.reuse, R140, R12 ;  /* 0x0000008c900c723c */ /* 0x050ff0000000180c */
        /* <DEDUP_REMOVED lines=8> */
[C---:B-1----:R-:W-:Y:S01]  /*11800*/  HMMA.16816.F32 R4, R136.reuse, R148, R4 ;  /* 0x000000948804723c */ /* 0x042fe20000001804 */
[----:B------:R-:W-:Y:S07]  /*11810*/  LDSM.16.M88.4 R164, [R133+0x8000] ;  /* 0x0080000085a4783b */ /* 0x000fee0000000200 */
[C---:B------:R-:W-:Y:S01]  /*11820*/  HMMA.16816.F32 R8, R136.reuse, R150, R8 ;  /* 0x000000968808723c */ /* 0x040fe20000001808 */
[----:B------:R-:W1:Y:S07]  /*11830*/  LDSM.16.M88.4 R148, [R179+0x5000] ;  /* 0x00500000b394783b */ /* 0x000e6e0000000200 */
[C---:B--2---:R-:W-:Y:S08]  /*11840*/  HMMA.16816.F32 R12, R136.reuse, R152, R12 ;  /* 0x00000098880c723c */ /* 0x044ff0000000180c */
[C---:B------:R-:W-:Y:S01]  /*11850*/  HMMA.16816.F32 R16, R136.reuse, R154, R16 ;  /* 0x0000009a8810723c */ /* 0x040fe20000001810 */
[----:B------:R-:W2:Y:S07]  /*11860*/  LDSM.16.M88.4 R152, [R179+0x5800] ;  /* 0x00580000b398783b */ /* 0x000eae0000000200 */
[C---:B------:R-:W-:Y:S08]  /*11870*/  HMMA.16816.F32 R20, R136.reuse, R168, R20 ;  /* 0x000000a88814723c */ /* 0x040ff00000001814 */
[C---:B------:R-:W-:Y:S01]  /*11880*/  HMMA.16816.F32 R24, R136.reuse, R170, R24 ;  /* 0x000000aa8818723c */ /* 0x040fe20000001818 */
[----:B------:R-:W1:Y:S07]  /*11890*/  LDSM.16.M88.4 R168, [R2+0x4000] ;  /* 0x0040000002a8783b */ /* 0x000e6e0000000200 */
[C---:B---3--:R-:W-:Y:S08]  /*118a0*/  HMMA.16816.F32 R28, R136.reuse, R140, R28 ;  /* 0x0000008c881c723c */ /* 0x048ff0000000181c */
[----:B------:R-:W-:Y:S01]  /*118b0*/  HMMA.16816.F32 R32, R136, R142, R32 ;  /* 0x0000008e8820723c */ /* 0x000fe20000001820 */
[----:B------:R-:W3:Y:S07]  /*118c0*/  LDSM.16.M88.4 R136, [R2+0x4800] ;  /* 0x004800000288783b */ /* 0x000eee0000000200 */
[C---:B----4-:R-:W-:Y:S01]  /*118d0*/  HMMA.16816.F32 R4, R156.reuse, R160, R4 ;  /* 0x000000a09c04723c */ /* 0x050fe20000001804 */
[----:B------:R-:W4:Y:S07]  /*118e0*/  LDSM.16.M88.4 R140, [R2+0x5000] ;  /* 0x00500000028c783b */ /* 0x000f2e0000000200 */
[C---:B------:R-:W-:Y:S01]  /*118f0*/  HMMA.16816.F32 R8, R156.reuse, R162, R8 ;  /* 0x000000a29c08723c */ /* 0x040fe20000001808 */
[----:B------:R-:W-:Y:S07]  /*11900*/  LDSM.16.M88.4 R160, [R0+0x5800] ;  /* 0x0058000000a0783b */ /* 0x000fee0000000200 */
[C---:B-----5:R-:W-:Y:S08]  /*11910*/  HMMA.16816.F32 R12, R156.reuse, R144, R12 ;  /* 0x000000909c0c723c */ /* 0x060ff0000000180c */
[C---:B------:R-:W-:Y:S01]  /*11920*/  HMMA.16816.F32 R16, R156.reuse, R146, R16 ;  /* 0x000000929c10723c */ /* 0x040fe20000001810 */
[----:B------:R-:W5:Y:S07]  /*11930*/  LDSM.16.M88.4 R144, [R2+0x5800] ;  /* 0x005800000290783b */ /* 0x000f6e0000000200 */
[C---:B-1----:R-:W-:Y:S08]  /*11940*/  HMMA.16816.F32 R20, R156.reuse, R148, R20 ;  /* 0x000000949c14723c */ /* 0x042ff00000001814 */
[C---:B------:R-:W-:Y:S01]  /*11950*/  HMMA.16816.F32 R24, R156.reuse, R150, R24 ;  /* 0x000000969c18723c */ /* 0x040fe20000001818 */
[----:B------:R-:W-:Y:S07]  /*11960*/  LDSM.16.M88.4 R148, [R181+0x8000] ;  /* 0x00800000b594783b */ /* 0x000fee0000000200 */
[C---:B--2---:R-:W-:Y:S08]  /*11970*/  HMMA.16816.F32 R28, R156.reuse, R152, R28 ;  /* 0x000000989c1c723c */ /* 0x044ff0000000181c */
[----:B------:R-:W-:Y:S01]  /*11980*/  HMMA.16816.F32 R32, R156, R154, R32 ;  /* 0x0000009a9c20723c */ /* 0x000fe20000001820 */
[----:B------:R-:W1:Y:S07]  /*11990*/  LDSM.16.M88.4 R152, [R0+0x4000] ;  /* 0x004000000098783b */ /* 0x000e6e0000000200 */
[C---:B------:R-:W-:Y:S01]  /*119a0*/  HMMA.16816.F32 R4, R164.reuse, R168, R4 ;  /* 0x000000a8a404723c */ /* 0x040fe20000001804 */
[----:B------:R-:W2:Y:S07]  /*119b0*/  LDSM.16.M88.4 R156, [R0+0x4800] ;  /* 0x00480000009c783b */ /* 0x000eae0000000200 */
[C---:B------:R-:W-:Y:S01]  /*119c0*/  HMMA.16816.F32 R8, R164.reuse, R170, R8 ;  /* 0x000000aaa408723c */ /* 0x040fe20000001808 */
[----:B------:R-:W-:Y:S07]  /*119d0*/  LDSM.16.M88.4 R168, [R178+0x4000] ;  /* 0x00400000b2a8783b */ /* 0x000fee0000000200 */
[C---:B---3--:R-:W-:Y:S08]  /*119e0*/  HMMA.16816.F32 R12, R164.reuse, R136, R12 ;  /* 0x00000088a40c723c */ /* 0x048ff0000000180c */
[C---:B------:R-:W-:Y:S01]  /*119f0*/  HMMA.16816.F32 R16, R164.reuse, R138, R16 ;  /* 0x0000008aa410723c */ /* 0x040fe20000001810 */
[----:B------:R-:W3:Y:S07]  /*11a00*/  LDSM.16.M88.4 R136, [R0+0x5000] ;  /* 0x005000000088783b */ /* 0x000eee0000000200 */
[C---:B----4-:R-:W-:Y:S08]  /*11a10*/  HMMA.16816.F32 R20, R164.reuse, R140, R20 ;  /* 0x0000008ca414723c */ /* 0x050ff00000001814 */
[C---:B------:R-:W-:Y:S01]  /*11a20*/  HMMA.16816.F32 R24, R164.reuse, R142, R24 ;  /* 0x0000008ea418723c */ /* 0x040fe20000001818 */
[----:B------:R-:W-:Y:S07]  /*11a30*/  LDSM.16.M88.4 R140, [R180+0x8000] ;  /* 0x00800000b48c783b */ /* 0x000fee0000000200 */
[C---:B-----5:R-:W-:Y:S08]  /*11a40*/  HMMA.16816.F32 R28, R164.reuse, R144, R28 ;  /* 0x00000090a41c723c */ /* 0x060ff0000000181c */
[----:B------:R-:W-:Y:S01]  /*11a50*/  HMMA.16816.F32 R32, R164, R146, R32 ;  /* 0x00000092a420723c */ /* 0x000fe20000001820 */
[----:B------:R-:W-:Y:S07]  /*11a60*/  LDSM.16.M88.4 R144, [R172+0x5000] ;  /* 0x00500000ac90783b */ /* 0x000fee0000000200 */
[C---:B-1----:R-:W-:Y:S07]  /*11a70*/  HMMA.16816.F32 R4, R148.reuse, R152, R4 ;  /* 0x000000989404723c */ /* 0x042fee0000001804 */
[----:B------:R-:W-:Y:S01]  /*11a80*/  IMAD.MOV.U32 R153, RZ, RZ, R210 ;  /* 0x000000ffff997224 */ /* 0x000fe200078e00d2 */
[C---:B------:R-:W-:Y:S04]  /*11a90*/  HMMA.16816.F32 R8, R148.reuse, R154, R8 ;  /* 0x0000009a9408723c */ /* 0x040fe80000001808 */
[----:B------:R-:W-:Y:S03]  /*11aa0*/  @P2 SHF.R.U32.HI R153, RZ, c[0x0][0x2cc], R219 ;  /* 0x0000b300ff992a19 */ /* 0x000fe600000116db */
[----:B------:R-:W-:Y:S01]  /*11ab0*/  IMAD R154, R211, R220, 0x1 ;  /* 0x00000001d39a7424 */ /* 0x000fe200078e02dc */
[C---:B--2---:R-:W-:Y:S01]  /*11ac0*/  HMMA.16816.F32 R12, R148.reuse, R156, R12 ;  /* 0x0000009c940c723c */ /* 0x044fe2000000180c */
[----:B------:R-:W1:Y:S03]  /*11ad0*/  SHFL.IDX PT, R2, R153, RZ, 0x1c1f ;  /* 0x001c1fff99027589 */ /* 0x000e6600000e0000 */
[----:B------:R-:W-:Y:S04]  /*11ae0*/  IADD3 R154, R186, R154, -R213 ;  /* 0x0000009aba9a7210 */ /* 0x000fe80007ffe8d5 */
[C---:B------:R-:W-:Y:S01]  /*11af0*/  HMMA.16816.F32 R16, R148.reuse, R158, R16 ;  /* 0x0000009e9410723c */ /* 0x040fe20000001810 */
[----:B------:R-:W2:Y:S03]  /*11b00*/  SHFL.IDX PT, R0, R153, 0x1, 0x1c1f ;  /* 0x003c1f0099007f89 */ /* 0x000ea600000e0000 */
[----:B------:R-:W-:Y:S04]  /*11b10*/  IADD3 R155, R154, -R209, RZ ;  /* 0x800000d19a9b7210 */ /* 0x000fe80007ffe0ff */
[C---:B---3--:R-:W-:Y:S08]  /*11b20*/  HMMA.16816.F32 R20, R148.reuse, R136, R20 ;  /* 0x000000889414723c */ /* 0x048ff00000001814 */
[C---:B------:R-:W-:Y:S01]  /*11b30*/  HMMA.16816.F32 R24, R148.reuse, R138, R24 ;  /* 0x0000008a9418723c */ /* 0x040fe20000001818 */
[----:B------:R-:W3:Y:S03]  /*11b40*/  LDSM.16.M88.4 R136, [R172+0x4800] ;  /* 0x00480000ac88783b */ /* 0x000ee60000000200 */
[C---:B-1----:R-:W-:Y:S04]  /*11b50*/  IMAD.IADD R2, R155.reuse, 0x1, R2 ;  /* 0x000000019b027824 */ /* 0x042fe800078e0202 */
[C---:B------:R-:W-:Y:S03]  /*11b60*/  HMMA.16816.F32 R28, R148.reuse, R160, R28 ;  /* 0x000000a0941c723c */ /* 0x040fe6000000181c */
[C---:B------:R-:W-:Y:S02]  /*11b70*/  ISETP.GT.AND P0, PT, R2.reuse, RZ, PT ;  /* 0x000000ff0200720c */ /* 0x040fe40003f04270 */
[----:B--2---:R-:W-:Y:S02]  /*11b80*/  IADD3 R0, R155, R0, RZ ;  /* 0x000000009b007210 */ /* 0x004fe40007ffe0ff */
[----:B------:R-:W-:Y:S01]  /*11b90*/  ISETP.GT.AND P2, PT, R2, 0x1, PT ;  /* 0x000000010200780c */ /* 0x000fe20003f44270 */
[----:B------:R-:W-:Y:S01]  /*11ba0*/  HMMA.16816.F32 R32, R148, R162, R32 ;  /* 0x000000a29420723c */ /* 0x000fe20000001820 */
[----:B------:R-:W1:Y:S01]  /*11bb0*/  LDSM.16.M88.4 R148, [R172+0x5800] ;  /* 0x00580000ac94783b */ /* 0x000e620000000200 */
[----:B------:R-:W-:Y:S07]  /*11bc0*/  DEPBAR.LE SB0, 0x2 ;  /* 0x000080800000791a */ /* 0x000fee0000000000 */
[----:B------:R-:W-:Y:S01]  /*11bd0*/  BAR.SYNC.DEFER_BLOCKING 0x0 ;  /* 0x0000000000007b1d */ /* 0x000fe20000010000 */
[C---:B------:R-:W-:Y:S05]  /*11be0*/  HMMA.16816.F32 R4, R140.reuse, R168, R4 ;  /* 0x000000a88c04723c */ /* 0x040fea0000001804 */
[----:B------:R-:W-:Y:S03]  /*11bf0*/  ISETP.GT.AND P1, PT, R0, RZ, PT ;  /* 0x000000ff0000720c */ /* 0x000fe60003f24270 */
[C---:B------:R-:W-:Y:S08]  /*11c00*/  HMMA.16816.F32 R8, R140.reuse, R170, R8 ;  /* 0x000000aa8c08723c */ /* 0x040ff00000001808 */
[C---:B---3--:R-:W-:Y:S08]  /*11c10*/  HMMA.16816.F32 R12, R140.reuse, R136, R12 ;  /* 0x000000888c0c723c */ /* 0x048ff0000000180c */
[C---:B------:R-:W-:Y:S04]  /*11c20*/  HMMA.16816.F32 R16, R140.reuse, R138, R16 ;  /* 0x0000008a8c10723c */ /* 0x040fe80000001810 */
[----:B------:R-:W-:Y:S02]  /*11c30*/  FSEL R158, R4, -INF , P0 ;  /* 0xff800000049e7808 */ /* 0x000fe40000000000 */
[----:B------:R-:W-:Y:S02]  /*11c40*/  ISETP.GT.AND P0, PT, R0, 0x1, PT ;  /* 0x000000010000780c */ /* 0x000fe40003f04270 */
[C---:B------:R-:W-:Y:S04]  /*11c50*/  HMMA.16816.F32 R20, R140.reuse, R144, R20 ;  /* 0x000000908c14723c */ /* 0x040fe80000001814 */
[----:B------:R-:W-:Y:S02]  /*11c60*/  FSEL R153, R6, -INF , P1 ;  /* 0xff80000006997808 */ /* 0x000fe40000800000 */
[C---:B------:R-:W-:Y:S02]  /*11c70*/  ISETP.GT.AND P1, PT, R2.reuse, 0x8, PT ;  /* 0x000000080200780c */ /* 0x040fe40003f24270 */
[C---:B------:R-:W-:Y:S04]  /*11c80*/  HMMA.16816.F32 R24, R140.reuse, R146, R24 ;  /* 0x000000928c18723c */ /* 0x040fe80000001818 */
[----:B------:R-:W-:Y:S02]  /*11c90*/  FSEL R154, R7, -INF , P0 ;  /* 0xff800000079a7808 */ /* 0x000fe40000000000 */
[----:B------:R-:W-:Y:S02]  /*11ca0*/  ISETP.GT.AND P0, PT, R2, 0x9, PT ;  /* 0x000000090200780c */ /* 0x000fe40003f04270 */
[C---:B-1----:R-:W-:Y:S04]  /*11cb0*/  HMMA.16816.F32 R28, R140.reuse, R148, R28 ;  /* 0x000000948c1c723c */ /* 0x042fe8000000181c */
[----:B------:R-:W-:Y:S02]  /*11cc0*/  FSEL R155, R8, -INF , P1 ;  /* 0xff800000089b7808 */ /* 0x000fe40000800000 */
[C---:B------:R-:W-:Y:S02]  /*11cd0*/  ISETP.GT.AND P1, PT, R0.reuse, 0x8, PT ;  /* 0x000000080000780c */ /* 0x040fe40003f24270 */
[----:B------:R-:W-:Y:S04]  /*11ce0*/  HMMA.16816.F32 R32, R140, R150, R32 ;  /* 0x000000968c20723c */ /* 0x000fe80000001820 */
[----:B------:R-:W-:Y:S02]  /*11cf0*/  FSEL R9, R9, -INF , P0 ;  /* 0xff80000009097808 */ /* 0x000fe40000000000 */
[----:B------:R-:W-:Y:S02]  /*11d00*/  ISETP.GT.AND P0, PT, R0, 0x9, PT ;  /* 0x000000090000780c */ /* 0x000fe40003f04270 */
[----:B------:R-:W-:Y:S02]  /*11d10*/  FSEL R10, R10, -INF , P1 ;  /* 0xff8000000a0a7808 */ /* 0x000fe40000800000 */
[----:B------:R-:W-:Y:S02]  /*11d20*/  ISETP.GT.AND P1, PT, R2, 0x10, PT ;  /* 0x000000100200780c */ /* 0x000fe40003f24270 */
[----:B------:R-:W-:Y:S02]  /*11d30*/  FSEL R8, R11, -INF , P0 ;  /* 0xff8000000b087808 */ /* 0x000fe40000000000 */
[----:B------:R-:W-:Y:S02]  /*11d40*/  FSEL R156, R5, -INF , P2 ;  /* 0xff800000059c7808 */ /* 0x000fe40001000000 */
[----:B------:R-:W-:Y:S02]  /*11d50*/  FMNMX.FTZ R11, R158, R3, !PT ;  /* 0x000000039e0b7209 */ /* 0x000fe40007810000 */
[----:B------:R-:W-:Y:S02]  /*11d60*/  FSEL R163, R12, -INF , P1 ;  /* 0xff8000000ca37808 */ /* 0x000fe40000800000 */
[----:B------:R-:W-:Y:S02]  /*11d70*/  FMNMX.FTZ R12, R156, R11, !PT ;  /* 0x0000000b9c0c7209 */ /* 0x000fe40007810000 */
[----:B------:R-:W-:Y:S02]  /*11d80*/  ISETP.GT.AND P0, PT, R2, 0x11, PT ;  /* 0x000000110200780c */ /* 0x000fe40003f04270 */
[----:B------:R-:W-:Y:S02]  /*11d90*/  FMNMX.FTZ R12, R155, R12, !PT ;  /* 0x0000000c9b0c7209 */ /* 0x000fe40007810000 */
[----:B------:R-:W-:Y:S02]  /*11da0*/  FSEL R168, R13, -INF , P0 ;  /* 0xff8000000da87808 */ /* 0x000fe40000000000 */
[----:B------:R-:W-:Y:S02]  /*11db0*/  ISETP.GT.AND P0, PT, R0, 0x11, PT ;  /* 0x000000110000780c */ /* 0x000fe40003f04270 */
[----:B------:R-:W-:Y:S02]  /*11dc0*/  FMNMX.FTZ R12, R9, R12, !PT ;  /* 0x0000000c090c7209 */ /* 0x000fe40007810000 */
[----:B------:R-:W-:Y:S02]  /*11dd0*/  FSEL R172, R15, -INF , P0 ;  /* 0xff8000000fac7808 */ /* 0x000fe40000000000 */
[----:B------:R-:W-:Y:S02]  /*11de0*/  ISETP.GT.AND P0, PT, R2, 0x18, PT ;  /* 0x000000180200780c */ /* 0x000fe40003f04270 */
[----:B------:R-:W-:Y:S02]  /*11df0*/  FMNMX.FTZ R11, R163, R12, !PT ;  /* 0x0000000ca30b7209 */ /* 0x000fe40007810000 */
[----:B------:R-:W-:Y:S02]  /*11e00*/  FSEL R252, R16, -INF , P0 ;  /* 0xff80000010fc7808 */ /* 0x000fe40000000000 */
[----:B------:R-:W-:Y:S02]  /*11e10*/  ISETP.GT.AND P2, PT, R2, 0x19, PT ;  /* 0x000000190200780c */ /* 0x000fe40003f44270 */
[----:B------:R-:W-:Y:S02]  /*11e20*/  ISETP.GT.AND P0, PT, R0, 0x19, PT ;  /* 0x000000190000780c */ /* 0x000fe40003f04270 */
[----:B------:R-:W-:Y:S02]  /*11e30*/  FMNMX.FTZ R13, R168, R11, !PT ;  /* 0x0000000ba80d7209 */ /* 0x000fe40007810000 */
[----:B------:R-:W-:Y:S02]  /*11e40*/  FMNMX.FTZ R11, R153, R132, !PT ;  /* 0x00000084990b7209 */ /* 0x000fe40007810000 */
[----:B------:R-:W-:Y:S02]  /*11e50*/  ISETP.GT.AND P1, PT, R0, 0x10, PT ;  /* 0x000000100000780c */ /* 0x000fe40003f24270 */
[----:B------:R-:W-:Y:S02]  /*11e60*/  FSEL R232, R19, -INF , P0 ;  /* 0xff80000013e87808 */ /* 0x000fe40000000000 */
[----:B------:R-:W-:Y:S02]  /*11e70*/  ISETP.GT.AND P0, PT, R2, 0x20, PT ;  /* 0x000000200200780c */ /* 0x000fe40003f04270 */
[----:B------:R-:W-:Y:S02]  /*11e80*/  FSEL R178, R17, -INF , P2 ;  /* 0xff80000011b27808 */ /* 0x000fe40001000000 */
[----:B------:R-:W-:Y:S02]  /*11e90*/  FMNMX.FTZ R11, R154, R11, !PT ;  /* 0x0000000b9a0b7209 */ /* 0x000fe40007810000 */
[----:B------:R-:W-:Y:S02]  /*11ea0*/  FMNMX.FTZ R13, R252, R13, !PT ;  /* 0x0000000dfc0d7209 */ /* 0x000fe40007810000 */
        /* <DEDUP_REMOVED lines=10> */
[----:B------:R-:W-:Y:S02]  /*11f50*/  ISETP.GT.AND P1, PT, R0, 0x20, PT ;  /* 0x000000200000780c */ /* 0x000fe40003f24270 */
        /* <DEDUP_REMOVED lines=8> */
[----:B------:R-:W-:Y:S02]  /*11fe0*/  ISETP.GT.AND P0, PT, R2, 0x30, PT ;  /* 0x000000300200780c */ /* 0x000fe40003f04270 */
[----:B------:R-:W-:Y:S02]  /*11ff0*/  FSEL R238, R25, -INF , P1 ;  /* 0xff80000019ee7808 */ /* 0x000fe40000800000 */
        /* <DEDUP_REMOVED lines=24> */
[----:B------:R-:W-:Y:S01]  /*12180*/  ISETP.GT.AND P1, PT, R0, 0x38, PT ;  /* 0x000000380000780c */ /* 0x000fe20003f24270 */
[----:B------:R-:W-:Y:S01]  /*12190*/  LDSM.16.MT88.4 R28, [R134+UR4+0x100] ;  /* 0x00010004861c783b */ /* 0x000fe20008004200 */
[----:B------:R-:W-:Y:S02]  /*121a0*/  FMNMX.FTZ R13, R228, R13, !PT ;  /* 0x0000000de40d7209 */ /* 0x000fe40007810000 */
[----:B------:R-:W-:Y:S02]  /*121b0*/  ISETP.GT.AND P2, PT, R2, 0x39, PT ;  /* 0x000000390200780c */ /* 0x000fe40003f44270 */
[----:B------:R-:W-:Y:S02]  /*121c0*/  FSEL R166, R34, -INF , P1 ;  /* 0xff80000022a67808 */ /* 0x000fe40000800000 */
[----:B------:R-:W-:Y:S01]  /*121d0*/  ISETP.GT.AND P0, PT, R0, 0x39, PT ;  /* 0x000000390000780c */ /* 0x000fe20003f04270 */
[----:B------:R-:W-:Y:S01]  /*121e0*/  LDSM.16.MT88.4 R140, [R134+UR4+0x1900] ;  /* 0x00190004868c783b */ /* 0x000fe20008004200 */
[----:B------:R-:W-:Y:S02]  /*121f0*/  FMNMX.FTZ R13, R174, R13, !PT ;  /* 0x0000000dae0d7209 */ /* 0x000fe40007810000 */
[----:B------:R-:W-:Y:S02]  /*12200*/  FSEL R164, R33, -INF , P2 ;  /* 0xff80000021a47808 */ /* 0x000fe40001000000 */
[----:B------:R-:W-:Y:S02]  /*12210*/  FMNMX.FTZ R11, R170, R11, !PT ;  /* 0x0000000baa0b7209 */ /* 0x000fe40007810000 */
[----:B------:R-:W-:Y:S02]  /*12220*/  FSEL R162, R35, -INF , P0 ;  /* 0xff80000023a27808 */ /* 0x000fe40000000000 */
[----:B------:R-:W-:Y:S02]  /*12230*/  FMNMX.FTZ R13, R166, R13, !PT ;  /* 0x0000000da60d7209 */ /* 0x000fe40007810000 */
[----:B------:R-:W-:Y:S02]  /*12240*/  FMNMX.FTZ R2, R164, R11, !PT ;  /* 0x0000000ba4027209 */ /* 0x000fe40007810000 */
[----:B------:R-:W-:Y:S02]  /*12250*/  FMNMX.FTZ R12, R162, R13, !PT ;  /* 0x0000000da20c7209 */ /* 0x000fe40007810000 */
[----:B------:R-:W-:Y:S01]  /*12260*/  IADD3 R17, R134, UR4, RZ ;  /* 0x0000000486117c10 */ /* 0x000fe2000fffe0ff */
[----:B------:R-:W1:Y:S03]  /*12270*/  SHFL.BFLY PT, R11, R2, 0x2, 0x1f ;  /* 0x0c401f00020b7f89 */ /* 0x000e6600000e0000 */
[----:B------:R-:W-:Y:S05]  /*12280*/  IADD3 R145, R182, R17, RZ ;  /* 0x00000011b6917210 */ /* 0x000fea0007ffe0ff */
[----:B------:R-:W2:Y:S01]  /*12290*/  SHFL.BFLY PT, R13, R12, 0x2, 0x1f ;  /* 0x0c401f000c0d7f89 */ /* 0x000ea200000e0000 */
[----:B-1----:R-:W-:Y:S07]  /*122a0*/  FMNMX.FTZ R15, R2, R11, !PT ;  /* 0x0000000b020f7209 */ /* 0x002fee0007810000 */
[----:B------:R-:W1:Y:S01]  /*122b0*/  SHFL.BFLY PT, R2, R15, 0x1, 0x1f ;  /* 0x0c201f000f027f89 */ /* 0x000e6200000e0000 */
[----:B--2---:R-:W-:Y:S07]  /*122c0*/  FMNMX.FTZ R11, R12, R13, !PT ;  /* 0x0000000d0c0b7209 */ /* 0x004fee0007810000 */
[----:B------:R-:W2:Y:S01]  /*122d0*/  SHFL.BFLY PT, R0, R11, 0x1, 0x1f ;  /* 0x0c201f000b007f89 */ /* 0x000ea200000e0000 */
[----:B-1----:R-:W-:Y:S07]  /*122e0*/  FMNMX.FTZ R2, R15, R2, !PT ;  /* 0x000000020f027209 */ /* 0x002fee0007810000 */
[----:B------:R-:W1:Y:S01]  /*122f0*/  LDSM.16.MT88.4 R12, [R135+UR4+0x100] ;  /* 0x00010004870c783b */ /* 0x000e620008004200 */
[C---:B------:R-:W-:Y:S01]  /*12300*/  FSETP.NEU.FTZ.AND P1, PT, R2.reuse, -INF , PT ;  /* 0xff8000000200780b */ /* 0x040fe20003f3d000 */
[C---:B------:R-:W-:Y:S01]  /*12310*/  FMUL.FTZ R165, R2.reuse, c[0x0][0x2d0] ;  /* 0x0000b40002a57a20 */ /* 0x040fe20000410000 */
[----:B--2---:R-:W-:Y:S02]  /*12320*/  FMNMX.FTZ R0, R11, R0, !PT ;  /* 0x000000000b007209 */ /* 0x004fe40007810000 */
[----:B------:R-:W-:Y:S02]  /*12330*/  FSEL R4, R2, RZ, P1 ;  /* 0x000000ff02047208 */ /* 0x000fe40000800000 */
[C---:B------:R-:W-:Y:S01]  /*12340*/  FSETP.NEU.FTZ.AND P0, PT, R0.reuse, -INF , PT ;  /* 0xff8000000000780b */ /* 0x040fe20003f1d000 */
[----:B------:R-:W-:Y:S01]  /*12350*/  FMUL.FTZ R161, R0, c[0x0][0x2d0] ;  /* 0x0000b40000a17a20 */ /* 0x000fe20000410000 */
[----:B------:R-:W-:Y:S01]  /*12360*/  FSEL R165, R165, RZ, P1 ;  /* 0x000000ffa5a57208 */ /* 0x000fe20000800000 */
[----:B------:R-:W-:Y:S01]  /*12370*/  FADD.FTZ R4, -R4, R3 ;  /* 0x0000000304047221 */ /* 0x000fe20000010100 */
[----:B------:R-:W-:Y:S02]  /*12380*/  FSEL R5, R0, RZ, P0 ;  /* 0x000000ff00057208 */ /* 0x000fe40000000000 */
[----:B------:R-:W-:Y:S01]  /*12390*/  FSEL R161, R161, RZ, P0 ;  /* 0x000000ffa1a17208 */ /* 0x000fe20000000000 */
[----:B------:R-:W-:Y:S01]  /*123a0*/  FFMA.FTZ R160, R158, c[0x0][0x2d0], -R165 ;  /* 0x0000b4009ea07a23 */ /* 0x000fe200000108a5 */
[----:B------:R-:W-:Y:S01]  /*123b0*/  ISETP.GE.AND P0, PT, R211, 0x2, PT ;  /* 0x00000002d300780c */ /* 0x000fe20003f06270 */
[----:B------:R-:W-:Y:S02]  /*123c0*/  FADD.FTZ R3, -R5, R132 ;  /* 0x0000008405037221 */ /* 0x000fe40000010100 */
[----:B------:R-:W-:Y:S02]  /*123d0*/  FMUL.FTZ R132, R4, c[0x0][0x2d0] ;  /* 0x0000b40004847a20 */ /* 0x000fe40000410000 */
[--C-:B------:R-:W-:Y:S01]  /*123e0*/  FFMA.FTZ R157, R153, c[0x0][0x2d0], -R161.reuse ;  /* 0x0000b400999d7a23 */ /* 0x100fe200000108a1 */
[----:B------:R-:W-:Y:S01]  /*123f0*/  MUFU.EX2 R160, R160 ;  /* 0x000000a000a07308 */ /* 0x000fe20000000800 */
[----:B------:R-:W-:Y:S02]  /*12400*/  FFMA.FTZ R153, R8, c[0x0][0x2d0], -R161 ;  /* 0x0000b40008997a23 */ /* 0x000fe400000108a1 */
[----:B------:R-:W-:Y:S02]  /*12410*/  FFMA.FTZ R159, R156, c[0x0][0x2d0], -R165 ;  /* 0x0000b4009c9f7a23 */ /* 0x000fe400000108a5 */
[--C-:B------:R-:W-:Y:S02]  /*12420*/  FFMA.FTZ R156, R154, c[0x0][0x2d0], -R161.reuse ;  /* 0x0000b4009a9c7a23 */ /* 0x100fe400000108a1 */
[----:B------:R-:W-:Y:S02]  /*12430*/  FFMA.FTZ R154, R10, c[0x0][0x2d0], -R161 ;  /* 0x0000b4000a9a7a23 */ /* 0x000fe400000108a1 */
[--C-:B------:R-:W-:Y:S01]  /*12440*/  FFMA.FTZ R158, R155, c[0x0][0x2d0], -R165.reuse ;  /* 0x0000b4009b9e7a23 */ /* 0x100fe200000108a5 */
[----:B------:R-:W2:Y:S01]  /*12450*/  MUFU.EX2 R132, R132 ;  /* 0x0000008400847308 */ /* 0x000ea20000000800 */
[--C-:B------:R-:W-:Y:S01]  /*12460*/  FFMA.FTZ R155, R9, c[0x0][0x2d0], -R165.reuse ;  /* 0x0000b400099b7a23 */ /* 0x100fe200000108a5 */
[----:B------:R-:W-:Y:S01]  /*12470*/  IADD3 R9, R135, UR4, RZ ;  /* 0x0000000487097c10 */ /* 0x000fe2000fffe0ff */
[----:B------:R-:W-:Y:S02]  /*12480*/  FMUL.FTZ R7, R3, c[0x0][0x2d0] ;  /* 0x0000b40003077a20 */ /* 0x000fe40000410000 */
[----:B------:R-:W-:Y:S02]  /*12490*/  FFMA.FTZ R163, R163, c[0x0][0x2d0], -R165 ;  /* 0x0000b400a3a37a23 */ /* 0x000fe400000108a5 */
[----:B------:R-:W-:Y:S02]  /*124a0*/  IMAD.IADD R144, R182, 0x1, R9 ;  /* 0x00000001b6907824 */ /* 0x000fe400078e0209 */
[----:B------:R-:W-:Y:S01]  /*124b0*/  FFMA.FTZ R168, R168, c[0x0][0x2d0], -R165 ;  /* 0x0000b400a8a87a23 */ /* 0x000fe200000108a5 */
[----:B------:R-:W3:Y:S01]  /*124c0*/  MUFU.EX2 R3, R7 ;  /* 0x0000000700037308 */ /* 0x000ee20000000800 */
[--C-:B------:R-:W-:Y:S01]  /*124d0*/  FFMA.FTZ R167, R167, c[0x0][0x2d0], -R161.reuse ;  /* 0x0000b400a7a77a23 */ /* 0x100fe200000108a1 */
[----:B------:R-:W4:Y:S01]  /*124e0*/  LDSM.16.MT88.4 R20, [R144+0x100] ;  /* 0x000100009014783b */ /* 0x000f220000004200 */
[----:B------:R-:W-:Y:S02]  /*124f0*/  FFMA.FTZ R172, R172, c[0x0][0x2d0], -R161 ;  /* 0x0000b400acac7a23 */ /* 0x000fe400000108a1 */
[--C-:B------:R-:W-:Y:S02]  /*12500*/  FFMA.FTZ R169, R252, c[0x0][0x2d0], -R165.reuse ;  /* 0x0000b400fca97a23 */ /* 0x100fe400000108a5 */
[----:B------:R-:W-:Y:S02]  /*12510*/  FFMA.FTZ R178, R178, c[0x0][0x2d0], -R165 ;  /* 0x0000b400b2b27a23 */ /* 0x000fe400000108a5 */
[--C-:B------:R-:W-:Y:S01]  /*12520*/  FFMA.FTZ R171, R250, c[0x0][0x2d0], -R161.reuse ;  /* 0x0000b400faab7a23 */ /* 0x100fe200000108a1 */
[----:B------:R-:W5:Y:S01]  /*12530*/  MUFU.EX2 R159, R159 ;  /* 0x0000009f009f7308 */ /* 0x000f620000000800 */
[----:B------:R-:W-:Y:S02]  /*12540*/  FFMA.FTZ R232, R232, c[0x0][0x2d0], -R161 ;  /* 0x0000b400e8e87a23 */ /* 0x000fe400000108a1 */
[----:B------:R-:W-:Y:S02]  /*12550*/  FFMA.FTZ R173, R248, c[0x0][0x2d0], -R165 ;  /* 0x0000b400f8ad7a23 */ /* 0x000fe400000108a5 */
[C---:B--2---:R-:W-:Y:S02]  /*12560*/  FMUL.FTZ R4, R132.reuse, R128 ;  /* 0x0000008084047220 */ /* 0x044fe40000410000 */
[C---:B------:R-:W-:Y:S02]  /*12570*/  FMUL.FTZ R5, R132.reuse, R129 ;  /* 0x0000008184057220 */ /* 0x040fe40000410000 */
[C---:B------:R-:W-:Y:S01]  /*12580*/  FMUL.FTZ R8, R132.reuse, R124 ;  /* 0x0000007c84087220 */ /* 0x040fe20000410000 */
[----:B------:R-:W-:Y:S01]  /*12590*/  MUFU.EX2 R157, R157 ;  /* 0x0000009d009d7308 */ /* 0x000fe20000000800 */
[C---:B------:R-:W-:Y:S02]  /*125a0*/  FMUL.FTZ R9, R132.reuse, R125 ;  /* 0x0000007d84097220 */ /* 0x040fe40000410000 */
[C---:B------:R-:W-:Y:S02]  /*125b0*/  FMUL.FTZ R16, R132.reuse, R104 ;  /* 0x0000006884107220 */ /* 0x040fe40000410000 */
[C---:B---3--:R-:W-:Y:S02]  /*125c0*/  FMUL.FTZ R6, R3.reuse, R130 ;  /* 0x0000008203067220 */ /* 0x048fe40000410000 */
[C---:B------:R-:W-:Y:S02]  /*125d0*/  FMUL.FTZ R7, R3.reuse, R131 ;  /* 0x0000008303077220 */ /* 0x040fe40000410000 */
[C---:B------:R-:W-:Y:S01]  /*125e0*/  FMUL.FTZ R10, R3.reuse, R126 ;  /* 0x0000007e030a7220 */ /* 0x040fe20000410000 */
[----:B------:R-:W-:Y:S01]  /*125f0*/  MUFU.EX2 R158, R158 ;  /* 0x0000009e009e7308 */ /* 0x000fe20000000800 */
[----:B------:R-:W-:Y:S01]  /*12600*/  FMUL.FTZ R11, R3, R127 ;  /* 0x0000007f030b7220 */ /* 0x000fe20000410000 */
[----:B------:R-:W-:Y:S01]  /*12610*/  LDSM.16.MT88.4 R128, [R134+UR4+0x1100] ;  /* 0x001100048680783b */ /* 0x000fe20008004200 */
[C---:B------:R-:W-:Y:S01]  /*12620*/  FMUL.FTZ R17, R132.reuse, R105 ;  /* 0x0000006984117220 */ /* 0x040fe20000410000 */
[----:B-----5:R-:W-:Y:S01]  /*12630*/  F2FP.PACK_AB R136, R159, R160 ;  /* 0x000000a09f88723e */ /* 0x020fe200000000ff */
[C---:B------:R-:W-:Y:S02]  /*12640*/  FMUL.FTZ R18, R3.reuse, R106 ;  /* 0x0000006a03127220 */ /* 0x040fe40000410000 */
[C---:B------:R-:W-:Y:S02]  /*12650*/  FMUL.FTZ R19, R3.reuse, R107 ;  /* 0x0000006b03137220 */ /* 0x040fe40000410000 */
[C---:B------:R-:W-:Y:S01]  /*12660*/  FMUL.FTZ R24, R132.reuse, R112 ;  /* 0x0000007084187220 */ /* 0x040fe20000410000 */
[----:B------:R-:W2:Y:S01]  /*12670*/  MUFU.EX2 R155, R155 ;  /* 0x0000009b009b7308 */ /* 0x000ea20000000800 */
[----:B------:R-:W-:Y:S01]  /*12680*/  LDSM.16.MT88.4 R104, [R135+UR4+0x2100] ;  /* 0x002100048768783b */ /* 0x000fe20008004200 */
[C---:B------:R-:W-:Y:S02]  /*12690*/  FMUL.FTZ R25, R132.reuse, R113 ;  /* 0x0000007184197220 */ /* 0x040fe40000410000 */
[C---:B------:R-:W-:Y:S02]  /*126a0*/  FMUL.FTZ R26, R3.reuse, R114 ;  /* 0x00000072031a7220 */ /* 0x040fe40000410000 */
[C---:B------:R-:W-:Y:S02]  /*126b0*/  FMUL.FTZ R27, R3.reuse, R115 ;  /* 0x00000073031b7220 */ /* 0x040fe40000410000 */
[C---:B------:R-:W-:Y:S01]  /*126c0*/  FMUL.FTZ R32, R132.reuse, R120 ;  /* 0x0000007884207220 */ /* 0x040fe20000410000 */
[----:B------:R-:W-:Y:S01]  /*126d0*/  LDSM.16.MT88.4 R112, [R135+UR4+0x900] ;  /* 0x000900048770783b */ /* 0x000fe20008004200 */
[----:B------:R-:W3:Y:S01]  /*126e0*/  MUFU.EX2 R156, R156 ;  /* 0x0000009c009c7308 */ /* 0x000ee20000000800 */
[C---:B------:R-:W-:Y:S02]  /*126f0*/  FMUL.FTZ R33, R132.reuse, R121 ;  /* 0x0000007984217220 */ /* 0x040fe40000410000 */
[C---:B------:R-:W-:Y:S02]  /*12700*/  FMUL.FTZ R34, R3.reuse, R122 ;  /* 0x0000007a03227220 */ /* 0x040fe40000410000 */
[C---:B------:R-:W-:Y:S02]  /*12710*/  FMUL.FTZ R35, R3.reuse, R123 ;  /* 0x0000007b03237220 */ /* 0x040fe40000410000 */
[----:B------:R-:W-:Y:S01]  /*12720*/  LDSM.16.MT88.4 R120, [R145+0x900] ;  /* 0x000900009178783b */ /* 0x000fe20000004200 */
[C---:B------:R-:W-:Y:S02]  /*12730*/  FMUL.FTZ R38, R3.reuse, R38 ;  /* 0x0000002603267220 */ /* 0x040fe40000410000 */
[----:B------:R-:W-:Y:S01]  /*12740*/  MUFU.EX2 R154, R154 ;  /* 0x0000009a009a7308 */ /* 0x000fe20000000800 */
[C---:B------:R-:W-:Y:S02]  /*12750*/  FMUL.FTZ R36, R132.reuse, R36 ;  /* 0x0000002484247220 */ /* 0x040fe40000410000 */
[----:B------:R-:W-:Y:S01]  /*12760*/  FMUL.FTZ R39, R3, R39 ;  /* 0x0000002703277220 */ /* 0x000fe20000410000 */
[----:B--2---:R-:W-:Y:S01]  /*12770*/  F2FP.PACK_AB R138, R155, R158 ;  /* 0x0000009e9b8a723e */ /* 0x004fe200000000ff */
[----:B------:R-:W-:Y:S01]  /*12780*/  LDSM.16.MT88.4 R124, [R135+UR4+0x2900] ;  /* 0x00290004877c783b */ /* 0x000fe20008004200 */
[C---:B------:R-:W-:Y:S02]  /*12790*/  FMUL.FTZ R37, R132.reuse, R37 ;  /* 0x0000002584257220 */ /* 0x040fe40000410000 */
[C---:B------:R-:W-:Y:S02]  /*127a0*/  FMUL.FTZ R42, R3.reuse, R42 ;  /* 0x0000002a032a7220 */ /* 0x040fe40000410000 */
[----:B------:R-:W2:Y:S01]  /*127b0*/  MUFU.EX2 R153, R153 ;  /* 0x0000009900997308 */ /* 0x000ea20000000800 */
[----:B------:R-:W-:Y:S02]  /*127c0*/  FMUL.FTZ R40, R132, R40 ;  /* 0x0000002884287220 */ /* 0x000fe40000410000 */
[C---:B------:R-:W-:Y:S01]  /*127d0*/  FMUL.FTZ R43, R3.reuse, R43 ;  /* 0x0000002b032b7220 */ /* 0x040fe20000410000 */
        /* <DEDUP_REMOVED lines=11> */
[C---:B------:R-:W-:Y:S02]  /*12890*/  FMUL.FTZ R49, R132.reuse, R49 ;  /* 0x0000003184317220 */ /* 0x040fe40000410000 */
[----:B------:R-:W-:Y:S01]  /*128a0*/  FMUL.FTZ R54, R3, R54 ;  /* 0x0000003603367220 */ /* 0x000fe20000410000 */
        /* <DEDUP_REMOVED lines=9> */
[----:B------:R-:W1:Y:S03]  /*12940*/  MUFU.EX2 R172, R172 ;  /* 0x000000ac00ac7308 */ /* 0x000e660000000800 */
[C---:B------:R-:W-:Y:S02]  /*12950*/  FMUL.FTZ R13, R132.reuse, R101 ;  /* 0x00000065840d7220 */ /* 0x040fe40000410000 */
[C---:B------:R-:W-:Y:S02]  /*12960*/  FMUL.FTZ R59, R3.reuse, R59 ;  /* 0x0000003b033b7220 */ /* 0x040fe40000410000 */
[C---:B------:R-:W-:Y:S03]  /*12970*/  FMUL.FTZ R14, R3.reuse, R102 ;  /* 0x00000066030e7220 */ /* 0x040fe60000410000 */
[----:B------:R-:W-:Y:S01]  /*12980*/  MUFU.EX2 R169, R169 ;  /* 0x000000a900a97308 */ /* 0x000fe20000000800 */
[C---:B------:R-:W-:Y:S02]  /*12990*/  FMUL.FTZ R15, R3.reuse, R103 ;  /* 0x00000067030f7220 */ /* 0x040fe40000410000 */
[----:B------:R-:W2:Y:S01]  /*129a0*/  LDSM.16.MT88.4 R100, [R145+0x100] ;  /* 0x000100009164783b */ /* 0x000ea20000004200 */
[C---:B------:R-:W-:Y:S02]  /*129b0*/  FMUL.FTZ R62, R3.reuse, R62 ;  /* 0x0000003e033e7220 */ /* 0x040fe40000410000 */
[C---:B------:R-:W-:Y:S02]  /*129c0*/  FMUL.FTZ R56, R132.reuse, R56 ;  /* 0x0000003884387220 */ /* 0x040fe40000410000 */
[C---:B----4-:R-:W-:Y:S02]  /*129d0*/  HMMA.16816.F32 R12, R136.reuse, R20, R12 ;  /* 0x00000014880c723c */ /* 0x050fe4000000180c */
[----:B------:R-:W4:Y:S01]  /*129e0*/  MUFU.EX2 R178, R178 ;  /* 0x000000b200b27308 */ /* 0x000f220000000800 */
[C---:B------:R-:W-:Y:S02]  /*129f0*/  FMUL.FTZ R63, R3.reuse, R63 ;  /* 0x0000003f033f7220 */ /* 0x040fe40000410000 */
[C---:B------:R-:W-:Y:S02]  /*12a00*/  FMUL.FTZ R57, R132.reuse, R57 ;  /* 0x0000003984397220 */ /* 0x040fe40000410000 */
[C---:B------:R-:W-:Y:S01]  /*12a10*/  FMUL.FTZ R20, R132.reuse, R108 ;  /* 0x0000006c84147220 */ /* 0x040fe20000410000 */
[C---:B------:R-:W-:Y:S04]  /*12a20*/  HMMA.16816.F32 R16, R136.reuse, R22, R16 ;  /* 0x000000168810723c */ /* 0x040fe80000001810 */
[C---:B------:R-:W-:Y:S01]  /*12a30*/  FMUL.FTZ R21, R132.reuse, R109 ;  /* 0x0000006d84157220 */ /* 0x040fe20000410000 */
[----:B------:R-:W-:Y:S01]  /*12a40*/  MUFU.EX2 R171, R171 ;  /* 0x000000ab00ab7308 */ /* 0x000fe20000000800 */
[C---:B------:R-:W-:Y:S02]  /*12a50*/  FMUL.FTZ R66, R3.reuse, R66 ;  /* 0x0000004203427220 */ /* 0x040fe40000410000 */
[C---:B------:R-:W-:Y:S04]  /*12a60*/  FMUL.FTZ R22, R3.reuse, R110 ;  /* 0x0000006e03167220 */ /* 0x040fe80000410000 */
[C---:B------:R-:W-:Y:S02]  /*12a70*/  FMUL.FTZ R23, R3.reuse, R111 ;  /* 0x0000006f03177220 */ /* 0x040fe40000410000 */
[----:B------:R-:W5:Y:S01]  /*12a80*/  LDSM.16.MT88.4 R108, [R144+0x2100] ;  /* 0x00210000906c783b */ /* 0x000f620000004200 */
[C---:B------:R-:W-:Y:S01]  /*12a90*/  FMUL.FTZ R67, R3.reuse, R67 ;  /* 0x0000004303437220 */ /* 0x040fe20000410000 */
[----:B------:R-:W1:Y:S01]  /*12aa0*/  MUFU.EX2 R232, R232 ;  /* 0x000000e800e87308 */ /* 0x000e620000000800 */
[C---:B------:R-:W-:Y:S02]  /*12ab0*/  FMUL.FTZ R60, R132.reuse, R60 ;  /* 0x0000003c843c7220 */ /* 0x040fe40000410000 */
        /* <DEDUP_REMOVED lines=8> */
[C---:B------:R-:W-:Y:S04]  /*12b40*/  FMUL.FTZ R30, R3.reuse, R118 ;  /* 0x00000076031e7220 */ /* 0x040fe80000410000 */
[C---:B------:R-:W-:Y:S02]  /*12b50*/  FMUL.FTZ R31, R3.reuse, R119 ;  /* 0x00000077031f7220 */ /* 0x040fe40000410000 */
[----:B------:R-:W-:Y:S01]  /*12b60*/  LDSM.16.MT88.4 R116, [R134+UR4+0x900] ;  /* 0x000900048674783b */ /* 0x000fe20008004200 */
[C---:B------:R-:W-:Y:S02]  /*12b70*/  FMUL.FTZ R74, R3.reuse, R74 ;  /* 0x0000004a034a7220 */ /* 0x040fe40000410000 */
[C---:B------:R-:W-:Y:S02]  /*12b80*/  FMUL.FTZ R64, R132.reuse, R64 ;  /* 0x0000004084407220 */ /* 0x040fe40000410000 */
        /* <DEDUP_REMOVED lines=8> */
[C---:B------:R-:W-:Y:S04]  /*12c10*/  HMMA.16816.F32 R36, R136.reuse, R104, R36 ;  /* 0x000000688824723c */ /* 0x040fe80000001824 */
[C---:B------:R-:W-:Y:S02]  /*12c20*/  FMUL.FTZ R69, R132.reuse, R69 ;  /* 0x0000004584457220 */ /* 0x040fe40000410000 */
[C---:B------:R-:W-:Y:S02]  /*12c30*/  FMUL.FTZ R82, R3.reuse, R82 ;  /* 0x0000005203527220 */ /* 0x040fe40000410000 */
[C---:B------:R-:W-:Y:S01]  /*12c40*/  HMMA.16816.F32 R40, R136.reuse, R106, R40 ;  /* 0x0000006a8828723c */ /* 0x040fe20000001828 */
[----:B------:R-:W1:Y:S03]  /*12c50*/  LDSM.16.MT88.4 R104, [R145+0x2100] ;  /* 0x002100009168783b */ /* 0x000e660000004200 */
        /* <DEDUP_REMOVED lines=32> */
[C---:B------:R-:W-:Y:S04]  /*12e60*/  FMUL.FTZ R97, R132.reuse, R97 ;  /* 0x0000006184617220 */ /* 0x040fe80000410000 */
[----:B------:R-:W-:Y:S01]  /*12e70*/  FFMA.FTZ R157, R3, R208, R157 ;  /* 0x000000d0039d7223 */ /* 0x000fe2000001009d */
[C---:B--2---:R-:W-:Y:S03]  /*12e80*/  HMMA.16816.F32 R76, R136.reuse, R100, R76 ;  /* 0x00000064884c723c */ /* 0x044fe6000000184c */
[C---:B------:R-:W-:Y:S02]  /*12e90*/  FMUL.FTZ R80, R132.reuse, R80 ;  /* 0x0000005084507220 */ /* 0x040fe40000410000 */
[----:B------:R-:W-:Y:S02]  /*12ea0*/  FMUL.FTZ R81, R132, R81 ;  /* 0x0000005184517220 */ /* 0x000fe40000410000 */
[----:B---3--:R-:W-:Y:S01]  /*12eb0*/  F2FP.PACK_AB R100, R168, R163 ;  /* 0x000000a3a864723e */ /* 0x008fe200000000ff */
[----:B------:R-:W-:Y:S01]  /*12ec0*/  FFMA.FTZ R236, R236, c[0x0][0x2d0], -R165 ;  /* 0x0000b400ecec7a23 */ /* 0x000fe200000108a5 */
[----:B------:R-:W-:Y:S03]  /*12ed0*/  F2FP.PACK_AB R101, R172, R167 ;  /* 0x000000a7ac65723e */ /* 0x000fe600000000ff */
[C---:B------:R-:W-:Y:S02]  /*12ee0*/  HMMA.16816.F32 R80, R136.reuse, R102, R80 ;  /* 0x000000668850723c */ /* 0x040fe40000001850 */
[----:B------:R-:W-:Y:S01]  /*12ef0*/  MUFU.EX2 R236, R236 ;  /* 0x000000ec00ec7308 */ /* 0x000fe20000000800 */
[--C-:B------:R-:W-:Y:S02]  /*12f00*/  FFMA.FTZ R175, R246, c[0x0][0x2d0], -R161.reuse ;  /* 0x0000b400f6af7a23 */ /* 0x100fe400000108a1 */
[----:B------:R-:W-:Y:S02]  /*12f10*/  FFMA.FTZ R244, R244, c[0x0][0x2d0], -R161 ;  /* 0x0000b400f4f47a23 */ /* 0x000fe400000108a1 */
[----:B----4-:R-:W-:Y:S01]  /*12f20*/  F2FP.PACK_AB R102, R178, R169 ;  /* 0x000000a9b266723e */ /* 0x010fe200000000ff */
[C---:B-1----:R-:W-:Y:S04]  /*12f30*/  HMMA.16816.F32 R84, R136.reuse, R104, R84 ;  /* 0x000000688854723c */ /* 0x042fe80000001854 */
[----:B------:R-:W-:Y:S01]  /*12f40*/  F2FP.PACK_AB R103, R232, R171 ;  /* 0x000000abe867723e */ /* 0x000fe200000000ff */
[----:B------:R-:W-:Y:S01]  /*12f50*/  MUFU.EX2 R175, R175 ;  /* 0x000000af00af7308 */ /* 0x000fe20000000800 */
[--C-:B------:R-:W-:Y:S02]  /*12f60*/  FFMA.FTZ R225, R242, c[0x0][0x2d0], -R165.reuse ;  /* 0x0000b400f2e17a23 */ /* 0x100fe400000108a5 */
[C---:B------:R-:W-:Y:S01]  /*12f70*/  HMMA.16816.F32 R88, R136.reuse, R106, R88 ;  /* 0x0000006a8858723c */ /* 0x040fe20000001858 */
[----:B------:R-:W1:Y:S03]  /*12f80*/  LDSM.16.MT88.4 R104, [R144+0x900] ;  /* 0x000900009068783b */ /* 0x000e660000004200 */
[----:B------:R-:W-:Y:S02]  /*12f90*/  FFMA.FTZ R238, R238, c[0x0][0x2d0], -R165 ;  /* 0x0000b400eeee7a23 */ /* 0x000fe400000108a5 */
[--C-:B------:R-:W-:Y:S01]  /*12fa0*/  FFMA.FTZ R227, R240, c[0x0][0x2d0], -R161.reuse ;  /* 0x0000b400f0e37a23 */ /* 0x100fe200000108a1 */
[----:B------:R-:W-:Y:S01]  /*12fb0*/  MUFU.EX2 R244, R244 ;  /* 0x000000f400f47308 */ /* 0x000fe20000000800 */
[C---:B-----5:R-:W-:Y:S04]  /*12fc0*/  HMMA.16816.F32 R92, R136.reuse, R108, R92 ;  /* 0x0000006c885c723c */ /* 0x060fe8000000185c */
[----:B------:R-:W-:Y:S02]  /*12fd0*/  FFMA.FTZ R234, R234, c[0x0][0x2d0], -R161 ;  /* 0x0000b400eaea7a23 */ /* 0x000fe400000108a1 */
[--C-:B------:R-:W-:Y:S02]  /*12fe0*/  FFMA.FTZ R229, R230, c[0x0][0x2d0], -R165.reuse ;  /* 0x0000b400e6e57a23 */ /* 0x100fe400000108a5 */
[----:B------:R-:W-:Y:S01]  /*12ff0*/  HMMA.16816.F32 R96, R136, R110, R96 ;  /* 0x0000006e8860723c */ /* 0x000fe20000001860 */
[----:B------:R-:W2:Y:S01]  /*13000*/  LDSM.16.MT88.4 R108, [R144+0x2900] ;  /* 0x00290000906c783b */ /* 0x000ea20000004200 */
[----:B------:R-:W-:Y:S02]  /*13010*/  MUFU.EX2 R225, R225 ;  /* 0x000000e100e17308 */ /* 0x000fe40000000800 */
[----:B------:R-:W-:Y:S02]  /*13020*/  FFMA.FTZ R226, R226, c[0x0][0x2d0], -R165 ;  /* 0x0000b400e2e27a23 */ /* 0x000fe400000108a5 */
[--C-:B------:R-:W-:Y:S02]  /*13030*/  FFMA.FTZ R228, R228, c[0x0][0x2d0], -R161.reuse ;  /* 0x0000b400e4e47a23 */ /* 0x100fe400000108a1 */
[C---:B------:R-:W-:Y:S04]  /*13040*/  HMMA.16816.F32 R4, R100.reuse, R112, R4 ;  /* 0x000000706404723c */ /* 0x040fe80000001804 */
[----:B------:R-:W-:Y:S01]  /*13050*/  MUFU.EX2 R238, R238 ;  /* 0x000000ee00ee7308 */ /* 0x000fe20000000800 */
[----:B------:R-:W-:Y:S02]  /*13060*/  FFMA.FTZ R231, R174, c[0x0][0x2d0], -R161 ;  /* 0x0000b400aee77a23 */ /* 0x000fe400000108a1 */
[--C-:B------:R-:W-:Y:S01]  /*13070*/  FFMA.FTZ R170, R170, c[0x0][0x2d0], -R165.reuse ;  /* 0x0000b400aaaa7a23 */ /* 0x100fe200000108a5 */
[C---:B------:R-:W-:Y:S01]  /*13080*/  HMMA.16816.F32 R8, R100.reuse, R114, R8 ;  /* 0x000000726408723c */ /* 0x040fe20000001808 */
[----:B------:R-:W3:Y:S03]  /*13090*/  LDSM.16.MT88.4 R112, [R134+UR4+0x2900] ;  /* 0x002900048670783b */ /* 0x000ee60008004200 */
[----:B------:R-:W-:Y:S02]  /*130a0*/  FFMA.FTZ R165, R164, c[0x0][0x2d0], -R165 ;  /* 0x0000b400a4a57a23 */ /* 0x000fe400000108a5 */
[----:B------:R-:W-:Y:S01]  /*130b0*/  MUFU.EX2 R227, R227 ;  /* 0x000000e300e37308 */ /* 0x000fe20000000800 */
[--C-:B------:R-:W-:Y:S01]  /*130c0*/  FFMA.FTZ R164, R166, c[0x0][0x2d0], -R161.reuse ;  /* 0x0000b400a6a47a23 */ /* 0x100fe200000108a1 */
[C---:B-1----:R-:W-:Y:S04]  /*130d0*/  HMMA.16816.F32 R12, R100.reuse, R104, R12 ;  /* 0x00000068640c723c */ /* 0x042fe8000000180c */
[----:B------:R-:W-:Y:S02]  /*130e0*/  FFMA.FTZ R161, R162, c[0x0][0x2d0], -R161 ;  /* 0x0000b400a2a17a23 */ /* 0x000fe400000108a1 */
[----:B------:R-:W-:Y:S02]  /*130f0*/  FFMA.FTZ R160, R132, R207, R160 ;  /* 0x000000cf84a07223 */ /* 0x000fe400000100a0 */
[----:B------:R-:W-:Y:S01]  /*13100*/  MUFU.EX2 R234, R234 ;  /* 0x000000ea00ea7308 */ /* 0x000fe20000000800 */
[C---:B------:R-:W-:Y:S01]  /*13110*/  HMMA.16816.F32 R16, R100.reuse, R106, R16 ;  /* 0x0000006a6410723c */ /* 0x040fe20000001810 */
[----:B------:R-:W1:Y:S02]  /*13120*/  LDSM.16.MT88.4 R104, [R145+0x2900] ;  /* 0x002900009168783b */ /* 0x000e640000004200 */
[----:B------:R-:W-:Y:S02]  /*13130*/  FADD.FTZ R159, R159, R160 ;  /* 0x000000a09f9f7221 */ /* 0x000fe40000010000 */
[----:B------:R-:W-:Y:S03]  /*13140*/  FADD.FTZ R157, R156, R157 ;  /* 0x0000009d9c9d7221 */ /* 0x000fe60000010000 */
[C---:B------:R-:W-:Y:S01]  /*13150*/  HMMA.16816.F32 R20, R100.reuse, R116, R20 ;  /* 0x000000746414723c */ /* 0x040fe20000001814 */
[----:B------:R-:W-:Y:S03]  /*13160*/  MUFU.EX2 R229, R229 ;  /* 0x000000e500e57308 */ /* 0x000fe60000000800 */
[----:B------:R-:W-:Y:S02]  /*13170*/  FADD.FTZ R158, R158, R159 ;  /* 0x0000009f9e9e7221 */ /* 0x000fe40000010000 */
[----:B------:R-:W-:Y:S02]  /*13180*/  IMAD.MOV.U32 R132, RZ, RZ, R0 ;  /* 0x000000ffff847224 */ /* 0x000fe400078e0000 */
[C---:B------:R-:W-:Y:S01]  /*13190*/  HMMA.16816.F32 R24, R100.reuse, R118, R24 ;  /* 0x000000766418723c */ /* 0x040fe20000001818 */
[----:B------:R-:W4:Y:S02]  /*131a0*/  LDSM.16.MT88.4 R116, [R135+UR4+0x4900] ;  /* 0x004900048774783b */ /* 0x000f240008004200 */
[----:B------:R-:W5:Y:S01]  /*131b0*/  MUFU.EX2 R226, R226 ;  /* 0x000000e200e27308 */ /* 0x000f620000000800 */
[----:B------:R-:W-:Y:S04]  /*131c0*/  FADD.FTZ R158, R155, R158 ;  /* 0x0000009e9b9e7221 */ /* 0x000fe80000010000 */
[C---:B------:R-:W-:Y:S04]  /*131d0*/  HMMA.16816.F32 R28, R100.reuse, R120, R28 ;  /* 0x00000078641c723c */ /* 0x040fe8000000181c */
[----:B------:R-:W-:Y:S01]  /*131e0*/  FADD.FTZ R163, R163, R158 ;  /* 0x0000009ea3a37221 */ /* 0x000fe20000010000 */
[----:B------:R-:W-:Y:S03]  /*131f0*/  MUFU.EX2 R228, R228 ;  /* 0x000000e400e47308 */ /* 0x000fe60000000800 */
[C---:B------:R-:W-:Y:S01]  /*13200*/  HMMA.16816.F32 R32, R100.reuse, R122, R32 ;  /* 0x0000007a6420723c */ /* 0x040fe20000001820 */
[----:B------:R-:W-:Y:S03]  /*13210*/  LDSM.16.MT88.4 R120, [R145+0x4900] ;  /* 0x004900009178783b */ /* 0x000fe60000004200 */
[----:B------:R-:W-:Y:S03]  /*13220*/  FADD.FTZ R168, R168, R163 ;  /* 0x000000a3a8a87221 */ /* 0x000fe60000010000 */
[----:B------:R-:W1:Y:S01]  /*13230*/  MUFU.EX2 R231, R231 ;  /* 0x000000e700e77308 */ /* 0x000e620000000800 */
[C---:B------:R-:W-:Y:S04]  /*13240*/  HMMA.16816.F32 R36, R100.reuse, R124, R36 ;  /* 0x0000007c6424723c */ /* 0x040fe80000001824 */
[----:B-----5:R-:W-:Y:S01]  /*13250*/  F2FP.PACK_AB R136, R226, R229 ;  /* 0x000000e5e288723e */ /* 0x020fe200000000ff */
[----:B------:R-:W-:Y:S03]  /*13260*/  FADD.FTZ R169, R169, R168 ;  /* 0x000000a8a9a97221 */ /* 0x000fe60000010000 */
[C---:B------:R-:W-:Y:S01]  /*13270*/  HMMA.16816.F32 R40, R100.reuse, R126, R40 ;  /* 0x0000007e6428723c */ /* 0x040fe20000001828 */
[----:B------:R-:W-:Y:S01]  /*13280*/  LDSM.16.MT88.4 R124, [R144+0x1100] ;  /* 0x00110000907c783b */ /* 0x000fe20000004200 */
[----:B------:R-:W-:Y:S02]  /*13290*/  MUFU.EX2 R170, R170 ;  /* 0x000000aa00aa7308 */ /* 0x000fe40000000800 */
[----:B------:R-:W-:Y:S04]  /*132a0*/  FADD.FTZ R178, R178, R169 ;  /* 0x000000a9b2b27221 */ /* 0x000fe80000010000 */
[C---:B--2---:R-:W-:Y:S04]  /*132b0*/  HMMA.16816.F32 R44, R100.reuse, R108, R44 ;  /* 0x0000006c642c723c */ /* 0x044fe8000000182c */
[----:B------:R-:W2:Y:S01]  /*132c0*/  MUFU.EX2 R165, R165 ;  /* 0x000000a500a57308 */ /* 0x000ea20000000800 */
[----:B-1----:R-:W-:Y:S03]  /*132d0*/  F2FP.PACK_AB R137, R231, R228 ;  /* 0x000000e4e789723e */ /* 0x002fe600000000ff */
[C---:B------:R-:W-:Y:S01]  /*132e0*/  HMMA.16816.F32 R48, R100.reuse, R110, R48 ;  /* 0x0000006e6430723c */ /* 0x040fe20000001830 */
[----:B------:R-:W1:Y:S05]  /*132f0*/  LDSM.16.MT88.4 R108, [R144+0x4900] ;  /* 0x00490000906c783b */ /* 0x000e6a0000004200 */
[----:B------:R-:W-:Y:S02]  /*13300*/  MUFU.EX2 R164, R164 ;  /* 0x000000a400a47308 */ /* 0x000fe40000000800 */
[C---:B---3--:R-:W-:Y:S08]  /*13310*/  HMMA.16816.F32 R52, R100.reuse, R112, R52 ;  /* 0x000000706434723c */ /* 0x048ff00000001834 */
[C---:B------:R-:W-:Y:S01]  /*13320*/  HMMA.16816.F32 R56, R100.reuse, R114, R56 ;  /* 0x000000726438723c */ /* 0x040fe20000001838 */
[----:B------:R-:W3:Y:S01]  /*13330*/  LDSM.16.MT88.4 R112, [R134+UR4+0x4900] ;  /* 0x004900048670783b */ /* 0x000ee20008004200 */
[----:B------:R-:W5:Y:S02]  /*13340*/  MUFU.EX2 R161, R161 ;  /* 0x000000a100a17308 */ /* 0x000f640000000800 */
[----:B--2---:R-:W-:Y:S04]  /*13350*/  F2FP.PACK_AB R138, R165, R170 ;  /* 0x000000aaa58a723e */ /* 0x004fe800000000ff */
[C---:B------:R-:W-:Y:S08]  /*13360*/  HMMA.16816.F32 R60, R100.reuse, R104, R60 ;  /* 0x00000068643c723c */ /* 0x040ff0000000183c */
[C---:B------:R-:W-:Y:S01]  /*13370*/  HMMA.16816.F32 R64, R100.reuse, R106, R64 ;  /* 0x0000006a6440723c */ /* 0x040fe20000001840 */
[----:B------:R-:W2:Y:S07]  /*13380*/  LDSM.16.MT88.4 R104, [R135+UR4+0x1100] ;  /* 0x001100048768783b */ /* 0x000eae0008004200 */
[C---:B----4-:R-:W-:Y:S04]  /*13390*/  HMMA.16816.F32 R68, R100.reuse, R116, R68 ;  /* 0x000000746444723c */ /* 0x050fe80000001844 */
[----:B-----5:R-:W-:Y:S04]  /*133a0*/  F2FP.PACK_AB R139, R161, R164 ;  /* 0x000000a4a18b723e */ /* 0x020fe800000000ff */
[C---:B------:R-:W-:Y:S01]  /*133b0*/  HMMA.16816.F32 R72, R100.reuse, R118, R72 ;  /* 0x000000766448723c */ /* 0x040fe20000001848 */
[----:B------:R-:W4:Y:S07]  /*133c0*/  LDSM.16.MT88.4 R116, [R145+0x1100] ;  /* 0x001100009174783b */ /* 0x000f2e0000004200 */
[C---:B-1----:R-:W-:Y:S08]  /*133d0*/  HMMA.16816.F32 R76, R100.reuse, R108, R76 ;  /* 0x0000006c644c723c */ /* 0x042ff0000000184c */
[C---:B------:R-:W-:Y:S01]  /*133e0*/  HMMA.16816.F32 R80, R100.reuse, R110, R80 ;  /* 0x0000006e6450723c */ /* 0x040fe20000001850 */
[----:B------:R-:W1:Y:S07]  /*133f0*/  LDSM.16.MT88.4 R108, [R135+UR4+0x3100] ;  /* 0x00310004876c783b */ /* 0x000e6e0008004200 */
[C---:B---3--:R-:W-:Y:S08]  /*13400*/  HMMA.16816.F32 R84, R100.reuse, R112, R84 ;  /* 0x000000706454723c */ /* 0x048ff00000001854 */
[C---:B------:R-:W-:Y:S01]  /*13410*/  HMMA.16816.F32 R88, R100.reuse, R114, R88 ;  /* 0x000000726458723c */ /* 0x040fe20000001858 */
[----:B------:R-:W-:Y:S07]  /*13420*/  LDSM.16.MT88.4 R112, [R134+UR4+0x3100] ;  /* 0x003100048670783b */ /* 0x000fee0008004200 */
[C---:B------:R-:W-:Y:S08]  /*13430*/  HMMA.16816.F32 R92, R100.reuse, R120, R92 ;  /* 0x00000078645c723c */ /* 0x040ff0000000185c */
[----:B------:R-:W-:Y:S01]  /*13440*/  HMMA.16816.F32 R96, R100, R122, R96 ;  /* 0x0000007a6460723c */ /* 0x000fe20000001860 */
[----:B------:R-:W-:Y:S06]  /*13450*/  LDSM.16.MT88.4 R120, [R144+0x5100] ;  /* 0x005100009078783b */ /* 0x000fec0000004200 */
[----:B------:R-:W-:Y:S01]  /*13460*/  F2FP.PACK_AB R100, R236, R173 ;  /* 0x000000adec64723e */ /* 0x000fe200000000ff */
[----:B------:R-:W-:Y:S01]  /*13470*/  FADD.FTZ R173, R173, R178 ;  /* 0x000000b2adad7221 */ /* 0x000fe20000010000 */
[----:B------:R-:W-:Y:S03]  /*13480*/  F2FP.PACK_AB R101, R244, R175 ;  /* 0x000000aff465723e */ /* 0x000fe600000000ff */
[----:B------:R-:W-:Y:S01]  /*13490*/  F2FP.PACK_AB R102, R238, R225 ;  /* 0x000000e1ee66723e */ /* 0x000fe200000000ff */
[----:B------:R-:W-:Y:S01]  /*134a0*/  FADD.FTZ R236, R236, R173 ;  /* 0x000000adecec7221 */ /* 0x000fe20000010000 */
[----:B------:R-:W-:Y:S03]  /*134b0*/  F2FP.PACK_AB R103, R234, R227 ;  /* 0x000000e3ea67723e */ /* 0x000fe600000000ff */
[----:B------:R-:W-:Y:S04]  /*134c0*/  FADD.FTZ R225, R225, R236 ;  /* 0x000000ece1e17221 */ /* 0x000fe80000010000 */
[C---:B--2---:R-:W-:Y:S03]  /*134d0*/  HMMA.16816.F32 R4, R100.reuse, R104, R4 ;  /* 0x000000686404723c */ /* 0x044fe60000001804 */
[----:B------:R-:W-:Y:S04]  /*134e0*/  FADD.FTZ R238, R238, R225 ;  /* 0x000000e1eeee7221 */ /* 0x000fe80000010000 */
[----:B------:R-:W-:Y:S01]  /*134f0*/  FADD.FTZ R229, R229, R238 ;  /* 0x000000eee5e57221 */ /* 0x000fe20000010000 */
[C---:B------:R-:W-:Y:S01]  /*13500*/  HMMA.16816.F32 R8, R100.reuse, R106, R8 ;  /* 0x0000006a6408723c */ /* 0x040fe20000001808 */
[----:B------:R-:W2:Y:S03]  /*13510*/  LDSM.16.MT88.4 R104, [R144+0x3100] ;  /* 0x003100009068783b */ /* 0x000ea60000004200 */
[----:B------:R-:W-:Y:S04]  /*13520*/  FADD.FTZ R229, R226, R229 ;  /* 0x000000e5e2e57221 */ /* 0x000fe80000010000 */
[C---:B------:R-:W-:Y:S04]  /*13530*/  HMMA.16816.F32 R12, R100.reuse, R124, R12 ;  /* 0x0000007c640c723c */ /* 0x040fe8000000180c */
[----:B------:R-:W-:Y:S04]  /*13540*/  FADD.FTZ R170, R170, R229 ;  /* 0x000000e5aaaa7221 */ /* 0x000fe80000010000 */
[C---:B------:R-:W-:Y:S01]  /*13550*/  HMMA.16816.F32 R16, R100.reuse, R126, R16 ;  /* 0x0000007e6410723c */ /* 0x040fe20000001810 */
[----:B------:R-:W-:Y:S03]  /*13560*/  LDSM.16.MT88.4 R124, [R134+UR4+0x5100] ;  /* 0x00510004867c783b */ /* 0x000fe60008004200 */
[----:B------:R-:W-:Y:S04]  /*13570*/  FADD.FTZ R207, R165, R170 ;  /* 0x000000aaa5cf7221 */ /* 0x000fe80000010000 */
[C---:B------:R-:W-:Y:S08]  /*13580*/  HMMA.16816.F32 R20, R100.reuse, R128, R20 ;  /* 0x000000806414723c */ /* 0x040ff00000001814 */
[C---:B------:R-:W-:Y:S01]  /*13590*/  HMMA.16816.F32 R24, R100.reuse, R130, R24 ;  /* 0x000000826418723c */ /* 0x040fe20000001818 */
[----:B------:R-:W-:Y:S07]  /*135a0*/  LDSM.16.MT88.4 R128, [R145+0x5100] ;  /* 0x005100009180783b */ /* 0x000fee0000004200 */
[C---:B----4-:R-:W-:Y:S08]  /*135b0*/  HMMA.16816.F32 R28, R100.reuse, R116, R28 ;  /* 0x00000074641c723c */ /* 0x050ff0000000181c */
[C---:B------:R-:W-:Y:S01]  /*135c0*/  HMMA.16816.F32 R32, R100.reuse, R118, R32 ;  /* 0x000000766420723c */ /* 0x040fe20000001820 */
[----:B------:R-:W3:Y:S07]  /*135d0*/  LDSM.16.MT88.4 R116, [R145+0x3100] ;  /* 0x003100009174783b */ /* 0x000eee0000004200 */
[C---:B-1----:R-:W-:Y:S08]  /*135e0*/  HMMA.16816.F32 R36, R100.reuse, R108, R36 ;  /* 0x0000006c6424723c */ /* 0x042ff00000001824 */
[C---:B------:R-:W-:Y:S01]  /*135f0*/  HMMA.16816.F32 R40, R100.reuse, R110, R40 ;  /* 0x0000006e6428723c */ /* 0x040fe20000001828 */
[----:B------:R-:W1:Y:S07]  /*13600*/  LDSM.16.MT88.4 R108, [R135+UR4+0x5100] ;  /* 0x00510004876c783b */ /* 0x000e6e0008004200 */
[C---:B--2---:R-:W-:Y:S08]  /*13610*/  HMMA.16816.F32 R44, R100.reuse, R104, R44 ;  /* 0x00000068642c723c */ /* 0x044ff0000000182c */
[C---:B------:R-:W-:Y:S01]  /*13620*/  HMMA.16816.F32 R48, R100.reuse, R106, R48 ;  /* 0x0000006a6430723c */ /* 0x040fe20000001830 */
[----:B------:R-:W2:Y:S07]  /*13630*/  LDSM.16.MT88.4 R104, [R135+UR4+0x1900] ;  /* 0x001900048768783b */ /* 0x000eae0008004200 */
[C---:B------:R-:W-:Y:S08]  /*13640*/  HMMA.16816.F32 R52, R100.reuse, R112, R52 ;  /* 0x000000706434723c */ /* 0x040ff00000001834 */
[C---:B------:R-:W-:Y:S01]  /*13650*/  HMMA.16816.F32 R56, R100.reuse, R114, R56 ;  /* 0x000000726438723c */ /* 0x040fe20000001838 */
[----:B------:R-:W4:Y:S07]  /*13660*/  LDSM.16.MT88.4 R112, [R144+0x1900] ;  /* 0x001900009070783b */ /* 0x000f2e0000004200 */
[C---:B---3--:R-:W-:Y:S08]  /*13670*/  HMMA.16816.F32 R60, R100.reuse, R116, R60 ;  /* 0x00000074643c723c */ /* 0x048ff0000000183c */
[C---:B------:R-:W-:Y:S08]  /*13680*/  HMMA.16816.F32 R64, R100.reuse, R118, R64 ;  /* 0x000000766440723c */ /* 0x040ff00000001840 */
[C---:B-1----:R-:W-:Y:S08]  /*13690*/  HMMA.16816.F32 R68, R100.reuse, R108, R68 ;  /* 0x0000006c6444723c */ /* 0x042ff00000001844 */
[C---:B------:R-:W-:Y:S08]  /*136a0*/  HMMA.16816.F32 R72, R100.reuse, R110, R72 ;  /* 0x0000006e6448723c */ /* 0x040ff00000001848 */
[C---:B------:R-:W-:Y:S08]  /*136b0*/  HMMA.16816.F32 R76, R100.reuse, R120, R76 ;  /* 0x00000078644c723c */ /* 0x040ff0000000184c */
[C---:B------:R-:W-:Y:S01]  /*136c0*/  HMMA.16816.F32 R80, R100.reuse, R122, R80 ;  /* 0x0000007a6450723c */ /* 0x040fe20000001850 */
[----:B------:R-:W1:Y:S07]  /*136d0*/  LDSM.16.MT88.4 R120, [R145+0x1900] ;  /* 0x001900009178783b */ /* 0x000e6e0000004200 */
[C---:B------:R-:W-:Y:S08]  /*136e0*/  HMMA.16816.F32 R84, R100.reuse, R124, R84 ;  /* 0x0000007c6454723c */ /* 0x040ff00000001854 */
[C---:B------:R-:W-:Y:S08]  /*136f0*/  HMMA.16816.F32 R88, R100.reuse, R126, R88 ;  /* 0x0000007e6458723c */ /* 0x040ff00000001858 */
[C---:B------:R-:W-:Y:S08]  /*13700*/  HMMA.16816.F32 R92, R100.reuse, R128, R92 ;  /* 0x00000080645c723c */ /* 0x040ff0000000185c */
[----:B------:R-:W-:Y:S08]  /*13710*/  HMMA.16816.F32 R96, R100, R130, R96 ;  /* 0x000000826460723c */ /* 0x000ff00000001860 */
[C---:B--2---:R-:W-:Y:S08]  /*13720*/  HMMA.16816.F32 R128, R136.reuse, R104, R4 ;  /* 0x000000688880723c */ /* 0x044ff00000001804 */
[C---:B------:R-:W-:Y:S01]  /*13730*/  HMMA.16816.F32 R124, R136.reuse, R106, R8 ;  /* 0x0000006a887c723c */ /* 0x040fe20000001808 */
[----:B------:R-:W2:Y:S07]  /*13740*/  LDSM.16.MT88.4 R8, [R135+UR4+0x3900] ;  /* 0x003900048708783b */ /* 0x000eae0008004200 */
[C---:B----4-:R-:W-:Y:S01]  /*13750*/  HMMA.16816.F32 R100, R136.reuse, R112, R12 ;  /* 0x000000708864723c */ /* 0x050fe2000000180c */
[----:B------:R-:W3:Y:S07]  /*13760*/  LDSM.16.MT88.4 R12, [R144+0x3900] ;  /* 0x00390000900c783b */ /* 0x000eee0000004200 */
[C---:B------:R-:W-:Y:S01]  /*13770*/  HMMA.16816.F32 R104, R136.reuse, R114, R16 ;  /* 0x000000728868723c */ /* 0x040fe20000001810 */
[----:B------:R-:W4:Y:S07]  /*13780*/  LDSM.16.MT88.4 R16, [R134+UR4+0x3900] ;  /* 0x003900048610783b */ /* 0x000f2e0008004200 */
[C---:B------:R-:W-:Y:S08]  /*13790*/  HMMA.16816.F32 R108, R136.reuse, R140, R20 ;  /* 0x0000008c886c723c */ /* 0x040ff00000001814 */
[C---:B------:R-:W-:Y:S07]  /*137a0*/  HMMA.16816.F32 R112, R136.reuse, R142, R24 ;  /* 0x0000008e8870723c */ /* 0x040fee0000001818 */
[----:B------:R-:W-:Y:S01]  /*137b0*/  @P0 IADD3 R24, R211, -0x2, RZ ;  /* 0xfffffffed3180810 */ /* 0x000fe20007ffe0ff */
[C---:B-1----:R-:W-:Y:S04]  /*137c0*/  HMMA.16816.F32 R116, R136.reuse, R120, R28 ;  /* 0x000000788874723c */ /* 0x042fe8000000181c */
[----:B------:R-:W-:Y:S04]  /*137d0*/  @P0 SHF.R.S32.HI R20, RZ, 0x1f, R24 ;  /* 0x0000001fff140819 */ /* 0x000fe80000011418 */
[C---:B------:R-:W-:Y:S08]  /*137e0*/  HMMA.16816.F32 R120, R136.reuse, R122, R32 ;  /* 0x0000007a8878723c */ /* 0x040ff00000001820 */
[C---:B--2---:R-:W-:Y:S07]  /*137f0*/  HMMA.16816.F32 R36, R136.reuse, R8, R36 ;  /* 0x000000088824723c */ /* 0x044fee0000001824 */
[----:B------:R-:W-:Y:S01]  /*13800*/  @P0 IMAD R9, R20, c[0x0][0x1e0], RZ ;  /* 0x0000780014090a24 */ /* 0x000fe200078e02ff */
[C---:B------:R-:W-:Y:S01]  /*13810*/  HMMA.16816.F32 R40, R136.reuse, R10, R40 ;  /* 0x0000000a8828723c */ /* 0x040fe20000001828 */
[----:B------:R-:W1:Y:S03]  /*13820*/  LDSM.16.MT88.4 R20, [R145+0x3900] ;  /* 0x003900009114783b */ /* 0x000e660000004200 */
[C---:B------:R-:W-:Y:S02]  /*13830*/  @P0 IMAD R9, R24.reuse, c[0x0][0x1e4], R9 ;  /* 0x0000790018090a24 */ /* 0x040fe400078e0209 */
[----:B------:R-:W-:Y:S02]  /*13840*/  @P0 IMAD.WIDE.U32 R24, R24, c[0x0][0x1e0], RZ ;  /* 0x0000780018180a25 */ /* 0x000fe400078e00ff */
[C---:B---3--:R-:W-:Y:S04]  /*13850*/  HMMA.16816.F32 R44, R136.reuse, R12, R44 ;  /* 0x0000000c882c723c */ /* 0x048fe8000000182c */
[----:B------:R-:W-:Y:S01]  /*13860*/  @P0 IMAD.IADD R9, R25, 0x1, R9 ;  /* 0x0000000119090824 */ /* 0x000fe200078e0209 */
[C---:B------:R-:W-:Y:S03]  /*13870*/  @P0 SHF.L.U32 R31, R24.reuse, 0x6, RZ ;  /* 0x00000006181f0819 */ /* 0x040fe600000006ff */
[C---:B------:R-:W-:Y:S04]  /*13880*/  HMMA.16816.F32 R48, R136.reuse, R14, R48 ;  /* 0x0000000e8830723c */ /* 0x040fe80000001830 */
[----:B------:R-:W-:Y:S02]  /*13890*/  @P0 SHF.L.U64.HI R29, R24, 0x6, R9 ;  /* 0x00000006181d0819 */ /* 0x000fe40000010209 */
[----:B------:R-:W2:Y:S01]  /*138a0*/  LDSM.16.MT88.4 R8, [R135+UR4+0x5900] ;  /* 0x005900048708783b */ /* 0x000ea20008004200 */
[----:B------:R-:W-:Y:S01]  /*138b0*/  @P0 IADD3 R12, P1, R31, R200, RZ ;  /* 0x000000c81f0c0210 */ /* 0x000fe20007f3e0ff */
[C---:B----4-:R-:W-:Y:S04]  /*138c0*/  HMMA.16816.F32 R52, R136.reuse, R16, R52 ;  /* 0x000000108834723c */ /* 0x050fe80000001834 */
[----:B------:R-:W-:Y:S01]  /*138d0*/  @P0 IMAD.X R13, R29, 0x1, R205, P1 ;  /* 0x000000011d0d0824 */ /* 0x000fe200008e06cd */
[C---:B------:R-:W-:Y:S03]  /*138e0*/  @P0 LEA R24, P1, R12.reuse, c[0x0][0x1c8], 0x1 ;  /* 0x000072000c180a11 */ /* 0x040fe600078208ff */
[C---:B------:R-:W-:Y:S04]  /*138f0*/  HMMA.16816.F32 R56, R136.reuse, R18, R56 ;  /* 0x000000128838723c */ /* 0x040fe80000001838 */
[----:B------:R-:W-:Y:S02]  /*13900*/  @P0 LEA.HI.X R25, R12, c[0x0][0x1cc], R13, 0x1, P1 ;  /* 0x000073000c190a11 */ /* 0x000fe400008f0c0d */
[----:B------:R-:W-:Y:S02]  /*13910*/  @P0 IADD3 R13, P1, R31, R214, RZ ;  /* 0x000000d61f0d0210 */ /* 0x000fe40007f3e0ff */
[C---:B-1----:R-:W-:Y:S04]  /*13920*/  HMMA.16816.F32 R60, R136.reuse, R20, R60 ;  /* 0x00000014883c723c */ /* 0x042fe8000000183c */
[----:B------:R-:W-:Y:S02]  /*13930*/  @P0 IADD3.X R12, R29, R223, RZ, P1, !PT ;  /* 0x000000df1d0c0210 */ /* 0x000fe40000ffe4ff */
[C---:B------:R-:W-:Y:S02]  /*13940*/  @P0 LEA R26, P1, R13.reuse, c[0x0][0x1c8], 0x1 ;  /* 0x000072000d1a0a11 */ /* 0x040fe400078208ff */
[C---:B------:R-:W-:Y:S04]  /*13950*/  HMMA.16816.F32 R64, R136.reuse, R22, R64 ;  /* 0x000000168840723c */ /* 0x040fe80000001840 */
[----:B------:R-:W-:Y:S02]  /*13960*/  @P0 LEA.HI.X R27, R13, c[0x0][0x1cc], R12, 0x1, P1 ;  /* 0x000073000d1b0a11 */ /* 0x000fe400008f0c0c */
[----:B------:R-:W1:Y:S01]  /*13970*/  LDSM.16.MT88.4 R12, [R144+0x5900] ;  /* 0x00590000900c783b */ /* 0x000e620000004200 */
[----:B------:R-:W-:Y:S05]  /*13980*/  @P0 IADD3 R16, P1, R31, R212, RZ ;  /* 0x000000d41f100210 */ /* 0x000fea0007f3e0ff */
[----:B------:R-:W-:Y:S01]  /*13990*/  @P0 IMAD.X R17, R29, 0x1, R222, P1 ;  /* 0x000000011d110824 */ /* 0x000fe200008e06de */
        /* <DEDUP_REMOVED lines=8> */
[----:B------:R-:W-:Y:S01]  /*13a20*/  @P0 IMAD.X R8, R29, 0x1, R205, P1 ;  /* 0x000000011d080824 */ /* 0x000fe200008e06cd */
[C---:B------:R-:W-:Y:S04]  /*13a30*/  @P0 LEA R22, P1, R23.reuse, c[0x0][0x1c8], 0x1 ;  /* 0x0000720017160a11 */ /* 0x040fe800078208ff */
[----:B------:R-:W-:Y:S02]  /*13a40*/  @P0 LEA.HI.X R23, R23, c[0x0][0x1cc], R8, 0x1, P1 ;  /* 0x0000730017170a11 */ /* 0x000fe400008f0c08 */
[----:B------:R-:W-:Y:S04]  /*13a50*/  @P0 IADD3 R8, P1, R31, R214, RZ ;  /* 0x000000d61f080210 */ /* 0x000fe80007f3e0ff */
[----:B------:R-:W-:Y:S01]  /*13a60*/  @P0 IADD3.X R9, R29, R223, RZ, P1, !PT ;  /* 0x000000df1d090210 */ /* 0x000fe20000ffe4ff */
[C---:B-1----:R-:W-:Y:S03]  /*13a70*/  HMMA.16816.F32 R76, R136.reuse, R12, R76 ;  /* 0x0000000c884c723c */ /* 0x042fe6000000184c */
[C---:B------:R-:W-:Y:S04]  /*13a80*/  @P0 LEA R32, P1, R8.reuse, c[0x0][0x1c8], 0x1 ;  /* 0x0000720008200a11 */ /* 0x040fe800078208ff */
[----:B------:R-:W-:Y:S01]  /*13a90*/  @P0 LEA.HI.X R33, R8, c[0x0][0x1cc], R9, 0x1, P1 ;  /* 0x0000730008210a11 */ /* 0x000fe200008f0c09 */
[C---:B------:R-:W-:Y:S01]  /*13aa0*/  HMMA.16816.F32 R80, R136.reuse, R14, R80 ;  /* 0x0000000e8850723c */ /* 0x040fe20000001850 */
[----:B------:R-:W1:Y:S02]  /*13ab0*/  LDSM.16.MT88.4 R8, [R145+0x5900] ;  /* 0x005900009108783b */ /* 0x000e640000004200 */
[----:B------:R-:W-:Y:S01]  /*13ac0*/  ISETP.GE.AND P1, PT, R206, 0x1, PT ;  /* 0x00000001ce00780c */ /* 0x000fe20003f26270 */
[----:B------:R-:W-:Y:S01]  /*13ad0*/  FADD.FTZ R12, R154, R157 ;  /* 0x0000009d9a0c7221 */ /* 0x000fe20000010000 */
[----:B------:R-:W-:Y:S03]  /*13ae0*/  IADD3 R206, R206, 0x1, RZ ;  /* 0x00000001cece7810 */ /* 0x000fe60007ffe0ff */
[----:B------:R-:W-:Y:S01]  /*13af0*/  FADD.FTZ R12, R153, R12 ;  /* 0x0000000c990c7221 */ /* 0x000fe20000010000 */
[----:B------:R-:W-:Y:S01]  /*13b00*/  SEL R206, R206, RZ, !P1 ;  /* 0x000000ffcece7207 */ /* 0x000fe20004800000 */
[C---:B--2---:R-:W-:Y:S03]  /*13b10*/  HMMA.16816.F32 R84, R136.reuse, R16, R84 ;  /* 0x000000108854723c */ /* 0x044fe60000001854 */
[----:B------:R-:W-:Y:S01]  /*13b20*/  @P0 IADD3 R31, P1, R31, R212, RZ ;  /* 0x000000d41f1f0210 */ /* 0x000fe20007f3e0ff */
[----:B------:R-:W-:Y:S02]  /*13b30*/  @P0 IMAD R13, R206, 0x3000, R197 ;  /* 0x00003000ce0d0824 */ /* 0x000fe400078e02c5 */
[----:B------:R-:W-:Y:S02]  /*13b40*/  FADD.FTZ R167, R167, R12 ;  /* 0x0000000ca7a77221 */ /* 0x000fe40000010000 */
[----:B------:R-:W-:Y:S01]  /*13b50*/  @P0 IMAD.X R28, R29, 0x1, R222, P1 ;  /* 0x000000011d1c0824 */ /* 0x000fe200008e06de */
[----:B------:R-:W-:Y:S01]  /*13b60*/  @P0 SHF.L.U32 R3, R13, 0x1, RZ ;  /* 0x000000010d030819 */ /* 0x000fe200000006ff */
[C---:B------:R-:W-:Y:S03]  /*13b70*/  HMMA.16816.F32 R88, R136.reuse, R18, R88 ;  /* 0x000000128858723c */ /* 0x040fe60000001858 */
[C---:B------:R-:W-:Y:S01]  /*13b80*/  @P0 LEA R14, P1, R31.reuse, c[0x0][0x1c8], 0x1 ;  /* 0x000072001f0e0a11 */ /* 0x040fe200078208ff */
[----:B------:R-:W-:Y:S01]  /*13b90*/  @!PT LDS RZ, [RZ] ;  /* 0x00000000fffff984 */ /* 0x000fe20000000800 */
[----:B------:R-:W-:Y:S01]  /*13ba0*/  @!PT LDS RZ, [RZ] ;  /* 0x00000000fffff984 */ /* 0x000fe20000000800 */
[----:B------:R-:W-:Y:S01]  /*13bb0*/  @!PT LDS RZ, [RZ] ;  /* 0x00000000fffff984 */ /* 0x000fe20000000800 */
[----:B------:R2:W-:Y:S01]  /*13bc0*/  @P0 LDGSTS.E.BYPASS.LTC128B.128 [R3+0xc100], [R24.64], !P6 ;  /* 0x0c10000018030fae */ /* 0x0005e2000f101d46 */
[----:B------:R-:W-:Y:S02]  /*13bd0*/  FADD.FTZ R172, R172, R167 ;  /* 0x000000a7acac7221 */ /* 0x000fe40000010000 */
[----:B------:R-:W-:Y:S02]  /*13be0*/  @P0 LEA.HI.X R15, R31, c[0x0][0x1cc], R28, 0x1, P1 ;  /* 0x000073001f0f0a11 */ /* 0x000fe400008f0c1c */
[----:B------:R-:W-:Y:S03]  /*13bf0*/  FADD.FTZ R171, R171, R172 ;  /* 0x000000acabab7221 */ /* 0x000fe60000010000 */
[----:B------:R2:W-:Y:S01]  /*13c00*/  @P0 LDGSTS.E.BYPASS.LTC128B.128 [R3+0xe100], [R26.64], !P5 ;  /* 0x0e1000001a030fae */ /* 0x0005e2000e901d46 */
[----:B------:R-:W-:Y:S04]  /*13c10*/  FADD.FTZ R232, R232, R171 ;  /* 0x000000abe8e87221 */ /* 0x000fe80000010000 */
[----:B------:R-:W-:Y:S03]  /*13c20*/  FADD.FTZ R175, R175, R232 ;  /* 0x000000e8afaf7221 */ /* 0x000fe60000010000 */
[----:B------:R2:W-:Y:S01]  /*13c30*/  @P0 LDGSTS.E.BYPASS.LTC128B.128 [R3+0x10100], [R20.64], !P3 ;  /* 0x1010000014030fae */ /* 0x0005e2000d901d46 */
[C---:B-1----:R-:W-:Y:S03]  /*13c40*/  HMMA.16816.F32 R92, R136.reuse, R8, R92 ;  /* 0x00000008885c723c */ /* 0x042fe6000000185c */
[----:B------:R-:W-:Y:S04]  /*13c50*/  FADD.FTZ R244, R244, R175 ;  /* 0x000000aff4f47221 */ /* 0x000fe80000010000 */
[----:B------:R2:W-:Y:S01]  /*13c60*/  @P0 LDGSTS.E.BYPASS.LTC128B.128 [R3+0xd100], [R22.64], !P6 ;  /* 0x0d10000016030fae */ /* 0x0005e2000f101d46 */
[----:B------:R-:W-:Y:S01]  /*13c70*/  FADD.FTZ R227, R227, R244 ;  /* 0x000000f4e3e37221 */ /* 0x000fe20000010000 */
[----:B------:R-:W-:Y:S03]  /*13c80*/  HMMA.16816.F32 R96, R136, R10, R96 ;  /* 0x0000000a8860723c */ /* 0x000fe60000001860 */
[----:B------:R-:W-:Y:S03]  /*13c90*/  FADD.FTZ R227, R234, R227 ;  /* 0x000000e3eae37221 */ /* 0x000fe60000010000 */
[----:B------:R2:W-:Y:S01]  /*13ca0*/  @P0 LDGSTS.E.BYPASS.LTC128B.128 [R3+0xf100], [R32.64], !P5 ;  /* 0x0f10000020030fae */ /* 0x0005e2000e901d46 */
[----:B------:R-:W-:Y:S05]  /*13cb0*/  FADD.FTZ R228, R228, R227 ;  /* 0x000000e3e4e47221 */ /* 0x000fea0000010000 */
[----:B------:R-:W-:Y:S02]  /*13cc0*/  FADD.FTZ R231, R231, R228 ;  /* 0x000000e4e7e77221 */ /* 0x000fe40000010000 */
[----:B------:R2:W-:Y:S01]  /*13cd0*/  @P0 LDGSTS.E.BYPASS.LTC128B.128 [R3+0x11100], [R14.64], !P3 ;  /* 0x111000000e030fae */ /* 0x0005e2000d901d46 */
[C---:B------:R-:W-:Y:S01]  /*13ce0*/  ISETP.GT.AND P0, PT, R211.reuse, R224, PT ;  /* 0x000000e0d300720c */ /* 0x040fe20003f04270 */
[----:B------:R-:W-:Y:S01]  /*13cf0*/  FADD.FTZ R164, R164, R231 ;  /* 0x000000e7a4a47221 */ /* 0x000fe20000010000 */
[----:B------:R-:W-:Y:S03]  /*13d00*/  IADD3 R211, R211, -0x1, RZ ;  /* 0xffffffffd3d37810 */ /* 0x000fe60007ffe0ff */
[----:B------:R-:W-:Y:S02]  /*13d10*/  FADD.FTZ R208, R161, R164 ;  /* 0x000000a4a1d07221 */ /* 0x000fe40000010000 */
[----:B------:R-:W0:Y:S01]  /*13d20*/  LDGDEPBAR ;  /* 0x00000000000079af */ /* 0x000e220000000000 */
[----:B--2---:R-:W-:Y:S05]  /*13d30*/  MOV R3, R2 ;  /* 0x0000000200037202 */ /* 0x004fea0000000f00 */
[----:B------:R-:W-:-:S05]  /*13d40*/  @P0 BRA `(.L_x_1262) ;  /* 0xffffd09000000947 */ /* 0x000fca000383ffff */
.L_x_1261:
[----:B-1----:R-:W-:-:S13]  /*13d50*/  ISETP.GE.AND P0, PT, R211, RZ, PT ;  /* 0x000000ffd300720c */ /* 0x002fda0003f06270 */
[----:B------:R-:W-:Y:S05]  /*13d60*/  @!P0 BRA `(.L_x_1263) ;  /* 0x00002b9000008947 */ /* 0x000fea0003800000 */
[----:B------:R-:W1:Y:S01]  /*13d70*/  S2R R3, SR_TID.X ;  /* 0x0000000000037919 */ /* 0x000e620000002100 */
[C---:B------:R-:W-:Y:S01]  /*13d80*/  IADD3 RZ, P1, R198.reuse, 0x40, RZ ;  /* 0x00000040c6ff7810 */ /* 0x040fe20007f3e0ff */
[----:B------:R-:W-:Y:S01]  /*13d90*/  IMAD.MOV.U32 R188, RZ, RZ, 0x40 ;  /* 0x00000040ffbc7424 */ /* 0x000fe200078e00ff */
[----:B------:R-:W-:Y:S01]  /*13da0*/  IADD3 R215, P3, R198, 0x80, RZ ;  /* 0x00000080c6d77810 */ /* 0x000fe20007f7e0ff */
[----:B------:R-:W-:Y:S01]  /*13db0*/  IMAD.MOV.U32 R133, RZ, RZ, R2 ;  /* 0x000000ffff857224 */ /* 0x000fe200078e0002 */
[C---:B------:R-:W-:Y:S01]  /*13dc0*/  IADD3 R213, P2, R200.reuse, 0x40, RZ ;  /* 0x00000040c8d57810 */ /* 0x040fe20007f5e0ff */
[--C-:B------:R-:W-:Y:S01]  /*13dd0*/  IMAD.X R216, RZ, RZ, R203.reuse, P1 ;  /* 0x000000ffffd87224 */ /* 0x100fe200008e06cb */
[----:B------:R-:W-:Y:S01]  /*13de0*/  IADD3 R210, P1, R200, 0x80, RZ ;  /* 0x00000080c8d27810 */ /* 0x000fe20007f3e0ff */
[----:B------:R-:W-:Y:S01]  /*13df0*/  IMAD.X R214, RZ, RZ, R203, P3 ;  /* 0x000000ffffd67224 */ /* 0x000fe200018e06cb */
[----:B------:R-:W-:Y:S01]  /*13e00*/  IADD3 R217, R198, 0x40, RZ ;  /* 0x00000040c6d97810 */ /* 0x000fe20007ffe0ff */
[----:B------:R-:W-:-:S02]  /*13e10*/  IMAD.X R212, RZ, RZ, R205, P2 ;  /* 0x000000ffffd47224 */ /* 0x000fc400010e06cd */
[----:B------:R-:W-:Y:S02]  /*13e20*/  IMAD.X R209, RZ, RZ, R205, P1 ;  /* 0x000000ffffd17224 */ /* 0x000fe400008e06cd */
[----:B------:R-:W-:Y:S01]  /*13e30*/  IMAD.IADD R186, R185, 0x1, R182 ;  /* 0x00000001b9ba7824 */ /* 0x000fe200078e02b6 */
[----:B-1----:R-:W-:-:S04]  /*13e40*/  SHF.R.S32.HI R4, RZ, 0x1f, R3 ;  /* 0x0000001fff047819 */ /* 0x002fc80000011403 */
[----:B------:R-:W-:-:S04]  /*13e50*/  LEA.HI R4, R4, R3, RZ, 0x3 ;  /* 0x0000000304047211 */ /* 0x000fc800078f18ff */
[----:B------:R-:W-:-:S05]  /*13e60*/  LOP3.LUT R4, R4, 0xfffffff8, RZ, 0xc0, !PT ;  /* 0xfffffff804047812 */ /* 0x000fca00078ec0ff */
[----:B------:R-:W-:Y:S02]  /*13e70*/  IMAD.IADD R4, R3, 0x1, -R4 ;  /* 0x0000000103047824 */ /* 0x000fe400078e0a04 */
[----:B------:R-:W-:-:S03]  /*13e80*/  IMAD.MOV.U32 R3, RZ, RZ, R0 ;  /* 0x000000ffff037224 */ /* 0x000fc600078e0000 */
[----:B------:R-:W-:-:S04]  /*13e90*/  LOP3.LUT P0, RZ, R4, 0x4, RZ, 0xc0, !PT ;  /* 0x0000000404ff7812 */ /* 0x000fc8000780c0ff */
[----:B------:R-:W-:Y:S02]  /*13ea0*/  SEL R188, R188, 0xffffffc0, !P0 ;  /* 0xffffffc0bcbc7807 */ /* 0x000fe40004000000 */
.L_x_1264:
        /* <DEDUP_REMOVED lines=14> */
[----:B------:R-:W-:Y:S02]  /*13f90*/  LDSM.16.M88.4 R32, [R185] ;  /* 0x00000000b920783b */ /* 0x000fe40000000200 */
[----:B------:R-:W-:Y:S01]  /*13fa0*/  @P0 IMAD R31, R218, c[0x0][0x20c], R31 ;  /* 0x00008300da1f0a24 */ /* 0x000fe200078e021f */
[C---:B------:R-:W-:Y:S02]  /*13fb0*/  @P0 IADD3 R2, P1, R20.reuse, R198, RZ ;  /* 0x000000c614020210 */ /* 0x040fe40007f3e0ff */
[----:B------:R-:W-:Y:S02]  /*13fc0*/  @P0 IADD3 R12, P2, R20, R217, RZ ;  /* 0x000000d9140c0210 */ /* 0x000fe40007f5e0ff */
[----:B------:R-:W-:Y:S01]  /*13fd0*/  @P0 IADD3 R31, R5, R31, RZ ;  /* 0x0000001f051f0210 */ /* 0x000fe20007ffe0ff */
[----:B------:R-:W1:Y:S01]  /*13fe0*/  LDSM.16.M88.4 R8, [R183+UR4+0xc100] ;  /* 0x00c10004b708783b */ /* 0x000e620008000200 */
[----:B------:R-:W-:Y:S02]  /*13ff0*/  @P0 LEA R178, P4, R2, c[0x0][0x1f8], 0x1 ;  /* 0x00007e0002b20a11 */ /* 0x000fe400078808ff */
[----:B------:R-:W-:Y:S02]  /*14000*/  @P0 SHF.L.U64.HI R31, R4, 0x6, R31 ;  /* 0x00000006041f0819 */ /* 0x000fe4000001021f */
[----:B------:R-:W-:Y:S02]  /*14010*/  @P0 IADD3 R0, P3, R20, R215, RZ ;  /* 0x000000d714000210 */ /* 0x000fe40007f7e0ff */
[C---:B------:R-:W-:Y:S01]  /*14020*/  @P0 IADD3.X R13, R31.reuse, R216, RZ, P2, !PT ;  /* 0x000000d81f0d0210 */ /* 0x040fe200017fe4ff */
[----:B------:R-:W2:Y:S01]  /*14030*/  LDSM.16.M88.4 R16, [R183+UR4+0xc900] ;  /* 0x00c90004b710783b */ /* 0x000ea20008000200 */
[----:B------:R-:W-:Y:S07]  /*14040*/  @P0 LEA R168, P2, R0, c[0x0][0x1f8], 0x1 ;  /* 0x00007e0000a80a11 */ /* 0x000fee00078408ff */
[----:B------:R-:W3:Y:S08]  /*14050*/  LDSM.16.M88.4 R24, [R183+UR4+0xd100] ;  /* 0x00d10004b718783b */ /* 0x000ef00008000200 */
[----:B------:R-:W4:Y:S08]  /*14060*/  LDSM.16.M88.4 R136, [R183+UR4+0xd900] ;  /* 0x00d90004b788783b */ /* 0x000f300008000200 */
[----:B------:R-:W-:Y:S01]  /*14070*/  LDSM.16.M88.4 R140, [R186] ;  /* 0x00000000ba8c783b */ /* 0x000fe20000000200 */
[C---:B-1----:R-:W-:Y:S07]  /*14080*/  HMMA.16816.F32 R4, R32.reuse, R8, RZ ;  /* 0x000000082004723c */ /* 0x042fee00000018ff */
[----:B------:R-:W1:Y:S01]  /*14090*/  LDSM.16.M88.4 R144, [R187+0xc100] ;  /* 0x00c10000bb90783b */ /* 0x000e620000000200 */
[C---:B------:R-:W-:Y:S04]  /*140a0*/  @P0 IADD3.X R9, R31.reuse, R203, RZ, P1, !PT ;  /* 0x000000cb1f090210 */ /* 0x040fe80000ffe4ff */
[----:B------:R-:W-:Y:S03]  /*140b0*/  @P0 LEA R176, P1, R12, c[0x0][0x1f8], 0x1 ;  /* 0x00007e000cb00a11 */ /* 0x000fe600078208ff */
[----:B------:R-:W5:Y:S01]  /*140c0*/  LDSM.16.M88.4 R148, [R187+0xc900] ;  /* 0x00c90000bb94783b */ /* 0x000f620000000200 */
[----:B------:R-:W-:Y:S02]  /*140d0*/  @P0 LEA.HI.X R179, R2, c[0x0][0x1fc], R9, 0x1, P4 ;  /* 0x00007f0002b30a11 */ /* 0x000fe400020f0c09 */
[C---:B------:R-:W-:Y:S01]  /*140e0*/  HMMA.16816.F32 R8, R32.reuse, R10, RZ ;  /* 0x0000000a2008723c */ /* 0x040fe200000018ff */
[----:B------:R-:W-:Y:S02]  /*140f0*/  @P0 LEA.HI.X R177, R12, c[0x0][0x1fc], R13, 0x1, P1 ;  /* 0x00007f000cb10a11 */ /* 0x000fe400008f0c0d */
[----:B------:R-:W-:Y:S02]  /*14100*/  @P0 IADD3.X R13, R31, R214, RZ, P3, !PT ;  /* 0x000000d61f0d0210 */ /* 0x000fe40001ffe4ff */
[----:B------:R-:W1:Y:S01]  /*14110*/  LDSM.16.M88.4 R152, [R187+0xd100] ;  /* 0x00d10000bb98783b */ /* 0x000e620000000200 */
[----:B------:R-:W-:Y:S02]  /*14120*/  @P0 IADD3 R20, P1, R195, R20, RZ ;  /* 0x00000014c3140210 */ /* 0x000fe40007f3e0ff */
[----:B------:R-:W-:Y:S02]  /*14130*/  @P0 LEA.HI.X R169, R0, c[0x0][0x1fc], R13, 0x1, P2 ;  /* 0x00007f0000a90a11 */ /* 0x000fe400010f0c0d */
[C---:B--2---:R-:W-:Y:S01]  /*14140*/  HMMA.16816.F32 R12, R32.reuse, R16, RZ ;  /* 0x00000010200c723c */ /* 0x044fe200000018ff */
[----:B------:R-:W-:Y:S02]  /*14150*/  LOP3.LUT P4, RZ, R191, 0x1, RZ, 0xc0, !PT ;  /* 0x00000001bfff7812 */ /* 0x000fe4000788c0ff */
[----:B------:R-:W-:Y:S01]  /*14160*/  @P0 IADD3 R0, P3, R20, R198, RZ ;  /* 0x000000c614000210 */ /* 0x000fe20007f7e0ff */
[----:B------:R-:W2:Y:S01]  /*14170*/  LDSM.16.M88.4 R156, [R187+0xd900] ;  /* 0x00d90000bb9c783b */ /* 0x000ea20000000200 */
[----:B------:R-:W-:Y:S02]  /*14180*/  @P0 IADD3.X R31, R194, R31, RZ, P1, !PT ;  /* 0x0000001fc21f0210 */ /* 0x000fe40000ffe4ff */
[C---:B------:R-:W-:Y:S01]  /*14190*/  @P0 IADD3 R23, P2, R20.reuse, R217, RZ ;  /* 0x000000d914170210 */ /* 0x040fe20007f5e0ff */
[C---:B------:R-:W-:Y:S01]  /*141a0*/  HMMA.16816.F32 R16, R32.reuse, R18, RZ ;  /* 0x000000122010723c */ /* 0x040fe200000018ff */
[----:B------:R-:W-:Y:S03]  /*141b0*/  @P0 IADD3 R20, P1, R20, R215, RZ ;  /* 0x000000d714140210 */ /* 0x000fe60007f3e0ff */
[C---:B------:R-:W-:Y:S02]  /*141c0*/  @P0 IADD3.X R21, R31.reuse, R203, RZ, P3, !PT ;  /* 0x000000cb1f150210 */ /* 0x040fe40001ffe4ff */
[----:B------:R-:W-:Y:S02]  /*141d0*/  @P0 LEA R174, P3, R0, c[0x0][0x1f8], 0x1 ;  /* 0x00007e0000ae0a11 */ /* 0x000fe400078608ff */
[----:B------:R-:W-:Y:S04]  /*141e0*/  @P0 IADD3.X R2, R31, R216, RZ, P2, !PT ;  /* 0x000000d81f020210 */ /* 0x000fe800017fe4ff */
[----:B------:R-:W-:Y:S02]  /*141f0*/  @P0 LEA R172, P2, R23, c[0x0][0x1f8], 0x1 ;  /* 0x00007e0017ac0a11 */ /* 0x000fe400078408ff */
[----:B------:R-:W-:Y:S02]  /*14200*/  @P0 IADD3.X R31, R31, R214, RZ, P1, !PT ;  /* 0x000000d61f1f0210 */ /* 0x000fe40000ffe4ff */
[----:B------:R-:W-:Y:S02]  /*14210*/  @P0 LEA R170, P1, R20, c[0x0][0x1f8], 0x1 ;  /* 0x00007e0014aa0a11 */ /* 0x000fe400078208ff */
[----:B------:R-:W-:Y:S02]  /*14220*/  @P0 LEA.HI.X R175, R0, c[0x0][0x1fc], R21, 0x1, P3 ;  /* 0x00007f0000af0a11 */ /* 0x000fe400018f0c15 */
[----:B------:R-:W-:Y:S01]  /*14230*/  @P0 LEA.HI.X R173, R23, c[0x0][0x1fc], R2, 0x1, P2 ;  /* 0x00007f0017ad0a11 */ /* 0x000fe200010f0c02 */
[----:B------:R-:W-:Y:S01]  /*14240*/  @P0 IMAD R2, R206, 0x6000, R196 ;  /* 0x00006000ce020824 */ /* 0x000fe200078e02c4 */
[----:B------:R-:W-:Y:S02]  /*14250*/  @P0 LEA.HI.X R171, R20, c[0x0][0x1fc], R31, 0x1, P1 ;  /* 0x00007f0014ab0a11 */ /* 0x000fe400008f0c1f */
[C---:B---3--:R-:W-:Y:S01]  /*14260*/  HMMA.16816.F32 R20, R32.reuse, R24, RZ ;  /* 0x000000182014723c */ /* 0x048fe200000018ff */
[C---:B------:R-:W-:Y:S01]  /*14270*/  IADD3 R0, R188.reuse, R29, RZ ;  /* 0x0000001dbc007210 */ /* 0x040fe20007ffe0ff */
[----:B------:R-:W-:Y:S01]  /*14280*/  @!PT LDS RZ, [RZ] ;  /* 0x00000000fffff984 */ /* 0x000fe20000000800 */
[----:B------:R-:W-:Y:S01]  /*14290*/  @!PT LDS RZ, [RZ] ;  /* 0x00000000fffff984 */ /* 0x000fe20000000800 */
[----:B------:R-:W-:Y:S01]  /*142a0*/  @!PT LDS RZ, [RZ] ;  /* 0x00000000fffff984 */ /* 0x000fe20000000800 */
[----:B------:R3:W-:Y:S06]  /*142b0*/  @P0 LDGSTS.E.BYPASS.LTC128B.128 [R2], [R178.64], !P6 ;  /* 0x00000000b2020fae */ /* 0x0007ec000f101d46 */
[C---:B------:R-:W-:Y:S02]  /*142c0*/  HMMA.16816.F32 R24, R32.reuse, R26, RZ ;  /* 0x0000001a2018723c */ /* 0x040fe400000018ff */
[----:B------:R3:W-:Y:S06]  /*142d0*/  @P0 LDGSTS.E.BYPASS.LTC128B.128 [R2+0x2000], [R176.64], !P5 ;  /* 0x02000000b0020fae */ /* 0x0007ec000e901d46 */
[C---:B----4-:R-:W-:Y:S02]  /*142e0*/  HMMA.16816.F32 R28, R32.reuse, R136, RZ ;  /* 0x00000088201c723c */ /* 0x050fe400000018ff */
[----:B------:R3:W-:Y:S06]  /*142f0*/  @P0 LDGSTS.E.BYPASS.LTC128B.128 [R2+0x4000], [R168.64], !P4 ;  /* 0x04000000a8020fae */ /* 0x0007ec000e101d46 */
[----:B------:R-:W-:Y:S02]  /*14300*/  HMMA.16816.F32 R32, R32, R138, RZ ;  /* 0x0000008a2020723c */ /* 0x000fe400000018ff */
[----:B------:R3:W-:Y:S06]  /*14310*/  @P0 LDGSTS.E.BYPASS.LTC128B.128 [R2+0x1000], [R174.64], !P6 ;  /* 0x01000000ae020fae */ /* 0x0007ec000f101d46 */
[C---:B-1----:R-:W-:Y:S02]  /*14320*/  HMMA.16816.F32 R4, R140.reuse, R144, R4 ;  /* 0x000000908c04723c */ /* 0x042fe40000001804 */
[----:B------:R3:W-:Y:S06]  /*14330*/  @P0 LDGSTS.E.BYPASS.LTC128B.128 [R2+0x3000], [R172.64], !P5 ;  /* 0x03000000ac020fae */ /* 0x0007ec000e901d46 */
[C---:B------:R-:W-:Y:S02]  /*14340*/  HMMA.16816.F32 R8, R140.reuse, R146, R8 ;  /* 0x000000928c08723c */ /* 0x040fe40000001808 */
[----:B------:R3:W-:Y:S01]  /*14350*/  @P0 LDGSTS.E.BYPASS.LTC128B.128 [R2+0x5000], [R170.64], !P4 ;  /* 0x05000000aa020fae */ /* 0x0007e2000e101d46 */
[----:B------:R-:W-:Y:S05]  /*14360*/  ISETP.GE.AND P0, PT, R211, 0x2, PT ;  /* 0x00000002d300780c */ /* 0x000fea0003f06270 */
[C---:B-----5:R-:W-:Y:S02]  /*14370*/  HMMA.16816.F32 R12, R140.reuse, R148, R12 ;  /* 0x000000948c0c723c */ /* 0x060fe4000000180c */
[----:B------:R-:W-:Y:S06]  /*14380*/  LDSM.16.M88.4 R160, [R181] ;  /* 0x00000000b5a0783b */ /* 0x000fec0000000200 */
[C---:B------:R-:W-:Y:S02]  /*14390*/  HMMA.16816.F32 R16, R140.reuse, R150, R16 ;  /* 0x000000968c10723c */ /* 0x040fe40000001810 */
[----:B------:R-:W1:Y:S06]  /*143a0*/  LDSM.16.M88.4 R164, [R0+0xc100] ;  /* 0x00c1000000a4783b */ /* 0x000e6c0000000200 */
[C---:B------:R-:W-:Y:S02]  /*143b0*/  HMMA.16816.F32 R20, R140.reuse, R152, R20 ;  /* 0x000000988c14723c */ /* 0x040fe40000001814 */
[----:B------:R-:W0:Y:S02]  /*143c0*/  LDGDEPBAR ;  /* 0x00000000000079af */ /* 0x000e240000000000 */
[C---:B---3--:R-:W-:Y:S04]  /*143d0*/  IADD3 R2, R188.reuse, R187, RZ ;  /* 0x000000bbbc027210 */ /* 0x048fe80007ffe0ff */
[C---:B------:R-:W-:Y:S02]  /*143e0*/  HMMA.16816.F32 R24, R140.reuse, R154, R24 ;  /* 0x0000009a8c18723c */ /* 0x040fe40000001818 */
[----:B------:R-:W3:Y:S06]  /*143f0*/  LDSM.16.M88.4 R136, [R0+0xc900] ;  /* 0x00c900000088783b */ /* 0x000eec0000000200 */
[C---:B--2---:R-:W-:Y:S02]  /*14400*/  HMMA.16816.F32 R28, R140.reuse, R156, R28 ;  /* 0x0000009c8c1c723c */ /* 0x044fe4000000181c */
[----:B------:R-:W2:Y:S06]  /*14410*/  LDSM.16.M88.4 R144, [R0+0xd100] ;  /* 0x00d100000090783b */ /* 0x000eac0000000200 */
[----:B------:R-:W-:Y:S02]  /*14420*/  HMMA.16816.F32 R32, R140, R158, R32 ;  /* 0x0000009e8c20723c */ /* 0x000fe40000001820 */
[----:B------:R-:W4:Y:S06]  /*14430*/  LDSM.16.M88.4 R140, [R0+0xd900] ;  /* 0x00d90000008c783b */ /* 0x000f2c0000000200 */
[C---:B-1----:R-:W-:Y:S02]  /*14440*/  HMMA.16816.F32 R4, R160.reuse, R164, R4 ;  /* 0x000000a4a004723c */ /* 0x042fe40000001804 */
[----:B------:R-:W-:Y:S06]  /*14450*/  LDSM.16.M88.4 R148, [R180] ;  /* 0x00000000b494783b */ /* 0x000fec0000000200 */
[C---:B------:R-:W-:Y:S02]  /*14460*/  HMMA.16816.F32 R8, R160.reuse, R166, R8 ;  /* 0x000000a6a008723c */ /* 0x040fe40000001808 */
[----:B------:R-:W1:Y:S06]  /*14470*/  LDSM.16.M88.4 R152, [R2+0xc100] ;  /* 0x00c100000298783b */ /* 0x000e6c0000000200 */
[C---:B---3--:R-:W-:Y:S02]  /*14480*/  HMMA.16816.F32 R12, R160.reuse, R136, R12 ;  /* 0x00000088a00c723c */ /* 0x048fe4000000180c */
[----:B------:R-:W3:Y:S06]  /*14490*/  LDSM.16.M88.4 R156, [R2+0xc900] ;  /* 0x00c90000029c783b */ /* 0x000eec0000000200 */
[C---:B------:R-:W-:Y:S02]  /*144a0*/  HMMA.16816.F32 R16, R160.reuse, R138, R16 ;  /* 0x0000008aa010723c */ /* 0x040fe40000001810 */
[----:B------:R-:W5:Y:S06]  /*144b0*/  LDSM.16.M88.4 R164, [R2+0xd100] ;  /* 0x00d1000002a4783b */ /* 0x000f6c0000000200 */
[C---:B--2---:R-:W-:Y:S02]  /*144c0*/  HMMA.16816.F32 R20, R160.reuse, R144, R20 ;  /* 0x00000090a014723c */ /* 0x044fe40000001814 */
[----:B------:R-:W2:Y:S06]  /*144d0*/  LDSM.16.M88.4 R168, [R2+0xd900] ;  /* 0x00d9000002a8783b */ /* 0x000eac0000000200 */
[C---:B------:R-:W-:Y:S02]  /*144e0*/  HMMA.16816.F32 R24, R160.reuse, R146, R24 ;  /* 0x00000092a018723c */ /* 0x040fe40000001818 */
[----:B------:R-:W-:Y:S06]  /*144f0*/  LDSM.16.M88.4 R172, [R185+0x4000] ;  /* 0x00400000b9ac783b */ /* 0x000fec0000000200 */
[C---:B----4-:R-:W-:Y:S02]  /*14500*/  HMMA.16816.F32 R28, R160.reuse, R140, R28 ;  /* 0x0000008ca01c723c */ /* 0x050fe4000000181c */
[----:B------:R-:W4:Y:S06]  /*14510*/  LDSM.16.M88.4 R176, [R183+UR4+0xe100] ;  /* 0x00e10004b7b0783b */ /* 0x000f2c0008000200 */
[----:B------:R-:W-:Y:S02]  /*14520*/  HMMA.16816.F32 R32, R160, R142, R32 ;  /* 0x0000008ea020723c */ /* 0x000fe40000001820 */
[----:B------:R-:W2:Y:S06]  /*14530*/  LDSM.16.M88.4 R136, [R183+UR4+0xe900] ;  /* 0x00e90004b788783b */ /* 0x000eac0008000200 */
[C---:B-1----:R-:W-:Y:S02]  /*14540*/  HMMA.16816.F32 R4, R148.reuse, R152, R4 ;  /* 0x000000989404723c */ /* 0x042fe40000001804 */
[----:B------:R-:W1:Y:S06]  /*14550*/  LDSM.16.M88.4 R140, [R183+UR4+0xf100] ;  /* 0x00f10004b78c783b */ /* 0x000e6c0008000200 */
[C---:B------:R-:W-:Y:S02]  /*14560*/  HMMA.16816.F32 R8, R148.reuse, R154, R8 ;  /* 0x0000009a9408723c */ /* 0x040fe40000001808 */
[----:B------:R-:W1:Y:S06]  /*14570*/  LDSM.16.M88.4 R144, [R183+UR4+0xf900] ;  /* 0x00f90004b790783b */ /* 0x000e6c0008000200 */
[C---:B---3--:R-:W-:Y:S02]  /*14580*/  HMMA.16816.F32 R12, R148.reuse, R156, R12 ;  /* 0x0000009c940c723c */ /* 0x048fe4000000180c */
[----:B------:R-:W-:Y:S06]  /*14590*/  LDSM.16.M88.4 R152, [R187+0xe100] ;  /* 0x00e10000bb98783b */ /* 0x000fec0000000200 */
[C---:B------:R-:W-:Y:S02]  /*145a0*/  HMMA.16816.F32 R16, R148.reuse, R158, R16 ;  /* 0x0000009e9410723c */ /* 0x040fe40000001810 */
[----:B------:R-:W-:Y:S06]  /*145b0*/  LDSM.16.M88.4 R156, [R187+0xe900] ;  /* 0x00e90000bb9c783b */ /* 0x000fec0000000200 */
[C---:B-----5:R-:W-:Y:S02]  /*145c0*/  HMMA.16816.F32 R20, R148.reuse, R164, R20 ;  /* 0x000000a49414723c */ /* 0x060fe40000001814 */
[----:B------:R-:W-:Y:S06]  /*145d0*/  LDSM.16.M88.4 R160, [R187+0xf100] ;  /* 0x00f10000bba0783b */ /* 0x000fec0000000200 */
[C---:B------:R-:W-:Y:S02]  /*145e0*/  HMMA.16816.F32 R24, R148.reuse, R166, R24 ;  /* 0x000000a69418723c */ /* 0x040fe40000001818 */
[----:B------:R-:W-:Y:S06]  /*145f0*/  LDSM.16.M88.4 R164, [R0+0xe100] ;  /* 0x00e1000000a4783b */ /* 0x000fec0000000200 */
[C---:B--2---:R-:W-:Y:S08]  /*14600*/  HMMA.16816.F32 R28, R148.reuse, R168, R28 ;  /* 0x000000a8941c723c */ /* 0x044ff0000000181c */
[----:B------:R-:W-:Y:S01]  /*14610*/  HMMA.16816.F32 R32, R148, R170, R32 ;  /* 0x000000aa9420723c */ /* 0x000fe20000001820 */
[----:B------:R-:W2:Y:S07]  /*14620*/  LDSM.16.M88.4 R148, [R186+0x4000] ;  /* 0x00400000ba94783b */ /* 0x000eae0000000200 */
[C---:B----4-:R-:W-:Y:S01]  /*14630*/  HMMA.16816.F32 R4, R172.reuse, R176, R4 ;  /* 0x000000b0ac04723c */ /* 0x050fe20000001804 */
[----:B------:R-:W-:Y:S07]  /*14640*/  LDSM.16.M88.4 R168, [R187+0x10100] ;  /* 0x01010000bba8783b */ /* 0x000fee0000000200 */
[C---:B------:R-:W-:Y:S08]  /*14650*/  HMMA.16816.F32 R8, R172.reuse, R178, R8 ;  /* 0x000000b2ac08723c */ /* 0x040ff00000001808 */
[C---:B------:R-:W-:Y:S08]  /*14660*/  HMMA.16816.F32 R12, R172.reuse, R136, R12 ;  /* 0x00000088ac0c723c */ /* 0x040ff0000000180c */
        /* <DEDUP_REMOVED lines=8> */
[C---:B--2---:R-:W-:Y:S01]  /*146f0*/  HMMA.16816.F32 R4, R148.reuse, R152, R4 ;  /* 0x000000989404723c */ /* 0x044fe20000001804 */
[----:B------:R-:W-:Y:S07]  /*14700*/  LDSM.16.M88.4 R172, [R2+0x10100] ;  /* 0x0101000002ac783b */ /* 0x000fee0000000200 */
[C---:B------:R-:W-:Y:S01]  /*14710*/  HMMA.16816.F32 R8, R148.reuse, R154, R8 ;  /* 0x0000009a9408723c */ /* 0x040fe20000001808 */
[----:B------:R-:W2:Y:S07]  /*14720*/  LDSM.16.M88.4 R152, [R0+0xf100] ;  /* 0x00f100000098783b */ /* 0x000eae0000000200 */
[C---:B------:R-:W-:Y:S08]  /*14730*/  HMMA.16816.F32 R12, R148.reuse, R156, R12 ;  /* 0x0000009c940c723c */ /* 0x040ff0000000180c */
[C---:B------:R-:W-:Y:S01]  /*14740*/  HMMA.16816.F32 R16, R148.reuse, R158, R16 ;  /* 0x0000009e9410723c */ /* 0x040fe20000001810 */
[----:B------:R-:W-:Y:S07]  /*14750*/  LDSM.16.M88.4 R156, [R2+0xe100] ;  /* 0x00e10000029c783b */ /* 0x000fee0000000200 */
[C---:B------:R-:W-:Y:S07]  /*14760*/  HMMA.16816.F32 R20, R148.reuse, R160, R20 ;  /* 0x000000a09414723c */ /* 0x040fee0000001814 */
[----:B------:R-:W-:Y:S01]  /*14770*/  IADD3 R161, R188, UR4, R183 ;  /* 0x00000004bca17c10 */ /* 0x000fe2000fffe0b7 */
[C---:B------:R-:W-:Y:S04]  /*14780*/  HMMA.16816.F32 R24, R148.reuse, R162, R24 ;  /* 0x000000a29418723c */ /* 0x040fe80000001818 */
[----:B------:R-:W-:Y:S04]  /*14790*/  IADD3 R132, R184, R161, RZ ;  /* 0x000000a1b8847210 */ /* 0x000fe80007ffe0ff */
[C---:B---3--:R-:W-:Y:S01]  /*147a0*/  HMMA.16816.F32 R28, R148.reuse, R136, R28 ;  /* 0x00000088941c723c */ /* 0x048fe2000000181c */
[----:B------:R-:W-:Y:S07]  /*147b0*/  LDSM.16.M88.4 R160, [R132+0xe900] ;  /* 0x00e9000084a0783b */ /* 0x000fee0000000200 */
[----:B------:R-:W-:Y:S01]  /*147c0*/  HMMA.16816.F32 R32, R148, R138, R32 ;  /* 0x0000008a9420723c */ /* 0x000fe20000001820 */
[----:B------:R-:W3:Y:S07]  /*147d0*/  LDSM.16.M88.4 R136, [R0+0xf900] ;  /* 0x00f900000088783b */ /* 0x000eee0000000200 */
[C---:B-1----:R-:W-:Y:S01]  /*147e0*/  HMMA.16816.F32 R4, R140.reuse, R164, R4 ;  /* 0x000000a48c04723c */ /* 0x042fe20000001804 */
[----:B------:R-:W1:Y:S07]  /*147f0*/  LDSM.16.M88.4 R148, [R180+0x4000] ;  /* 0x00400000b494783b */ /* 0x000e6e0000000200 */
[C---:B------:R-:W-:Y:S01]  /*14800*/  HMMA.16816.F32 R8, R140.reuse, R166, R8 ;  /* 0x000000a68c08723c */ /* 0x040fe20000001808 */
[----:B------:R-:W-:Y:S07]  /*14810*/  LDSM.16.M88.4 R164, [R183+UR4+0x11100] ;  /* 0x01110004b7a4783b */ /* 0x000fee0008000200 */
        /* <DEDUP_REMOVED lines=8> */
[----:B------:R-:W-:Y:S07]  /*148a0*/  LDSM.16.M88.4 R136, [R185+0x8000] ;  /* 0x00800000b988783b */ /* 0x000fee0000000200 */
[C---:B-1----:R-:W-:Y:S01]  /*148b0*/  HMMA.16816.F32 R4, R148.reuse, R156, R4 ;  /* 0x0000009c9404723c */ /* 0x042fe20000001804 */
[----:B------:R-:W1:Y:S07]  /*148c0*/  LDSM.16.M88.4 R140, [R183+UR4+0x10100] ;  /* 0x01010004b78c783b */ /* 0x000e6e0008000200 */
[C---:B------:R-:W-:Y:S01]  /*148d0*/  HMMA.16816.F32 R8, R148.reuse, R158, R8 ;  /* 0x0000009e9408723c */ /* 0x040fe20000001808 */
[----:B------:R-:W3:Y:S07]  /*148e0*/  LDSM.16.M88.4 R156, [R183+UR4+0x10900] ;  /* 0x01090004b79c783b */ /* 0x000eee0008000200 */
[C---:B------:R-:W-:Y:S08]  /*148f0*/  HMMA.16816.F32 R12, R148.reuse, R160, R12 ;  /* 0x000000a0940c723c */ /* 0x040ff0000000180c */
[C---:B------:R-:W-:Y:S01]  /*14900*/  HMMA.16816.F32 R16, R148.reuse, R162, R16 ;  /* 0x000000a29410723c */ /* 0x040fe20000001810 */
[----:B------:R-:W5:Y:S07]  /*14910*/  LDSM.16.M88.4 R160, [R183+UR4+0x11900] ;  /* 0x01190004b7a0783b */ /* 0x000f6e0008000200 */
[C---:B----4-:R-:W-:Y:S08]  /*14920*/  HMMA.16816.F32 R20, R148.reuse, R144, R20 ;  /* 0x000000909414723c */ /* 0x050ff00000001814 */
[C---:B------:R-:W-:Y:S01]  /*14930*/  HMMA.16816.F32 R24, R148.reuse, R146, R24 ;  /* 0x000000929418723c */ /* 0x040fe20000001818 */
[----:B------:R-:W4:Y:S07]  /*14940*/  LDSM.16.M88.4 R144, [R186+0x8000] ;  /* 0x00800000ba90783b */ /* 0x000f2e0000000200 */
[C---:B--2---:R-:W-:Y:S08]  /*14950*/  HMMA.16816.F32 R28, R148.reuse, R152, R28 ;  /* 0x00000098941c723c */ /* 0x044ff0000000181c */
[----:B------:R-:W-:Y:S01]  /*14960*/  HMMA.16816.F32 R32, R148, R154, R32 ;  /* 0x0000009a9420723c */ /* 0x000fe20000001820 */
[----:B------:R-:W2:Y:S07]  /*14970*/  LDSM.16.M88.4 R148, [R187+0x10900] ;  /* 0x01090000bb94783b */ /* 0x000eae0000000200 */
        /* <DEDUP_REMOVED lines=9> */
[----:B------:R-:W3:Y:S07]  /*14a10*/  LDSM.16.M88.4 R164, [R0+0x10100] ;  /* 0x0101000000a4783b */ /* 0x000eee0000000200 */
[C---:B-----5:R-:W-:Y:S08]  /*14a20*/  HMMA.16816.F32 R28, R136.reuse, R160, R28 ;  /* 0x000000a0881c723c */ /* 0x060ff0000000181c */
[----:B------:R-:W-:Y:S01]  /*14a30*/  HMMA.16816.F32 R32, R136, R162, R32 ;  /* 0x000000a28820723c */ /* 0x000fe20000001820 */
[----:B------:R-:W5:Y:S07]  /*14a40*/  LDSM.16.M88.4 R136, [R0+0x10900] ;  /* 0x010900000088783b */ /* 0x000f6e0000000200 */
[C---:B----4-:R-:W-:Y:S01]  /*14a50*/  HMMA.16816.F32 R4, R144.reuse, R168, R4 ;  /* 0x000000a89004723c */ /* 0x050fe20000001804 */
[----:B------:R-:W4:Y:S07]  /*14a60*/  LDSM.16.M88.4 R160, [R0+0x11100] ;  /* 0x0111000000a0783b */ /* 0x000f2e0000000200 */
        /* <DEDUP_REMOVED lines=11> */
[C---:B---3--:R-:W-:Y:S08]  /*14b20*/  HMMA.16816.F32 R4, R156.reuse, R164, R4 ;  /* 0x000000a49c04723c */ /* 0x048ff00000001804 */
[C---:B------:R-:W-:Y:S08]  /*14b30*/  HMMA.16816.F32 R8, R156.reuse, R166, R8 ;  /* 0x000000a69c08723c */ /* 0x040ff00000001808 */
[C---:B-----5:R-:W-:Y:S08]  /*14b40*/  HMMA.16816.F32 R12, R156.reuse, R136, R12 ;  /* 0x000000889c0c723c */ /* 0x060ff0000000180c */
[C---:B------:R-:W-:Y:S01]  /*14b50*/  HMMA.16816.F32 R16, R156.reuse, R138, R16 ;  /* 0x0000008a9c10723c */ /* 0x040fe20000001810 */
[----:B------:R-:W3:Y:S01]  /*14b60*/  LDSM.16.M88.4 R136, [R132+0x11100] ;  /* 0x011100008488783b */ /* 0x000ee20000000200 */
[----:B------:R-:W-:Y:S06]  /*14b70*/  DEPBAR.LE SB0, 0x2 ;  /* 0x000080800000791a */ /* 0x000fec0000000000 */
[C---:B----4-:R-:W-:Y:S01]  /*14b80*/  HMMA.16816.F32 R20, R156.reuse, R160, R20 ;  /* 0x000000a09c14723c */ /* 0x050fe20000001814 */
[----:B------:R-:W-:Y:S07]  /*14b90*/  BAR.SYNC.DEFER_BLOCKING 0x0 ;  /* 0x0000000000007b1d */ /* 0x000fee0000010000 */
[C---:B------:R-:W-:Y:S08]  /*14ba0*/  HMMA.16816.F32 R24, R156.reuse, R162, R24 ;  /* 0x000000a29c18723c */ /* 0x040ff00000001818 */
[C---:B--2---:R-:W-:Y:S08]  /*14bb0*/  HMMA.16816.F32 R28, R156.reuse, R148, R28 ;  /* 0x000000949c1c723c */ /* 0x044ff0000000181c */
[----:B------:R-:W-:Y:S01]  /*14bc0*/  HMMA.16816.F32 R32, R156, R150, R32 ;  /* 0x000000969c20723c */ /* 0x000fe20000001820 */
[----:B------:R-:W-:Y:S07]  /*14bd0*/  LDSM.16.MT88.4 R148, [R135+UR4+0x2900] ;  /* 0x002900048794783b */ /* 0x000fee0008004200 */
[C---:B------:R-:W-:Y:S01]  /*14be0*/  HMMA.16816.F32 R4, R168.reuse, R172, R4 ;  /* 0x000000aca804723c */ /* 0x040fe20000001804 */
[----:B------:R-:W-:Y:S07]  /*14bf0*/  LDSM.16.MT88.4 R156, [R134+UR4+0x2900] ;  /* 0x00290004869c783b */ /* 0x000fee0008004200 */
[C---:B------:R-:W-:Y:S08]  /*14c00*/  HMMA.16816.F32 R8, R168.reuse, R174, R8 ;  /* 0x000000aea808723c */ /* 0x040ff00000001808 */
[C---:B-1----:R-:W-:Y:S08]  /*14c10*/  HMMA.16816.F32 R12, R168.reuse, R140, R12 ;  /* 0x0000008ca80c723c */ /* 0x042ff0000000180c */
[C---:B------:R-:W-:Y:S04]  /*14c20*/  HMMA.16816.F32 R16, R168.reuse, R142, R16 ;  /* 0x0000008ea810723c */ /* 0x040fe80000001810 */
[----:B------:R-:W-:Y:S02]  /*14c30*/  FMNMX.FTZ R0, R4, R133, !PT ;  /* 0x0000008504007209 */ /* 0x000fe40007810000 */
[----:B------:R-:W-:Y:S02]  /*14c40*/  FMNMX.FTZ R2, R6, R3, !PT ;  /* 0x0000000306027209 */ /* 0x000fe40007810000 */
[C---:B---3--:R-:W-:Y:S04]  /*14c50*/  HMMA.16816.F32 R20, R168.reuse, R136, R20 ;  /* 0x00000088a814723c */ /* 0x048fe80000001814 */
[----:B------:R-:W-:Y:S04]  /*14c60*/  FMNMX.FTZ R141, R5, R0, !PT ;  /* 0x00000000058d7209 */ /* 0x000fe80007810000 */
        /* <DEDUP_REMOVED lines=44> */
[--C-:B------:R-:W-:Y:S02]  /*14f30*/  FFMA.FTZ R162, R4, c[0x0][0x2d0], -R172.reuse ;  /* 0x0000b40004a27a23 */ /* 0x100fe400000108ac */
[C---:B------:R-:W-:Y:S02]  /*14f40*/  FADD.FTZ R133, -R0.reuse, R3 ;  /* 0x0000000300857221 */ /* 0x040fe40000010100 */
[----:B------:R-:W-:Y:S01]  /*14f50*/  FMUL.FTZ R169, R0, c[0x0][0x2d0] ;  /* 0x0000b40000a97a20 */ /* 0x000fe20000410000 */
[----:B------:R-:W2:Y:S01]  /*14f60*/  MUFU.EX2 R132, R132 ;  /* 0x0000008400847308 */ /* 0x000ea20000000800 */
[----:B------:R-:W-:Y:S02]  /*14f70*/  FMUL.FTZ R3, R133, c[0x0][0x2d0] ;  /* 0x0000b40085037a20 */ /* 0x000fe40000410000 */
[--C-:B------:R-:W-:Y:S01]  /*14f80*/  FFMA.FTZ R163, R5, c[0x0][0x2d0], -R172.reuse ;  /* 0x0000b40005a37a23 */ /* 0x100fe200000108ac */
[----:B------:R-:W-:Y:S01]  /*14f90*/  IADD3 R5, R135, UR4, RZ ;  /* 0x0000000487057c10 */ /* 0x000fe2000fffe0ff */
[--C-:B------:R-:W-:Y:S02]  /*14fa0*/  FFMA.FTZ R166, R8, c[0x0][0x2d0], -R172.reuse ;  /* 0x0000b40008a67a23 */ /* 0x100fe400000108ac */
[--C-:B------:R-:W-:Y:S01]  /*14fb0*/  FFMA.FTZ R161, R9, c[0x0][0x2d0], -R172.reuse ;  /* 0x0000b40009a17a23 */ /* 0x100fe200000108ac */
[----:B------:R-:W-:Y:S01]  /*14fc0*/  IADD3 R133, R182, R5, RZ ;  /* 0x00000005b6857210 */ /* 0x000fe20007ffe0ff */
[--C-:B------:R-:W-:Y:S01]  /*14fd0*/  FFMA.FTZ R167, R6, c[0x0][0x2d0], -R169.reuse ;  /* 0x0000b40006a77a23 */ /* 0x100fe200000108a9 */
[----:B------:R-:W3:Y:S01]  /*14fe0*/  MUFU.EX2 R3, R3 ;  /* 0x0000000300037308 */ /* 0x000ee20000000800 */
[--C-:B------:R-:W-:Y:S02]  /*14ff0*/  FFMA.FTZ R168, R7, c[0x0][0x2d0], -R169.reuse ;  /* 0x0000b40007a87a23 */ /* 0x100fe400000108a9 */
[--C-:B------:R-:W-:Y:S01]  /*15000*/  FFMA.FTZ R164, R10, c[0x0][0x2d0], -R169.reuse ;  /* 0x0000b4000aa47a23 */ /* 0x100fe200000108a9 */
[----:B------:R-:W4:Y:S01]  /*15010*/  LDSM.16.MT88.4 R140, [R133+0x100] ;  /* 0x00010000858c783b */ /* 0x000f220000004200 */
[--C-:B------:R-:W-:Y:S02]  /*15020*/  FFMA.FTZ R165, R11, c[0x0][0x2d0], -R169.reuse ;  /* 0x0000b4000ba57a23 */ /* 0x100fe400000108a9 */
[--C-:B------:R-:W-:Y:S02]  /*15030*/  FFMA.FTZ R173, R16, c[0x0][0x2d0], -R172.reuse ;  /* 0x0000b40010ad7a23 */ /* 0x100fe400000108ac */
[--C-:B------:R-:W-:Y:S01]  /*15040*/  FFMA.FTZ R174, R17, c[0x0][0x2d0], -R172.reuse ;  /* 0x0000b40011ae7a23 */ /* 0x100fe200000108ac */
[----:B------:R-:W-:Y:S01]  /*15050*/  MUFU.EX2 R162, R162 ;  /* 0x000000a200a27308 */ /* 0x000fe20000000800 */
[--C-:B------:R-:W-:Y:S01]  /*15060*/  FFMA.FTZ R177, R18, c[0x0][0x2d0], -R169.reuse ;  /* 0x0000b40012b17a23 */ /* 0x100fe200000108a9 */
[----:B------:R-:W-:Y:S01]  /*15070*/  LDSM.16.MT88.4 R152, [R133+0x2900] ;  /* 0x002900008598783b */ /* 0x000fe20000004200 */
[--C-:B------:R-:W-:Y:S02]  /*15080*/  FFMA.FTZ R178, R19, c[0x0][0x2d0], -R169.reuse ;  /* 0x0000b40013b27a23 */ /* 0x100fe400000108a9 */
[C---:B--2---:R-:W-:Y:S02]  /*15090*/  FMUL.FTZ R4, R132.reuse, R128 ;  /* 0x0000008084047220 */ /* 0x044fe40000410000 */
[C---:B------:R-:W-:Y:S02]  /*150a0*/  FMUL.FTZ R5, R132.reuse, R129 ;  /* 0x0000008184057220 */ /* 0x040fe40000410000 */
[C---:B------:R-:W-:Y:S01]  /*150b0*/  FMUL.FTZ R8, R132.reuse, R124 ;  /* 0x0000007c84087220 */ /* 0x040fe20000410000 */
[----:B------:R-:W2:Y:S01]  /*150c0*/  MUFU.EX2 R163, R163 ;  /* 0x000000a300a37308 */ /* 0x000ea20000000800 */
[C---:B------:R-:W-:Y:S01]  /*150d0*/  FMUL.FTZ R9, R132.reuse, R125 ;  /* 0x0000007d84097220 */ /* 0x040fe20000410000 */
[----:B------:R-:W-:Y:S01]  /*150e0*/  LDSM.16.MT88.4 R16, [R133+0x900] ;  /* 0x000900008510783b */ /* 0x000fe20000004200 */
        /* <DEDUP_REMOVED lines=9> */
[----:B------:R-:W-:Y:S02]  /*15180*/  FMUL.FTZ R103, R3, R103 ;  /* 0x0000006703677220 */ /* 0x000fe40000410000 */
[----:B------:R-:W5:Y:S01]  /*15190*/  MUFU.EX2 R161, R161 ;  /* 0x000000a100a17308 */ /* 0x000f620000000800 */
        /* <DEDUP_REMOVED lines=43> */
[----:B------:R-:W-:Y:S02]  /*15450*/  FMUL.FTZ R49, R132, R49 ;  /* 0x0000003184317220 */ /* 0x000fe40000410000 */
[C---:B------:R-:W-:Y:S01]  /*15460*/  FMUL.FTZ R50, R3.reuse, R50 ;  /* 0x0000003203327220 */ /* 0x040fe20000410000 */
[----:B------:R-:W-:Y:S01]  /*15470*/  MUFU.EX2 R177, R177 ;  /* 0x000000b100b17308 */ /* 0x000fe20000000800 */
[C---:B-1----:R-:W-:Y:S05]  /*15480*/  HMMA.16816.F32 R4, R128.reuse, R136, R4 ;  /* 0x000000888004723c */ /* 0x042fea0000001804 */
[C---:B------:R-:W-:Y:S02]  /*15490*/  FMUL.FTZ R51, R3.reuse, R51 ;  /* 0x0000003303337220 */ /* 0x040fe40000410000 */
[----:B------:R-:W-:Y:S01]  /*154a0*/  IADD3 R137, R134, UR4, RZ ;  /* 0x0000000486897c10 */ /* 0x000fe2000fffe0ff */
[C---:B------:R-:W-:Y:S01]  /*154b0*/  HMMA.16816.F32 R8, R128.reuse, R138, R8 ;  /* 0x0000008a8008723c */ /* 0x040fe20000001808 */
[----:B------:R-:W1:Y:S03]  /*154c0*/  MUFU.EX2 R178, R178 ;  /* 0x000000b200b27308 */ /* 0x000e660000000800 */
[----:B------:R-:W-:Y:S01]  /*154d0*/  IADD3 R160, R182, R137, RZ ;  /* 0x00000089b6a07210 */ /* 0x000fe20007ffe0ff */
[C---:B------:R-:W-:Y:S02]  /*154e0*/  FMUL.FTZ R52, R132.reuse, R52 ;  /* 0x0000003484347220 */ /* 0x040fe40000410000 */
[C---:B------:R-:W-:Y:S01]  /*154f0*/  FMUL.FTZ R53, R132.reuse, R53 ;  /* 0x0000003584357220 */ /* 0x040fe20000410000 */
[C---:B----4-:R-:W-:Y:S01]  /*15500*/  HMMA.16816.F32 R100, R128.reuse, R140, R100 ;  /* 0x0000008c8064723c */ /* 0x050fe20000001864 */
[----:B------:R-:W4:Y:S03]  /*15510*/  LDSM.16.MT88.4 R136, [R160+0x100] ;  /* 0x00010000a088783b */ /* 0x000f260000004200 */
[C---:B------:R-:W-:Y:S02]  /*15520*/  FMUL.FTZ R54, R3.reuse, R54 ;  /* 0x0000003603367220 */ /* 0x040fe40000410000 */
[C---:B------:R-:W-:Y:S02]  /*15530*/  FMUL.FTZ R55, R3.reuse, R55 ;  /* 0x0000003703377220 */ /* 0x040fe40000410000 */
[C---:B------:R-:W-:Y:S01]  /*15540*/  HMMA.16816.F32 R104, R128.reuse, R142, R104 ;  /* 0x0000008e8068723c */ /* 0x040fe20000001868 */
[----:B------:R-:W5:Y:S03]  /*15550*/  LDSM.16.MT88.4 R140, [R135+UR4+0x2100] ;  /* 0x00210004878c783b */ /* 0x000f660008004200 */
[C---:B------:R-:W-:Y:S02]  /*15560*/  FMUL.FTZ R56, R132.reuse, R56 ;  /* 0x0000003884387220 */ /* 0x040fe40000410000 */
[C---:B------:R-:W-:Y:S02]  /*15570*/  FMUL.FTZ R57, R132.reuse, R57 ;  /* 0x0000003984397220 */ /* 0x040fe40000410000 */
[C---:B---3--:R-:W-:Y:S01]  /*15580*/  HMMA.16816.F32 R108, R128.reuse, R124, R108 ;  /* 0x0000007c806c723c */ /* 0x048fe2000000186c */
[----:B------:R-:W-:Y:S03]  /*15590*/  LDSM.16.MT88.4 R144, [R160+0x900] ;  /* 0x00090000a090783b */ /* 0x000fe60000004200 */
[C---:B------:R-:W-:Y:S02]  /*155a0*/  FMUL.FTZ R58, R3.reuse, R58 ;  /* 0x0000003a033a7220 */ /* 0x040fe40000410000 */
[C---:B------:R-:W-:Y:S02]  /*155b0*/  FMUL.FTZ R59, R3.reuse, R59 ;  /* 0x0000003b033b7220 */ /* 0x040fe40000410000 */
[C---:B------:R-:W-:Y:S01]  /*155c0*/  HMMA.16816.F32 R112, R128.reuse, R126, R112 ;  /* 0x0000007e8070723c */ /* 0x040fe20000001870 */
[----:B------:R-:W3:Y:S03]  /*155d0*/  LDSM.16.MT88.4 R124, [R133+0x2100] ;  /* 0x00210000857c783b */ /* 0x000ee60000004200 */
[C---:B------:R-:W-:Y:S02]  /*155e0*/  FMUL.FTZ R60, R132.reuse, R60 ;  /* 0x0000003c843c7220 */ /* 0x040fe40000410000 */
[C---:B------:R-:W-:Y:S02]  /*155f0*/  FMUL.FTZ R61, R132.reuse, R61 ;  /* 0x0000003d843d7220 */ /* 0x040fe40000410000 */
[C---:B------:R-:W-:Y:S04]  /*15600*/  FMUL.FTZ R62, R3.reuse, R62 ;  /* 0x0000003e033e7220 */ /* 0x040fe80000410000 */
        /* <DEDUP_REMOVED lines=35> */
[----:B------:R-:W-:Y:S02]  /*15840*/  FMUL.FTZ R85, R132, R85 ;  /* 0x0000005584557220 */ /* 0x000fe40000410000 */
[C---:B------:R-:W-:Y:S02]  /*15850*/  FMUL.FTZ R86, R3.reuse, R86 ;  /* 0x0000005603567220 */ /* 0x040fe40000410000 */
[C---:B------:R-:W-:Y:S01]  /*15860*/  HMMA.16816.F32 R64, R128.reuse, R142, R64 ;  /* 0x0000008e8040723c */ /* 0x040fe20000001840 */
[----:B------:R-:W5:Y:S03]  /*15870*/  LDSM.16.MT88.4 R140, [R134+UR4+0x4100] ;  /* 0x00410004868c783b */ /* 0x000f660008004200 */
[----:B------:R-:W-:Y:S02]  /*15880*/  FMUL.FTZ R87, R3, R87 ;  /* 0x0000005703577220 */ /* 0x000fe40000410000 */
[--C-:B------:R-:W-:Y:S02]  /*15890*/  FFMA.FTZ R170, R12, c[0x0][0x2d0], -R172.reuse ;  /* 0x0000b4000caa7a23 */ /* 0x100fe400000108ac */
[C---:B---3--:R-:W-:Y:S04]  /*158a0*/  HMMA.16816.F32 R68, R128.reuse, R124, R68 ;  /* 0x0000007c8044723c */ /* 0x048fe80000001844 */
[----:B------:R-:W-:Y:S01]  /*158b0*/  FFMA.FTZ R171, R13, c[0x0][0x2d0], -R172 ;  /* 0x0000b4000dab7a23 */ /* 0x000fe200000108ac */
[----:B------:R-:W-:Y:S01]  /*158c0*/  MUFU.EX2 R170, R170 ;  /* 0x000000aa00aa7308 */ /* 0x000fe20000000800 */
[--C-:B------:R-:W-:Y:S01]  /*158d0*/  FFMA.FTZ R175, R14, c[0x0][0x2d0], -R169.reuse ;  /* 0x0000b4000eaf7a23 */ /* 0x100fe200000108a9 */
[----:B--2---:R-:W-:Y:S01]  /*158e0*/  F2FP.PACK_AB R14, R174, R173 ;  /* 0x000000adae0e723e */ /* 0x004fe200000000ff */
[C---:B------:R-:W-:Y:S01]  /*158f0*/  HMMA.16816.F32 R72, R128.reuse, R126, R72 ;  /* 0x0000007e8048723c */ /* 0x040fe20000001848 */
[----:B------:R-:W2:Y:S03]  /*15900*/  LDSM.16.MT88.4 R124, [R160+0x4100] ;  /* 0x00410000a07c783b */ /* 0x000ea60000004200 */
[----:B------:R-:W-:Y:S01]  /*15910*/  FFMA.FTZ R176, R15, c[0x0][0x2d0], -R169 ;  /* 0x0000b4000fb07a23 */ /* 0x000fe200000108a9 */
[----:B-1----:R-:W-:Y:S01]  /*15920*/  F2FP.PACK_AB R15, R178, R177 ;  /* 0x000000b1b20f723e */ /* 0x002fe200000000ff */
[C---:B------:R-:W-:Y:S01]  /*15930*/  FMUL.FTZ R88, R132.reuse, R88 ;  /* 0x0000005884587220 */ /* 0x040fe20000410000 */
[----:B------:R-:W1:Y:S01]  /*15940*/  MUFU.EX2 R171, R171 ;  /* 0x000000ab00ab7308 */ /* 0x000e620000000800 */
[C---:B------:R-:W-:Y:S01]  /*15950*/  FMUL.FTZ R89, R132.reuse, R89 ;  /* 0x0000005984597220 */ /* 0x040fe20000410000 */
[C---:B----4-:R-:W-:Y:S03]  /*15960*/  HMMA.16816.F32 R76, R128.reuse, R136, R76 ;  /* 0x00000088804c723c */ /* 0x050fe6000000184c */
[C---:B------:R-:W-:Y:S02]  /*15970*/  FMUL.FTZ R90, R3.reuse, R90 ;  /* 0x0000005a035a7220 */ /* 0x040fe40000410000 */
[C---:B------:R-:W-:Y:S02]  /*15980*/  FMUL.FTZ R91, R3.reuse, R91 ;  /* 0x0000005b035b7220 */ /* 0x040fe40000410000 */
[C---:B------:R-:W-:Y:S01]  /*15990*/  FMUL.FTZ R92, R132.reuse, R92 ;  /* 0x0000005c845c7220 */ /* 0x040fe20000410000 */
[C---:B------:R-:W-:Y:S01]  /*159a0*/  HMMA.16816.F32 R80, R128.reuse, R138, R80 ;  /* 0x0000008a8050723c */ /* 0x040fe20000001850 */
[----:B------:R-:W3:Y:S01]  /*159b0*/  LDSM.16.MT88.4 R136, [R135+UR4+0x900] ;  /* 0x000900048788783b */ /* 0x000ee20008004200 */
[----:B------:R-:W-:Y:S02]  /*159c0*/  MUFU.EX2 R175, R175 ;  /* 0x000000af00af7308 */ /* 0x000fe40000000800 */
[C---:B------:R-:W-:Y:S02]  /*159d0*/  FMUL.FTZ R93, R132.reuse, R93 ;  /* 0x0000005d845d7220 */ /* 0x040fe40000410000 */
[C---:B------:R-:W-:Y:S02]  /*159e0*/  FMUL.FTZ R94, R3.reuse, R94 ;  /* 0x0000005e035e7220 */ /* 0x040fe40000410000 */
[C---:B-----5:R-:W-:Y:S04]  /*159f0*/  HMMA.16816.F32 R84, R128.reuse, R140, R84 ;  /* 0x0000008c8054723c */ /* 0x060fe80000001854 */
[----:B------:R-:W4:Y:S01]  /*15a00*/  MUFU.EX2 R176, R176 ;  /* 0x000000b000b07308 */ /* 0x000f220000000800 */
[----:B------:R-:W-:Y:S01]  /*15a10*/  FMUL.FTZ R95, R3, R95 ;  /* 0x0000005f035f7220 */ /* 0x000fe20000410000 */
[----:B-1----:R-:W-:Y:S01]  /*15a20*/  F2FP.PACK_AB R12, R171, R170 ;  /* 0x000000aaab0c723e */ /* 0x002fe200000000ff */
[C---:B------:R-:W-:Y:S01]  /*15a30*/  FMUL.FTZ R96, R132.reuse, R96 ;  /* 0x0000006084607220 */ /* 0x040fe20000410000 */
[C---:B------:R-:W-:Y:S01]  /*15a40*/  HMMA.16816.F32 R88, R128.reuse, R142, R88 ;  /* 0x0000008e8058723c */ /* 0x040fe20000001858 */
[----:B------:R-:W1:Y:S03]  /*15a50*/  LDSM.16.MT88.4 R140, [R134+UR4+0x900] ;  /* 0x00090004868c783b */ /* 0x000e660008004200 */
[C---:B------:R-:W-:Y:S02]  /*15a60*/  FMUL.FTZ R97, R132.reuse, R97 ;  /* 0x0000006184617220 */ /* 0x040fe40000410000 */
[C---:B------:R-:W-:Y:S02]  /*15a70*/  FMUL.FTZ R98, R3.reuse, R98 ;  /* 0x0000006203627220 */ /* 0x040fe40000410000 */
[C---:B--2---:R-:W-:Y:S04]  /*15a80*/  HMMA.16816.F32 R92, R128.reuse, R124, R92 ;  /* 0x0000007c805c723c */ /* 0x044fe8000000185c */
[C---:B------:R-:W-:Y:S02]  /*15a90*/  FMUL.FTZ R99, R3.reuse, R99 ;  /* 0x0000006303637220 */ /* 0x040fe40000410000 */
[----:B------:R-:W-:Y:S02]  /*15aa0*/  FFMA.FTZ R167, R3, R208, R167 ;  /* 0x000000d003a77223 */ /* 0x000fe400000100a7 */
[----:B------:R-:W-:Y:S03]  /*15ab0*/  FFMA.FTZ R162, R132, R207, R162 ;  /* 0x000000cf84a27223 */ /* 0x000fe600000100a2 */
[----:B------:R-:W-:Y:S01]  /*15ac0*/  HMMA.16816.F32 R96, R128, R126, R96 ;  /* 0x0000007e8060723c */ /* 0x000fe20000001860 */
[----:B------:R-:W2:Y:S02]  /*15ad0*/  LDSM.16.MT88.4 R124, [R160+0x2900] ;  /* 0x00290000a07c783b */ /* 0x000ea40000004200 */
[----:B----4-:R-:W-:Y:S01]  /*15ae0*/  F2FP.PACK_AB R13, R176, R175 ;  /* 0x000000afb00d723e */ /* 0x010fe200000000ff */
[----:B------:R-:W-:Y:S02]  /*15af0*/  FADD.FTZ R163, R163, R162 ;  /* 0x000000a2a3a37221 */ /* 0x000fe40000010000 */
[----:B------:R-:W-:Y:S02]  /*15b00*/  FADD.FTZ R167, R168, R167 ;  /* 0x000000a7a8a77221 */ /* 0x000fe40000010000 */
[----:B------:R-:W-:Y:S01]  /*15b10*/  FADD.FTZ R166, R166, R163 ;  /* 0x000000a3a6a67221 */ /* 0x000fe20000010000 */
[----:B------:R-:W-:Y:S01]  /*15b20*/  LDSM.16.MT88.4 R128, [R133+0x4900] ;  /* 0x004900008580783b */ /* 0x000fe20000004200 */
[C---:B---3--:R-:W-:Y:S05]  /*15b30*/  HMMA.16816.F32 R4, R12.reuse, R136, R4 ;  /* 0x000000880c04723c */ /* 0x048fea0000001804 */
[----:B------:R-:W-:Y:S03]  /*15b40*/  FADD.FTZ R161, R161, R166 ;  /* 0x000000a6a1a17221 */ /* 0x000fe60000010000 */
[C---:B------:R-:W-:Y:S01]  /*15b50*/  HMMA.16816.F32 R8, R12.reuse, R138, R8 ;  /* 0x0000008a0c08723c */ /* 0x040fe20000001808 */
[----:B------:R-:W-:Y:S03]  /*15b60*/  LDSM.16.MT88.4 R136, [R134+UR4+0x4900] ;  /* 0x004900048688783b */ /* 0x000fe60008004200 */
[----:B------:R-:W-:Y:S04]  /*15b70*/  FADD.FTZ R170, R170, R161 ;  /* 0x000000a1aaaa7221 */ /* 0x000fe80000010000 */
[C---:B------:R-:W-:Y:S04]  /*15b80*/  HMMA.16816.F32 R100, R12.reuse, R16, R100 ;  /* 0x000000100c64723c */ /* 0x040fe80000001864 */
[----:B------:R-:W-:Y:S04]  /*15b90*/  FADD.FTZ R170, R171, R170 ;  /* 0x000000aaabaa7221 */ /* 0x000fe80000010000 */
[C---:B------:R-:W-:Y:S01]  /*15ba0*/  HMMA.16816.F32 R104, R12.reuse, R18, R104 ;  /* 0x000000120c68723c */ /* 0x040fe20000001868 */
[----:B------:R-:W3:Y:S03]  /*15bb0*/  LDSM.16.MT88.4 R16, [R135+UR4+0x4900] ;  /* 0x004900048710783b */ /* 0x000ee60008004200 */
[----:B------:R-:W-:Y:S04]  /*15bc0*/  FADD.FTZ R173, R173, R170 ;  /* 0x000000aaadad7221 */ /* 0x000fe80000010000 */
[C---:B-1----:R-:W-:Y:S04]  /*15bd0*/  HMMA.16816.F32 R108, R12.reuse, R140, R108 ;  /* 0x0000008c0c6c723c */ /* 0x042fe8000000186c */
[----:B------:R-:W-:Y:S03]  /*15be0*/  FADD.FTZ R173, R174, R173 ;  /* 0x000000adaead7221 */ /* 0x000fe60000010000 */
[--C-:B------:R-:W-:Y:S01]  /*15bf0*/  FFMA.FTZ R140, R20, c[0x0][0x2d0], -R172.reuse ;  /* 0x0000b400148c7a23 */ /* 0x100fe200000108ac */
[C---:B------:R-:W-:Y:S04]  /*15c00*/  HMMA.16816.F32 R112, R12.reuse, R142, R112 ;  /* 0x0000008e0c70723c */ /* 0x040fe80000001870 */
[--C-:B------:R-:W-:Y:S01]  /*15c10*/  FFMA.FTZ R141, R21, c[0x0][0x2d0], -R172.reuse ;  /* 0x0000b400158d7a23 */ /* 0x100fe200000108ac */
[----:B------:R-:W-:Y:S02]  /*15c20*/  MUFU.EX2 R140, R140 ;  /* 0x0000008c008c7308 */ /* 0x000fe40000000800 */
[--C-:B------:R-:W-:Y:S01]  /*15c30*/  FFMA.FTZ R142, R24, c[0x0][0x2d0], -R172.reuse ;  /* 0x0000b400188e7a23 */ /* 0x100fe200000108ac */
[C---:B------:R-:W-:Y:S04]  /*15c40*/  HMMA.16816.F32 R116, R12.reuse, R144, R116 ;  /* 0x000000900c74723c */ /* 0x040fe80000001874 */
[--C-:B------:R-:W-:Y:S03]  /*15c50*/  FFMA.FTZ R143, R25, c[0x0][0x2d0], -R172.reuse ;  /* 0x0000b400198f7a23 */ /* 0x100fe600000108ac */
[--C-:B------:R-:W-:Y:S01]  /*15c60*/  FFMA.FTZ R144, R22, c[0x0][0x2d0], -R169.reuse ;  /* 0x0000b40016907a23 */ /* 0x100fe200000108a9 */
[C---:B------:R-:W-:Y:S01]  /*15c70*/  HMMA.16816.F32 R120, R12.reuse, R146, R120 ;  /* 0x000000920c78723c */ /* 0x040fe20000001878 */
[----:B------:R-:W1:Y:S03]  /*15c80*/  MUFU.EX2 R141, R141 ;  /* 0x0000008d008d7308 */ /* 0x000e660000000800 */
[--C-:B------:R-:W-:Y:S02]  /*15c90*/  FFMA.FTZ R145, R23, c[0x0][0x2d0], -R169.reuse ;  /* 0x0000b40017917a23 */ /* 0x100fe400000108a9 */
[----:B------:R-:W-:Y:S01]  /*15ca0*/  LDSM.16.MT88.4 R20, [R133+0x1100] ;  /* 0x001100008514783b */ /* 0x000fe20000004200 */
[--C-:B------:R-:W-:Y:S01]  /*15cb0*/  FFMA.FTZ R146, R26, c[0x0][0x2d0], -R169.reuse ;  /* 0x0000b4001a927a23 */ /* 0x100fe200000108a9 */
[C---:B------:R-:W-:Y:S03]  /*15cc0*/  HMMA.16816.F32 R36, R12.reuse, R148, R36 ;  /* 0x000000940c24723c */ /* 0x040fe60000001824 */
[----:B------:R-:W-:Y:S01]  /*15cd0*/  MUFU.EX2 R142, R142 ;  /* 0x0000008e008e7308 */ /* 0x000fe20000000800 */
[--C-:B------:R-:W-:Y:S02]  /*15ce0*/  FFMA.FTZ R147, R27, c[0x0][0x2d0], -R169.reuse ;  /* 0x0000b4001b937a23 */ /* 0x100fe400000108a9 */
[----:B------:R-:W-:Y:S01]  /*15cf0*/  LDSM.16.MT88.4 R24, [R134+UR4+0x1100] ;  /* 0x001100048618783b */ /* 0x000fe20008004200 */
[--C-:B------:R-:W-:Y:S01]  /*15d00*/  FFMA.FTZ R148, R28, c[0x0][0x2d0], -R172.reuse ;  /* 0x0000b4001c947a23 */ /* 0x100fe200000108ac */
[C---:B------:R-:W-:Y:S04]  /*15d10*/  HMMA.16816.F32 R40, R12.reuse, R150, R40 ;  /* 0x000000960c28723c */ /* 0x040fe80000001828 */
[--C-:B------:R-:W-:Y:S01]  /*15d20*/  FFMA.FTZ R149, R29, c[0x0][0x2d0], -R172.reuse ;  /* 0x0000b4001d957a23 */ /* 0x100fe200000108ac */
[----:B------:R-:W4:Y:S02]  /*15d30*/  MUFU.EX2 R143, R143 ;  /* 0x0000008f008f7308 */ /* 0x000f240000000800 */
[--C-:B------:R-:W-:Y:S01]  /*15d40*/  FFMA.FTZ R150, R32, c[0x0][0x2d0], -R172.reuse ;  /* 0x0000b40020967a23 */ /* 0x100fe200000108ac */
[C---:B------:R-:W-:Y:S04]  /*15d50*/  HMMA.16816.F32 R44, R12.reuse, R152, R44 ;  /* 0x000000980c2c723c */ /* 0x040fe8000000182c */
[----:B------:R-:W-:Y:S03]  /*15d60*/  FFMA.FTZ R172, R33, c[0x0][0x2d0], -R172 ;  /* 0x0000b40021ac7a23 */ /* 0x000fe600000108ac */
[--C-:B------:R-:W-:Y:S01]  /*15d70*/  FFMA.FTZ R152, R30, c[0x0][0x2d0], -R169.reuse ;  /* 0x0000b4001e987a23 */ /* 0x100fe200000108a9 */
[C---:B------:R-:W-:Y:S01]  /*15d80*/  HMMA.16816.F32 R48, R12.reuse, R154, R48 ;  /* 0x0000009a0c30723c */ /* 0x040fe20000001830 */
[----:B------:R-:W-:Y:S03]  /*15d90*/  MUFU.EX2 R144, R144 ;  /* 0x0000009000907308 */ /* 0x000fe60000000800 */
[--C-:B------:R-:W-:Y:S02]  /*15da0*/  FFMA.FTZ R153, R31, c[0x0][0x2d0], -R169.reuse ;  /* 0x0000b4001f997a23 */ /* 0x100fe400000108a9 */
[----:B------:R-:W-:Y:S01]  /*15db0*/  LDSM.16.MT88.4 R28, [R134+UR4+0x1900] ;  /* 0x00190004861c783b */ /* 0x000fe20008004200 */
[--C-:B------:R-:W-:Y:S01]  /*15dc0*/  FFMA.FTZ R154, R34, c[0x0][0x2d0], -R169.reuse ;  /* 0x0000b400229a7a23 */ /* 0x100fe200000108a9 */
[C---:B------:R-:W-:Y:S03]  /*15dd0*/  HMMA.16816.F32 R52, R12.reuse, R156, R52 ;  /* 0x0000009c0c34723c */ /* 0x040fe60000001834 */
[----:B------:R-:W5:Y:S01]  /*15de0*/  MUFU.EX2 R145, R145 ;  /* 0x0000009100917308 */ /* 0x000f620000000800 */
[----:B------:R-:W-:Y:S02]  /*15df0*/  FFMA.FTZ R169, R35, c[0x0][0x2d0], -R169 ;  /* 0x0000b40023a97a23 */ /* 0x000fe400000108a9 */
[----:B------:R-:W-:Y:S02]  /*15e00*/  LDSM.16.MT88.4 R32, [R160+0x1900] ;  /* 0x00190000a020783b */ /* 0x000fe40000004200 */
[C---:B------:R-:W-:Y:S05]  /*15e10*/  HMMA.16816.F32 R56, R12.reuse, R158, R56 ;  /* 0x0000009e0c38723c */ /* 0x040fea0000001838 */
[----:B------:R-:W-:Y:S03]  /*15e20*/  MUFU.EX2 R146, R146 ;  /* 0x0000009200927308 */ /* 0x000fe60000000800 */
[C---:B--2---:R-:W-:Y:S07]  /*15e30*/  HMMA.16816.F32 R60, R12.reuse, R124, R60 ;  /* 0x0000007c0c3c723c */ /* 0x044fee000000183c */
[----:B------:R-:W2:Y:S01]  /*15e40*/  MUFU.EX2 R147, R147 ;  /* 0x0000009300937308 */ /* 0x000ea20000000800 */
[C---:B------:R-:W-:Y:S01]  /*15e50*/  HMMA.16816.F32 R64, R12.reuse, R126, R64 ;  /* 0x0000007e0c40723c */ /* 0x040fe20000001840 */
[----:B------:R-:W1:Y:S07]  /*15e60*/  LDSM.16.MT88.4 R124, [R160+0x4900] ;  /* 0x00490000a07c783b */ /* 0x000e6e0000004200 */
[C---:B---3--:R-:W-:Y:S01]  /*15e70*/  HMMA.16816.F32 R68, R12.reuse, R16, R68 ;  /* 0x000000100c44723c */ /* 0x048fe20000001844 */
[----:B------:R-:W-:Y:S07]  /*15e80*/  MUFU.EX2 R148, R148 ;  /* 0x0000009400947308 */ /* 0x000fee0000000800 */
[C---:B------:R-:W-:Y:S01]  /*15e90*/  HMMA.16816.F32 R72, R12.reuse, R18, R72 ;  /* 0x000000120c48723c */ /* 0x040fe20000001848 */
[----:B------:R-:W3:Y:S02]  /*15ea0*/  LDSM.16.MT88.4 R16, [R135+UR4+0x1100] ;  /* 0x001100048710783b */ /* 0x000ee40008004200 */
[----:B------:R-:W1:Y:S05]  /*15eb0*/  MUFU.EX2 R149, R149 ;  /* 0x0000009500957308 */ /* 0x000e6a0000000800 */
[C---:B------:R-:W-:Y:S05]  /*15ec0*/  HMMA.16816.F32 R76, R12.reuse, R128, R76 ;  /* 0x000000800c4c723c */ /* 0x040fea000000184c */
[----:B------:R-:W-:Y:S03]  /*15ed0*/  MUFU.EX2 R150, R150 ;  /* 0x0000009600967308 */ /* 0x000fe60000000800 */
[C---:B------:R-:W-:Y:S01]  /*15ee0*/  HMMA.16816.F32 R80, R12.reuse, R130, R80 ;  /* 0x000000820c50723c */ /* 0x040fe20000001850 */
[----:B------:R-:W2:Y:S06]  /*15ef0*/  LDSM.16.MT88.4 R128, [R160+0x1100] ;  /* 0x00110000a080783b */ /* 0x000eac0000004200 */
[----:B------:R-:W2:Y:S01]  /*15f00*/  MUFU.EX2 R151, R172 ;  /* 0x000000ac00977308 */ /* 0x000ea20000000800 */
[C---:B------:R-:W-:Y:S08]  /*15f10*/  HMMA.16816.F32 R84, R12.reuse, R136, R84 ;  /* 0x000000880c54723c */ /* 0x040ff00000001854 */
[C---:B------:R-:W-:Y:S01]  /*15f20*/  HMMA.16816.F32 R88, R12.reuse, R138, R88 ;  /* 0x0000008a0c58723c */ /* 0x040fe20000001858 */
[----:B------:R-:W3:Y:S01]  /*15f30*/  LDSM.16.MT88.4 R136, [R135+UR4+0x3100] ;  /* 0x003100048788783b */ /* 0x000ee20008004200 */
[----:B------:R-:W-:Y:S06]  /*15f40*/  MUFU.EX2 R152, R152 ;  /* 0x0000009800987308 */ /* 0x000fec0000000800 */
[C---:B-1----:R-:W-:Y:S04]  /*15f50*/  HMMA.16816.F32 R92, R12.reuse, R124, R92 ;  /* 0x0000007c0c5c723c */ /* 0x042fe8000000185c */
[----:B------:R-:W1:Y:S04]  /*15f60*/  MUFU.EX2 R153, R153 ;  /* 0x0000009900997308 */ /* 0x000e680000000800 */
[----:B------:R-:W-:Y:S01]  /*15f70*/  HMMA.16816.F32 R96, R12, R126, R96 ;  /* 0x0000007e0c60723c */ /* 0x000fe20000001860 */
[----:B------:R-:W1:Y:S05]  /*15f80*/  LDSM.16.MT88.4 R124, [R133+0x3100] ;  /* 0x00310000857c783b */ /* 0x000e6a0000004200 */
[----:B------:R-:W-:Y:S01]  /*15f90*/  MUFU.EX2 R154, R154 ;  /* 0x0000009a009a7308 */ /* 0x000fe20000000800 */
[----:B------:R-:W-:Y:S01]  /*15fa0*/  F2FP.PACK_AB R12, R141, R140 ;  /* 0x0000008c8d0c723e */ /* 0x000fe200000000ff */
[----:B------:R-:W-:Y:S01]  /*15fb0*/  FADD.FTZ R140, R140, R173 ;  /* 0x000000ad8c8c7221 */ /* 0x000fe20000010000 */
[----:B----4-:R-:W-:Y:S03]  /*15fc0*/  F2FP.PACK_AB R14, R143, R142 ;  /* 0x0000008e8f0e723e */ /* 0x010fe600000000ff */
[----:B-----5:R-:W-:Y:S01]  /*15fd0*/  F2FP.PACK_AB R13, R145, R144 ;  /* 0x00000090910d723e */ /* 0x020fe200000000ff */
[----:B------:R-:W-:Y:S01]  /*15fe0*/  FADD.FTZ R141, R141, R140 ;  /* 0x0000008c8d8d7221 */ /* 0x000fe20000010000 */
[----:B--2---:R-:W-:Y:S02]  /*15ff0*/  F2FP.PACK_AB R15, R147, R146 ;  /* 0x00000092930f723e */ /* 0x004fe400000000ff */
[----:B------:R-:W2:Y:S01]  /*16000*/  MUFU.EX2 R169, R169 ;  /* 0x000000a900a97308 */ /* 0x000ea20000000800 */
[----:B------:R-:W-:Y:S04]  /*16010*/  FADD.FTZ R142, R142, R141 ;  /* 0x0000008d8e8e7221 */ /* 0x000fe80000010000 */
[C---:B---3--:R-:W-:Y:S03]  /*16020*/  HMMA.16816.F32 R4, R12.reuse, R16, R4 ;  /* 0x000000100c04723c */ /* 0x048fe60000001804 */
[----:B------:R-:W-:Y:S05]  /*16030*/  FADD.FTZ R143, R143, R142 ;  /* 0x0000008e8f8f7221 */ /* 0x000fea0000010000 */
[C---:B------:R-:W-:Y:S01]  /*16040*/  HMMA.16816.F32 R8, R12.reuse, R18, R8 ;  /* 0x000000120c08723c */ /* 0x040fe20000001808 */
[----:B------:R-:W3:Y:S07]  /*16050*/  LDSM.16.MT88.4 R16, [R134+UR4+0x3100] ;  /* 0x003100048610783b */ /* 0x000eee0008004200 */
[C---:B------:R-:W-:Y:S08]  /*16060*/  HMMA.16816.F32 R100, R12.reuse, R20, R100 ;  /* 0x000000140c64723c */ /* 0x040ff00000001864 */
[C---:B------:R-:W-:Y:S01]  /*16070*/  HMMA.16816.F32 R104, R12.reuse, R22, R104 ;  /* 0x000000160c68723c */ /* 0x040fe20000001868 */
[----:B------:R-:W4:Y:S07]  /*16080*/  LDSM.16.MT88.4 R20, [R160+0x3100] ;  /* 0x00310000a014783b */ /* 0x000f2e0000004200 */
[C---:B------:R-:W-:Y:S08]  /*16090*/  HMMA.16816.F32 R108, R12.reuse, R24, R108 ;  /* 0x000000180c6c723c */ /* 0x040ff0000000186c */
[C---:B------:R-:W-:Y:S01]  /*160a0*/  HMMA.16816.F32 R112, R12.reuse, R26, R112 ;  /* 0x0000001a0c70723c */ /* 0x040fe20000001870 */
[----:B------:R-:W5:Y:S07]  /*160b0*/  LDSM.16.MT88.4 R24, [R135+UR4+0x5100] ;  /* 0x005100048718783b */ /* 0x000f6e0008004200 */
        /* <DEDUP_REMOVED lines=14> */
[----:B------:R-:W4:Y:S07]  /*161a0*/  LDSM.16.MT88.4 R20, [R135+UR4+0x1900] ;  /* 0x001900048714783b */ /* 0x000f2e0008004200 */
[C---:B-----5:R-:W-:Y:S08]  /*161b0*/  HMMA.16816.F32 R68, R12.reuse, R24, R68 ;  /* 0x000000180c44723c */ /* 0x060ff00000001844 */
[C---:B------:R-:W-:Y:S01]  /*161c0*/  HMMA.16816.F32 R72, R12.reuse, R26, R72 ;  /* 0x0000001a0c48723c */ /* 0x040fe20000001848 */
[----:B------:R-:W5:Y:S07]  /*161d0*/  LDSM.16.MT88.4 R24, [R133+0x1900] ;  /* 0x001900008518783b */ /* 0x000f6e0000004200 */
[C---:B-1----:R-:W-:Y:S08]  /*161e0*/  HMMA.16816.F32 R76, R12.reuse, R124, R76 ;  /* 0x0000007c0c4c723c */ /* 0x042ff0000000184c */
[C---:B------:R-:W-:Y:S08]  /*161f0*/  HMMA.16816.F32 R80, R12.reuse, R126, R80 ;  /* 0x0000007e0c50723c */ /* 0x040ff00000001850 */
[C---:B---3--:R-:W-:Y:S08]  /*16200*/  HMMA.16816.F32 R84, R12.reuse, R16, R84 ;  /* 0x000000100c54723c */ /* 0x048ff00000001854 */
[C---:B------:R-:W-:Y:S01]  /*16210*/  HMMA.16816.F32 R88, R12.reuse, R18, R88 ;  /* 0x000000120c58723c */ /* 0x040fe20000001858 */
[----:B------:R-:W1:Y:S07]  /*16220*/  LDSM.16.MT88.4 R16, [R133+0x3900] ;  /* 0x003900008510783b */ /* 0x000e6e0000004200 */
[C---:B------:R-:W-:Y:S08]  /*16230*/  HMMA.16816.F32 R92, R12.reuse, R128, R92 ;  /* 0x000000800c5c723c */ /* 0x040ff0000000185c */
[----:B------:R-:W-:Y:S07]  /*16240*/  HMMA.16816.F32 R96, R12, R130, R96 ;  /* 0x000000820c60723c */ /* 0x000fee0000001860 */
[----:B------:R-:W-:Y:S01]  /*16250*/  F2FP.PACK_AB R12, R149, R148 ;  /* 0x00000094950c723e */ /* 0x000fe200000000ff */
[----:B------:R-:W-:Y:S01]  /*16260*/  FADD.FTZ R148, R148, R143 ;  /* 0x0000008f94947221 */ /* 0x000fe20000010000 */
[----:B------:R-:W-:Y:S03]  /*16270*/  F2FP.PACK_AB R14, R151, R150 ;  /* 0x00000096970e723e */ /* 0x000fe600000000ff */
[----:B------:R-:W-:Y:S01]  /*16280*/  F2FP.PACK_AB R13, R153, R152 ;  /* 0x00000098990d723e */ /* 0x000fe200000000ff */
[----:B------:R-:W-:Y:S01]  /*16290*/  FADD.FTZ R149, R149, R148 ;  /* 0x0000009495957221 */ /* 0x000fe20000010000 */
[----:B--2---:R-:W-:Y:S03]  /*162a0*/  F2FP.PACK_AB R15, R169, R154 ;  /* 0x0000009aa90f723e */ /* 0x004fe600000000ff */
[----:B------:R-:W-:Y:S04]  /*162b0*/  FADD.FTZ R150, R150, R149 ;  /* 0x0000009596967221 */ /* 0x000fe80000010000 */
[C---:B----4-:R-:W-:Y:S01]  /*162c0*/  HMMA.16816.F32 R128, R12.reuse, R20, R4 ;  /* 0x000000140c80723c */ /* 0x050fe20000001804 */
[----:B------:R-:W2:Y:S02]  /*162d0*/  LDSM.16.MT88.4 R4, [R134+UR4+0x3900] ;  /* 0x003900048604783b */ /* 0x000ea40008004200 */
[----:B------:R-:W-:Y:S05]  /*162e0*/  FADD.FTZ R207, R151, R150 ;  /* 0x0000009697cf7221 */ /* 0x000fea0000010000 */
[C---:B------:R-:W-:Y:S01]  /*162f0*/  HMMA.16816.F32 R124, R12.reuse, R22, R8 ;  /* 0x000000160c7c723c */ /* 0x040fe20000001808 */
[----:B------:R-:W3:Y:S07]  /*16300*/  LDSM.16.MT88.4 R8, [R160+0x3900] ;  /* 0x00390000a008783b */ /* 0x000eee0000004200 */
[C---:B-----5:R-:W-:Y:S01]  /*16310*/  HMMA.16816.F32 R100, R12.reuse, R24, R100 ;  /* 0x000000180c64723c */ /* 0x060fe20000001864 */
[----:B------:R-:W4:Y:S07]  /*16320*/  LDSM.16.MT88.4 R20, [R135+UR4+0x5900] ;  /* 0x005900048714783b */ /* 0x000f2e0008004200 */
        /* <DEDUP_REMOVED lines=8> */
[----:B------:R-:W-:Y:S01]  /*163b0*/  @P0 IADD3 R16, R211, -0x2, RZ ;  /* 0xfffffffed3100810 */ /* 0x000fe20007ffe0ff */
[C---:B------:R-:W-:Y:S04]  /*163c0*/  HMMA.16816.F32 R48, R12.reuse, R18, R48 ;  /* 0x000000120c30723c */ /* 0x040fe80000001830 */
[----:B------:R-:W-:Y:S03]  /*163d0*/  @P0 SHF.R.S32.HI R17, RZ, 0x1f, R16 ;  /* 0x0000001fff110819 */ /* 0x000fe60000011410 */
[C---:B------:R-:W-:Y:S01]  /*163e0*/  @P0 IMAD.WIDE.U32 R18, R16.reuse, c[0x0][0x1e0], RZ ;  /* 0x0000780010120a25 */ /* 0x040fe200078e00ff */
[C---:B--2---:R-:W-:Y:S04]  /*163f0*/  HMMA.16816.F32 R52, R12.reuse, R4, R52 ;  /* 0x000000040c34723c */ /* 0x044fe80000001834 */
[----:B------:R-:W-:Y:S04]  /*16400*/  @P0 IMAD R17, R17, c[0x0][0x1e0], RZ ;  /* 0x0000780011110a24 */ /* 0x000fe800078e02ff */
[C---:B------:R-:W-:Y:S01]  /*16410*/  HMMA.16816.F32 R56, R12.reuse, R6, R56 ;  /* 0x000000060c38723c */ /* 0x040fe20000001838 */
[----:B------:R-:W1:Y:S03]  /*16420*/  LDSM.16.MT88.4 R4, [R133+0x5900] ;  /* 0x005900008504783b */ /* 0x000e660000004200 */
[----:B------:R-:W-:Y:S01]  /*16430*/  @P0 IMAD R17, R16, c[0x0][0x1e4], R17 ;  /* 0x0000790010110a24 */ /* 0x000fe200078e0211 */
[----:B------:R-:W-:Y:S03]  /*16440*/  @P0 SHF.L.U32 R16, R18, 0x6, RZ ;  /* 0x0000000612100819 */ /* 0x000fe600000006ff */
[C---:B---3--:R-:W-:Y:S04]  /*16450*/  HMMA.16816.F32 R60, R12.reuse, R8, R60 ;  /* 0x000000080c3c723c */ /* 0x048fe8000000183c */
[----:B------:R-:W-:Y:S03]  /*16460*/  @P0 IADD3 R17, R19, R17, RZ ;  /* 0x0000001113110210 */ /* 0x000fe60007ffe0ff */
[----:B------:R-:W-:Y:S01]  /*16470*/  @P0 IADD3 R8, P1, R16, R200, RZ ;  /* 0x000000c810080210 */ /* 0x000fe20007f3e0ff */
[C---:B------:R-:W-:Y:S04]  /*16480*/  HMMA.16816.F32 R64, R12.reuse, R10, R64 ;  /* 0x0000000a0c40723c */ /* 0x040fe80000001840 */
[----:B------:R-:W-:Y:S02]  /*16490*/  @P0 SHF.L.U64.HI R17, R18, 0x6, R17 ;  /* 0x0000000612110819 */ /* 0x000fe40000010211 */
[----:B------:R-:W-:Y:S02]  /*164a0*/  @P0 LEA R26, P3, R8, c[0x0][0x1c8], 0x1 ;  /* 0x00007200081a0a11 */ /* 0x000fe400078608ff */
[----:B------:R-:W-:Y:S01]  /*164b0*/  @P0 IADD3 R11, P2, R16, R213, RZ ;  /* 0x000000d5100b0210 */ /* 0x000fe20007f5e0ff */
[C---:B----4-:R-:W-:Y:S03]  /*164c0*/  HMMA.16816.F32 R68, R12.reuse, R20, R68 ;  /* 0x000000140c44723c */ /* 0x050fe60000001844 */
[----:B------:R-:W-:Y:S02]  /*164d0*/  @P0 IADD3.X R9, R17, R205, RZ, P1, !PT ;  /* 0x000000cd11090210 */ /* 0x000fe40000ffe4ff */
[----:B------:R-:W-:Y:S02]  /*164e0*/  @P0 LEA R24, P1, R11, c[0x0][0x1c8], 0x1 ;  /* 0x000072000b180a11 */ /* 0x000fe400078208ff */
[----:B------:R-:W-:Y:S01]  /*164f0*/  @P0 IADD3.X R10, R17, R212, RZ, P2, !PT ;  /* 0x000000d4110a0210 */ /* 0x000fe200017fe4ff */
[C---:B------:R-:W-:Y:S04]  /*16500*/  HMMA.16816.F32 R72, R12.reuse, R22, R72 ;  /* 0x000000160c48723c */ /* 0x040fe80000001848 */
[----:B------:R-:W-:Y:S02]  /*16510*/  @P0 LEA.HI.X R25, R11, c[0x0][0x1cc], R10, 0x1, P1 ;  /* 0x000073000b190a11 */ /* 0x000fe400008f0c0a */
[----:B------:R-:W-:Y:S02]  /*16520*/  @P0 IADD3 R21, P1, R193, R16, RZ ;  /* 0x00000010c1150210 */ /* 0x000fe40007f3e0ff */
[C---:B-1----:R-:W-:Y:S04]  /*16530*/  HMMA.16816.F32 R76, R12.reuse, R4, R76 ;  /* 0x000000040c4c723c */ /* 0x042fe8000000184c */
[----:B------:R-:W-:Y:S02]  /*16540*/  @P0 IADD3 R18, P4, R21, R200, RZ ;  /* 0x000000c815120210 */ /* 0x000fe40007f9e0ff */
[----:B------:R-:W-:Y:S01]  /*16550*/  @P0 IADD3.X R29, R192, R17, RZ, P1, !PT ;  /* 0x00000011c01d0210 */ /* 0x000fe20000ffe4ff */
[----:B------:R-:W-:Y:S01]  /*16560*/  FADD.FTZ R4, R164, R167 ;  /* 0x000000a7a4047221 */ /* 0x000fe20000010000 */
[----:B------:R-:W-:Y:S01]  /*16570*/  @P0 LEA R30, P1, R18, c[0x0][0x1c8], 0x1 ;  /* 0x00007200121e0a11 */ /* 0x000fe200078208ff */
[C---:B------:R-:W-:Y:S03]  /*16580*/  HMMA.16816.F32 R80, R12.reuse, R6, R80 ;  /* 0x000000060c50723c */ /* 0x040fe60000001850 */
[----:B------:R-:W-:Y:S01]  /*16590*/  @P0 IADD3.X R19, R29, R205, RZ, P4, !PT ;  /* 0x000000cd1d130210 */ /* 0x000fe200027fe4ff */
[----:B------:R-:W-:Y:S01]  /*165a0*/  FADD.FTZ R4, R165, R4 ;  /* 0x00000004a5047221 */ /* 0x000fe20000010000 */
[----:B------:R-:W-:Y:S02]  /*165b0*/  @P0 LEA.HI.X R27, R8, c[0x0][0x1cc], R9, 0x1, P3 ;  /* 0x00007300081b0a11 */ /* 0x000fe400018f0c09 */
[----:B------:R-:W1:Y:S01]  /*165c0*/  LDSM.16.MT88.4 R8, [R134+UR4+0x5900] ;  /* 0x005900048608783b */ /* 0x000e620008004200 */
[----:B------:R-:W-:Y:S01]  /*165d0*/  @P0 LEA.HI.X R31, R18, c[0x0][0x1cc], R19, 0x1, P1 ;  /* 0x00007300121f0a11 */ /* 0x000fe200008f0c13 */
[----:B------:R-:W-:Y:S01]  /*165e0*/  FADD.FTZ R175, R175, R4 ;  /* 0x00000004afaf7221 */ /* 0x000fe20000010000 */
[C---:B------:R-:W-:Y:S02]  /*165f0*/  ISETP.GE.AND P1, PT, R206.reuse, 0x1, PT ;  /* 0x00000001ce00780c */ /* 0x040fe40003f26270 */
[----:B------:R-:W-:Y:S01]  /*16600*/  IADD3 R206, R206, 0x1, RZ ;  /* 0x00000001cece7810 */ /* 0x000fe20007ffe0ff */
[----:B------:R-:W-:Y:S01]  /*16610*/  FADD.FTZ R176, R176, R175 ;  /* 0x000000afb0b07221 */ /* 0x000fe20000010000 */
[----:B------:R-:W-:Y:S02]  /*16620*/  @P0 IADD3 R16, P3, R16, R210, RZ ;  /* 0x000000d210100210 */ /* 0x000fe40007f7e0ff */
[----:B------:R-:W-:Y:S01]  /*16630*/  SEL R206, R206, RZ, !P1 ;  /* 0x000000ffcece7207 */ /* 0x000fe20004800000 */
[----:B------:R-:W-:Y:S01]  /*16640*/  FADD.FTZ R177, R177, R176 ;  /* 0x000000b0b1b17221 */ /* 0x000fe20000010000 */
[----:B------:R-:W-:Y:S02]  /*16650*/  @P0 IADD3.X R17, R17, R209, RZ, P3, !PT ;  /* 0x000000d111110210 */ /* 0x000fe40001ffe4ff */
[----:B------:R-:W-:Y:S01]  /*16660*/  @P0 LEA R22, P2, R16, c[0x0][0x1c8], 0x1 ;  /* 0x0000720010160a11 */ /* 0x000fe200078408ff */
[----:B------:R-:W-:Y:S01]  /*16670*/  @P0 IMAD R5, R206, 0x3000, R197 ;  /* 0x00003000ce050824 */ /* 0x000fe200078e02c5 */
[----:B------:R-:W-:Y:S01]  /*16680*/  @P0 IADD3 R3, P4, R21, R213, RZ ;  /* 0x000000d515030210 */ /* 0x000fe20007f9e0ff */
[----:B------:R-:W-:Y:S01]  /*16690*/  FADD.FTZ R177, R178, R177 ;  /* 0x000000b1b2b17221 */ /* 0x000fe20000010000 */
[----:B------:R-:W-:Y:S02]  /*166a0*/  @P0 LEA.HI.X R23, R16, c[0x0][0x1cc], R17, 0x1, P2 ;  /* 0x0000730010170a11 */ /* 0x000fe400010f0c11 */
[----:B------:R-:W2:Y:S01]  /*166b0*/  LDSM.16.MT88.4 R16, [R160+0x5900] ;  /* 0x00590000a010783b */ /* 0x000ea20000004200 */
[----:B------:R-:W-:Y:S01]  /*166c0*/  @P0 LEA R20, P3, R3, c[0x0][0x1c8], 0x1 ;  /* 0x0000720003140a11 */ /* 0x000fe200078608ff */
[----:B------:R-:W-:Y:S01]  /*166d0*/  FADD.FTZ R144, R144, R177 ;  /* 0x000000b190907221 */ /* 0x000fe20000010000 */
[----:B------:R-:W-:Y:S02]  /*166e0*/  @P0 IADD3.X R28, R29, R212, RZ, P4, !PT ;  /* 0x000000d41d1c0210 */ /* 0x000fe400027fe4ff */
[----:B------:R-:W-:Y:S01]  /*166f0*/  @P0 IADD3 R7, P2, R21, R210, RZ ;  /* 0x000000d215070210 */ /* 0x000fe20007f5e0ff */
[----:B------:R-:W-:Y:S01]  /*16700*/  FADD.FTZ R145, R145, R144 ;  /* 0x0000009091917221 */ /* 0x000fe20000010000 */
[----:B------:R-:W-:Y:S02]  /*16710*/  @P0 LEA.HI.X R21, R3, c[0x0][0x1cc], R28, 0x1, P3 ;  /* 0x0000730003150a11 */ /* 0x000fe400018f0c1c */
[----:B------:R-:W-:Y:S01]  /*16720*/  @P0 SHF.L.U32 R3, R5, 0x1, RZ ;  /* 0x0000000105030819 */ /* 0x000fe200000006ff */
[----:B------:R-:W-:Y:S01]  /*16730*/  FADD.FTZ R146, R146, R145 ;  /* 0x0000009192927221 */ /* 0x000fe20000010000 */
[----:B------:R-:W-:Y:S02]  /*16740*/  LOP3.LUT P4, RZ, R191, 0x1, RZ, 0xc0, !PT ;  /* 0x00000001bfff7812 */ /* 0x000fe4000788c0ff */
[----:B------:R-:W-:Y:S01]  /*16750*/  @P0 LEA R6, P1, R7, c[0x0][0x1c8], 0x1 ;  /* 0x0000720007060a11 */ /* 0x000fe200078208ff */
[----:B------:R-:W-:Y:S01]  /*16760*/  @!PT LDS RZ, [RZ] ;  /* 0x00000000fffff984 */ /* 0x000fe20000000800 */
[----:B------:R-:W-:Y:S01]  /*16770*/  @!PT LDS RZ, [RZ] ;  /* 0x00000000fffff984 */ /* 0x000fe20000000800 */
[----:B------:R-:W-:Y:S01]  /*16780*/  @!PT LDS RZ, [RZ] ;  /* 0x00000000fffff984 */ /* 0x000fe20000000800 */
[----:B------:R3:W-:Y:S01]  /*16790*/  @P0 LDGSTS.E.BYPASS.LTC128B.128 [R3+0xc100], [R26.64], !P6 ;  /* 0x0c1000001a030fae */ /* 0x0007e2000f101d46 */
[----:B------:R-:W-:Y:S01]  /*167a0*/  @P0 IADD3.X R32, R29, R209, RZ, P2, !PT ;  /* 0x000000d11d200210 */ /* 0x000fe200017fe4ff */
[----:B------:R-:W-:Y:S01]  /*167b0*/  FADD.FTZ R147, R147, R146 ;  /* 0x0000009293937221 */ /* 0x000fe20000010000 */
[----:B------:R-:W-:Y:S02]  /*167c0*/  MOV R133, R2 ;  /* 0x0000000200857202 */ /* 0x000fe40000000f00 */
[----:B------:R-:W-:Y:S01]  /*167d0*/  @P0 LEA.HI.X R7, R7, c[0x0][0x1cc], R32, 0x1, P1 ;  /* 0x0000730007070a11 */ /* 0x000fe200008f0c20 */
[----:B------:R-:W-:Y:S01]  /*167e0*/  FADD.FTZ R152, R152, R147 ;  /* 0x0000009398987221 */ /* 0x000fe20000010000 */
[C---:B-1----:R-:W-:Y:S01]  /*167f0*/  HMMA.16816.F32 R84, R12.reuse, R8, R84 ;  /* 0x000000080c54723c */ /* 0x042fe20000001854 */
[----:B------:R3:W-:Y:S02]  /*16800*/  @P0 LDGSTS.E.BYPASS.LTC128B.128 [R3+0xe100], [R24.64], !P5 ;  /* 0x0e10000018030fae */ /* 0x0007e4000e901d46 */
[----:B------:R-:W-:Y:S04]  /*16810*/  FADD.FTZ R153, R153, R152 ;  /* 0x0000009899997221 */ /* 0x000fe80000010000 */
[----:B------:R-:W-:Y:S01]  /*16820*/  FADD.FTZ R154, R154, R153 ;  /* 0x000000999a9a7221 */ /* 0x000fe20000010000 */
[C---:B------:R-:W-:Y:S01]  /*16830*/  HMMA.16816.F32 R88, R12.reuse, R10, R88 ;  /* 0x0000000a0c58723c */ /* 0x040fe20000001858 */
[----:B------:R3:W-:Y:S03]  /*16840*/  @P0 LDGSTS.E.BYPASS.LTC128B.128 [R3+0x10100], [R22.64], !P4 ;  /* 0x1010000016030fae */ /* 0x0007e6000e101d46 */
[----:B------:R-:W-:Y:S05]  /*16850*/  FADD.FTZ R208, R169, R154 ;  /* 0x0000009aa9d07221 */ /* 0x000fea0000010000 */
[----:B------:R3:W-:Y:S01]  /*16860*/  @P0 LDGSTS.E.BYPASS.LTC128B.128 [R3+0xd100], [R30.64], !P6 ;  /* 0x0d1000001e030fae */ /* 0x0007e2000f101d46 */
[C---:B--2---:R-:W-:Y:S07]  /*16870*/  HMMA.16816.F32 R92, R12.reuse, R16, R92 ;  /* 0x000000100c5c723c */ /* 0x044fee000000185c */
[----:B------:R3:W-:Y:S01]  /*16880*/  @P0 LDGSTS.E.BYPASS.LTC128B.128 [R3+0xf100], [R20.64], !P5 ;  /* 0x0f10000014030fae */ /* 0x0007e2000e901d46 */
[----:B------:R-:W-:Y:S07]  /*16890*/  HMMA.16816.F32 R96, R12, R18, R96 ;  /* 0x000000120c60723c */ /* 0x000fee0000001860 */
[----:B------:R3:W-:Y:S01]  /*168a0*/  @P0 LDGSTS.E.BYPASS.LTC128B.128 [R3+0x11100], [R6.64], !P4 ;  /* 0x1110000006030fae */ /* 0x0007e2000e101d46 */
[----:B------:R-:W-:Y:S04]  /*168b0*/  ISETP.GT.AND P0, PT, R211, RZ, PT ;  /* 0x000000ffd300720c */ /* 0x000fe80003f04270 */
[----:B------:R-:W-:Y:S03]  /*168c0*/  MOV R211, R218 ;  /* 0x000000da00d37202 */ /* 0x000fe60000000f00 */
[----:B------:R-:W0:Y:S01]  /*168d0*/  LDGDEPBAR ;  /* 0x00000000000079af */ /* 0x000e220000000000 */
[----:B---3--:R-:W-:Y:S05]  /*168e0*/  MOV R3, R0 ;  /* 0x0000000000037202 */ /* 0x008fea0000000f00 */
[----:B------:R-:W-:-:S05]  /*168f0*/  @P0 BRA `(.L_x_1264) ;  /* 0xffffd5b000000947 */ /* 0x000fca000383ffff */
.L_x_1263:
        /* <DEDUP_REMOVED lines=122> */
.L_x_1209:
        /* <DEDUP_REMOVED lines=17> */
[----:B-1----:R-:W-:Y:S02]  /*171b0*/  SHF.R.S32.HI R17, RZ, 0x1f, R2 ;  /* 0x0000001fff117819 */ /* 0x002fe40000011402 */
[----:B------:R-:W-:Y:S02]  /*171c0*/  F2FP.PACK_AB R110, R111, R110 ;  /* 0x0000006e6f6e723e */ /* 0x000fe400000000ff */
[----:B------:R-:W-:Y:S02]  /*171d0*/  LEA.HI R4, R17, R2, RZ, 0x2 ;  /* 0x0000000211047211 */ /* 0x000fe400078f10ff */
[----:B------:R-:W-:-:S02]  /*171e0*/  F2FP.PACK_AB R112, R113, R112 ;  /* 0x000000707170723e */ /* 0x000fc400000000ff */
        /* <DEDUP_REMOVED lines=109> */
[----:B------:R1:W-:Y:S04]  /*178c0*/  STS [R27+0x8080], R7 ;  /* 0x008080071b007388 */ /* 0x0003e80000000800 */
        /* <DEDUP_REMOVED lines=10> */
[----:B------:R-:W-:-:S03]  /*17970*/  @P1 IMAD.WIDE R22, R190, R23, c[0x0][0x508] ;  /* 0x00014200be161625 */ /* 0x000fc600078e0217 */
[----:B-1----:R-:W2:Y:S04]  /*17980*/  @P0 LDG.E R7, [R18.64] ;  /* 0x0000000612070981 */ /* 0x002ea8000c1e1900 */
[----:B------:R4:W5:Y:S01]  /*17990*/  @P1 LDG.E R5, [R22.64] ;  /* 0x0000000616051981 */ /* 0x000962000c1e1900 */
[----:B---3--:R-:W-:Y:S02]  /*179a0*/  CS2R R10, SRZ ;  /* 0x00000000000a7805 */ /* 0x008fe4000001ff00 */
[--C-:B--2---:R-:W-:Y:S01]  /*179b0*/  @P0 SHF.R.S32.HI R11, RZ, 0x1f, R7.reuse ;  /* 0x0000001fff0b0819 */ /* 0x104fe20000011407 */
[----:B------:R-:W-:Y:S01]  /*179c0*/  @P0 IMAD.MOV.U32 R10, RZ, RZ, R7 ;  /* 0x000000ffff0a0224 */ /* 0x000fe200078e0007 */
[----:B------:R-:W-:Y:S05]  /*179d0*/  @P1 BRA `(.L_x_1266) ;  /* 0x0000004000001947 */ /* 0x000fea0003800000 */
[----:B----4-:R-:W-:Y:S05]  /*179e0*/  @!P0 BRA `(.L_x_1266) ;  /* 0x0000003000008947 */ /* 0x010fea0003800000 */
[----:B-----5:R-:W2:Y:S04]  /*179f0*/  LDG.E R5, [R18.64] ;  /* 0x0000000612057981 */ /* 0x020ea8000c1e1900 */
[----:B------:R-:W2:Y:S02]  /*17a00*/  LDG.E R8, [R18.64+0x4] ;  /* 0x0000040612087981 */ /* 0x000ea4000c1e1900 */
[----:B--2---:R-:W-:-:S02]  /*17a10*/  IADD3 R5, -R5, R8, RZ ;  /* 0x0000000805057210 */ /* 0x004fc40007ffe1ff */
.L_x_1266:
        /* <DEDUP_REMOVED lines=13> */
[----:B------:R-:W-:Y:S01]  /*17af0*/  LEA.HI R7, R7, R8, RZ, 0x2 ;  /* 0x0000000807077211 */ /* 0x000fe200078f10ff */
[----:B------:R-:W-:Y:S01]  /*17b00*/  IMAD R6, R0, c[0x0][0x490], RZ ;  /* 0x0001240000067a24 */ /* 0x000fe200078e02ff */
[----:B------:R-:W-:Y:S01]  /*17b10*/  IADD3 R4, R4, -R13, RZ ;  /* 0x8000000d04047210 */ /* 0x000fe20007ffe0ff */
[----:B------:R-:W-:Y:S01]  /*17b20*/  IMAD R0, R0, c[0x0][0x3e8], RZ ;  /* 0x0000fa0000007a24 */ /* 0x000fe200078e02ff */
[----:B------:R-:W-:Y:S01]  /*17b30*/  SHF.R.S32.HI R7, RZ, 0x2, R7 ;  /* 0x00000002ff077819 */ /* 0x000fe20000011407 */
[----:B------:R-:W-:Y:S01]  /*17b40*/  IMAD R13, R189, c[0x0][0x494], R6 ;  /* 0x00012500bd0d7a24 */ /* 0x000fe200078e0206 */
[----:B------:R-:W-:Y:S01]  /*17b50*/  ISETP.NE.AND P1, PT, R9, 0x1, PT ;  /* 0x000000010900780c */ /* 0x000fe20003f25270 */
[----:B------:R-:W-:Y:S01]  /*17b60*/  IMAD R9, R11, c[0x0][0x3a0], RZ ;  /* 0x0000e8000b097a24 */ /* 0x000fe200078e02ff */
[----:B------:R-:W-:Y:S01]  /*17b70*/  LOP3.LUT P2, RZ, R8, 0x3, RZ, 0xc0, !PT ;  /* 0x0000000308ff7812 */ /* 0x000fe2000784c0ff */
[----:B------:R-:W-:Y:S01]  /*17b80*/  IMAD R4, R4, 0x10, R7 ;  /* 0x0000001004047824 */ /* 0x000fe200078e0207 */
[----:B------:R-:W-:Y:S01]  /*17b90*/  MOV R18, R10 ;  /* 0x0000000a00127202 */ /* 0x000fe20000000f00 */
[C---:B------:R-:W-:Y:S01]  /*17ba0*/  IMAD R9, R10.reuse, c[0x0][0x3a4], R9 ;  /* 0x0000e9000a097a24 */ /* 0x040fe200078e0209 */
[-C--:B------:R-:W-:Y:S01]  /*17bb0*/  LEA.HI R12, R17, R2.reuse, RZ, 0x3 ;  /* 0x00000002110c7211 */ /* 0x080fe200078f18ff */
[----:B------:R-:W-:Y:S01]  /*17bc0*/  IMAD R8, R21, 0x8, R4 ;  /* 0x0000000815087824 */ /* 0x000fe200078e0204 */
[----:B------:R-:W-:Y:S01]  /*17bd0*/  LEA.HI R17, R17, R2, RZ, 0x6 ;  /* 0x0000000211117211 */ /* 0x000fe200078f30ff */
[----:B------:R-:W-:Y:S01]  /*17be0*/  IMAD.WIDE.U32 R10, R10, c[0x0][0x3a0], RZ ;  /* 0x0000e8000a0a7a25 */ /* 0x000fe200078e00ff */
[----:B------:R-:W-:-:S02]  /*17bf0*/  LOP3.LUT R7, R12, 0xfffffff8, RZ, 0xc0, !PT ;  /* 0xfffffff80c077812 */ /* 0x000fc400078ec0ff */
[----:B-1----:R-:W-:Y:S01]  /*17c00*/  LEA R8, R57, R8, 0x7 ;  /* 0x0000000839087211 */ /* 0x002fe200078e38ff */
[----:B------:R-:W-:Y:S01]  /*17c10*/  IMAD.WIDE.U32 R18, R189, c[0x0][0x490], R18 ;  /* 0x00012400bd127a25 */ /* 0x000fe200078e0012 */
[----:B------:R-:W-:Y:S02]  /*17c20*/  IADD3 R11, R11, R9, RZ ;  /* 0x000000090b0b7210 */ /* 0x000fe40007ffe0ff */
[----:B------:R-:W-:Y:S01]  /*17c30*/  SHF.R.S32.HI R12, RZ, 0x3, R12 ;  /* 0x00000003ff0c7819 */ /* 0x000fe2000001140c */
[----:B------:R-:W-:-:S04]  /*17c40*/  @P1 IMAD.HI.U32 R9, R8, c[0x0][0x4ec], RZ ;  /* 0x00013b0008091a27 */ /* 0x000fc800078e00ff */
[----:B------:R-:W-:Y:S01]  /*17c50*/  IMAD.IADD R7, R2, 0x1, -R7 ;  /* 0x0000000102077824 */ /* 0x000fe200078e0a07 */
[----:B------:R-:W-:Y:S01]  /*17c60*/  SHF.R.S32.HI R2, RZ, 0x1f, R190 ;  /* 0x0000001fff027819 */ /* 0x000fe200000114be */
[----:B------:R-:W-:Y:S01]  /*17c70*/  IMAD.MOV.U32 R6, RZ, RZ, R8 ;  /* 0x000000ffff067224 */ /* 0x000fe200078e0008 */
[----:B------:R-:W-:Y:S01]  /*17c80*/  @P1 SHF.R.U32.HI R6, RZ, c[0x0][0x4f0], R9 ;  /* 0x00013c00ff061a19 */ /* 0x000fe20000011609 */
[----:B------:R-:W-:Y:S01]  /*17c90*/  IMAD.IADD R19, R19, 0x1, R13 ;  /* 0x0000000113137824 */ /* 0x000fe200078e020d */
[----:B------:R-:W-:Y:S01]  /*17ca0*/  SEL R190, R190, RZ, !P0 ;  /* 0x000000ffbebe7207 */ /* 0x000fe20004000000 */
[----:B------:R-:W-:Y:S01]  /*17cb0*/  IMAD R15, R189, c[0x0][0x3ec], R0 ;  /* 0x0000fb00bd0f7a24 */ /* 0x000fe200078e0200 */
        /* <DEDUP_REMOVED lines=8> */
[----:B------:R-:W-:Y:S01]  /*17d40*/  IMAD.WIDE.U32 R10, R189, c[0x0][0x3e8], R10 ;  /* 0x0000fa00bd0a7a25 */ /* 0x000fe200078e000a */
[----:B------:R-:W-:-:S03]  /*17d50*/  SHF.R.S32.HI R18, RZ, 0x1f, R9 ;  /* 0x0000001fff127819 */ /* 0x000fc60000011409 */
[----:B------:R-:W-:Y:S01]  /*17d60*/  IMAD R13, R190, c[0x0][0x49c], R13 ;  /* 0x00012700be0d7a24 */ /* 0x000fe200078e020d */
[----:B------:R-:W-:Y:S01]  /*17d70*/  IADD3 R11, R11, R15, RZ ;  /* 0x0000000f0b0b7210 */ /* 0x000fe20007ffe0ff */
[----:B------:R-:W-:Y:S02]  /*17d80*/  IMAD R8, R57, 0x80, R0 ;  /* 0x0000008039087824 */ /* 0x000fe400078e0200 */
[----:B------:R-:W-:Y:S01]  /*17d90*/  IMAD R18, R18, c[0x0][0x488], RZ ;  /* 0x0001220012127a24 */ /* 0x000fe200078e02ff */
[----:B------:R-:W-:Y:S01]  /*17da0*/  IADD3.X R21, R16, R19, R13, P0, !PT ;  /* 0x0000001310157210 */ /* 0x000fe200007fe40d */
        /* <DEDUP_REMOVED lines=13> */
[----:B------:R-:W-:Y:S01]  /*17e80*/  LOP3.LUT R13, R13, 0x38, R0, 0xf8, !PT ;  /* 0x000000380d0d7812 */ /* 0x000fe200078ef800 */
[----:B------:R-:W-:Y:S01]  /*17e90*/  SHFL.IDX PT, R34, R9, RZ, 0x1c1f ;  /* 0x001c1fff09227589 */ /* 0x000fe200000e0000 */
[----:B------:R-:W-:Y:S01]  /*17ea0*/  LEA.HI.X R15, R20, c[0x0][0x454], R15, 0x2, P0 ;  /* 0x00011500140f7a11 */ /* 0x000fe200000f140f */
[----:B------:R-:W-:Y:S01]  /*17eb0*/  IMAD R7, R190, c[0x0][0x3f4], R7 ;  /* 0x0000fd00be077a24 */ /* 0x000fe200078e0207 */
[----:B------:R-:W-:Y:S01]  /*17ec0*/  LOP3.LUT R13, R13, R2, RZ, 0x3c, !PT ;  /* 0x000000020d0d7212 */ /* 0x000fe200078e3cff */
[----:B------:R-:W-:Y:S01]  /*17ed0*/  SHFL.IDX PT, R48, R9, 0x1, 0x1c1f ;  /* 0x003c1f0009307f89 */ /* 0x000fe200000e0000 */
[--C-:B------:R-:W-:Y:S01]  /*17ee0*/  SHF.R.S32.HI R2, RZ, 0x1f, R6.reuse ;  /* 0x0000001fff027819 */ /* 0x100fe20000011406 */
[----:B------:R-:W-:Y:S01]  /*17ef0*/  IMAD.MOV R19, RZ, RZ, -R6 ;  /* 0x000000ffff137224 */ /* 0x000fe200078e0a06 */
[----:B------:R-:W-:Y:S01]  /*17f00*/  IADD3 R11, R11, R7, RZ ;  /* 0x000000070b0b7210 */ /* 0x000fe20007ffe0ff */
[----:B------:R-:W1:Y:S01]  /*17f10*/  SHFL.IDX PT, R35, R15, RZ, 0x1c1f ;  /* 0x001c1fff0f237589 */ /* 0x000e6200000e0000 */
        /* <DEDUP_REMOVED lines=57> */
.L_x_1268:
[----:B--2---:R-:W-:Y:S05]  /*182b0*/  BSYNC B0 ;  /* 0x0000000000007941 */ /* 0x004fea0003800000 */
.L_x_1267:
        /* <DEDUP_REMOVED lines=23> */
.L_x_1270:
[----:B------:R-:W-:Y:S05]  /*18430*/  BSYNC B0 ;  /* 0x0000000000007941 */ /* 0x000fea0003800000 */
.L_x_1269:
        /* <DEDUP_REMOVED lines=23> */
.L_x_1272:
[----:B------:R-:W-:Y:S05]  /*185b0*/  BSYNC B0 ;  /* 0x0000000000007941 */ /* 0x000fea0003800000 */
.L_x_1271:
        /* <DEDUP_REMOVED lines=24> */
.L_x_1265:
        /* <DEDUP_REMOVED lines=18> */
.L_x_1273:
        /* <DEDUP_REMOVED lines=41> */
.L_x_1275:
[----:B------:R-:W-:Y:S05]  /*18af0*/  BSYNC B0 ;  /* 0x0000000000007941 */ /* 0x000fea0003800000 */
.L_x_1274:
        /* <DEDUP_REMOVED lines=64> */
.L_x_1277:
[----:B------:R-:W-:Y:S05]  /*18f00*/  BSYNC B0 ;  /* 0x0000000000007941 */ /* 0x000fea0003800000 */
.L_x_1276:
        /* <DEDUP_REMOVED lines=21> */
.L_x_1279:
[----:B------:R-:W-:Y:S05]  /*19060*/  BSYNC B0 ;  /* 0x0000000000007941 */ /* 0x000fea0003800000 */
.L_x_1278:
        /* <DEDUP_REMOVED lines=21> */
.L_x_1281:
[----:B------:R-:W-:Y:S05]  /*191c0*/  BSYNC B0 ;  /* 0x0000000000007941 */ /* 0x000fea0003800000 */
.L_x_1280:
        /* <DEDUP_REMOVED lines=22> */
.L_x_1282:
        /* <DEDUP_REMOVED lines=13> */
.L_x_1304:


//--------------------- .nv.shared._ZN7cutlass13device_kernelIN5flash19enable_sm80_to_sm89INS1_16FlashAttnFwdSm80INS1_25CollectiveMainloopFwdSm80ILi8ELi1ELb1EN4cute5tupleIJNS5_1CILi128EEENS7_ILi96EEENS7_ILi192EEEEEELi192ENS_6half_tEfNS_4arch4Sm80ELb0ELb0ELb0ELb0ELb0ELb0ELb1ELb0EEENS1_21CollectiveEpilogueFwdINS6_IJS8_SA_S9_EEENS6_IJNS7_ILi1EEESI_SI_EEESC_SE_Li256ELb0ELb1ELb0ELb0EEENS1_19SingleTileSchedulerILb0ELb0ELb1ELi128EEEEEEEEEvNT_6ParamsE --------------------------
	.section	.nv.shared._ZN7cutlass13device_kernelIN5flash19enable_sm80_to_sm89INS1_16FlashAttnFwdSm80INS1_25CollectiveMainloopFwdSm80ILi8ELi1ELb1EN4cute5tupleIJNS5_1CILi128EEENS7_ILi96EEENS7_ILi192EEEEEELi192ENS_6half_tEfNS_4arch4Sm80ELb0ELb0ELb0ELb0ELb0ELb0ELb1ELb0EEENS1_21CollectiveEpilogueFwdINS6_IJS8_SA_S9_EEENS6_IJNS7_ILi1EEESI_SI_EEESC_SE_Li256ELb0ELb1ELb0ELb0EEENS1_19SingleTileSchedulerILb0ELb0ELb1ELi128EEEEEEEEEvNT_6ParamsE,"aw",@nobits
	.sectionflags	@""
	.align	16


//--------------------- .nv.global                --------------------------
	.section	.nv.global,"aw",@nobits
.nv.global:
	.type		_ZN66_INTERNAL_0a7204b8_30_flash_fwd_hdim192_fp16_sm80_cu_9d2915ae_32154cute1_E,@object
	.size		_ZN66_INTERNAL_0a7204b8_30_flash_fwd_hdim192_fp16_sm80_cu_9d2915ae_32154cute1_E,(_ZN66_INTERNAL_0a7204b8_30_flash_fwd_hdim192_fp16_sm80_cu_9d2915ae_32154cuda3std3__45__cpo6cbeginE - _ZN66_INTERNAL_0a7204b8_30_flash_fwd_hdim192_fp16_sm80_cu_9d2915ae_32154cute1_E)
_ZN66_INTERNAL_0a7204b8_30_flash_fwd_hdim192_fp16_sm80_cu_9d2915ae_32154cute1_E:
	.zero		1
	.type		_ZN66_INTERNAL_0a7204b8_30_flash_fwd_hdim192_fp16_sm80_cu_9d2915ae_32154cuda3std3__45__cpo6cbeginE,@object
	.size		_ZN66_INTERNAL_0a7204b8_30_flash_fwd_hdim192_fp16_sm80_cu_9d2915ae_32154cuda3std3__45__cpo6cbeginE,(_ZN66_INTERNAL_0a7204b8_30_flash_fwd_hdim192_fp16_sm80_cu_9d2915ae_32154cuda3std3__48in_placeE - _ZN66_INTERNAL_0a7204b8_30_flash_fwd_hdim192_fp16_sm80_cu_9d2915ae_32154cuda3std3__45__cpo6cbeginE)
_ZN66_INTERNAL_0a7204b8_30_flash_fwd_hdim192_fp16_sm80_cu_9d2915ae_32154cuda3std3__45__cpo6cbeginE:
	.zero		1
	.type		_ZN66_INTERNAL_0a7204b8_30_flash_fwd_hdim192_fp16_sm80_cu_9d2915ae_32154cuda3std3__48in_placeE,@object
	.size		_ZN66_INTERNAL_0a7204b8_30_flash_fwd_hdim192_fp16_sm80_cu_9d2915ae_32154cuda3std3__48in_placeE,(_ZN66_INTERNAL_0a7204b8_30_flash_fwd_hdim192_fp16_sm80_cu_9d2915ae_32154cuda3std6ranges3__45__cpo9iter_moveE - _ZN66_INTERNAL_0a7204b8_30_flash_fwd_hdim192_fp16_sm80_cu_9d2915ae_32154cuda3std3__48in_placeE)
_ZN66_INTERNAL_0a7204b8_30_flash_fwd_hdim192_fp16_sm80_cu_9d2915ae_32154cuda3std3__48in_placeE:
	.zero		1
	.type		_ZN66_INTERNAL_0a7204b8_30_flash_fwd_hdim192_fp16_sm80_cu_9d2915ae_32154cuda3std6ranges3__45__cpo9iter_moveE,@object
	.size		_ZN66_INTERNAL_0a7204b8_30_flash_fwd_hdim192_fp16_sm80_cu_9d2915ae_32154cuda3std6ranges3__45__cpo9iter_moveE,(_ZN66_INTERNAL_0a7204b8_30_flash_fwd_hdim192_fp16_sm80_cu_9d2915ae_32154cuda3std3__45__cpo5beginE - _ZN66_INTERNAL_0a7204b8_30_flash_fwd_hdim192_fp16_sm80_cu_9d2915ae_32154cuda3std6ranges3__45__cpo9iter_moveE)
_ZN66_INTERNAL_0a7204b8_30_flash_fwd_hdim192_fp16_sm80_cu_9d2915ae_32154cuda3std6ranges3__45__cpo9iter_moveE:
	.zero		1
	.type		_ZN66_INTERNAL_0a7204b8_30_flash_fwd_hdim192_fp16_sm80_cu_9d2915ae_32154cuda3std3__45__cpo5beginE,@object
	.size		_ZN66_INTERNAL_0a7204b8_30_flash_fwd_hdim192_fp16_sm80_cu_9d2915ae_32154cuda3std3__45__cpo5beginE,(_ZN66_INTERNAL_0a7204b8_30_flash_fwd_hdim192_fp16_sm80_cu_9d2915ae_32154cuda3std3__468_GLOBAL__N__0a7204b8_30_flash_fwd_hdim192_fp16_sm80_cu_9d2915ae_32156ignoreE - _ZN66_INTERNAL_0a7204b8_30_flash_fwd_hdim192_fp16_sm80_cu_9d2915ae_32154cuda3std3__45__cpo5beginE)
_ZN66_INTERNAL_0a7204b8_30_flash_fwd_hdim192_fp16_sm80_cu_9d2915ae_32154cuda3std3__45__cpo5beginE:
	.zero		1
	.type		_ZN66_INTERNAL_0a7204b8_30_flash_fwd_hdim192_fp16_sm80_cu_9d2915ae_32154cuda3std3__468_GLOBAL__N__0a7204b8_30_flash_fwd_hdim192_fp16_sm80_cu_9d2915ae_32156ignoreE,@object
	.size		_ZN66_INTERNAL_0a7204b8_30_flash_fwd_hdim192_fp16_sm80_cu_9d2915ae_32154cuda3std3__468_GLOBAL__N__0a7204b8_30_flash_fwd_hdim192_fp16_sm80_cu_9d2915ae_32156ignoreE,(_ZN66_INTERNAL_0a7204b8_30_flash_fwd_hdim192_fp16_sm80_cu_9d2915ae_32154cute7productE - _ZN66_INTERNAL_0a7204b8_30_flash_fwd_hdim192_fp16_sm80_cu_9d2915ae_32154cuda3std3__468_GLOBAL__N__0a7204b8_30_flash_fwd_hdim192_fp16_sm80_cu_9d2915ae_32156ignoreE)
_ZN66_INTERNAL_0a7204b8_30_flash_fwd_hdim192_fp16_sm80_cu_9d2915ae_32154cuda3std3__468_GLOBAL__N__0a7204b8_30_flash_fwd_hdim192_fp16_sm80_cu_9d2915ae_32156ignoreE:
	.zero		1
	.type		_ZN66_INTERNAL_0a7204b8_30_flash_fwd_hdim192_fp16_sm80_cu_9d2915ae_32154cute7productE,@object
	.size		_ZN66_INTERNAL_0a7204b8_30_flash_fwd_hdim192_fp16_sm80_cu_9d2915ae_32154cute7productE,(_ZN66_INTERNAL_0a7204b8_30_flash_fwd_hdim192_fp16_sm80_cu_9d2915ae_32154cuda3std3__45__cpo3endE - _ZN66_INTERNAL_0a7204b8_30_flash_fwd_hdim192_fp16_sm80_cu_9d2915ae_32154cute7productE)
_ZN66_INTERNAL_0a7204b8_30_flash_fwd_hdim192_fp16_sm80_cu_9d2915ae_32154cute7productE:
	.zero		1
	.type		_ZN66_INTERNAL_0a7204b8_30_flash_fwd_hdim192_fp16_sm80_cu_9d2915ae_32154cuda3std3__45__cpo3endE,@object
	.size		_ZN66_INTERNAL_0a7204b8_30_flash_fwd_hdim192_fp16_sm80_cu_9d2915ae_32154cuda3std3__45__cpo3endE,(_ZN66_INTERNAL_0a7204b8_30_flash_fwd_hdim192_fp16_sm80_cu_9d2915ae_32154cuda3std3__419piecewise_constructE - _ZN66_INTERNAL_0a7204b8_30_flash_fwd_hdim192_fp16_sm80_cu_9d2915ae_32154cuda3std3__45__cpo3endE)
_ZN66_INTERNAL_0a7204b8_30_flash_fwd_hdim192_fp16_sm80_cu_9d2915ae_32154cuda3std3__45__cpo3endE:
	.zero		1
	.type		_ZN66_INTERNAL_0a7204b8_30_flash_fwd_hdim192_fp16_sm80_cu_9d2915ae_32154cuda3std3__419piecewise_constructE,@object
	.size		_ZN66_INTERNAL_0a7204b8_30_flash_fwd_hdim192_fp16_sm80_cu_9d2915ae_32154cuda3std3__419piecewise_constructE,(_ZN66_INTERNAL_0a7204b8_30_flash_fwd_hdim192_fp16_sm80_cu_9d2915ae_32154cuda3std3__45__cpo4cendE - _ZN66_INTERNAL_0a7204b8_30_flash_fwd_hdim192_fp16_sm80_cu_9d2915ae_32154cuda3std3__419piecewise_constructE)
_ZN66_INTERNAL_0a7204b8_30_flash_fwd_hdim192_fp16_sm80_cu_9d2915ae_32154cuda3std3__419piecewise_constructE:
	.zero		1
	.type		_ZN66_INTERNAL_0a7204b8_30_flash_fwd_hdim192_fp16_sm80_cu_9d2915ae_32154cuda3std3__45__cpo4cendE,@object
	.size		_ZN66_INTERNAL_0a7204b8_30_flash_fwd_hdim192_fp16_sm80_cu_9d2915ae_32154cuda3std3__45__cpo4cendE,(_ZN66_INTERNAL_0a7204b8_30_flash_fwd_hdim192_fp16_sm80_cu_9d2915ae_32154cuda3std6ranges3__45__cpo4swapE - _ZN66_INTERNAL_0a7204b8_30_flash_fwd_hdim192_fp16_sm80_cu_9d2915ae_32154cuda3std3__45__cpo4cendE)
_ZN66_INTERNAL_0a7204b8_30_flash_fwd_hdim192_fp16_sm80_cu_9d2915ae_32154cuda3std3__45__cpo4cendE:
	.zero		1
	.type		_ZN66_INTERNAL_0a7204b8_30_flash_fwd_hdim192_fp16_sm80_cu_9d2915ae_32154cuda3std6ranges3__45__cpo4swapE,@object
	.size		_ZN66_INTERNAL_0a7204b8_30_flash_fwd_hdim192_fp16_sm80_cu_9d2915ae_32154cuda3std6ranges3__45__cpo4swapE,(.L_7 - _ZN66_INTERNAL_0a7204b8_30_flash_fwd_hdim192_fp16_sm80_cu_9d2915ae_32154cuda3std6ranges3__45__cpo4swapE)
_ZN66_INTERNAL_0a7204b8_30_flash_fwd_hdim192_fp16_sm80_cu_9d2915ae_32154cuda3std6ranges3__45__cpo4swapE:
	.zero		1
.L_7:


//--------------------- .nv.shared._ZN7cutlass13device_kernelIN5flash19enable_sm80_to_sm89INS1_16FlashAttnFwdSm80INS1_25CollectiveMainloopFwdSm80ILi8ELi1ELb1EN4cute5tupleIJNS5_1CILi128EEENS7_ILi96EEENS7_ILi192EEEEEELi192ENS_6half_tEfNS_4arch4Sm80ELb0ELb0ELb0ELb1ELb0ELb0ELb1ELb0EEENS1_21CollectiveEpilogueFwdINS6_IJS8_SA_S9_EEENS6_IJNS7_ILi1EEESI_SI_EEESC_SE_Li256ELb1ELb1ELb0ELb0EEENS1_19SingleTileSchedulerILb1ELb0ELb1ELi128EEEEEEEEEvNT_6ParamsE --------------------------
	.section	.nv.shared._ZN7cutlass13device_kernelIN5flash19enable_sm80_to_sm89INS1_16FlashAttnFwdSm80INS1_25CollectiveMainloopFwdSm80ILi8ELi1ELb1EN4cute5tupleIJNS5_1CILi128EEENS7_ILi96EEENS7_ILi192EEEEEELi192ENS_6half_tEfNS_4arch4Sm80ELb0ELb0ELb0ELb1ELb0ELb0ELb1ELb0EEENS1_21CollectiveEpilogueFwdINS6_IJS8_SA_S9_EEENS6_IJNS7_ILi1EEESI_SI_EEESC_SE_Li256ELb1ELb1ELb0ELb0EEENS1_19SingleTileSchedulerILb1ELb0ELb1ELi128EEEEEEEEEvNT_6ParamsE,"aw",@nobits
	.sectionflags	@""
	.align	16


//--------------------- .nv.shared._ZN7cutlass13device_kernelIN5flash19enable_sm80_to_sm89INS1_16FlashAttnFwdSm80INS1_25CollectiveMainloopFwdSm80ILi8ELi1ELb0EN4cute5tupleIJNS5_1CILi128EEENS7_ILi64EEENS7_ILi192EEEEEELi192ENS_6half_tEfNS_4arch4Sm80ELb0ELb0ELb0ELb1ELb0ELb1ELb1ELb0EEENS1_21CollectiveEpilogueFwdINS6_IJS8_SA_S9_EEENS6_IJNS7_ILi1EEESI_SI_EEESC_SE_Li256ELb1ELb1ELb0ELb0EEENS1_19SingleTileSchedulerILb1ELb0ELb1ELi128EEEEEEEEEvNT_6ParamsE --------------------------
	.section	.nv.shared._ZN7cutlass13device_kernelIN5flash19enable_sm80_to_sm89INS1_16FlashAttnFwdSm80INS1_25CollectiveMainloopFwdSm80ILi8ELi1ELb0EN4cute5tupleIJNS5_1CILi128EEENS7_ILi64EEENS7_ILi192EEEEEELi192ENS_6half_tEfNS_4arch4Sm80ELb0ELb0ELb0ELb1ELb0ELb1ELb1ELb0EEENS1_21CollectiveEpilogueFwdINS6_IJS8_SA_S9_EEENS6_IJNS7_ILi1EEESI_SI_EEESC_SE_Li256ELb1ELb1ELb0ELb0EEENS1_19SingleTileSchedulerILb1ELb0ELb1ELi128EEEEEEEEEvNT_6ParamsE,"aw",@nobits
	.sectionflags	@""
	.align	16


//--------------------- .nv.shared._ZN7cutlass13device_kernelIN5flash19enable_sm80_to_sm89INS1_16FlashAttnFwdSm80INS1_25CollectiveMainloopFwdSm80ILi8ELi1ELb0EN4cute5tupleIJNS5_1CILi128EEENS7_ILi64EEENS7_ILi192EEEEEELi192ENS_6half_tEfNS_4arch4Sm80ELb0ELb1ELb0ELb0ELb0ELb0ELb1ELb0EEENS1_21CollectiveEpilogueFwdINS6_IJS8_SA_S9_EEENS6_IJNS7_ILi1EEESI_SI_EEESC_SE_Li256ELb0ELb1ELb0ELb0EEENS1_19SingleTileSchedulerILb0ELb0ELb1ELi128EEEEEEEEEvNT_6ParamsE --------------------------
	.section	.nv.shared._ZN7cutlass13device_kernelIN5flash19enable_sm80_to_sm89INS1_16FlashAttnFwdSm80INS1_25CollectiveMainloopFwdSm80ILi8ELi1ELb0EN4cute5tupleIJNS5_1CILi128EEENS7_ILi64EEENS7_ILi192EEEEEELi192ENS_6half_tEfNS_4arch4Sm80ELb0ELb1ELb0ELb0ELb0ELb0ELb1ELb0EEENS1_21CollectiveEpilogueFwdINS6_IJS8_SA_S9_EEENS6_IJNS7_ILi1EEESI_SI_EEESC_SE_Li256ELb0ELb1ELb0ELb0EEENS1_19SingleTileSchedulerILb0ELb0ELb1ELi128EEEEEEEEEvNT_6ParamsE,"aw",@nobits
	.sectionflags	@""
	.align	16


//--------------------- .nv.shared._ZN7cutlass13device_kernelIN5flash19enable_sm80_to_sm89INS1_16FlashAttnFwdSm80INS1_25CollectiveMainloopFwdSm80ILi8ELi1ELb0EN4cute5tupleIJNS5_1CILi128EEENS7_ILi64EEENS7_ILi192EEEEEELi192ENS_6half_tEfNS_4arch4Sm80ELb0ELb1ELb0ELb1ELb0ELb0ELb1ELb0EEENS1_21CollectiveEpilogueFwdINS6_IJS8_SA_S9_EEENS6_IJNS7_ILi1EEESI_SI_EEESC_SE_Li256ELb1ELb1ELb0ELb0EEENS1_19SingleTileSchedulerILb1ELb0ELb1ELi128EEEEEEEEEvNT_6ParamsE --------------------------
	.section	.nv.shared._ZN7cutlass13device_kernelIN5flash19enable_sm80_to_sm89INS1_16FlashAttnFwdSm80INS1_25CollectiveMainloopFwdSm80ILi8ELi1ELb0EN4cute5tupleIJNS5_1CILi128EEENS7_ILi64EEENS7_ILi192EEEEEELi192ENS_6half_tEfNS_4arch4Sm80ELb0ELb1ELb0ELb1ELb0ELb0ELb1ELb0EEENS1_21CollectiveEpilogueFwdINS6_IJS8_SA_S9_EEENS6_IJNS7_ILi1EEESI_SI_EEESC_SE_Li256ELb1ELb1ELb0ELb0EEENS1_19SingleTileSchedulerILb1ELb0ELb1ELi128EEEEEEEEEvNT_6ParamsE,"aw",@nobits
	.sectionflags	@""
	.align	16


//--------------------- .nv.shared._ZN7cutlass13device_kernelIN5flash19enable_sm80_to_sm89INS1_16FlashAttnFwdSm80INS1_25CollectiveMainloopFwdSm80ILi8ELi1ELb0EN4cute5tupleIJNS5_1CILi128EEENS7_ILi64EEENS7_ILi192EEEEEELi192ENS_6half_tEfNS_4arch4Sm80ELb0ELb1ELb0ELb1ELb0ELb1ELb1ELb0EEENS1_21CollectiveEpilogueFwdINS6_IJS8_SA_S9_EEENS6_IJNS7_ILi1EEESI_SI_EEESC_SE_Li256ELb1ELb1ELb0ELb0EEENS1_19SingleTileSchedulerILb1ELb0ELb1ELi128EEEEEEEEEvNT_6ParamsE --------------------------
	.section	.nv.shared._ZN7cutlass13device_kernelIN5flash19enable_sm80_to_sm89INS1_16FlashAttnFwdSm80INS1_25CollectiveMainloopFwdSm80ILi8ELi1ELb0EN4cute5tupleIJNS5_1CILi128EEENS7_ILi64EEENS7_ILi192EEEEEELi192ENS_6half_tEfNS_4arch4Sm80ELb0ELb1ELb0ELb1ELb0ELb1ELb1ELb0EEENS1_21CollectiveEpilogueFwdINS6_IJS8_SA_S9_EEENS6_IJNS7_ILi1EEESI_SI_EEESC_SE_Li256ELb1ELb1ELb0ELb0EEENS1_19SingleTileSchedulerILb1ELb0ELb1ELi128EEEEEEEEEvNT_6ParamsE,"aw",@nobits
	.sectionflags	@""
	.align	16


//--------------------- .nv.shared._ZN7cutlass13device_kernelIN5flash19enable_sm80_to_sm89INS1_16FlashAttnFwdSm80INS1_25CollectiveMainloopFwdSm80ILi8ELi1ELb1EN4cute5tupleIJNS5_1CILi128EEENS7_ILi96EEENS7_ILi192EEEEEELi192ENS_6half_tEfNS_4arch4Sm80ELb1ELb0ELb0ELb0ELb0ELb0ELb1ELb0EEENS1_21CollectiveEpilogueFwdINS6_IJS8_SA_S9_EEENS6_IJNS7_ILi1EEESI_SI_EEESC_SE_Li256ELb0ELb1ELb0ELb0EEENS1_30DynamicPersistentTileSchedulerILi256ELi256ELb0ELb1ELb0EEEEEEEEEvNT_6ParamsE --------------------------
	.section	.nv.shared._ZN7cutlass13device_kernelIN5flash19enable_sm80_to_sm89INS1_16FlashAttnFwdSm80INS1_25CollectiveMainloopFwdSm80ILi8ELi1ELb1EN4cute5tupleIJNS5_1CILi128EEENS7_ILi96EEENS7_ILi192EEEEEELi192ENS_6half_tEfNS_4arch4Sm80ELb1ELb0ELb0ELb0ELb0ELb0ELb1ELb0EEENS1_21CollectiveEpilogueFwdINS6_IJS8_SA_S9_EEENS6_IJNS7_ILi1EEESI_SI_EEESC_SE_Li256ELb0ELb1ELb0ELb0EEENS1_30DynamicPersistentTileSchedulerILi256ELi256ELb0ELb1ELb0EEEEEEEEEvNT_6ParamsE,"aw",@nobits
	.sectionflags	@""
	.align	16


//--------------------- .nv.shared._ZN7cutlass13device_kernelIN5flash19enable_sm80_to_sm89INS1_16FlashAttnFwdSm80INS1_25CollectiveMainloopFwdSm80ILi8ELi1ELb1EN4cute5tupleIJNS5_1CILi128EEENS7_ILi96EEENS7_ILi192EEEEEELi192ENS_6half_tEfNS_4arch4Sm80ELb1ELb0ELb0ELb1ELb0ELb0ELb1ELb0EEENS1_21CollectiveEpilogueFwdINS6_IJS8_SA_S9_EEENS6_IJNS7_ILi1EEESI_SI_EEESC_SE_Li256ELb1ELb1ELb0ELb0EEENS1_19SingleTileSchedulerILb1ELb0ELb1ELi128EEEEEEEEEvNT_6ParamsE --------------------------
	.section	.nv.shared._ZN7cutlass13device_kernelIN5flash19enable_sm80_to_sm89INS1_16FlashAttnFwdSm80INS1_25CollectiveMainloopFwdSm80ILi8ELi1ELb1EN4cute5tupleIJNS5_1CILi128EEENS7_ILi96EEENS7_ILi192EEEEEELi192ENS_6half_tEfNS_4arch4Sm80ELb1ELb0ELb0ELb1ELb0ELb0ELb1ELb0EEENS1_21CollectiveEpilogueFwdINS6_IJS8_SA_S9_EEENS6_IJNS7_ILi1EEESI_SI_EEESC_SE_Li256ELb1ELb1ELb0ELb0EEENS1_19SingleTileSchedulerILb1ELb0ELb1ELi128EEEEEEEEEvNT_6ParamsE,"aw",@nobits
	.sectionflags	@""
	.align	16


//--------------------- .nv.shared._ZN7cutlass13device_kernelIN5flash19enable_sm80_to_sm89INS1_16FlashAttnFwdSm80INS1_25CollectiveMainloopFwdSm80ILi8ELi1ELb0EN4cute5tupleIJNS5_1CILi128EEENS7_ILi64EEENS7_ILi192EEEEEELi192ENS_6half_tEfNS_4arch4Sm80ELb1ELb0ELb0ELb1ELb0ELb1ELb1ELb0EEENS1_21CollectiveEpilogueFwdINS6_IJS8_SA_S9_EEENS6_IJNS7_ILi1EEESI_SI_EEESC_SE_Li256ELb1ELb1ELb0ELb0EEENS1_19SingleTileSchedulerILb1ELb0ELb1ELi128EEEEEEEEEvNT_6ParamsE --------------------------
	.section	.nv.shared._ZN7cutlass13device_kernelIN5flash19enable_sm80_to_sm89INS1_16FlashAttnFwdSm80INS1_25CollectiveMainloopFwdSm80ILi8ELi1ELb0EN4cute5tupleIJNS5_1CILi128EEENS7_ILi64EEENS7_ILi192EEEEEELi192ENS_6half_tEfNS_4arch4Sm80ELb1ELb0ELb0ELb1ELb0ELb1ELb1ELb0EEENS1_21CollectiveEpilogueFwdINS6_IJS8_SA_S9_EEENS6_IJNS7_ILi1EEESI_SI_EEESC_SE_Li256ELb1ELb1ELb0ELb0EEENS1_19SingleTileSchedulerILb1ELb0ELb1ELi128EEEEEEEEEvNT_6ParamsE,"aw",@nobits
	.sectionflags	@""
	.align	16


//--------------------- .nv.shared._ZN7cutlass13device_kernelIN5flash19enable_sm80_to_sm89INS1_16FlashAttnFwdSm80INS1_25CollectiveMainloopFwdSm80ILi8ELi2ELb1EN4cute5tupleIJNS5_1CILi128EEENS7_ILi96EEENS7_ILi192EEEEEELi192ENS_6half_tEfNS_4arch4Sm80ELb0ELb0ELb0ELb0ELb0ELb0ELb1ELb0EEENS1_21CollectiveEpilogueFwdINS6_IJS8_SA_S9_EEENS6_IJNS7_ILi1EEESI_SI_EEESC_SE_Li256ELb0ELb1ELb0ELb0EEENS1_19SingleTileSchedulerILb0ELb0ELb1ELi128EEEEEEEEEvNT_6ParamsE --------------------------
	.section	.nv.shared._ZN7cutlass13device_kernelIN5flash19enable_sm80_to_sm89INS1_16FlashAttnFwdSm80INS1_25CollectiveMainloopFwdSm80ILi8ELi2ELb1EN4cute5tupleIJNS5_1CILi128EEENS7_ILi96EEENS7_ILi192EEEEEELi192ENS_6half_tEfNS_4arch4Sm80ELb0ELb0ELb0ELb0ELb0ELb0ELb1ELb0EEENS1_21CollectiveEpilogueFwdINS6_IJS8_SA_S9_EEENS6_IJNS7_ILi1EEESI_SI_EEESC_SE_Li256ELb0ELb1ELb0ELb0EEENS1_19SingleTileSchedulerILb0ELb0ELb1ELi128EEEEEEEEEvNT_6ParamsE,"aw",@nobits
	.sectionflags	@""
	.align	16


//--------------------- .nv.shared._ZN7cutlass13device_kernelIN5flash19enable_sm80_to_sm89INS1_16FlashAttnFwdSm80INS1_25CollectiveMainloopFwdSm80ILi8ELi2ELb1EN4cute5tupleIJNS5_1CILi128EEENS7_ILi96EEENS7_ILi192EEEEEELi192ENS_6half_tEfNS_4arch4Sm80ELb0ELb0ELb0ELb1ELb0ELb0ELb1ELb0EEENS1_21CollectiveEpilogueFwdINS6_IJS8_SA_S9_EEENS6_IJNS7_ILi1EEESI_SI_EEESC_SE_Li256ELb1ELb1ELb0ELb0EEENS1_19SingleTileSchedulerILb1ELb0ELb1ELi128EEEEEEEEEvNT_6ParamsE --------------------------
	.section	.nv.shared._ZN7cutlass13device_kernelIN5flash19enable_sm80_to_sm89INS1_16FlashAttnFwdSm80INS1_25CollectiveMainloopFwdSm80ILi8ELi2ELb1EN4cute5tupleIJNS5_1CILi128EEENS7_ILi96EEENS7_ILi192EEEEEELi192ENS_6half_tEfNS_4arch4Sm80ELb0ELb0ELb0ELb1ELb0ELb0ELb1ELb0EEENS1_21CollectiveEpilogueFwdINS6_IJS8_SA_S9_EEENS6_IJNS7_ILi1EEESI_SI_EEESC_SE_Li256ELb1ELb1ELb0ELb0EEENS1_19SingleTileSchedulerILb1ELb0ELb1ELi128EEEEEEEEEvNT_6ParamsE,"aw",@nobits
	.sectionflags	@""
	.align	16


//--------------------- .nv.shared._ZN7cutlass13device_kernelIN5flash19enable_sm80_to_sm89INS1_16FlashAttnFwdSm80INS1_25CollectiveMainloopFwdSm80ILi8ELi2ELb0EN4cute5tupleIJNS5_1CILi128EEENS7_ILi64EEENS7_ILi192EEEEEELi192ENS_6half_tEfNS_4arch4Sm80ELb0ELb0ELb0ELb1ELb0ELb1ELb1ELb0EEENS1_21CollectiveEpilogueFwdINS6_IJS8_SA_S9_EEENS6_IJNS7_ILi1EEESI_SI_EEESC_SE_Li256ELb1ELb1ELb0ELb0EEENS1_19SingleTileSchedulerILb1ELb0ELb1ELi128EEEEEEEEEvNT_6ParamsE --------------------------
	.section	.nv.shared._ZN7cutlass13device_kernelIN5flash19enable_sm80_to_sm89INS1_16FlashAttnFwdSm80INS1_25CollectiveMainloopFwdSm80ILi8ELi2ELb0EN4cute5tupleIJNS5_1CILi128EEENS7_ILi64EEENS7_ILi192EEEEEELi192ENS_6half_tEfNS_4arch4Sm80ELb0ELb0ELb0ELb1ELb0ELb1ELb1ELb0EEENS1_21CollectiveEpilogueFwdINS6_IJS8_SA_S9_EEENS6_IJNS7_ILi1EEESI_SI_EEESC_SE_Li256ELb1ELb1ELb0ELb0EEENS1_19SingleTileSchedulerILb1ELb0ELb1ELi128EEEEEEEEEvNT_6ParamsE,"aw",@nobits
	.sectionflags	@""
	.align	16


//--------------------- .nv.shared._ZN7cutlass13device_kernelIN5flash19enable_sm80_to_sm89INS1_16FlashAttnFwdSm80INS1_25CollectiveMainloopFwdSm80ILi8ELi2ELb0EN4cute5tupleIJNS5_1CILi128EEENS7_ILi64EEENS7_ILi192EEEEEELi192ENS_6half_tEfNS_4arch4Sm80ELb0ELb1ELb0ELb0ELb0ELb0ELb1ELb0EEENS1_21CollectiveEpilogueFwdINS6_IJS8_SA_S9_EEENS6_IJNS7_ILi1EEESI_SI_EEESC_SE_Li256ELb0ELb1ELb0ELb0EEENS1_19SingleTileSchedulerILb0ELb0ELb1ELi128EEEEEEEEEvNT_6ParamsE --------------------------
	.section	.nv.shared._ZN7cutlass13device_kernelIN5flash19enable_sm80_to_sm89INS1_16FlashAttnFwdSm80INS1_25CollectiveMainloopFwdSm80ILi8ELi2ELb0EN4cute5tupleIJNS5_1CILi128EEENS7_ILi64EEENS7_ILi192EEEEEELi192ENS_6half_tEfNS_4arch4Sm80ELb0ELb1ELb0ELb0ELb0ELb0ELb1ELb0EEENS1_21CollectiveEpilogueFwdINS6_IJS8_SA_S9_EEENS6_IJNS7_ILi1EEESI_SI_EEESC_SE_Li256ELb0ELb1ELb0ELb0EEENS1_19SingleTileSchedulerILb0ELb0ELb1ELi128EEEEEEEEEvNT_6ParamsE,"aw",@nobits
	.sectionflags	@""
	.align	16


//--------------------- .nv.shared._ZN7cutlass13device_kernelIN5flash19enable_sm80_to_sm89INS1_16FlashAttnFwdSm80INS1_25CollectiveMainloopFwdSm80ILi8ELi2ELb0EN4cute5tupleIJNS5_1CILi128EEENS7_ILi64EEENS7_ILi192EEEEEELi192ENS_6half_tEfNS_4arch4Sm80ELb0ELb1ELb0ELb1ELb0ELb0ELb1ELb0EEENS1_21CollectiveEpilogueFwdINS6_IJS8_SA_S9_EEENS6_IJNS7_ILi1EEESI_SI_EEESC_SE_Li256ELb1ELb1ELb0ELb0EEENS1_19SingleTileSchedulerILb1ELb0ELb1ELi128EEEEEEEEEvNT_6ParamsE --------------------------
	.section	.nv.shared._ZN7cutlass13device_kernelIN5flash19enable_sm80_to_sm89INS1_16FlashAttnFwdSm80INS1_25CollectiveMainloopFwdSm80ILi8ELi2ELb0EN4cute5tupleIJNS5_1CILi128EEENS7_ILi64EEENS7_ILi192EEEEEELi192ENS_6half_tEfNS_4arch4Sm80ELb0ELb1ELb0ELb1ELb0ELb0ELb1ELb0EEENS1_21CollectiveEpilogueFwdINS6_IJS8_SA_S9_EEENS6_IJNS7_ILi1EEESI_SI_EEESC_SE_Li256ELb1ELb1ELb0ELb0EEENS1_19SingleTileSchedulerILb1ELb0ELb1ELi128EEEEEEEEEvNT_6ParamsE,"aw",@nobits
	.sectionflags	@""
	.align	16


//--------------------- .nv.shared._ZN7cutlass13device_kernelIN5flash19enable_sm80_to_sm89INS1_16FlashAttnFwdSm80INS1_25CollectiveMainloopFwdSm80ILi8ELi2ELb0EN4cute5tupleIJNS5_1CILi128EEENS7_ILi64EEENS7_ILi192EEEEEELi192ENS_6half_tEfNS_4arch4Sm80ELb0ELb1ELb0ELb1ELb0ELb1ELb1ELb0EEENS1_21CollectiveEpilogueFwdINS6_IJS8_SA_S9_EEENS6_IJNS7_ILi1EEESI_SI_EEESC_SE_Li256ELb1ELb1ELb0ELb0EEENS1_19SingleTileSchedulerILb1ELb0ELb1ELi128EEEEEEEEEvNT_6ParamsE --------------------------
	.section	.nv.shared._ZN7cutlass13device_kernelIN5flash19enable_sm80_to_sm89INS1_16FlashAttnFwdSm80INS1_25CollectiveMainloopFwdSm80ILi8ELi2ELb0EN4cute5tupleIJNS5_1CILi128EEENS7_ILi64EEENS7_ILi192EEEEEELi192ENS_6half_tEfNS_4arch4Sm80ELb0ELb1ELb0ELb1ELb0ELb1ELb1ELb0EEENS1_21CollectiveEpilogueFwdINS6_IJS8_SA_S9_EEENS6_IJNS7_ILi1EEESI_SI_EEESC_SE_Li256ELb1ELb1ELb0ELb0EEENS1_19SingleTileSchedulerILb1ELb0ELb1ELi128EEEEEEEEEvNT_6ParamsE,"aw",@nobits
	.sectionflags	@""
	.align	16


//--------------------- .nv.shared._ZN7cutlass13device_kernelIN5flash19enable_sm80_to_sm89INS1_16FlashAttnFwdSm80INS1_25CollectiveMainloopFwdSm80ILi8ELi2ELb1EN4cute5tupleIJNS5_1CILi128EEENS7_ILi96EEENS7_ILi192EEEEEELi192ENS_6half_tEfNS_4arch4Sm80ELb1ELb0ELb0ELb0ELb0ELb0ELb1ELb0EEENS1_21CollectiveEpilogueFwdINS6_IJS8_SA_S9_EEENS6_IJNS7_ILi1EEESI_SI_EEESC_SE_Li256ELb0ELb1ELb0ELb0EEENS1_30DynamicPersistentTileSchedulerILi256ELi256ELb0ELb1ELb0EEEEEEEEEvNT_6ParamsE --------------------------
	.section	.nv.shared._ZN7cutlass13device_kernelIN5flash19enable_sm80_to_sm89INS1_16FlashAttnFwdSm80INS1_25CollectiveMainloopFwdSm80ILi8ELi2ELb1EN4cute5tupleIJNS5_1CILi128EEENS7_ILi96EEENS7_ILi192EEEEEELi192ENS_6half_tEfNS_4arch4Sm80ELb1ELb0ELb0ELb0ELb0ELb0ELb1ELb0EEENS1_21CollectiveEpilogueFwdINS6_IJS8_SA_S9_EEENS6_IJNS7_ILi1EEESI_SI_EEESC_SE_Li256ELb0ELb1ELb0ELb0EEENS1_30DynamicPersistentTileSchedulerILi256ELi256ELb0ELb1ELb0EEEEEEEEEvNT_6ParamsE,"aw",@nobits
	.sectionflags	@""
	.align	16


//--------------------- .nv.shared._ZN7cutlass13device_kernelIN5flash19enable_sm80_to_sm89INS1_16FlashAttnFwdSm80INS1_25CollectiveMainloopFwdSm80ILi8ELi2ELb1EN4cute5tupleIJNS5_1CILi128EEENS7_ILi96EEENS7_ILi192EEEEEELi192ENS_6half_tEfNS_4arch4Sm80ELb1ELb0ELb0ELb1ELb0ELb0ELb1ELb0EEENS1_21CollectiveEpilogueFwdINS6_IJS8_SA_S9_EEENS6_IJNS7_ILi1EEESI_SI_EEESC_SE_Li256ELb1ELb1ELb0ELb0EEENS1_19SingleTileSchedulerILb1ELb0ELb1ELi128EEEEEEEEEvNT_6ParamsE --------------------------
	.section	.nv.shared._ZN7cutlass13device_kernelIN5flash19enable_sm80_to_sm89INS1_16FlashAttnFwdSm80INS1_25CollectiveMainloopFwdSm80ILi8ELi2ELb1EN4cute5tupleIJNS5_1CILi128EEENS7_ILi96EEENS7_ILi192EEEEEELi192ENS_6half_tEfNS_4arch4Sm80ELb1ELb0ELb0ELb1ELb0ELb0ELb1ELb0EEENS1_21CollectiveEpilogueFwdINS6_IJS8_SA_S9_EEENS6_IJNS7_ILi1EEESI_SI_EEESC_SE_Li256ELb1ELb1ELb0ELb0EEENS1_19SingleTileSchedulerILb1ELb0ELb1ELi128EEEEEEEEEvNT_6ParamsE,"aw",@nobits
	.sectionflags	@""
	.align	16


//--------------------- .nv.shared._ZN7cutlass13device_kernelIN5flash19enable_sm80_to_sm89INS1_16FlashAttnFwdSm80INS1_25CollectiveMainloopFwdSm80ILi8ELi2ELb0EN4cute5tupleIJNS5_1CILi128EEENS7_ILi64EEENS7_ILi192EEEEEELi192ENS_6half_tEfNS_4arch4Sm80ELb1ELb0ELb0ELb1ELb0ELb1ELb1ELb0EEENS1_21CollectiveEpilogueFwdINS6_IJS8_SA_S9_EEENS6_IJNS7_ILi1EEESI_SI_EEESC_SE_Li256ELb1ELb1ELb0ELb0EEENS1_19SingleTileSchedulerILb1ELb0ELb1ELi128EEEEEEEEEvNT_6ParamsE --------------------------
	.section	.nv.shared._ZN7cutlass13device_kernelIN5flash19enable_sm80_to_sm89INS1_16FlashAttnFwdSm80INS1_25CollectiveMainloopFwdSm80ILi8ELi2ELb0EN4cute5tupleIJNS5_1CILi128EEENS7_ILi64EEENS7_ILi192EEEEEELi192ENS_6half_tEfNS_4arch4Sm80ELb1ELb0ELb0ELb1ELb0ELb1ELb1ELb0EEENS1_21CollectiveEpilogueFwdINS6_IJS8_SA_S9_EEENS6_IJNS7_ILi1EEESI_SI_EEESC_SE_Li256ELb1ELb1ELb0ELb0EEENS1_19SingleTileSchedulerILb1ELb0ELb1ELi128EEEEEEEEEvNT_6ParamsE,"aw",@nobits
	.sectionflags	@""
	.align	16
